	.target	sm_90a

	.elftype	@"ET_EXEC"


//--------------------- .note.nv.tkinfo           --------------------------
	.section	.note.nv.tkinfo,"",@"SHT_NOTE"
	.sectionflags	@"SHF_NOTE_NV_TKINFO"
	.tkinfo
        /*0018*/ 	.word	0x00000002
        /*0030*/ 	.string	""
        /*0030*/ 	.string	"ptxas"
        /*0030*/ 	.string	"Cuda compilation tools, release 13.0, V13.0.88"
        /*0030*/ 	.string	"Build cuda_13.0.r13.0/compiler.36424714_0"
        /*0030*/ 	.string	"-arch sm_90a -m 64 "



//--------------------- .note.nv.cuinfo           --------------------------
	.section	.note.nv.cuinfo,"",@"SHT_NOTE"
	.sectionflags	@"SHF_NOTE_NV_CUINFO"
        /*0018*/ 	.short	0x0002
        /*001a*/ 	.short	0x005a
        /*001c*/ 	.short	0x0082
	.zero		2


//--------------------- .nv.info                  --------------------------
	.section	.nv.info,"",@"SHT_CUDA_INFO"
	.align	4


	//----- nvinfo : EIATTR_REGCOUNT
	.align		4
        /*0000*/ 	.byte	0x04, 0x2f
        /*0002*/ 	.short	(.L_1 - .L_0)
	.align		4
.L_0:
        /*0004*/ 	.word	index@(_ZN13group_norm_v214gn_cuda_kernelI6__halfLi320ELi1ELi16ELi160ELi64ELb1ELi64ELi160ELi160ELi4ELb0ELi148ELb0ELb0ENS_16CompileConditionILi900EEEEEvPT_PKS4_S7_S7_flPfS8_Pj)
        /*0008*/ 	.word	0x0000004c


	//----- nvinfo : EIATTR_FRAME_SIZE
	.align		4
.L_1:
        /*000c*/ 	.byte	0x04, 0x11
        /*000e*/ 	.short	(.L_3 - .L_2)
	.align		4
.L_2:
        /*0010*/ 	.word	index@(_ZN13group_norm_v214gn_cuda_kernelI6__halfLi320ELi1ELi16ELi160ELi64ELb1ELi64ELi160ELi160ELi4ELb0ELi148ELb0ELb0ENS_16CompileConditionILi900EEEEEvPT_PKS4_S7_S7_flPfS8_Pj)
        /*0014*/ 	.word	0x00000000


	//----- nvinfo : EIATTR_REGCOUNT
	.align		4
.L_3:
        /*0018*/ 	.byte	0x04, 0x2f
        /*001a*/ 	.short	(.L_5 - .L_4)
	.align		4
.L_4:
        /*001c*/ 	.word	index@(_ZN13group_norm_v214gn_cuda_kernelI6__halfLi320ELi1ELi16ELi160ELi64ELb1ELi64ELi160ELi160ELi4ELb0ELi116ELb0ELb0ENS_16CompileConditionILi900EEEEEvPT_PKS4_S7_S7_flPfS8_Pj)
        /*0020*/ 	.word	0x0000004c


	//----- nvinfo : EIATTR_FRAME_SIZE
	.align		4
.L_5:
        /*0024*/ 	.byte	0x04, 0x11
        /*0026*/ 	.short	(.L_7 - .L_6)
	.align		4
.L_6:
        /*0028*/ 	.word	index@(_ZN13group_norm_v214gn_cuda_kernelI6__halfLi320ELi1ELi16ELi160ELi64ELb1ELi64ELi160ELi160ELi4ELb0ELi116ELb0ELb0ENS_16CompileConditionILi900EEEEEvPT_PKS4_S7_S7_flPfS8_Pj)
        /*002c*/ 	.word	0x00000000


	//----- nvinfo : EIATTR_REGCOUNT
	.align		4
.L_7:
        /*0030*/ 	.byte	0x04, 0x2f
        /*0032*/ 	.short	(.L_9 - .L_8)
	.align		4
.L_8:
        /*0034*/ 	.word	index@(_ZN13group_norm_v214gn_cuda_kernelI6__halfLi320ELi1ELi32ELi80ELi64ELb0ELi64ELi80ELi80ELi4ELb0ELi148ELb0ELb0ENS_16CompileConditionILi900EEEEEvPT_PKS4_S7_S7_flPfS8_Pj)
        /*0038*/ 	.word	0x00000028


	//----- nvinfo : EIATTR_FRAME_SIZE
	.align		4
.L_9:
        /*003c*/ 	.byte	0x04, 0x11
        /*003e*/ 	.short	(.L_11 - .L_10)
	.align		4
.L_10:
        /*0040*/ 	.word	index@(_ZN13group_norm_v214gn_cuda_kernelI6__halfLi320ELi1ELi32ELi80ELi64ELb0ELi64ELi80ELi80ELi4ELb0ELi148ELb0ELb0ENS_16CompileConditionILi900EEEEEvPT_PKS4_S7_S7_flPfS8_Pj)
        /*0044*/ 	.word	0x00000000


	//----- nvinfo : EIATTR_REGCOUNT
	.align		4
.L_11:
        /*0048*/ 	.byte	0x04, 0x2f
        /*004a*/ 	.short	(.L_13 - .L_12)
	.align		4
.L_12:
        /*004c*/ 	.word	index@(_ZN13group_norm_v214gn_cuda_kernelI6__halfLi320ELi1ELi32ELi80ELi64ELb0ELi64ELi80ELi80ELi4ELb0ELi116ELb0ELb0ENS_16CompileConditionILi900EEEEEvPT_PKS4_S7_S7_flPfS8_Pj)
        /*0050*/ 	.word	0x00000028


	//----- nvinfo : EIATTR_FRAME_SIZE
	.align		4
.L_13:
        /*0054*/ 	.byte	0x04, 0x11
        /*0056*/ 	.short	(.L_15 - .L_14)
	.align		4
.L_14:
        /*0058*/ 	.word	index@(_ZN13group_norm_v214gn_cuda_kernelI6__halfLi320ELi1ELi32ELi80ELi64ELb0ELi64ELi80ELi80ELi4ELb0ELi116ELb0ELb0ENS_16CompileConditionILi900EEEEEvPT_PKS4_S7_S7_flPfS8_Pj)
        /*005c*/ 	.word	0x00000000


	//----- nvinfo : EIATTR_REGCOUNT
	.align		4
.L_15:
        /*0060*/ 	.byte	0x04, 0x2f
        /*0062*/ 	.short	(.L_17 - .L_16)
	.align		4
.L_16:
        /*0064*/ 	.word	index@(_ZN13group_norm_v218gn_bwd_cuda_kernelI6__halfLi320ELi1ELi16ELi160ELi64ELb1ELb1ELi64ELi320ELi320ELi4ELb1ELi144ELb0ELb0ELNS_15WgradSyncMethodE3ENS_16CompileConditionILi900EEEEEvPT_S6_S6_PKS5_S8_S8_S8_PKfflPfPj)
        /*0068*/ 	.word	0x000000a8


	//----- nvinfo : EIATTR_FRAME_SIZE
	.align		4
.L_17:
        /*006c*/ 	.byte	0x04, 0x11
        /*006e*/ 	.short	(.L_19 - .L_18)
	.align		4
.L_18:
        /*0070*/ 	.word	index@(_ZN13group_norm_v218gn_bwd_cuda_kernelI6__halfLi320ELi1ELi16ELi160ELi64ELb1ELb1ELi64ELi320ELi320ELi4ELb1ELi144ELb0ELb0ELNS_15WgradSyncMethodE3ENS_16CompileConditionILi900EEEEEvPT_S6_S6_PKS5_S8_S8_S8_PKfflPfPj)
        /*0074*/ 	.word	0x00000000


	//----- nvinfo : EIATTR_REGCOUNT
	.align		4
.L_19:
        /*0078*/ 	.byte	0x04, 0x2f
        /*007a*/ 	.short	(.L_21 - .L_20)
	.align		4
.L_20:
        /*007c*/ 	.word	index@(_ZN13group_norm_v218gn_bwd_cuda_kernelI6__halfLi320ELi3ELi16ELi160ELi64ELb1ELb1ELi32ELi320ELi320ELi4ELb1ELi168ELb0ELb0ELNS_15WgradSyncMethodE3ENS_16CompileConditionILi900EEEEEvPT_S6_S6_PKS5_S8_S8_S8_PKfflPfPj)
        /*0080*/ 	.word	0x00000040


	//----- nvinfo : EIATTR_FRAME_SIZE
	.align		4
.L_21:
        /*0084*/ 	.byte	0x04, 0x11
        /*0086*/ 	.short	(.L_23 - .L_22)
	.align		4
.L_22:
        /*0088*/ 	.word	index@(_ZN13group_norm_v218gn_bwd_cuda_kernelI6__halfLi320ELi3ELi16ELi160ELi64ELb1ELb1ELi32ELi320ELi320ELi4ELb1ELi168ELb0ELb0ELNS_15WgradSyncMethodE3ENS_16CompileConditionILi900EEEEEvPT_S6_S6_PKS5_S8_S8_S8_PKfflPfPj)
        /*008c*/ 	.word	0x00000090


	//----- nvinfo : EIATTR_REGCOUNT
	.align		4
.L_23:
        /*0090*/ 	.byte	0x04, 0x2f
        /*0092*/ 	.short	(.L_25 - .L_24)
	.align		4
.L_24:
        /*0094*/ 	.word	index@(_ZN13group_norm_v218gn_bwd_cuda_kernelI6__halfLi320ELi1ELi16ELi160ELi64ELb1ELb1ELi32ELi320ELi320ELi4ELb1ELi72ELb0ELb1ELNS_15WgradSyncMethodE1ENS_16CompileConditionILi900EEEEEvPT_S6_S6_PKS5_S8_S8_S8_PKfflPfPj)
        /*0098*/ 	.word	0x000000a7


	//----- nvinfo : EIATTR_FRAME_SIZE
	.align		4
.L_25:
        /*009c*/ 	.byte	0x04, 0x11
        /*009e*/ 	.short	(.L_27 - .L_26)
	.align		4
.L_26:
        /*00a0*/ 	.word	index@(_ZN13group_norm_v218gn_bwd_cuda_kernelI6__halfLi320ELi1ELi16ELi160ELi64ELb1ELb1ELi32ELi320ELi320ELi4ELb1ELi72ELb0ELb1ELNS_15WgradSyncMethodE1ENS_16CompileConditionILi900EEEEEvPT_S6_S6_PKS5_S8_S8_S8_PKfflPfPj)
        /*00a4*/ 	.word	0x00000000


	//----- nvinfo : EIATTR_REGCOUNT
	.align		4
.L_27:
        /*00a8*/ 	.byte	0x04, 0x2f
        /*00aa*/ 	.short	(.L_29 - .L_28)
	.align		4
.L_28:
        /*00ac*/ 	.word	index@(_ZN13group_norm_v218gn_bwd_cuda_kernelI6__halfLi320ELi1ELi16ELi160ELi64ELb1ELb1ELi32ELi320ELi320ELi4ELb1ELi72ELb0ELb0ELNS_15WgradSyncMethodE1ENS_16CompileConditionILi900EEEEEvPT_S6_S6_PKS5_S8_S8_S8_PKfflPfPj)
        /*00b0*/ 	.word	0x000000a7


	//----- nvinfo : EIATTR_FRAME_SIZE
	.align		4
.L_29:
        /*00b4*/ 	.byte	0x04, 0x11
        /*00b6*/ 	.short	(.L_31 - .L_30)
	.align		4
.L_30:
        /*00b8*/ 	.word	index@(_ZN13group_norm_v218gn_bwd_cuda_kernelI6__halfLi320ELi1ELi16ELi160ELi64ELb1ELb1ELi32ELi320ELi320ELi4ELb1ELi72ELb0ELb0ELNS_15WgradSyncMethodE1ENS_16CompileConditionILi900EEEEEvPT_S6_S6_PKS5_S8_S8_S8_PKfflPfPj)
        /*00bc*/ 	.word	0x00000000


	//----- nvinfo : EIATTR_REGCOUNT
	.align		4
.L_31:
        /*00c0*/ 	.byte	0x04, 0x2f
        /*00c2*/ 	.short	(.L_33 - .L_32)
	.align		4
.L_32:
        /*00c4*/ 	.word	index@(_ZN13group_norm_v218gn_bwd_cuda_kernelI6__halfLi320ELi3ELi16ELi160ELi64ELb1ELb1ELi16ELi320ELi320ELi4ELb1ELi80ELb0ELb0ELNS_15WgradSyncMethodE3ENS_16CompileConditionILi900EEEEEvPT_S6_S6_PKS5_S8_S8_S8_PKfflPfPj)
        /*00c8*/ 	.word	0x00000040


	//----- nvinfo : EIATTR_FRAME_SIZE
	.align		4
.L_33:
        /*00cc*/ 	.byte	0x04, 0x11
        /*00ce*/ 	.short	(.L_35 - .L_34)
	.align		4
.L_34:
        /*00d0*/ 	.word	index@(_ZN13group_norm_v218gn_bwd_cuda_kernelI6__halfLi320ELi3ELi16ELi160ELi64ELb1ELb1ELi16ELi320ELi320ELi4ELb1ELi80ELb0ELb0ELNS_15WgradSyncMethodE3ENS_16CompileConditionILi900EEEEEvPT_S6_S6_PKS5_S8_S8_S8_PKfflPfPj)
        /*00d4*/ 	.word	0x00000000


	//----- nvinfo : EIATTR_REGCOUNT
	.align		4
.L_35:
        /*00d8*/ 	.byte	0x04, 0x2f
        /*00da*/ 	.short	(.L_37 - .L_36)
	.align		4
.L_36:
        /*00dc*/ 	.word	index@(_ZN13group_norm_v218gn_bwd_cuda_kernelI6__halfLi320ELi1ELi16ELi160ELi64ELb1ELb1ELi16ELi320ELi320ELi4ELb1ELi32ELb0ELb0ELNS_15WgradSyncMethodE3ENS_16CompileConditionILi900EEEEEvPT_S6_S6_PKS5_S8_S8_S8_PKfflPfPj)
        /*00e0*/ 	.word	0x0000007f


	//----- nvinfo : EIATTR_FRAME_SIZE
	.align		4
.L_37:
        /*00e4*/ 	.byte	0x04, 0x11
        /*00e6*/ 	.short	(.L_39 - .L_38)
	.align		4
.L_38:
        /*00e8*/ 	.word	index@(_ZN13group_norm_v218gn_bwd_cuda_kernelI6__halfLi320ELi1ELi16ELi160ELi64ELb1ELb1ELi16ELi320ELi320ELi4ELb1ELi32ELb0ELb0ELNS_15WgradSyncMethodE3ENS_16CompileConditionILi900EEEEEvPT_S6_S6_PKS5_S8_S8_S8_PKfflPfPj)
        /*00ec*/ 	.word	0x00000000


	//----- nvinfo : EIATTR_REGCOUNT
	.align		4
.L_39:
        /*00f0*/ 	.byte	0x04, 0x2f
        /*00f2*/ 	.short	(.L_41 - .L_40)
	.align		4
.L_40:
        /*00f4*/ 	.word	index@(_ZN13group_norm_v218gn_bwd_cuda_kernelI6__halfLi320ELi3ELi16ELi160ELi64ELb1ELb1ELi8ELi320ELi320ELi4ELb1ELi40ELb0ELb0ELNS_15WgradSyncMethodE3ENS_16CompileConditionILi900EEEEEvPT_S6_S6_PKS5_S8_S8_S8_PKfflPfPj)
        /*00f8*/ 	.word	0x00000040


	//----- nvinfo : EIATTR_FRAME_SIZE
	.align		4
.L_41:
        /*00fc*/ 	.byte	0x04, 0x11
        /*00fe*/ 	.short	(.L_43 - .L_42)
	.align		4
.L_42:
        /*0100*/ 	.word	index@(_ZN13group_norm_v218gn_bwd_cuda_kernelI6__halfLi320ELi3ELi16ELi160ELi64ELb1ELb1ELi8ELi320ELi320ELi4ELb1ELi40ELb0ELb0ELNS_15WgradSyncMethodE3ENS_16CompileConditionILi900EEEEEvPT_S6_S6_PKS5_S8_S8_S8_PKfflPfPj)
        /*0104*/ 	.word	0x00000000


	//----- nvinfo : EIATTR_REGCOUNT
	.align		4
.L_43:
        /*0108*/ 	.byte	0x04, 0x2f
        /*010a*/ 	.short	(.L_45 - .L_44)
	.align		4
.L_44:
        /*010c*/ 	.word	index@(_ZN13group_norm_v218gn_bwd_cuda_kernelI6__halfLi320ELi1ELi16ELi160ELi64ELb1ELb1ELi8ELi320ELi320ELi4ELb1ELi16ELb0ELb0ELNS_15WgradSyncMethodE3ENS_16CompileConditionILi900EEEEEvPT_S6_S6_PKS5_S8_S8_S8_PKfflPfPj)
        /*0110*/ 	.word	0x0000004e


	//----- nvinfo : EIATTR_FRAME_SIZE
	.align		4
.L_45:
        /*0114*/ 	.byte	0x04, 0x11
        /*0116*/ 	.short	(.L_47 - .L_46)
	.align		4
.L_46:
        /*0118*/ 	.word	index@(_ZN13group_norm_v218gn_bwd_cuda_kernelI6__halfLi320ELi1ELi16ELi160ELi64ELb1ELb1ELi8ELi320ELi320ELi4ELb1ELi16ELb0ELb0ELNS_15WgradSyncMethodE3ENS_16CompileConditionILi900EEEEEvPT_S6_S6_PKS5_S8_S8_S8_PKfflPfPj)
        /*011c*/ 	.word	0x00000000


	//----- nvinfo : EIATTR_REGCOUNT
	.align		4
.L_47:
        /*0120*/ 	.byte	0x04, 0x2f
        /*0122*/ 	.short	(.L_49 - .L_48)
	.align		4
.L_48:
        /*0124*/ 	.word	index@(_ZN13group_norm_v218gn_bwd_cuda_kernelI6__halfLi320ELi3ELi16ELi160ELi64ELb1ELb1ELi4ELi320ELi320ELi4ELb1ELi16ELb0ELb0ELNS_15WgradSyncMethodE3ENS_16CompileConditionILi900EEEEEvPT_S6_S6_PKS5_S8_S8_S8_PKfflPfPj)
        /*0128*/ 	.word	0x0000003e


	//----- nvinfo : EIATTR_FRAME_SIZE
	.align		4
.L_49:
        /*012c*/ 	.byte	0x04, 0x11
        /*012e*/ 	.short	(.L_51 - .L_50)
	.align		4
.L_50:
        /*0130*/ 	.word	index@(_ZN13group_norm_v218gn_bwd_cuda_kernelI6__halfLi320ELi3ELi16ELi160ELi64ELb1ELb1ELi4ELi320ELi320ELi4ELb1ELi16ELb0ELb0ELNS_15WgradSyncMethodE3ENS_16CompileConditionILi900EEEEEvPT_S6_S6_PKS5_S8_S8_S8_PKfflPfPj)
        /*0134*/ 	.word	0x00000000


	//----- nvinfo : EIATTR_REGCOUNT
	.align		4
.L_51:
        /*0138*/ 	.byte	0x04, 0x2f
        /*013a*/ 	.short	(.L_53 - .L_52)
	.align		4
.L_52:
        /*013c*/ 	.word	index@(_ZN13group_norm_v218gn_bwd_cuda_kernelI6__halfLi320ELi1ELi16ELi160ELi64ELb1ELb1ELi4ELi320ELi320ELi4ELb1ELi9ELb0ELb0ELNS_15WgradSyncMethodE2ENS_16CompileConditionILi900EEEEEvPT_S6_S6_PKS5_S8_S8_S8_PKfflPfPj)
        /*0140*/ 	.word	0x00000046


	//----- nvinfo : EIATTR_FRAME_SIZE
	.align		4
.L_53:
        /*0144*/ 	.byte	0x04, 0x11
        /*0146*/ 	.short	(.L_55 - .L_54)
	.align		4
.L_54:
        /*0148*/ 	.word	index@(_ZN13group_norm_v218gn_bwd_cuda_kernelI6__halfLi320ELi1ELi16ELi160ELi64ELb1ELb1ELi4ELi320ELi320ELi4ELb1ELi9ELb0ELb0ELNS_15WgradSyncMethodE2ENS_16CompileConditionILi900EEEEEvPT_S6_S6_PKS5_S8_S8_S8_PKfflPfPj)
        /*014c*/ 	.word	0x00000000


	//----- nvinfo : EIATTR_REGCOUNT
	.align		4
.L_55:
        /*0150*/ 	.byte	0x04, 0x2f
        /*0152*/ 	.short	(.L_57 - .L_56)
	.align		4
.L_56:
        /*0154*/ 	.word	index@(_ZN13group_norm_v218gn_bwd_cuda_kernelI6__halfLi320ELi3ELi16ELi160ELi64ELb1ELb1ELi2ELi320ELi320ELi2ELb1ELi10ELb0ELb0ELNS_15WgradSyncMethodE2ENS_16CompileConditionILi900EEEEEvPT_S6_S6_PKS5_S8_S8_S8_PKfflPfPj)
        /*0158*/ 	.word	0x0000003d


	//----- nvinfo : EIATTR_FRAME_SIZE
	.align		4
.L_57:
        /*015c*/ 	.byte	0x04, 0x11
        /*015e*/ 	.short	(.L_59 - .L_58)
	.align		4
.L_58:
        /*0160*/ 	.word	index@(_ZN13group_norm_v218gn_bwd_cuda_kernelI6__halfLi320ELi3ELi16ELi160ELi64ELb1ELb1ELi2ELi320ELi320ELi2ELb1ELi10ELb0ELb0ELNS_15WgradSyncMethodE2ENS_16CompileConditionILi900EEEEEvPT_S6_S6_PKS5_S8_S8_S8_PKfflPfPj)
        /*0164*/ 	.word	0x00000000


	//----- nvinfo : EIATTR_REGCOUNT
	.align		4
.L_59:
        /*0168*/ 	.byte	0x04, 0x2f
        /*016a*/ 	.short	(.L_61 - .L_60)
	.align		4
.L_60:
        /*016c*/ 	.word	index@(_ZN13group_norm_v218gn_bwd_cuda_kernelI6__halfLi320ELi1ELi32ELi80ELi64ELb0ELb1ELi64ELi80ELi80ELi4ELb1ELi128ELb0ELb0ELNS_15WgradSyncMethodE3ENS_16CompileConditionILi900EEEEEvPT_S6_S6_PKS5_S8_S8_S8_PKfflPfPj)
        /*0170*/ 	.word	0x0000006e


	//----- nvinfo : EIATTR_FRAME_SIZE
	.align		4
.L_61:
        /*0174*/ 	.byte	0x04, 0x11
        /*0176*/ 	.short	(.L_63 - .L_62)
	.align		4
.L_62:
        /*0178*/ 	.word	index@(_ZN13group_norm_v218gn_bwd_cuda_kernelI6__halfLi320ELi1ELi32ELi80ELi64ELb0ELb1ELi64ELi80ELi80ELi4ELb1ELi128ELb0ELb0ELNS_15WgradSyncMethodE3ENS_16CompileConditionILi900EEEEEvPT_S6_S6_PKS5_S8_S8_S8_PKfflPfPj)
        /*017c*/ 	.word	0x00000000


	//----- nvinfo : EIATTR_REGCOUNT
	.align		4
.L_63:
        /*0180*/ 	.byte	0x04, 0x2f
        /*0182*/ 	.short	(.L_65 - .L_64)
	.align		4
.L_64:
        /*0184*/ 	.word	index@(_ZN13group_norm_v218gn_bwd_cuda_kernelI6__halfLi320ELi1ELi32ELi80ELi64ELb0ELb1ELi64ELi80ELi80ELi4ELb1ELi96ELb0ELb0ELNS_15WgradSyncMethodE3ENS_16CompileConditionILi900EEEEEvPT_S6_S6_PKS5_S8_S8_S8_PKfflPfPj)
        /*0188*/ 	.word	0x0000006e


	//----- nvinfo : EIATTR_FRAME_SIZE
	.align		4
.L_65:
        /*018c*/ 	.byte	0x04, 0x11
        /*018e*/ 	.short	(.L_67 - .L_66)
	.align		4
.L_66:
        /*0190*/ 	.word	index@(_ZN13group_norm_v218gn_bwd_cuda_kernelI6__halfLi320ELi1ELi32ELi80ELi64ELb0ELb1ELi64ELi80ELi80ELi4ELb1ELi96ELb0ELb0ELNS_15WgradSyncMethodE3ENS_16CompileConditionILi900EEEEEvPT_S6_S6_PKS5_S8_S8_S8_PKfflPfPj)
        /*0194*/ 	.word	0x00000000


	//----- nvinfo : EIATTR_REGCOUNT
	.align		4
.L_67:
        /*0198*/ 	.byte	0x04, 0x2f
        /*019a*/ 	.short	(.L_69 - .L_68)
	.align		4
.L_68:
        /*019c*/ 	.word	index@(_ZN13group_norm_v214gn_cuda_kernelI13__nv_bfloat16Li320ELi1ELi16ELi160ELi64ELb1ELi64ELi160ELi160ELi4ELb0ELi148ELb0ELb0ENS_16CompileConditionILi900EEEEEvPT_PKS4_S7_S7_flPfS8_Pj)
        /*01a0*/ 	.word	0x00000050


	//----- nvinfo : EIATTR_FRAME_SIZE
	.align		4
.L_69:
        /*01a4*/ 	.byte	0x04, 0x11
        /*01a6*/ 	.short	(.L_71 - .L_70)
	.align		4
.L_70:
        /*01a8*/ 	.word	index@(_ZN13group_norm_v214gn_cuda_kernelI13__nv_bfloat16Li320ELi1ELi16ELi160ELi64ELb1ELi64ELi160ELi160ELi4ELb0ELi148ELb0ELb0ENS_16CompileConditionILi900EEEEEvPT_PKS4_S7_S7_flPfS8_Pj)
        /*01ac*/ 	.word	0x00000000


	//----- nvinfo : EIATTR_REGCOUNT
	.align		4
.L_71:
        /*01b0*/ 	.byte	0x04, 0x2f
        /*01b2*/ 	.short	(.L_73 - .L_72)
	.align		4
.L_72:
        /*01b4*/ 	.word	index@(_ZN13group_norm_v214gn_cuda_kernelI13__nv_bfloat16Li320ELi1ELi16ELi160ELi64ELb1ELi64ELi160ELi160ELi4ELb0ELi116ELb0ELb0ENS_16CompileConditionILi900EEEEEvPT_PKS4_S7_S7_flPfS8_Pj)
        /*01b8*/ 	.word	0x00000050


	//----- nvinfo : EIATTR_FRAME_SIZE
	.align		4
.L_73:
        /*01bc*/ 	.byte	0x04, 0x11
        /*01be*/ 	.short	(.L_75 - .L_74)
	.align		4
.L_74:
        /*01c0*/ 	.word	index@(_ZN13group_norm_v214gn_cuda_kernelI13__nv_bfloat16Li320ELi1ELi16ELi160ELi64ELb1ELi64ELi160ELi160ELi4ELb0ELi116ELb0ELb0ENS_16CompileConditionILi900EEEEEvPT_PKS4_S7_S7_flPfS8_Pj)
        /*01c4*/ 	.word	0x00000000


	//----- nvinfo : EIATTR_REGCOUNT
	.align		4
.L_75:
        /*01c8*/ 	.byte	0x04, 0x2f
        /*01ca*/ 	.short	(.L_77 - .L_76)
	.align		4
.L_76:
        /*01cc*/ 	.word	index@(_ZN13group_norm_v214gn_cuda_kernelI13__nv_bfloat16Li320ELi1ELi32ELi80ELi64ELb0ELi64ELi80ELi80ELi4ELb0ELi148ELb0ELb0ENS_16CompileConditionILi900EEEEEvPT_PKS4_S7_S7_flPfS8_Pj)
        /*01d0*/ 	.word	0x00000028


	//----- nvinfo : EIATTR_FRAME_SIZE
	.align		4
.L_77:
        /*01d4*/ 	.byte	0x04, 0x11
        /*01d6*/ 	.short	(.L_79 - .L_78)
	.align		4
.L_78:
        /*01d8*/ 	.word	index@(_ZN13group_norm_v214gn_cuda_kernelI13__nv_bfloat16Li320ELi1ELi32ELi80ELi64ELb0ELi64ELi80ELi80ELi4ELb0ELi148ELb0ELb0ENS_16CompileConditionILi900EEEEEvPT_PKS4_S7_S7_flPfS8_Pj)
        /*01dc*/ 	.word	0x00000000


	//----- nvinfo : EIATTR_REGCOUNT
	.align		4
.L_79:
        /*01e0*/ 	.byte	0x04, 0x2f
        /*01e2*/ 	.short	(.L_81 - .L_80)
	.align		4
.L_80:
        /*01e4*/ 	.word	index@(_ZN13group_norm_v214gn_cuda_kernelI13__nv_bfloat16Li320ELi1ELi32ELi80ELi64ELb0ELi64ELi80ELi80ELi4ELb0ELi116ELb0ELb0ENS_16CompileConditionILi900EEEEEvPT_PKS4_S7_S7_flPfS8_Pj)
        /*01e8*/ 	.word	0x00000028


	//----- nvinfo : EIATTR_FRAME_SIZE
	.align		4
.L_81:
        /*01ec*/ 	.byte	0x04, 0x11
        /*01ee*/ 	.short	(.L_83 - .L_82)
	.align		4
.L_82:
        /*01f0*/ 	.word	index@(_ZN13group_norm_v214gn_cuda_kernelI13__nv_bfloat16Li320ELi1ELi32ELi80ELi64ELb0ELi64ELi80ELi80ELi4ELb0ELi116ELb0ELb0ENS_16CompileConditionILi900EEEEEvPT_PKS4_S7_S7_flPfS8_Pj)
        /*01f4*/ 	.word	0x00000000


	//----- nvinfo : EIATTR_REGCOUNT
	.align		4
.L_83:
        /*01f8*/ 	.byte	0x04, 0x2f
        /*01fa*/ 	.short	(.L_85 - .L_84)
	.align		4
.L_84:
        /*01fc*/ 	.word	index@(_ZN13group_norm_v218gn_bwd_cuda_kernelI13__nv_bfloat16Li320ELi1ELi16ELi160ELi64ELb1ELb1ELi64ELi320ELi320ELi4ELb1ELi144ELb0ELb0ELNS_15WgradSyncMethodE3ENS_16CompileConditionILi900EEEEEvPT_S6_S6_PKS5_S8_S8_S8_PKfflPfPj)
        /*0200*/ 	.word	0x000000a8


	//----- nvinfo : EIATTR_FRAME_SIZE
	.align		4
.L_85:
        /*0204*/ 	.byte	0x04, 0x11
        /*0206*/ 	.short	(.L_87 - .L_86)
	.align		4
.L_86:
        /*0208*/ 	.word	index@(_ZN13group_norm_v218gn_bwd_cuda_kernelI13__nv_bfloat16Li320ELi1ELi16ELi160ELi64ELb1ELb1ELi64ELi320ELi320ELi4ELb1ELi144ELb0ELb0ELNS_15WgradSyncMethodE3ENS_16CompileConditionILi900EEEEEvPT_S6_S6_PKS5_S8_S8_S8_PKfflPfPj)
        /*020c*/ 	.word	0x00000000


	//----- nvinfo : EIATTR_REGCOUNT
	.align		4
.L_87:
        /*0210*/ 	.byte	0x04, 0x2f
        /*0212*/ 	.short	(.L_89 - .L_88)
	.align		4
.L_88:
        /*0214*/ 	.word	index@(_ZN13group_norm_v218gn_bwd_cuda_kernelI13__nv_bfloat16Li320ELi3ELi16ELi160ELi64ELb1ELb1ELi32ELi320ELi320ELi4ELb1ELi168ELb0ELb0ELNS_15WgradSyncMethodE3ENS_16CompileConditionILi900EEEEEvPT_S6_S6_PKS5_S8_S8_S8_PKfflPfPj)
        /*0218*/ 	.word	0x00000040


	//----- nvinfo : EIATTR_FRAME_SIZE
	.align		4
.L_89:
        /*021c*/ 	.byte	0x04, 0x11
        /*021e*/ 	.short	(.L_91 - .L_90)
	.align		4
.L_90:
        /*0220*/ 	.word	index@(_ZN13group_norm_v218gn_bwd_cuda_kernelI13__nv_bfloat16Li320ELi3ELi16ELi160ELi64ELb1ELb1ELi32ELi320ELi320ELi4ELb1ELi168ELb0ELb0ELNS_15WgradSyncMethodE3ENS_16CompileConditionILi900EEEEEvPT_S6_S6_PKS5_S8_S8_S8_PKfflPfPj)
        /*0224*/ 	.word	0x00000130


	//----- nvinfo : EIATTR_REGCOUNT
	.align		4
.L_91:
        /*0228*/ 	.byte	0x04, 0x2f
        /*022a*/ 	.short	(.L_93 - .L_92)
	.align		4
.L_92:
        /*022c*/ 	.word	index@(_ZN13group_norm_v218gn_bwd_cuda_kernelI13__nv_bfloat16Li320ELi1ELi16ELi160ELi64ELb1ELb1ELi32ELi320ELi320ELi4ELb1ELi72ELb0ELb1ELNS_15WgradSyncMethodE1ENS_16CompileConditionILi900EEEEEvPT_S6_S6_PKS5_S8_S8_S8_PKfflPfPj)
        /*0230*/ 	.word	0x000000a8


	//----- nvinfo : EIATTR_FRAME_SIZE
	.align		4
.L_93:
        /*0234*/ 	.byte	0x04, 0x11
        /*0236*/ 	.short	(.L_95 - .L_94)
	.align		4
.L_94:
        /*0238*/ 	.word	index@(_ZN13group_norm_v218gn_bwd_cuda_kernelI13__nv_bfloat16Li320ELi1ELi16ELi160ELi64ELb1ELb1ELi32ELi320ELi320ELi4ELb1ELi72ELb0ELb1ELNS_15WgradSyncMethodE1ENS_16CompileConditionILi900EEEEEvPT_S6_S6_PKS5_S8_S8_S8_PKfflPfPj)
        /*023c*/ 	.word	0x00000000


	//----- nvinfo : EIATTR_REGCOUNT
	.align		4
.L_95:
        /*0240*/ 	.byte	0x04, 0x2f
        /*0242*/ 	.short	(.L_97 - .L_96)
	.align		4
.L_96:
        /*0244*/ 	.word	index@(_ZN13group_norm_v218gn_bwd_cuda_kernelI13__nv_bfloat16Li320ELi1ELi16ELi160ELi64ELb1ELb1ELi32ELi320ELi320ELi4ELb1ELi72ELb0ELb0ELNS_15WgradSyncMethodE1ENS_16CompileConditionILi900EEEEEvPT_S6_S6_PKS5_S8_S8_S8_PKfflPfPj)
        /*0248*/ 	.word	0x000000a6


	//----- nvinfo : EIATTR_FRAME_SIZE
	.align		4
.L_97:
        /*024c*/ 	.byte	0x04, 0x11
        /*024e*/ 	.short	(.L_99 - .L_98)
	.align		4
.L_98:
        /*0250*/ 	.word	index@(_ZN13group_norm_v218gn_bwd_cuda_kernelI13__nv_bfloat16Li320ELi1ELi16ELi160ELi64ELb1ELb1ELi32ELi320ELi320ELi4ELb1ELi72ELb0ELb0ELNS_15WgradSyncMethodE1ENS_16CompileConditionILi900EEEEEvPT_S6_S6_PKS5_S8_S8_S8_PKfflPfPj)
        /*0254*/ 	.word	0x00000000


	//----- nvinfo : EIATTR_REGCOUNT
	.align		4
.L_99:
        /*0258*/ 	.byte	0x04, 0x2f
        /*025a*/ 	.short	(.L_101 - .L_100)
	.align		4
.L_100:
        /*025c*/ 	.word	index@(_ZN13group_norm_v218gn_bwd_cuda_kernelI13__nv_bfloat16Li320ELi3ELi16ELi160ELi64ELb1ELb1ELi16ELi320ELi320ELi4ELb1ELi80ELb0ELb0ELNS_15WgradSyncMethodE3ENS_16CompileConditionILi900EEEEEvPT_S6_S6_PKS5_S8_S8_S8_PKfflPfPj)
        /*0260*/ 	.word	0x00000040


	//----- nvinfo : EIATTR_FRAME_SIZE
	.align		4
.L_101:
        /*0264*/ 	.byte	0x04, 0x11
        /*0266*/ 	.short	(.L_103 - .L_102)
	.align		4
.L_102:
        /*0268*/ 	.word	index@(_ZN13group_norm_v218gn_bwd_cuda_kernelI13__nv_bfloat16Li320ELi3ELi16ELi160ELi64ELb1ELb1ELi16ELi320ELi320ELi4ELb1ELi80ELb0ELb0ELNS_15WgradSyncMethodE3ENS_16CompileConditionILi900EEEEEvPT_S6_S6_PKS5_S8_S8_S8_PKfflPfPj)
        /*026c*/ 	.word	0x00000018


	//----- nvinfo : EIATTR_REGCOUNT
	.align		4
.L_103:
        /*0270*/ 	.byte	0x04, 0x2f
        /*0272*/ 	.short	(.L_105 - .L_104)
	.align		4
.L_104:
        /*0274*/ 	.word	index@(_ZN13group_norm_v218gn_bwd_cuda_kernelI13__nv_bfloat16Li320ELi1ELi16ELi160ELi64ELb1ELb1ELi16ELi320ELi320ELi4ELb1ELi32ELb0ELb0ELNS_15WgradSyncMethodE3ENS_16CompileConditionILi900EEEEEvPT_S6_S6_PKS5_S8_S8_S8_PKfflPfPj)
        /*0278*/ 	.word	0x0000007f


	//----- nvinfo : EIATTR_FRAME_SIZE
	.align		4
.L_105:
        /*027c*/ 	.byte	0x04, 0x11
        /*027e*/ 	.short	(.L_107 - .L_106)
	.align		4
.L_106:
        /*0280*/ 	.word	index@(_ZN13group_norm_v218gn_bwd_cuda_kernelI13__nv_bfloat16Li320ELi1ELi16ELi160ELi64ELb1ELb1ELi16ELi320ELi320ELi4ELb1ELi32ELb0ELb0ELNS_15WgradSyncMethodE3ENS_16CompileConditionILi900EEEEEvPT_S6_S6_PKS5_S8_S8_S8_PKfflPfPj)
        /*0284*/ 	.word	0x00000000


	//----- nvinfo : EIATTR_REGCOUNT
	.align		4
.L_107:
        /*0288*/ 	.byte	0x04, 0x2f
        /*028a*/ 	.short	(.L_109 - .L_108)
	.align		4
.L_108:
        /*028c*/ 	.word	index@(_ZN13group_norm_v218gn_bwd_cuda_kernelI13__nv_bfloat16Li320ELi3ELi16ELi160ELi64ELb1ELb1ELi8ELi320ELi320ELi4ELb1ELi40ELb0ELb0ELNS_15WgradSyncMethodE3ENS_16CompileConditionILi900EEEEEvPT_S6_S6_PKS5_S8_S8_S8_PKfflPfPj)
        /*0290*/ 	.word	0x00000040


	//----- nvinfo : EIATTR_FRAME_SIZE
	.align		4
.L_109:
        /*0294*/ 	.byte	0x04, 0x11
        /*0296*/ 	.short	(.L_111 - .L_110)
	.align		4
.L_110:
        /*0298*/ 	.word	index@(_ZN13group_norm_v218gn_bwd_cuda_kernelI13__nv_bfloat16Li320ELi3ELi16ELi160ELi64ELb1ELb1ELi8ELi320ELi320ELi4ELb1ELi40ELb0ELb0ELNS_15WgradSyncMethodE3ENS_16CompileConditionILi900EEEEEvPT_S6_S6_PKS5_S8_S8_S8_PKfflPfPj)
        /*029c*/ 	.word	0x00000000


	//----- nvinfo : EIATTR_REGCOUNT
	.align		4
.L_111:
        /*02a0*/ 	.byte	0x04, 0x2f
        /*02a2*/ 	.short	(.L_113 - .L_112)
	.align		4
.L_112:
        /*02a4*/ 	.word	index@(_ZN13group_norm_v218gn_bwd_cuda_kernelI13__nv_bfloat16Li320ELi1ELi16ELi160ELi64ELb1ELb1ELi8ELi320ELi320ELi4ELb1ELi16ELb0ELb0ELNS_15WgradSyncMethodE3ENS_16CompileConditionILi900EEEEEvPT_S6_S6_PKS5_S8_S8_S8_PKfflPfPj)
        /*02a8*/ 	.word	0x0000004e


	//----- nvinfo : EIATTR_FRAME_SIZE
	.align		4
.L_113:
        /*02ac*/ 	.byte	0x04, 0x11
        /*02ae*/ 	.short	(.L_115 - .L_114)
	.align		4
.L_114:
        /*02b0*/ 	.word	index@(_ZN13group_norm_v218gn_bwd_cuda_kernelI13__nv_bfloat16Li320ELi1ELi16ELi160ELi64ELb1ELb1ELi8ELi320ELi320ELi4ELb1ELi16ELb0ELb0ELNS_15WgradSyncMethodE3ENS_16CompileConditionILi900EEEEEvPT_S6_S6_PKS5_S8_S8_S8_PKfflPfPj)
        /*02b4*/ 	.word	0x00000000


	//----- nvinfo : EIATTR_REGCOUNT
	.align		4
.L_115:
        /*02b8*/ 	.byte	0x04, 0x2f
        /*02ba*/ 	.short	(.L_117 - .L_116)
	.align		4
.L_116:
        /*02bc*/ 	.word	index@(_ZN13group_norm_v218gn_bwd_cuda_kernelI13__nv_bfloat16Li320ELi3ELi16ELi160ELi64ELb1ELb1ELi4ELi320ELi320ELi4ELb1ELi16ELb0ELb0ELNS_15WgradSyncMethodE3ENS_16CompileConditionILi900EEEEEvPT_S6_S6_PKS5_S8_S8_S8_PKfflPfPj)
        /*02c0*/ 	.word	0x0000003e


	//----- nvinfo : EIATTR_FRAME_SIZE
	.align		4
.L_117:
        /*02c4*/ 	.byte	0x04, 0x11
        /*02c6*/ 	.short	(.L_119 - .L_118)
	.align		4
.L_118:
        /*02c8*/ 	.word	index@(_ZN13group_norm_v218gn_bwd_cuda_kernelI13__nv_bfloat16Li320ELi3ELi16ELi160ELi64ELb1ELb1ELi4ELi320ELi320ELi4ELb1ELi16ELb0ELb0ELNS_15WgradSyncMethodE3ENS_16CompileConditionILi900EEEEEvPT_S6_S6_PKS5_S8_S8_S8_PKfflPfPj)
        /*02cc*/ 	.word	0x00000000


	//----- nvinfo : EIATTR_REGCOUNT
	.align		4
.L_119:
        /*02d0*/ 	.byte	0x04, 0x2f
        /*02d2*/ 	.short	(.L_121 - .L_120)
	.align		4
.L_120:
        /*02d4*/ 	.word	index@(_ZN13group_norm_v218gn_bwd_cuda_kernelI13__nv_bfloat16Li320ELi1ELi16ELi160ELi64ELb1ELb1ELi4ELi320ELi320ELi4ELb1ELi9ELb0ELb0ELNS_15WgradSyncMethodE2ENS_16CompileConditionILi900EEEEEvPT_S6_S6_PKS5_S8_S8_S8_PKfflPfPj)
        /*02d8*/ 	.word	0x00000046


	//----- nvinfo : EIATTR_FRAME_SIZE
	.align		4
.L_121:
        /*02dc*/ 	.byte	0x04, 0x11
        /*02de*/ 	.short	(.L_123 - .L_122)
	.align		4
.L_122:
        /*02e0*/ 	.word	index@(_ZN13group_norm_v218gn_bwd_cuda_kernelI13__nv_bfloat16Li320ELi1ELi16ELi160ELi64ELb1ELb1ELi4ELi320ELi320ELi4ELb1ELi9ELb0ELb0ELNS_15WgradSyncMethodE2ENS_16CompileConditionILi900EEEEEvPT_S6_S6_PKS5_S8_S8_S8_PKfflPfPj)
        /*02e4*/ 	.word	0x00000000


	//----- nvinfo : EIATTR_REGCOUNT
	.align		4
.L_123:
        /*02e8*/ 	.byte	0x04, 0x2f
        /*02ea*/ 	.short	(.L_125 - .L_124)
	.align		4
.L_124:
        /*02ec*/ 	.word	index@(_ZN13group_norm_v218gn_bwd_cuda_kernelI13__nv_bfloat16Li320ELi3ELi16ELi160ELi64ELb1ELb1ELi2ELi320ELi320ELi2ELb1ELi10ELb0ELb0ELNS_15WgradSyncMethodE2ENS_16CompileConditionILi900EEEEEvPT_S6_S6_PKS5_S8_S8_S8_PKfflPfPj)
        /*02f0*/ 	.word	0x0000003d


	//----- nvinfo : EIATTR_FRAME_SIZE
	.align		4
.L_125:
        /*02f4*/ 	.byte	0x04, 0x11
        /*02f6*/ 	.short	(.L_127 - .L_126)
	.align		4
.L_126:
        /*02f8*/ 	.word	index@(_ZN13group_norm_v218gn_bwd_cuda_kernelI13__nv_bfloat16Li320ELi3ELi16ELi160ELi64ELb1ELb1ELi2ELi320ELi320ELi2ELb1ELi10ELb0ELb0ELNS_15WgradSyncMethodE2ENS_16CompileConditionILi900EEEEEvPT_S6_S6_PKS5_S8_S8_S8_PKfflPfPj)
        /*02fc*/ 	.word	0x00000000


	//----- nvinfo : EIATTR_REGCOUNT
	.align		4
.L_127:
        /*0300*/ 	.byte	0x04, 0x2f
        /*0302*/ 	.short	(.L_129 - .L_128)
	.align		4
.L_128:
        /*0304*/ 	.word	index@(_ZN13group_norm_v218gn_bwd_cuda_kernelI13__nv_bfloat16Li320ELi1ELi32ELi80ELi64ELb0ELb1ELi64ELi80ELi80ELi4ELb1ELi128ELb0ELb0ELNS_15WgradSyncMethodE3ENS_16CompileConditionILi900EEEEEvPT_S6_S6_PKS5_S8_S8_S8_PKfflPfPj)
        /*0308*/ 	.word	0x0000006f


	//----- nvinfo : EIATTR_FRAME_SIZE
	.align		4
.L_129:
        /*030c*/ 	.byte	0x04, 0x11
        /*030e*/ 	.short	(.L_131 - .L_130)
	.align		4
.L_130:
        /*0310*/ 	.word	index@(_ZN13group_norm_v218gn_bwd_cuda_kernelI13__nv_bfloat16Li320ELi1ELi32ELi80ELi64ELb0ELb1ELi64ELi80ELi80ELi4ELb1ELi128ELb0ELb0ELNS_15WgradSyncMethodE3ENS_16CompileConditionILi900EEEEEvPT_S6_S6_PKS5_S8_S8_S8_PKfflPfPj)
        /*0314*/ 	.word	0x00000000


	//----- nvinfo : EIATTR_REGCOUNT
	.align		4
.L_131:
        /*0318*/ 	.byte	0x04, 0x2f
        /*031a*/ 	.short	(.L_133 - .L_132)
	.align		4
.L_132:
        /*031c*/ 	.word	index@(_ZN13group_norm_v218gn_bwd_cuda_kernelI13__nv_bfloat16Li320ELi1ELi32ELi80ELi64ELb0ELb1ELi64ELi80ELi80ELi4ELb1ELi96ELb0ELb0ELNS_15WgradSyncMethodE3ENS_16CompileConditionILi900EEEEEvPT_S6_S6_PKS5_S8_S8_S8_PKfflPfPj)
        /*0320*/ 	.word	0x0000006f


	//----- nvinfo : EIATTR_FRAME_SIZE
	.align		4
.L_133:
        /*0324*/ 	.byte	0x04, 0x11
        /*0326*/ 	.short	(.L_135 - .L_134)
	.align		4
.L_134:
        /*0328*/ 	.word	index@(_ZN13group_norm_v218gn_bwd_cuda_kernelI13__nv_bfloat16Li320ELi1ELi32ELi80ELi64ELb0ELb1ELi64ELi80ELi80ELi4ELb1ELi96ELb0ELb0ELNS_15WgradSyncMethodE3ENS_16CompileConditionILi900EEEEEvPT_S6_S6_PKS5_S8_S8_S8_PKfflPfPj)
        /*032c*/ 	.word	0x00000000


	//----- nvinfo : EIATTR_MIN_STACK_SIZE
	.align		4
.L_135:
        /*0330*/ 	.byte	0x04, 0x12
        /*0332*/ 	.short	(.L_137 - .L_136)
	.align		4
.L_136:
        /*0334*/ 	.word	index@(_ZN13group_norm_v218gn_bwd_cuda_kernelI13__nv_bfloat16Li320ELi1ELi32ELi80ELi64ELb0ELb1ELi64ELi80ELi80ELi4ELb1ELi96ELb0ELb0ELNS_15WgradSyncMethodE3ENS_16CompileConditionILi900EEEEEvPT_S6_S6_PKS5_S8_S8_S8_PKfflPfPj)
        /*0338*/ 	.word	0x00000000


	//----- nvinfo : EIATTR_MIN_STACK_SIZE
	.align		4
.L_137:
        /*033c*/ 	.byte	0x04, 0x12
        /*033e*/ 	.short	(.L_139 - .L_138)
	.align		4
.L_138:
        /*0340*/ 	.word	index@(_ZN13group_norm_v218gn_bwd_cuda_kernelI13__nv_bfloat16Li320ELi1ELi32ELi80ELi64ELb0ELb1ELi64ELi80ELi80ELi4ELb1ELi128ELb0ELb0ELNS_15WgradSyncMethodE3ENS_16CompileConditionILi900EEEEEvPT_S6_S6_PKS5_S8_S8_S8_PKfflPfPj)
        /*0344*/ 	.word	0x00000000


	//----- nvinfo : EIATTR_MIN_STACK_SIZE
	.align		4
.L_139:
        /*0348*/ 	.byte	0x04, 0x12
        /*034a*/ 	.short	(.L_141 - .L_140)
	.align		4
.L_140:
        /*034c*/ 	.word	index@(_ZN13group_norm_v218gn_bwd_cuda_kernelI13__nv_bfloat16Li320ELi3ELi16ELi160ELi64ELb1ELb1ELi2ELi320ELi320ELi2ELb1ELi10ELb0ELb0ELNS_15WgradSyncMethodE2ENS_16CompileConditionILi900EEEEEvPT_S6_S6_PKS5_S8_S8_S8_PKfflPfPj)
        /*0350*/ 	.word	0x00000000


	//----- nvinfo : EIATTR_MIN_STACK_SIZE
	.align		4
.L_141:
        /*0354*/ 	.byte	0x04, 0x12
        /*0356*/ 	.short	(.L_143 - .L_142)
	.align		4
.L_142:
        /*0358*/ 	.word	index@(_ZN13group_norm_v218gn_bwd_cuda_kernelI13__nv_bfloat16Li320ELi1ELi16ELi160ELi64ELb1ELb1ELi4ELi320ELi320ELi4ELb1ELi9ELb0ELb0ELNS_15WgradSyncMethodE2ENS_16CompileConditionILi900EEEEEvPT_S6_S6_PKS5_S8_S8_S8_PKfflPfPj)
        /*035c*/ 	.word	0x00000000


	//----- nvinfo : EIATTR_MIN_STACK_SIZE
	.align		4
.L_143:
        /*0360*/ 	.byte	0x04, 0x12
        /*0362*/ 	.short	(.L_145 - .L_144)
	.align		4
.L_144:
        /*0364*/ 	.word	index@(_ZN13group_norm_v218gn_bwd_cuda_kernelI13__nv_bfloat16Li320ELi3ELi16ELi160ELi64ELb1ELb1ELi4ELi320ELi320ELi4ELb1ELi16ELb0ELb0ELNS_15WgradSyncMethodE3ENS_16CompileConditionILi900EEEEEvPT_S6_S6_PKS5_S8_S8_S8_PKfflPfPj)
        /*0368*/ 	.word	0x00000000


	//----- nvinfo : EIATTR_MIN_STACK_SIZE
	.align		4
.L_145:
        /*036c*/ 	.byte	0x04, 0x12
        /*036e*/ 	.short	(.L_147 - .L_146)
	.align		4
.L_146:
        /*0370*/ 	.word	index@(_ZN13group_norm_v218gn_bwd_cuda_kernelI13__nv_bfloat16Li320ELi1ELi16ELi160ELi64ELb1ELb1ELi8ELi320ELi320ELi4ELb1ELi16ELb0ELb0ELNS_15WgradSyncMethodE3ENS_16CompileConditionILi900EEEEEvPT_S6_S6_PKS5_S8_S8_S8_PKfflPfPj)
        /*0374*/ 	.word	0x00000000


	//----- nvinfo : EIATTR_MIN_STACK_SIZE
	.align		4
.L_147:
        /*0378*/ 	.byte	0x04, 0x12
        /*037a*/ 	.short	(.L_149 - .L_148)
	.align		4
.L_148:
        /*037c*/ 	.word	index@(_ZN13group_norm_v218gn_bwd_cuda_kernelI13__nv_bfloat16Li320ELi3ELi16ELi160ELi64ELb1ELb1ELi8ELi320ELi320ELi4ELb1ELi40ELb0ELb0ELNS_15WgradSyncMethodE3ENS_16CompileConditionILi900EEEEEvPT_S6_S6_PKS5_S8_S8_S8_PKfflPfPj)
        /*0380*/ 	.word	0x00000000


	//----- nvinfo : EIATTR_MIN_STACK_SIZE
	.align		4
.L_149:
        /*0384*/ 	.byte	0x04, 0x12
        /*0386*/ 	.short	(.L_151 - .L_150)
	.align		4
.L_150:
        /*0388*/ 	.word	index@(_ZN13group_norm_v218gn_bwd_cuda_kernelI13__nv_bfloat16Li320ELi1ELi16ELi160ELi64ELb1ELb1ELi16ELi320ELi320ELi4ELb1ELi32ELb0ELb0ELNS_15WgradSyncMethodE3ENS_16CompileConditionILi900EEEEEvPT_S6_S6_PKS5_S8_S8_S8_PKfflPfPj)
        /*038c*/ 	.word	0x00000000


	//----- nvinfo : EIATTR_MIN_STACK_SIZE
	.align		4
.L_151:
        /*0390*/ 	.byte	0x04, 0x12
        /*0392*/ 	.short	(.L_153 - .L_152)
	.align		4
.L_152:
        /*0394*/ 	.word	index@(_ZN13group_norm_v218gn_bwd_cuda_kernelI13__nv_bfloat16Li320ELi3ELi16ELi160ELi64ELb1ELb1ELi16ELi320ELi320ELi4ELb1ELi80ELb0ELb0ELNS_15WgradSyncMethodE3ENS_16CompileConditionILi900EEEEEvPT_S6_S6_PKS5_S8_S8_S8_PKfflPfPj)
        /*0398*/ 	.word	0x00000018


	//----- nvinfo : EIATTR_MIN_STACK_SIZE
	.align		4
.L_153:
        /*039c*/ 	.byte	0x04, 0x12
        /*039e*/ 	.short	(.L_155 - .L_154)
	.align		4
.L_154:
        /*03a0*/ 	.word	index@(_ZN13group_norm_v218gn_bwd_cuda_kernelI13__nv_bfloat16Li320ELi1ELi16ELi160ELi64ELb1ELb1ELi32ELi320ELi320ELi4ELb1ELi72ELb0ELb0ELNS_15WgradSyncMethodE1ENS_16CompileConditionILi900EEEEEvPT_S6_S6_PKS5_S8_S8_S8_PKfflPfPj)
        /*03a4*/ 	.word	0x00000000


	//----- nvinfo : EIATTR_MIN_STACK_SIZE
	.align		4
.L_155:
        /*03a8*/ 	.byte	0x04, 0x12
        /*03aa*/ 	.short	(.L_157 - .L_156)
	.align		4
.L_156:
        /*03ac*/ 	.word	index@(_ZN13group_norm_v218gn_bwd_cuda_kernelI13__nv_bfloat16Li320ELi1ELi16ELi160ELi64ELb1ELb1ELi32ELi320ELi320ELi4ELb1ELi72ELb0ELb1ELNS_15WgradSyncMethodE1ENS_16CompileConditionILi900EEEEEvPT_S6_S6_PKS5_S8_S8_S8_PKfflPfPj)
        /*03b0*/ 	.word	0x00000000


	//----- nvinfo : EIATTR_MIN_STACK_SIZE
	.align		4
.L_157:
        /*03b4*/ 	.byte	0x04, 0x12
        /*03b6*/ 	.short	(.L_159 - .L_158)
	.align		4
.L_158:
        /*03b8*/ 	.word	index@(_ZN13group_norm_v218gn_bwd_cuda_kernelI13__nv_bfloat16Li320ELi3ELi16ELi160ELi64ELb1ELb1ELi32ELi320ELi320ELi4ELb1ELi168ELb0ELb0ELNS_15WgradSyncMethodE3ENS_16CompileConditionILi900EEEEEvPT_S6_S6_PKS5_S8_S8_S8_PKfflPfPj)
        /*03bc*/ 	.word	0x00000130


	//----- nvinfo : EIATTR_MIN_STACK_SIZE
	.align		4
.L_159:
        /*03c0*/ 	.byte	0x04, 0x12
        /*03c2*/ 	.short	(.L_161 - .L_160)
	.align		4
.L_160:
        /*03c4*/ 	.word	index@(_ZN13group_norm_v218gn_bwd_cuda_kernelI13__nv_bfloat16Li320ELi1ELi16ELi160ELi64ELb1ELb1ELi64ELi320ELi320ELi4ELb1ELi144ELb0ELb0ELNS_15WgradSyncMethodE3ENS_16CompileConditionILi900EEEEEvPT_S6_S6_PKS5_S8_S8_S8_PKfflPfPj)
        /*03c8*/ 	.word	0x00000000


	//----- nvinfo : EIATTR_MIN_STACK_SIZE
	.align		4
.L_161:
        /*03cc*/ 	.byte	0x04, 0x12
        /*03ce*/ 	.short	(.L_163 - .L_162)
	.align		4
.L_162:
        /*03d0*/ 	.word	index@(_ZN13group_norm_v214gn_cuda_kernelI13__nv_bfloat16Li320ELi1ELi32ELi80ELi64ELb0ELi64ELi80ELi80ELi4ELb0ELi116ELb0ELb0ENS_16CompileConditionILi900EEEEEvPT_PKS4_S7_S7_flPfS8_Pj)
        /*03d4*/ 	.word	0x00000000


	//----- nvinfo : EIATTR_MIN_STACK_SIZE
	.align		4
.L_163:
        /*03d8*/ 	.byte	0x04, 0x12
        /*03da*/ 	.short	(.L_165 - .L_164)
	.align		4
.L_164:
        /*03dc*/ 	.word	index@(_ZN13group_norm_v214gn_cuda_kernelI13__nv_bfloat16Li320ELi1ELi32ELi80ELi64ELb0ELi64ELi80ELi80ELi4ELb0ELi148ELb0ELb0ENS_16CompileConditionILi900EEEEEvPT_PKS4_S7_S7_flPfS8_Pj)
        /*03e0*/ 	.word	0x00000000


	//----- nvinfo : EIATTR_MIN_STACK_SIZE
	.align		4
.L_165:
        /*03e4*/ 	.byte	0x04, 0x12
        /*03e6*/ 	.short	(.L_167 - .L_166)
	.align		4
.L_166:
        /*03e8*/ 	.word	index@(_ZN13group_norm_v214gn_cuda_kernelI13__nv_bfloat16Li320ELi1ELi16ELi160ELi64ELb1ELi64ELi160ELi160ELi4ELb0ELi116ELb0ELb0ENS_16CompileConditionILi900EEEEEvPT_PKS4_S7_S7_flPfS8_Pj)
        /*03ec*/ 	.word	0x00000000


	//----- nvinfo : EIATTR_MIN_STACK_SIZE
	.align		4
.L_167:
        /*03f0*/ 	.byte	0x04, 0x12
        /*03f2*/ 	.short	(.L_169 - .L_168)
	.align		4
.L_168:
        /*03f4*/ 	.word	index@(_ZN13group_norm_v214gn_cuda_kernelI13__nv_bfloat16Li320ELi1ELi16ELi160ELi64ELb1ELi64ELi160ELi160ELi4ELb0ELi148ELb0ELb0ENS_16CompileConditionILi900EEEEEvPT_PKS4_S7_S7_flPfS8_Pj)
        /*03f8*/ 	.word	0x00000000


	//----- nvinfo : EIATTR_MIN_STACK_SIZE
	.align		4
.L_169:
        /*03fc*/ 	.byte	0x04, 0x12
        /*03fe*/ 	.short	(.L_171 - .L_170)
	.align		4
.L_170:
        /*0400*/ 	.word	index@(_ZN13group_norm_v218gn_bwd_cuda_kernelI6__halfLi320ELi1ELi32ELi80ELi64ELb0ELb1ELi64ELi80ELi80ELi4ELb1ELi96ELb0ELb0ELNS_15WgradSyncMethodE3ENS_16CompileConditionILi900EEEEEvPT_S6_S6_PKS5_S8_S8_S8_PKfflPfPj)
        /*0404*/ 	.word	0x00000000


	//----- nvinfo : EIATTR_MIN_STACK_SIZE
	.align		4
.L_171:
        /*0408*/ 	.byte	0x04, 0x12
        /*040a*/ 	.short	(.L_173 - .L_172)
	.align		4
.L_172:
        /*040c*/ 	.word	index@(_ZN13group_norm_v218gn_bwd_cuda_kernelI6__halfLi320ELi1ELi32ELi80ELi64ELb0ELb1ELi64ELi80ELi80ELi4ELb1ELi128ELb0ELb0ELNS_15WgradSyncMethodE3ENS_16CompileConditionILi900EEEEEvPT_S6_S6_PKS5_S8_S8_S8_PKfflPfPj)
        /*0410*/ 	.word	0x00000000


	//----- nvinfo : EIATTR_MIN_STACK_SIZE
	.align		4
.L_173:
        /*0414*/ 	.byte	0x04, 0x12
        /*0416*/ 	.short	(.L_175 - .L_174)
	.align		4
.L_174:
        /*0418*/ 	.word	index@(_ZN13group_norm_v218gn_bwd_cuda_kernelI6__halfLi320ELi3ELi16ELi160ELi64ELb1ELb1ELi2ELi320ELi320ELi2ELb1ELi10ELb0ELb0ELNS_15WgradSyncMethodE2ENS_16CompileConditionILi900EEEEEvPT_S6_S6_PKS5_S8_S8_S8_PKfflPfPj)
        /*041c*/ 	.word	0x00000000


	//----- nvinfo : EIATTR_MIN_STACK_SIZE
	.align		4
.L_175:
        /*0420*/ 	.byte	0x04, 0x12
        /*0422*/ 	.short	(.L_177 - .L_176)
	.align		4
.L_176:
        /*0424*/ 	.word	index@(_ZN13group_norm_v218gn_bwd_cuda_kernelI6__halfLi320ELi1ELi16ELi160ELi64ELb1ELb1ELi4ELi320ELi320ELi4ELb1ELi9ELb0ELb0ELNS_15WgradSyncMethodE2ENS_16CompileConditionILi900EEEEEvPT_S6_S6_PKS5_S8_S8_S8_PKfflPfPj)
        /*0428*/ 	.word	0x00000000


	//----- nvinfo : EIATTR_MIN_STACK_SIZE
	.align		4
.L_177:
        /*042c*/ 	.byte	0x04, 0x12
        /*042e*/ 	.short	(.L_179 - .L_178)
	.align		4
.L_178:
        /*0430*/ 	.word	index@(_ZN13group_norm_v218gn_bwd_cuda_kernelI6__halfLi320ELi3ELi16ELi160ELi64ELb1ELb1ELi4ELi320ELi320ELi4ELb1ELi16ELb0ELb0ELNS_15WgradSyncMethodE3ENS_16CompileConditionILi900EEEEEvPT_S6_S6_PKS5_S8_S8_S8_PKfflPfPj)
        /*0434*/ 	.word	0x00000000


	//----- nvinfo : EIATTR_MIN_STACK_SIZE
	.align		4
.L_179:
        /*0438*/ 	.byte	0x04, 0x12
        /*043a*/ 	.short	(.L_181 - .L_180)
	.align		4
.L_180:
        /*043c*/ 	.word	index@(_ZN13group_norm_v218gn_bwd_cuda_kernelI6__halfLi320ELi1ELi16ELi160ELi64ELb1ELb1ELi8ELi320ELi320ELi4ELb1ELi16ELb0ELb0ELNS_15WgradSyncMethodE3ENS_16CompileConditionILi900EEEEEvPT_S6_S6_PKS5_S8_S8_S8_PKfflPfPj)
        /*0440*/ 	.word	0x00000000


	//----- nvinfo : EIATTR_MIN_STACK_SIZE
	.align		4
.L_181:
        /*0444*/ 	.byte	0x04, 0x12
        /*0446*/ 	.short	(.L_183 - .L_182)
	.align		4
.L_182:
        /*0448*/ 	.word	index@(_ZN13group_norm_v218gn_bwd_cuda_kernelI6__halfLi320ELi3ELi16ELi160ELi64ELb1ELb1ELi8ELi320ELi320ELi4ELb1ELi40ELb0ELb0ELNS_15WgradSyncMethodE3ENS_16CompileConditionILi900EEEEEvPT_S6_S6_PKS5_S8_S8_S8_PKfflPfPj)
        /*044c*/ 	.word	0x00000000


	//----- nvinfo : EIATTR_MIN_STACK_SIZE
	.align		4
.L_183:
        /*0450*/ 	.byte	0x04, 0x12
        /*0452*/ 	.short	(.L_185 - .L_184)
	.align		4
.L_184:
        /*0454*/ 	.word	index@(_ZN13group_norm_v218gn_bwd_cuda_kernelI6__halfLi320ELi1ELi16ELi160ELi64ELb1ELb1ELi16ELi320ELi320ELi4ELb1ELi32ELb0ELb0ELNS_15WgradSyncMethodE3ENS_16CompileConditionILi900EEEEEvPT_S6_S6_PKS5_S8_S8_S8_PKfflPfPj)
        /*0458*/ 	.word	0x00000000


	//----- nvinfo : EIATTR_MIN_STACK_SIZE
	.align		4
.L_185:
        /*045c*/ 	.byte	0x04, 0x12
        /*045e*/ 	.short	(.L_187 - .L_186)
	.align		4
.L_186:
        /*0460*/ 	.word	index@(_ZN13group_norm_v218gn_bwd_cuda_kernelI6__halfLi320ELi3ELi16ELi160ELi64ELb1ELb1ELi16ELi320ELi320ELi4ELb1ELi80ELb0ELb0ELNS_15WgradSyncMethodE3ENS_16CompileConditionILi900EEEEEvPT_S6_S6_PKS5_S8_S8_S8_PKfflPfPj)
        /*0464*/ 	.word	0x00000000


	//----- nvinfo : EIATTR_MIN_STACK_SIZE
	.align		4
.L_187:
        /*0468*/ 	.byte	0x04, 0x12
        /*046a*/ 	.short	(.L_189 - .L_188)
	.align		4
.L_188:
        /*046c*/ 	.word	index@(_ZN13group_norm_v218gn_bwd_cuda_kernelI6__halfLi320ELi1ELi16ELi160ELi64ELb1ELb1ELi32ELi320ELi320ELi4ELb1ELi72ELb0ELb0ELNS_15WgradSyncMethodE1ENS_16CompileConditionILi900EEEEEvPT_S6_S6_PKS5_S8_S8_S8_PKfflPfPj)
        /*0470*/ 	.word	0x00000000


	//----- nvinfo : EIATTR_MIN_STACK_SIZE
	.align		4
.L_189:
        /*0474*/ 	.byte	0x04, 0x12
        /*0476*/ 	.short	(.L_191 - .L_190)
	.align		4
.L_190:
        /*0478*/ 	.word	index@(_ZN13group_norm_v218gn_bwd_cuda_kernelI6__halfLi320ELi1ELi16ELi160ELi64ELb1ELb1ELi32ELi320ELi320ELi4ELb1ELi72ELb0ELb1ELNS_15WgradSyncMethodE1ENS_16CompileConditionILi900EEEEEvPT_S6_S6_PKS5_S8_S8_S8_PKfflPfPj)
        /*047c*/ 	.word	0x00000000


	//----- nvinfo : EIATTR_MIN_STACK_SIZE
	.align		4
.L_191:
        /*0480*/ 	.byte	0x04, 0x12
        /*0482*/ 	.short	(.L_193 - .L_192)
	.align		4
.L_192:
        /*0484*/ 	.word	index@(_ZN13group_norm_v218gn_bwd_cuda_kernelI6__halfLi320ELi3ELi16ELi160ELi64ELb1ELb1ELi32ELi320ELi320ELi4ELb1ELi168ELb0ELb0ELNS_15WgradSyncMethodE3ENS_16CompileConditionILi900EEEEEvPT_S6_S6_PKS5_S8_S8_S8_PKfflPfPj)
        /*0488*/ 	.word	0x00000090


	//----- nvinfo : EIATTR_MIN_STACK_SIZE
	.align		4
.L_193:
        /*048c*/ 	.byte	0x04, 0x12
        /*048e*/ 	.short	(.L_195 - .L_194)
	.align		4
.L_194:
        /*0490*/ 	.word	index@(_ZN13group_norm_v218gn_bwd_cuda_kernelI6__halfLi320ELi1ELi16ELi160ELi64ELb1ELb1ELi64ELi320ELi320ELi4ELb1ELi144ELb0ELb0ELNS_15WgradSyncMethodE3ENS_16CompileConditionILi900EEEEEvPT_S6_S6_PKS5_S8_S8_S8_PKfflPfPj)
        /*0494*/ 	.word	0x00000000


	//----- nvinfo : EIATTR_MIN_STACK_SIZE
	.align		4
.L_195:
        /*0498*/ 	.byte	0x04, 0x12
        /*049a*/ 	.short	(.L_197 - .L_196)
	.align		4
.L_196:
        /*049c*/ 	.word	index@(_ZN13group_norm_v214gn_cuda_kernelI6__halfLi320ELi1ELi32ELi80ELi64ELb0ELi64ELi80ELi80ELi4ELb0ELi116ELb0ELb0ENS_16CompileConditionILi900EEEEEvPT_PKS4_S7_S7_flPfS8_Pj)
        /*04a0*/ 	.word	0x00000000


	//----- nvinfo : EIATTR_MIN_STACK_SIZE
	.align		4
.L_197:
        /*04a4*/ 	.byte	0x04, 0x12
        /*04a6*/ 	.short	(.L_199 - .L_198)
	.align		4
.L_198:
        /*04a8*/ 	.word	index@(_ZN13group_norm_v214gn_cuda_kernelI6__halfLi320ELi1ELi32ELi80ELi64ELb0ELi64ELi80ELi80ELi4ELb0ELi148ELb0ELb0ENS_16CompileConditionILi900EEEEEvPT_PKS4_S7_S7_flPfS8_Pj)
        /*04ac*/ 	.word	0x00000000


	//----- nvinfo : EIATTR_MIN_STACK_SIZE
	.align		4
.L_199:
        /*04b0*/ 	.byte	0x04, 0x12
        /*04b2*/ 	.short	(.L_201 - .L_200)
	.align		4
.L_200:
        /*04b4*/ 	.word	index@(_ZN13group_norm_v214gn_cuda_kernelI6__halfLi320ELi1ELi16ELi160ELi64ELb1ELi64ELi160ELi160ELi4ELb0ELi116ELb0ELb0ENS_16CompileConditionILi900EEEEEvPT_PKS4_S7_S7_flPfS8_Pj)
        /*04b8*/ 	.word	0x00000000


	//----- nvinfo : EIATTR_MIN_STACK_SIZE
	.align		4
.L_201:
        /*04bc*/ 	.byte	0x04, 0x12
        /*04be*/ 	.short	(.L_203 - .L_202)
	.align		4
.L_202:
        /*04c0*/ 	.word	index@(_ZN13group_norm_v214gn_cuda_kernelI6__halfLi320ELi1ELi16ELi160ELi64ELb1ELi64ELi160ELi160ELi4ELb0ELi148ELb0ELb0ENS_16CompileConditionILi900EEEEEvPT_PKS4_S7_S7_flPfS8_Pj)
        /*04c4*/ 	.word	0x00000000
.L_203:


//--------------------- .nv.compat                --------------------------
	.section	.nv.compat,"",@"SHT_CUDA_COMPAT_INFO"
	.align	4
        /*0000*/ 	.byte	0x02, 0x09, 0x01, 0x00, 0x02, 0x02, 0x01, 0x00, 0x02, 0x05, 0x05, 0x00, 0x03, 0x07, 0x01, 0x01
        /*0010*/ 	.byte	0x02, 0x03, 0x00, 0x00, 0x02, 0x06, 0x01, 0x00, 0x04, 0x0b, 0x08, 0x00, 0x00, 0x00, 0x00, 0x00
        /*0020*/ 	.byte	0x00, 0x00, 0x00, 0x00


//--------------------- .nv.info._ZN13group_norm_v218gn_bwd_cuda_kernelI13__nv_bfloat16Li320ELi1ELi32ELi80ELi64ELb0ELb1ELi64ELi80ELi80ELi4ELb1ELi96ELb0ELb0ELNS_15WgradSyncMethodE3ENS_16CompileConditionILi900EEEEEvPT_S6_S6_PKS5_S8_S8_S8_PKfflPfPj --------------------------
	.section	.nv.info._ZN13group_norm_v218gn_bwd_cuda_kernelI13__nv_bfloat16Li320ELi1ELi32ELi80ELi64ELb0ELb1ELi64ELi80ELi80ELi4ELb1ELi96ELb0ELb0ELNS_15WgradSyncMethodE3ENS_16CompileConditionILi900EEEEEvPT_S6_S6_PKS5_S8_S8_S8_PKfflPfPj,"",@"SHT_CUDA_INFO"
	.sectionflags	@""
	.align	4


	//----- nvinfo : EIATTR_CUDA_API_VERSION
	.align		4
        /*0000*/ 	.byte	0x04, 0x37
        /*0002*/ 	.short	(.L_205 - .L_204)
.L_204:
        /*0004*/ 	.word	0x00000082


	//----- nvinfo : EIATTR_KPARAM_INFO
	.align		4
.L_205:
        /*0008*/ 	.byte	0x04, 0x17
        /*000a*/ 	.short	(.L_207 - .L_206)
.L_206:
        /*000c*/ 	.word	0x00000000
        /*0010*/ 	.short	0x000b
        /*0012*/ 	.short	0x0058
        /*0014*/ 	.byte	0x00, 0xf0, 0x21, 0x00


	//----- nvinfo : EIATTR_KPARAM_INFO
	.align		4
.L_207:
        /*0018*/ 	.byte	0x04, 0x17
        /*001a*/ 	.short	(.L_209 - .L_208)
.L_208:
        /*001c*/ 	.word	0x00000000
        /*0020*/ 	.short	0x000a
        /*0022*/ 	.short	0x0050
        /*0024*/ 	.byte	0x00, 0xf0, 0x21, 0x00


	//----- nvinfo : EIATTR_KPARAM_INFO
	.align		4
.L_209:
        /*0028*/ 	.byte	0x04, 0x17
        /*002a*/ 	.short	(.L_211 - .L_210)
.L_210:
        /*002c*/ 	.word	0x00000000
        /*0030*/ 	.short	0x0009
        /*0032*/ 	.short	0x0048
        /*0034*/ 	.byte	0x00, 0xf0, 0x21, 0x00


	//----- nvinfo : EIATTR_KPARAM_INFO
	.align		4
.L_211:
        /*0038*/ 	.byte	0x04, 0x17
        /*003a*/ 	.short	(.L_213 - .L_212)
.L_212:
        /*003c*/ 	.word	0x00000000
        /*0040*/ 	.short	0x0008
        /*0042*/ 	.short	0x0040
        /*0044*/ 	.byte	0x00, 0xf0, 0x11, 0x00


	//----- nvinfo : EIATTR_KPARAM_INFO
	.align		4
.L_213:
        /*0048*/ 	.byte	0x04, 0x17
        /*004a*/ 	.short	(.L_215 - .L_214)
.L_214:
        /*004c*/ 	.word	0x00000000
        /*0050*/ 	.short	0x0007
        /*0052*/ 	.short	0x0038
        /*0054*/ 	.byte	0x00, 0xf0, 0x21, 0x00


	//----- nvinfo : EIATTR_KPARAM_INFO
	.align		4
.L_215:
        /*0058*/ 	.byte	0x04, 0x17
        /*005a*/ 	.short	(.L_217 - .L_216)
.L_216:
        /*005c*/ 	.word	0x00000000
        /*0060*/ 	.short	0x0006
        /*0062*/ 	.short	0x0030
        /*0064*/ 	.byte	0x00, 0xf0, 0x21, 0x00


	//----- nvinfo : EIATTR_KPARAM_INFO
	.align		4
.L_217:
        /*0068*/ 	.byte	0x04, 0x17
        /*006a*/ 	.short	(.L_219 - .L_218)
.L_218:
        /*006c*/ 	.word	0x00000000
        /*0070*/ 	.short	0x0005
        /*0072*/ 	.short	0x0028
        /*0074*/ 	.byte	0x00, 0xf0, 0x21, 0x00


	//----- nvinfo : EIATTR_KPARAM_INFO
	.align		4
.L_219:
        /*0078*/ 	.byte	0x04, 0x17
        /*007a*/ 	.short	(.L_221 - .L_220)
.L_220:
        /*007c*/ 	.word	0x00000000
        /*0080*/ 	.short	0x0004
        /*0082*/ 	.short	0x0020
        /*0084*/ 	.byte	0x00, 0xf0, 0x21, 0x00


	//----- nvinfo : EIATTR_KPARAM_INFO
	.align		4
.L_221:
        /*0088*/ 	.byte	0x04, 0x17
        /*008a*/ 	.short	(.L_223 - .L_222)
.L_222:
        /*008c*/ 	.word	0x00000000
        /*0090*/ 	.short	0x0003
        /*0092*/ 	.short	0x0018
        /*0094*/ 	.byte	0x00, 0xf0, 0x21, 0x00


	//----- nvinfo : EIATTR_KPARAM_INFO
	.align		4
.L_223:
        /*0098*/ 	.byte	0x04, 0x17
        /*009a*/ 	.short	(.L_225 - .L_224)
.L_224:
        /*009c*/ 	.word	0x00000000
        /*00a0*/ 	.short	0x0002
        /*00a2*/ 	.short	0x0010
        /*00a4*/ 	.byte	0x00, 0xf0, 0x21, 0x00


	//----- nvinfo : EIATTR_KPARAM_INFO
	.align		4
.L_225:
        /*00a8*/ 	.byte	0x04, 0x17
        /*00aa*/ 	.short	(.L_227 - .L_226)
.L_226:
        /*00ac*/ 	.word	0x00000000
        /*00b0*/ 	.short	0x0001
        /*00b2*/ 	.short	0x0008
        /*00b4*/ 	.byte	0x00, 0xf0, 0x21, 0x00


	//----- nvinfo : EIATTR_KPARAM_INFO
	.align		4
.L_227:
        /*00b8*/ 	.byte	0x04, 0x17
        /*00ba*/ 	.short	(.L_229 - .L_228)
.L_228:
        /*00bc*/ 	.word	0x00000000
        /*00c0*/ 	.short	0x0000
        /*00c2*/ 	.short	0x0000
        /*00c4*/ 	.byte	0x00, 0xf0, 0x21, 0x00


	//----- nvinfo : EIATTR_SPARSE_MMA_MASK
	.align		4
.L_229:
        /*00c8*/ 	.byte	0x03, 0x50
        /*00ca*/ 	.short	0x0000


	//----- nvinfo : EIATTR_MAXREG_COUNT
	.align		4
        /*00cc*/ 	.byte	0x03, 0x1b
        /*00ce*/ 	.short	0x00a8


	//----- nvinfo : EIATTR_NUM_BARRIERS
	.align		4
        /*00d0*/ 	.byte	0x02, 0x4c
        /*00d2*/ 	.byte	0x01
	.zero		1


	//----- nvinfo : EIATTR_MERCURY_ISA_VERSION
	.align		4
        /*00d4*/ 	.byte	0x03, 0x5f
        /*00d6*/ 	.short	0x0101


	//----- nvinfo : EIATTR_COOP_GROUP_MASK_REGIDS
	.align		4
        /*00d8*/ 	.byte	0x04, 0x29
        /*00da*/ 	.short	(.L_231 - .L_230)


	//   ....[0]....
.L_230:
        /*00dc*/ 	.word	0xffffffff


	//   ....[1]....
        /*00e0*/ 	.word	0xffffffff


	//   ....[2]....
        /*00e4*/ 	.word	0xffffffff


	//   ....[3]....
        /*00e8*/ 	.word	0xffffffff


	//   ....[4]....
        /*00ec*/ 	.word	0xffffffff


	//   ....[5]....
        /*00f0*/ 	.word	0xffffffff


	//   ....[6]....
        /*00f4*/ 	.word	0xffffffff


	//   ....[7]....
        /*00f8*/ 	.word	0xffffffff


	//   ....[8]....
        /*00fc*/ 	.word	0xffffffff


	//   ....[9]....
        /*0100*/ 	.word	0xffffffff


	//   ....[10]....
        /*0104*/ 	.word	0xffffffff


	//   ....[11]....
        /*0108*/ 	.word	0xffffffff


	//   ....[12]....
        /*010c*/ 	.word	0xffffffff


	//   ....[13]....
        /*0110*/ 	.word	0xffffffff


	//   ....[14]....
        /*0114*/ 	.word	0xffffffff


	//   ....[15]....
        /*0118*/ 	.word	0xffffffff


	//   ....[16]....
        /*011c*/ 	.word	0xffffffff


	//   ....[17]....
        /*0120*/ 	.word	0xffffffff


	//   ....[18]....
        /*0124*/ 	.word	0x05000013


	//   ....[19]....
        /*0128*/ 	.word	0x0500000e


	//   ....[20]....
        /*012c*/ 	.word	0x05000014


	//   ....[21]....
        /*0130*/ 	.word	0x05000015


	//   ....[22]....
        /*0134*/ 	.word	0x05000017


	//   ....[23]....
        /*0138*/ 	.word	0x05000016


	//   ....[24]....
        /*013c*/ 	.word	0x0500001c


	//   ....[25]....
        /*0140*/ 	.word	0x05000003


	//   ....[26]....
        /*0144*/ 	.word	0x05000014


	//   ....[27]....
        /*0148*/ 	.word	0x05000014


	//   ....[28]....
        /*014c*/ 	.word	0x05000014


	//   ....[29]....
        /*0150*/ 	.word	0x05000014


	//   ....[30]....
        /*0154*/ 	.word	0x05000014


	//   ....[31]....
        /*0158*/ 	.word	0x05000014


	//   ....[32]....
        /*015c*/ 	.word	0x05000014


	//   ....[33]....
        /*0160*/ 	.word	0x05000014


	//   ....[34]....
        /*0164*/ 	.word	0x05000014


	//   ....[35]....
        /*0168*/ 	.word	0x05000014


	//   ....[36]....
        /*016c*/ 	.word	0x05000014


	//   ....[37]....
        /*0170*/ 	.word	0x05000014


	//   ....[38]....
        /*0174*/ 	.word	0x05000014


	//   ....[39]....
        /*0178*/ 	.word	0x05000014


	//   ....[40]....
        /*017c*/ 	.word	0x05000014


	//   ....[41]....
        /*0180*/ 	.word	0x05000014


	//----- nvinfo : EIATTR_COOP_GROUP_INSTR_OFFSETS
	.align		4
.L_231:
        /*0184*/ 	.byte	0x04, 0x28
        /*0186*/ 	.short	(.L_233 - .L_232)


	//   ....[0]....
.L_232:
        /*0188*/ 	.word	0x00001480


	//   ....[1]....
        /*018c*/ 	.word	0x00001490


	//   ....[2]....
        /*0190*/ 	.word	0x000014c0


	//   ....[3]....
        /*0194*/ 	.word	0x000014d0


	//   ....[4]....
        /*0198*/ 	.word	0x00001500


	//   ....[5]....
        /*019c*/ 	.word	0x00001510


	//   ....[6]....
        /*01a0*/ 	.word	0x00001540


	//   ....[7]....
        /*01a4*/ 	.word	0x00001550


	//   ....[8]....
        /*01a8*/ 	.word	0x00001590


	//   ....[9]....
        /*01ac*/ 	.word	0x000015a0


	//   ....[10]....
        /*01b0*/ 	.word	0x00001fc0


	//   ....[11]....
        /*01b4*/ 	.word	0x00001fd0


	//   ....[12]....
        /*01b8*/ 	.word	0x00002000


	//   ....[13]....
        /*01bc*/ 	.word	0x00002010


	//   ....[14]....
        /*01c0*/ 	.word	0x00002040


	//   ....[15]....
        /*01c4*/ 	.word	0x00002050


	//   ....[16]....
        /*01c8*/ 	.word	0x00002080


	//   ....[17]....
        /*01cc*/ 	.word	0x00002090


	//   ....[18]....
        /*01d0*/ 	.word	0x00002f50


	//   ....[19]....
        /*01d4*/ 	.word	0x00002f80


	//   ....[20]....
        /*01d8*/ 	.word	0x00002fb0


	//   ....[21]....
        /*01dc*/ 	.word	0x00002fd0


	//   ....[22]....
        /*01e0*/ 	.word	0x00003000


	//   ....[23]....
        /*01e4*/ 	.word	0x00003010


	//   ....[24]....
        /*01e8*/ 	.word	0x00003040


	//   ....[25]....
        /*01ec*/ 	.word	0x00003050


	//   ....[26]....
        /*01f0*/ 	.word	0x00003270


	//   ....[27]....
        /*01f4*/ 	.word	0x00003300


	//   ....[28]....
        /*01f8*/ 	.word	0x00003370


	//   ....[29]....
        /*01fc*/ 	.word	0x000033d0


	//   ....[30]....
        /*0200*/ 	.word	0x00003440


	//   ....[31]....
        /*0204*/ 	.word	0x000034a0


	//   ....[32]....
        /*0208*/ 	.word	0x00003510


	//   ....[33]....
        /*020c*/ 	.word	0x00003570


	//   ....[34]....
        /*0210*/ 	.word	0x00003610


	//   ....[35]....
        /*0214*/ 	.word	0x000036a0


	//   ....[36]....
        /*0218*/ 	.word	0x00003710


	//   ....[37]....
        /*021c*/ 	.word	0x00003770


	//   ....[38]....
        /*0220*/ 	.word	0x000037e0


	//   ....[39]....
        /*0224*/ 	.word	0x00003840


	//   ....[40]....
        /*0228*/ 	.word	0x000038b0


	//   ....[41]....
        /*022c*/ 	.word	0x00003910


	//----- nvinfo : EIATTR_EXIT_INSTR_OFFSETS
	.align		4
.L_233:
        /*0230*/ 	.byte	0x04, 0x1c
        /*0232*/ 	.short	(.L_235 - .L_234)


	//   ....[0]....
.L_234:
        /*0234*/ 	.word	0x00002b00


	//   ....[1]....
        /*0238*/ 	.word	0x00003200


	//----- nvinfo : EIATTR_MAX_THREADS
	.align		4
.L_235:
        /*023c*/ 	.byte	0x04, 0x05
        /*023e*/ 	.short	(.L_237 - .L_236)
.L_236:
        /*0240*/ 	.word	0x00000140
        /*0244*/ 	.word	0x00000001
        /*0248*/ 	.word	0x00000001


	//----- nvinfo : EIATTR_CRS_STACK_SIZE
	.align		4
.L_237:
        /*024c*/ 	.byte	0x04, 0x1e
        /*024e*/ 	.short	(.L_239 - .L_238)
.L_238:
        /*0250*/ 	.word	0x00000000


	//----- nvinfo : EIATTR_CBANK_PARAM_SIZE
	.align		4
.L_239:
        /*0254*/ 	.byte	0x03, 0x19
        /*0256*/ 	.short	0x0060


	//----- nvinfo : EIATTR_PARAM_CBANK
	.align		4
        /*0258*/ 	.byte	0x04, 0x0a
        /*025a*/ 	.short	(.L_241 - .L_240)
	.align		4
.L_240:
        /*025c*/ 	.word	index@(.nv.constant0._ZN13group_norm_v218gn_bwd_cuda_kernelI13__nv_bfloat16Li320ELi1ELi32ELi80ELi64ELb0ELb1ELi64ELi80ELi80ELi4ELb1ELi96ELb0ELb0ELNS_15WgradSyncMethodE3ENS_16CompileConditionILi900EEEEEvPT_S6_S6_PKS5_S8_S8_S8_PKfflPfPj)
        /*0260*/ 	.short	0x0210
        /*0262*/ 	.short	0x0060


	//----- nvinfo : EIATTR_SW_WAR
	.align		4
.L_241:
        /*0264*/ 	.byte	0x04, 0x36
        /*0266*/ 	.short	(.L_243 - .L_242)
.L_242:
        /*0268*/ 	.word	0x00000008
.L_243:


//--------------------- .nv.info._ZN13group_norm_v218gn_bwd_cuda_kernelI13__nv_bfloat16Li320ELi1ELi32ELi80ELi64ELb0ELb1ELi64ELi80ELi80ELi4ELb1ELi128ELb0ELb0ELNS_15WgradSyncMethodE3ENS_16CompileConditionILi900EEEEEvPT_S6_S6_PKS5_S8_S8_S8_PKfflPfPj --------------------------
	.section	.nv.info._ZN13group_norm_v218gn_bwd_cuda_kernelI13__nv_bfloat16Li320ELi1ELi32ELi80ELi64ELb0ELb1ELi64ELi80ELi80ELi4ELb1ELi128ELb0ELb0ELNS_15WgradSyncMethodE3ENS_16CompileConditionILi900EEEEEvPT_S6_S6_PKS5_S8_S8_S8_PKfflPfPj,"",@"SHT_CUDA_INFO"
	.sectionflags	@""
	.align	4


	//----- nvinfo : EIATTR_CUDA_API_VERSION
	.align		4
        /*0000*/ 	.byte	0x04, 0x37
        /*0002*/ 	.short	(.L_245 - .L_244)
.L_244:
        /*0004*/ 	.word	0x00000082


	//----- nvinfo : EIATTR_KPARAM_INFO
	.align		4
.L_245:
        /*0008*/ 	.byte	0x04, 0x17
        /*000a*/ 	.short	(.L_247 - .L_246)
.L_246:
        /*000c*/ 	.word	0x00000000
        /*0010*/ 	.short	0x000b
        /*0012*/ 	.short	0x0058
        /*0014*/ 	.byte	0x00, 0xf0, 0x21, 0x00


	//----- nvinfo : EIATTR_KPARAM_INFO
	.align		4
.L_247:
        /*0018*/ 	.byte	0x04, 0x17
        /*001a*/ 	.short	(.L_249 - .L_248)
.L_248:
        /*001c*/ 	.word	0x00000000
        /*0020*/ 	.short	0x000a
        /*0022*/ 	.short	0x0050
        /*0024*/ 	.byte	0x00, 0xf0, 0x21, 0x00


	//----- nvinfo : EIATTR_KPARAM_INFO
	.align		4
.L_249:
        /*0028*/ 	.byte	0x04, 0x17
        /*002a*/ 	.short	(.L_251 - .L_250)
.L_250:
        /*002c*/ 	.word	0x00000000
        /*0030*/ 	.short	0x0009
        /*0032*/ 	.short	0x0048
        /*0034*/ 	.byte	0x00, 0xf0, 0x21, 0x00


	//----- nvinfo : EIATTR_KPARAM_INFO
	.align		4
.L_251:
        /*0038*/ 	.byte	0x04, 0x17
        /*003a*/ 	.short	(.L_253 - .L_252)
.L_252:
        /*003c*/ 	.word	0x00000000
        /*0040*/ 	.short	0x0008
        /*0042*/ 	.short	0x0040
        /*0044*/ 	.byte	0x00, 0xf0, 0x11, 0x00


	//----- nvinfo : EIATTR_KPARAM_INFO
	.align		4
.L_253:
        /*0048*/ 	.byte	0x04, 0x17
        /*004a*/ 	.short	(.L_255 - .L_254)
.L_254:
        /*004c*/ 	.word	0x00000000
        /*0050*/ 	.short	0x0007
        /*0052*/ 	.short	0x0038
        /*0054*/ 	.byte	0x00, 0xf0, 0x21, 0x00


	//----- nvinfo : EIATTR_KPARAM_INFO
	.align		4
.L_255:
        /*0058*/ 	.byte	0x04, 0x17
        /*005a*/ 	.short	(.L_257 - .L_256)
.L_256:
        /*005c*/ 	.word	0x00000000
        /*0060*/ 	.short	0x0006
        /*0062*/ 	.short	0x0030
        /*0064*/ 	.byte	0x00, 0xf0, 0x21, 0x00


	//----- nvinfo : EIATTR_KPARAM_INFO
	.align		4
.L_257:
        /*0068*/ 	.byte	0x04, 0x17
        /*006a*/ 	.short	(.L_259 - .L_258)
.L_258:
        /*006c*/ 	.word	0x00000000
        /*0070*/ 	.short	0x0005
        /*0072*/ 	.short	0x0028
        /*0074*/ 	.byte	0x00, 0xf0, 0x21, 0x00


	//----- nvinfo : EIATTR_KPARAM_INFO
	.align		4
.L_259:
        /*0078*/ 	.byte	0x04, 0x17
        /*007a*/ 	.short	(.L_261 - .L_260)
.L_260:
        /*007c*/ 	.word	0x00000000
        /*0080*/ 	.short	0x0004
        /*0082*/ 	.short	0x0020
        /*0084*/ 	.byte	0x00, 0xf0, 0x21, 0x00


	//----- nvinfo : EIATTR_KPARAM_INFO
	.align		4
.L_261:
        /*0088*/ 	.byte	0x04, 0x17
        /*008a*/ 	.short	(.L_263 - .L_262)
.L_262:
        /*008c*/ 	.word	0x00000000
        /*0090*/ 	.short	0x0003
        /*0092*/ 	.short	0x0018
        /*0094*/ 	.byte	0x00, 0xf0, 0x21, 0x00


	//----- nvinfo : EIATTR_KPARAM_INFO
	.align		4
.L_263:
        /*0098*/ 	.byte	0x04, 0x17
        /*009a*/ 	.short	(.L_265 - .L_264)
.L_264:
        /*009c*/ 	.word	0x00000000
        /*00a0*/ 	.short	0x0002
        /*00a2*/ 	.short	0x0010
        /*00a4*/ 	.byte	0x00, 0xf0, 0x21, 0x00


	//----- nvinfo : EIATTR_KPARAM_INFO
	.align		4
.L_265:
        /*00a8*/ 	.byte	0x04, 0x17
        /*00aa*/ 	.short	(.L_267 - .L_266)
.L_266:
        /*00ac*/ 	.word	0x00000000
        /*00b0*/ 	.short	0x0001
        /*00b2*/ 	.short	0x0008
        /*00b4*/ 	.byte	0x00, 0xf0, 0x21, 0x00


	//----- nvinfo : EIATTR_KPARAM_INFO
	.align		4
.L_267:
        /*00b8*/ 	.byte	0x04, 0x17
        /*00ba*/ 	.short	(.L_269 - .L_268)
.L_268:
        /*00bc*/ 	.word	0x00000000
        /*00c0*/ 	.short	0x0000
        /*00c2*/ 	.short	0x0000
        /*00c4*/ 	.byte	0x00, 0xf0, 0x21, 0x00


	//----- nvinfo : EIATTR_SPARSE_MMA_MASK
	.align		4
.L_269:
        /*00c8*/ 	.byte	0x03, 0x50
        /*00ca*/ 	.short	0x0000


	//----- nvinfo : EIATTR_MAXREG_COUNT
	.align		4
        /*00cc*/ 	.byte	0x03, 0x1b
        /*00ce*/ 	.short	0x00a8


	//----- nvinfo : EIATTR_NUM_BARRIERS
	.align		4
        /*00d0*/ 	.byte	0x02, 0x4c
        /*00d2*/ 	.byte	0x01
	.zero		1


	//----- nvinfo : EIATTR_MERCURY_ISA_VERSION
	.align		4
        /*00d4*/ 	.byte	0x03, 0x5f
        /*00d6*/ 	.short	0x0101


	//----- nvinfo : EIATTR_COOP_GROUP_MASK_REGIDS
	.align		4
        /*00d8*/ 	.byte	0x04, 0x29
        /*00da*/ 	.short	(.L_271 - .L_270)


	//   ....[0]....
.L_270:
        /*00dc*/ 	.word	0xffffffff


	//   ....[1]....
        /*00e0*/ 	.word	0xffffffff


	//   ....[2]....
        /*00e4*/ 	.word	0xffffffff


	//   ....[3]....
        /*00e8*/ 	.word	0xffffffff


	//   ....[4]....
        /*00ec*/ 	.word	0xffffffff


	//   ....[5]....
        /*00f0*/ 	.word	0xffffffff


	//   ....[6]....
        /*00f4*/ 	.word	0xffffffff


	//   ....[7]....
        /*00f8*/ 	.word	0xffffffff


	//   ....[8]....
        /*00fc*/ 	.word	0xffffffff


	//   ....[9]....
        /*0100*/ 	.word	0xffffffff


	//   ....[10]....
        /*0104*/ 	.word	0xffffffff


	//   ....[11]....
        /*0108*/ 	.word	0xffffffff


	//   ....[12]....
        /*010c*/ 	.word	0xffffffff


	//   ....[13]....
        /*0110*/ 	.word	0xffffffff


	//   ....[14]....
        /*0114*/ 	.word	0xffffffff


	//   ....[15]....
        /*0118*/ 	.word	0xffffffff


	//   ....[16]....
        /*011c*/ 	.word	0xffffffff


	//   ....[17]....
        /*0120*/ 	.word	0xffffffff


	//   ....[18]....
        /*0124*/ 	.word	0x05000013


	//   ....[19]....
        /*0128*/ 	.word	0x0500000e


	//   ....[20]....
        /*012c*/ 	.word	0x05000014


	//   ....[21]....
        /*0130*/ 	.word	0x05000015


	//   ....[22]....
        /*0134*/ 	.word	0x05000017


	//   ....[23]....
        /*0138*/ 	.word	0x05000016


	//   ....[24]....
        /*013c*/ 	.word	0x0500001c


	//   ....[25]....
        /*0140*/ 	.word	0x05000003


	//   ....[26]....
        /*0144*/ 	.word	0x05000014


	//   ....[27]....
        /*0148*/ 	.word	0x05000014


	//   ....[28]....
        /*014c*/ 	.word	0x05000014


	//   ....[29]....
        /*0150*/ 	.word	0x05000014


	//   ....[30]....
        /*0154*/ 	.word	0x05000014


	//   ....[31]....
        /*0158*/ 	.word	0x05000014


	//   ....[32]....
        /*015c*/ 	.word	0x05000014


	//   ....[33]....
        /*0160*/ 	.word	0x05000014


	//   ....[34]....
        /*0164*/ 	.word	0x05000014


	//   ....[35]....
        /*0168*/ 	.word	0x05000014


	//   ....[36]....
        /*016c*/ 	.word	0x05000014


	//   ....[37]....
        /*0170*/ 	.word	0x05000014


	//   ....[38]....
        /*0174*/ 	.word	0x05000014


	//   ....[39]....
        /*0178*/ 	.word	0x05000014


	//   ....[40]....
        /*017c*/ 	.word	0x05000014


	//   ....[41]....
        /*0180*/ 	.word	0x05000014


	//----- nvinfo : EIATTR_COOP_GROUP_INSTR_OFFSETS
	.align		4
.L_271:
        /*0184*/ 	.byte	0x04, 0x28
        /*0186*/ 	.short	(.L_273 - .L_272)


	//   ....[0]....
.L_272:
        /*0188*/ 	.word	0x00001480


	//   ....[1]....
        /*018c*/ 	.word	0x00001490


	//   ....[2]....
        /*0190*/ 	.word	0x000014c0


	//   ....[3]....
        /*0194*/ 	.word	0x000014d0


	//   ....[4]....
        /*0198*/ 	.word	0x00001500


	//   ....[5]....
        /*019c*/ 	.word	0x00001510


	//   ....[6]....
        /*01a0*/ 	.word	0x00001540


	//   ....[7]....
        /*01a4*/ 	.word	0x00001550


	//   ....[8]....
        /*01a8*/ 	.word	0x00001590


	//   ....[9]....
        /*01ac*/ 	.word	0x000015a0


	//   ....[10]....
        /*01b0*/ 	.word	0x00001fc0


	//   ....[11]....
        /*01b4*/ 	.word	0x00001fd0


	//   ....[12]....
        /*01b8*/ 	.word	0x00002000


	//   ....[13]....
        /*01bc*/ 	.word	0x00002010


	//   ....[14]....
        /*01c0*/ 	.word	0x00002040


	//   ....[15]....
        /*01c4*/ 	.word	0x00002050


	//   ....[16]....
        /*01c8*/ 	.word	0x00002080


	//   ....[17]....
        /*01cc*/ 	.word	0x00002090


	//   ....[18]....
        /*01d0*/ 	.word	0x00002f50


	//   ....[19]....
        /*01d4*/ 	.word	0x00002f80


	//   ....[20]....
        /*01d8*/ 	.word	0x00002fb0


	//   ....[21]....
        /*01dc*/ 	.word	0x00002fd0


	//   ....[22]....
        /*01e0*/ 	.word	0x00003000


	//   ....[23]....
        /*01e4*/ 	.word	0x00003010


	//   ....[24]....
        /*01e8*/ 	.word	0x00003040


	//   ....[25]....
        /*01ec*/ 	.word	0x00003050


	//   ....[26]....
        /*01f0*/ 	.word	0x00003270


	//   ....[27]....
        /*01f4*/ 	.word	0x00003300


	//   ....[28]....
        /*01f8*/ 	.word	0x00003370


	//   ....[29]....
        /*01fc*/ 	.word	0x000033d0


	//   ....[30]....
        /*0200*/ 	.word	0x00003440


	//   ....[31]....
        /*0204*/ 	.word	0x000034a0


	//   ....[32]....
        /*0208*/ 	.word	0x00003510


	//   ....[33]....
        /*020c*/ 	.word	0x00003570


	//   ....[34]....
        /*0210*/ 	.word	0x00003610


	//   ....[35]....
        /*0214*/ 	.word	0x000036a0


	//   ....[36]....
        /*0218*/ 	.word	0x00003710


	//   ....[37]....
        /*021c*/ 	.word	0x00003770


	//   ....[38]....
        /*0220*/ 	.word	0x000037e0


	//   ....[39]....
        /*0224*/ 	.word	0x00003840


	//   ....[40]....
        /*0228*/ 	.word	0x000038b0


	//   ....[41]....
        /*022c*/ 	.word	0x00003910


	//----- nvinfo : EIATTR_EXIT_INSTR_OFFSETS
	.align		4
.L_273:
        /*0230*/ 	.byte	0x04, 0x1c
        /*0232*/ 	.short	(.L_275 - .L_274)


	//   ....[0]....
.L_274:
        /*0234*/ 	.word	0x00002b00


	//   ....[1]....
        /*0238*/ 	.word	0x00003200


	//----- nvinfo : EIATTR_MAX_THREADS
	.align		4
.L_275:
        /*023c*/ 	.byte	0x04, 0x05
        /*023e*/ 	.short	(.L_277 - .L_276)
.L_276:
        /*0240*/ 	.word	0x00000140
        /*0244*/ 	.word	0x00000001
        /*0248*/ 	.word	0x00000001


	//----- nvinfo : EIATTR_CRS_STACK_SIZE
	.align		4
.L_277:
        /*024c*/ 	.byte	0x04, 0x1e
        /*024e*/ 	.short	(.L_279 - .L_278)
.L_278:
        /*0250*/ 	.word	0x00000000


	//----- nvinfo : EIATTR_CBANK_PARAM_SIZE
	.align		4
.L_279:
        /*0254*/ 	.byte	0x03, 0x19
        /*0256*/ 	.short	0x0060


	//----- nvinfo : EIATTR_PARAM_CBANK
	.align		4
        /*0258*/ 	.byte	0x04, 0x0a
        /*025a*/ 	.short	(.L_281 - .L_280)
	.align		4
.L_280:
        /*025c*/ 	.word	index@(.nv.constant0._ZN13group_norm_v218gn_bwd_cuda_kernelI13__nv_bfloat16Li320ELi1ELi32ELi80ELi64ELb0ELb1ELi64ELi80ELi80ELi4ELb1ELi128ELb0ELb0ELNS_15WgradSyncMethodE3ENS_16CompileConditionILi900EEEEEvPT_S6_S6_PKS5_S8_S8_S8_PKfflPfPj)
        /*0260*/ 	.short	0x0210
        /*0262*/ 	.short	0x0060


	//----- nvinfo : EIATTR_SW_WAR
	.align		4
.L_281:
        /*0264*/ 	.byte	0x04, 0x36
        /*0266*/ 	.short	(.L_283 - .L_282)
.L_282:
        /*0268*/ 	.word	0x00000008
.L_283:


//--------------------- .nv.info._ZN13group_norm_v218gn_bwd_cuda_kernelI13__nv_bfloat16Li320ELi3ELi16ELi160ELi64ELb1ELb1ELi2ELi320ELi320ELi2ELb1ELi10ELb0ELb0ELNS_15WgradSyncMethodE2ENS_16CompileConditionILi900EEEEEvPT_S6_S6_PKS5_S8_S8_S8_PKfflPfPj --------------------------
	.section	.nv.info._ZN13group_norm_v218gn_bwd_cuda_kernelI13__nv_bfloat16Li320ELi3ELi16ELi160ELi64ELb1ELb1ELi2ELi320ELi320ELi2ELb1ELi10ELb0ELb0ELNS_15WgradSyncMethodE2ENS_16CompileConditionILi900EEEEEvPT_S6_S6_PKS5_S8_S8_S8_PKfflPfPj,"",@"SHT_CUDA_INFO"
	.sectionflags	@""
	.align	4


	//----- nvinfo : EIATTR_CUDA_API_VERSION
	.align		4
        /*0000*/ 	.byte	0x04, 0x37
        /*0002*/ 	.short	(.L_285 - .L_284)
.L_284:
        /*0004*/ 	.word	0x00000082


	//----- nvinfo : EIATTR_KPARAM_INFO
	.align		4
.L_285:
        /*0008*/ 	.byte	0x04, 0x17
        /*000a*/ 	.short	(.L_287 - .L_286)
.L_286:
        /*000c*/ 	.word	0x00000000
        /*0010*/ 	.short	0x000b
        /*0012*/ 	.short	0x0058
        /*0014*/ 	.byte	0x00, 0xf0, 0x21, 0x00


	//----- nvinfo : EIATTR_KPARAM_INFO
	.align		4
.L_287:
        /*0018*/ 	.byte	0x04, 0x17
        /*001a*/ 	.short	(.L_289 - .L_288)
.L_288:
        /*001c*/ 	.word	0x00000000
        /*0020*/ 	.short	0x000a
        /*0022*/ 	.short	0x0050
        /*0024*/ 	.byte	0x00, 0xf0, 0x21, 0x00


	//----- nvinfo : EIATTR_KPARAM_INFO
	.align		4
.L_289:
        /*0028*/ 	.byte	0x04, 0x17
        /*002a*/ 	.short	(.L_291 - .L_290)
.L_290:
        /*002c*/ 	.word	0x00000000
        /*0030*/ 	.short	0x0009
        /*0032*/ 	.short	0x0048
        /*0034*/ 	.byte	0x00, 0xf0, 0x21, 0x00


	//----- nvinfo : EIATTR_KPARAM_INFO
	.align		4
.L_291:
        /*0038*/ 	.byte	0x04, 0x17
        /*003a*/ 	.short	(.L_293 - .L_292)
.L_292:
        /*003c*/ 	.word	0x00000000
        /*0040*/ 	.short	0x0008
        /*0042*/ 	.short	0x0040
        /*0044*/ 	.byte	0x00, 0xf0, 0x11, 0x00


	//----- nvinfo : EIATTR_KPARAM_INFO
	.align		4
.L_293:
        /*0048*/ 	.byte	0x04, 0x17
        /*004a*/ 	.short	(.L_295 - .L_294)
.L_294:
        /*004c*/ 	.word	0x00000000
        /*0050*/ 	.short	0x0007
        /*0052*/ 	.short	0x0038
        /*0054*/ 	.byte	0x00, 0xf0, 0x21, 0x00


	//----- nvinfo : EIATTR_KPARAM_INFO
	.align		4
.L_295:
        /*0058*/ 	.byte	0x04, 0x17
        /*005a*/ 	.short	(.L_297 - .L_296)
.L_296:
        /*005c*/ 	.word	0x00000000
        /*0060*/ 	.short	0x0006
        /*0062*/ 	.short	0x0030
        /*0064*/ 	.byte	0x00, 0xf0, 0x21, 0x00


	//----- nvinfo : EIATTR_KPARAM_INFO
	.align		4
.L_297:
        /*0068*/ 	.byte	0x04, 0x17
        /*006a*/ 	.short	(.L_299 - .L_298)
.L_298:
        /*006c*/ 	.word	0x00000000
        /*0070*/ 	.short	0x0005
        /*0072*/ 	.short	0x0028
        /*0074*/ 	.byte	0x00, 0xf0, 0x21, 0x00


	//----- nvinfo : EIATTR_KPARAM_INFO
	.align		4
.L_299:
        /*0078*/ 	.byte	0x04, 0x17
        /*007a*/ 	.short	(.L_301 - .L_300)
.L_300:
        /*007c*/ 	.word	0x00000000
        /*0080*/ 	.short	0x0004
        /*0082*/ 	.short	0x0020
        /*0084*/ 	.byte	0x00, 0xf0, 0x21, 0x00


	//----- nvinfo : EIATTR_KPARAM_INFO
	.align		4
.L_301:
        /*0088*/ 	.byte	0x04, 0x17
        /*008a*/ 	.short	(.L_303 - .L_302)
.L_302:
        /*008c*/ 	.word	0x00000000
        /*0090*/ 	.short	0x0003
        /*0092*/ 	.short	0x0018
        /*0094*/ 	.byte	0x00, 0xf0, 0x21, 0x00


	//----- nvinfo : EIATTR_KPARAM_INFO
	.align		4
.L_303:
        /*0098*/ 	.byte	0x04, 0x17
        /*009a*/ 	.short	(.L_305 - .L_304)
.L_304:
        /*009c*/ 	.word	0x00000000
        /*00a0*/ 	.short	0x0002
        /*00a2*/ 	.short	0x0010
        /*00a4*/ 	.byte	0x00, 0xf0, 0x21, 0x00


	//----- nvinfo : EIATTR_KPARAM_INFO
	.align		4
.L_305:
        /*00a8*/ 	.byte	0x04, 0x17
        /*00aa*/ 	.short	(.L_307 - .L_306)
.L_306:
        /*00ac*/ 	.word	0x00000000
        /*00b0*/ 	.short	0x0001
        /*00b2*/ 	.short	0x0008
        /*00b4*/ 	.byte	0x00, 0xf0, 0x21, 0x00


	//----- nvinfo : EIATTR_KPARAM_INFO
	.align		4
.L_307:
        /*00b8*/ 	.byte	0x04, 0x17
        /*00ba*/ 	.short	(.L_309 - .L_308)
.L_308:
        /*00bc*/ 	.word	0x00000000
        /*00c0*/ 	.short	0x0000
        /*00c2*/ 	.short	0x0000
        /*00c4*/ 	.byte	0x00, 0xf0, 0x21, 0x00


	//----- nvinfo : EIATTR_SPARSE_MMA_MASK
	.align		4
.L_309:
        /*00c8*/ 	.byte	0x03, 0x50
        /*00ca*/ 	.short	0x0000


	//----- nvinfo : EIATTR_MAXREG_COUNT
	.align		4
        /*00cc*/ 	.byte	0x03, 0x1b
        /*00ce*/ 	.short	0x0040


	//----- nvinfo : EIATTR_NUM_BARRIERS
	.align		4
        /*00d0*/ 	.byte	0x02, 0x4c
        /*00d2*/ 	.byte	0x01
	.zero		1


	//----- nvinfo : EIATTR_MERCURY_ISA_VERSION
	.align		4
        /*00d4*/ 	.byte	0x03, 0x5f
        /*00d6*/ 	.short	0x0101


	//----- nvinfo : EIATTR_COOP_GROUP_MASK_REGIDS
	.align		4
        /*00d8*/ 	.byte	0x04, 0x29
        /*00da*/ 	.short	(.L_311 - .L_310)


	//   ....[0]....
.L_310:
        /*00dc*/ 	.word	0xffffffff


	//   ....[1]....
        /*00e0*/ 	.word	0xffffffff


	//   ....[2]....
        /*00e4*/ 	.word	0xffffffff


	//   ....[3]....
        /*00e8*/ 	.word	0xffffffff


	//   ....[4]....
        /*00ec*/ 	.word	0xffffffff


	//   ....[5]....
        /*00f0*/ 	.word	0xffffffff


	//   ....[6]....
        /*00f4*/ 	.word	0xffffffff


	//   ....[7]....
        /*00f8*/ 	.word	0xffffffff


	//   ....[8]....
        /*00fc*/ 	.word	0xffffffff


	//   ....[9]....
        /*0100*/ 	.word	0xffffffff


	//   ....[10]....
        /*0104*/ 	.word	0xffffffff


	//   ....[11]....
        /*0108*/ 	.word	0xffffffff


	//   ....[12]....
        /*010c*/ 	.word	0x05000009


	//   ....[13]....
        /*0110*/ 	.word	0x05000008


	//   ....[14]....
        /*0114*/ 	.word	0x0500000a


	//   ....[15]....
        /*0118*/ 	.word	0x0500000b


	//   ....[16]....
        /*011c*/ 	.word	0x0500000d


	//   ....[17]....
        /*0120*/ 	.word	0x0500000c


	//   ....[18]....
        /*0124*/ 	.word	0x0500000e


	//   ....[19]....
        /*0128*/ 	.word	0x05000003


	//   ....[20]....
        /*012c*/ 	.word	0x0500000d


	//   ....[21]....
        /*0130*/ 	.word	0x0500000c


	//   ....[22]....
        /*0134*/ 	.word	0x0500000e


	//   ....[23]....
        /*0138*/ 	.word	0x0500000f


	//   ....[24]....
        /*013c*/ 	.word	0x05000011


	//   ....[25]....
        /*0140*/ 	.word	0x05000010


	//   ....[26]....
        /*0144*/ 	.word	0x05000014


	//   ....[27]....
        /*0148*/ 	.word	0x05000003


	//   ....[28]....
        /*014c*/ 	.word	0x0500000d


	//   ....[29]....
        /*0150*/ 	.word	0x0500000c


	//   ....[30]....
        /*0154*/ 	.word	0x0500000e


	//   ....[31]....
        /*0158*/ 	.word	0x0500000f


	//   ....[32]....
        /*015c*/ 	.word	0x05000011


	//   ....[33]....
        /*0160*/ 	.word	0x05000010


	//   ....[34]....
        /*0164*/ 	.word	0x05000014


	//   ....[35]....
        /*0168*/ 	.word	0x05000003


	//   ....[36]....
        /*016c*/ 	.word	0x0500000f


	//   ....[37]....
        /*0170*/ 	.word	0x05000012


	//   ....[38]....
        /*0174*/ 	.word	0x0500000f


	//   ....[39]....
        /*0178*/ 	.word	0x0500001a


	//   ....[40]....
        /*017c*/ 	.word	0x05000017


	//   ....[41]....
        /*0180*/ 	.word	0x05000011


	//   ....[42]....
        /*0184*/ 	.word	0x0500000e


	//   ....[43]....
        /*0188*/ 	.word	0x05000010


	//   ....[44]....
        /*018c*/ 	.word	0x0500000b


	//   ....[45]....
        /*0190*/ 	.word	0x0500000e


	//   ....[46]....
        /*0194*/ 	.word	0x0500000a


	//   ....[47]....
        /*0198*/ 	.word	0x05000008


	//   ....[48]....
        /*019c*/ 	.word	0x0500000c


	//   ....[49]....
        /*01a0*/ 	.word	0x05000011


	//   ....[50]....
        /*01a4*/ 	.word	0x0500000f


	//   ....[51]....
        /*01a8*/ 	.word	0x05000009


	//   ....[52]....
        /*01ac*/ 	.word	0x05000012


	//   ....[53]....
        /*01b0*/ 	.word	0x0500000b


	//   ....[54]....
        /*01b4*/ 	.word	0x05000008


	//   ....[55]....
        /*01b8*/ 	.word	0x05000007


	//   ....[56]....
        /*01bc*/ 	.word	0x0500000c


	//   ....[57]....
        /*01c0*/ 	.word	0x05000006


	//   ....[58]....
        /*01c4*/ 	.word	0x05000014


	//   ....[59]....
        /*01c8*/ 	.word	0x05000003


	//   ....[60]....
        /*01cc*/ 	.word	0x0500001b


	//   ....[61]....
        /*01d0*/ 	.word	0x05000016


	//   ....[62]....
        /*01d4*/ 	.word	0x05000015


	//   ....[63]....
        /*01d8*/ 	.word	0x0500001c


	//   ....[64]....
        /*01dc*/ 	.word	0x0500001f


	//   ....[65]....
        /*01e0*/ 	.word	0x05000014


	//   ....[66]....
        /*01e4*/ 	.word	0x05000017


	//   ....[67]....
        /*01e8*/ 	.word	0x05000012


	//   ....[68]....
        /*01ec*/ 	.word	0x0500000e


	//   ....[69]....
        /*01f0*/ 	.word	0x0500000e


	//   ....[70]....
        /*01f4*/ 	.word	0x0500000e


	//   ....[71]....
        /*01f8*/ 	.word	0x0500000e


	//   ....[72]....
        /*01fc*/ 	.word	0x0500000e


	//   ....[73]....
        /*0200*/ 	.word	0x0500000e


	//   ....[74]....
        /*0204*/ 	.word	0x0500000e


	//   ....[75]....
        /*0208*/ 	.word	0x0500000e


	//   ....[76]....
        /*020c*/ 	.word	0x0500000e


	//   ....[77]....
        /*0210*/ 	.word	0x0500000e


	//   ....[78]....
        /*0214*/ 	.word	0x0500000e


	//   ....[79]....
        /*0218*/ 	.word	0x0500000e


	//   ....[80]....
        /*021c*/ 	.word	0x0500000e


	//   ....[81]....
        /*0220*/ 	.word	0x0500000e


	//   ....[82]....
        /*0224*/ 	.word	0x0500000e


	//   ....[83]....
        /*0228*/ 	.word	0x0500000e


	//   ....[84]....
        /*022c*/ 	.word	0x0500000e


	//   ....[85]....
        /*0230*/ 	.word	0x0500000e


	//   ....[86]....
        /*0234*/ 	.word	0x0500000e


	//   ....[87]....
        /*0238*/ 	.word	0x0500000e


	//   ....[88]....
        /*023c*/ 	.word	0x0500000e


	//   ....[89]....
        /*0240*/ 	.word	0x0500000e


	//   ....[90]....
        /*0244*/ 	.word	0x0500000e


	//   ....[91]....
        /*0248*/ 	.word	0x0500000e


	//   ....[92]....
        /*024c*/ 	.word	0x0500000e


	//   ....[93]....
        /*0250*/ 	.word	0x0500000e


	//   ....[94]....
        /*0254*/ 	.word	0x0500000e


	//   ....[95]....
        /*0258*/ 	.word	0x0500000e


	//   ....[96]....
        /*025c*/ 	.word	0x0500000e


	//   ....[97]....
        /*0260*/ 	.word	0x0500000e


	//   ....[98]....
        /*0264*/ 	.word	0x0500000e


	//   ....[99]....
        /*0268*/ 	.word	0x0500000e


	//   ....[100]....
        /*026c*/ 	.word	0x0500000e


	//   ....[101]....
        /*0270*/ 	.word	0x0500000e


	//   ....[102]....
        /*0274*/ 	.word	0x0500000e


	//   ....[103]....
        /*0278*/ 	.word	0x0500000e


	//   ....[104]....
        /*027c*/ 	.word	0x0500000e


	//   ....[105]....
        /*0280*/ 	.word	0x0500000e


	//   ....[106]....
        /*0284*/ 	.word	0x0500000e


	//   ....[107]....
        /*0288*/ 	.word	0x0500000e


	//   ....[108]....
        /*028c*/ 	.word	0x0500000e


	//   ....[109]....
        /*0290*/ 	.word	0x0500000e


	//   ....[110]....
        /*0294*/ 	.word	0x0500000e


	//   ....[111]....
        /*0298*/ 	.word	0x0500000e


	//   ....[112]....
        /*029c*/ 	.word	0x0500000e


	//   ....[113]....
        /*02a0*/ 	.word	0x0500000e


	//   ....[114]....
        /*02a4*/ 	.word	0x0500000e


	//   ....[115]....
        /*02a8*/ 	.word	0x0500000e


	//   ....[116]....
        /*02ac*/ 	.word	0x0500000e


	//   ....[117]....
        /*02b0*/ 	.word	0x0500000e


	//   ....[118]....
        /*02b4*/ 	.word	0x0500000e


	//   ....[119]....
        /*02b8*/ 	.word	0x0500000e


	//   ....[120]....
        /*02bc*/ 	.word	0x0500000e


	//   ....[121]....
        /*02c0*/ 	.word	0x0500000e


	//   ....[122]....
        /*02c4*/ 	.word	0x0500000e


	//   ....[123]....
        /*02c8*/ 	.word	0x0500000e


	//----- nvinfo : EIATTR_COOP_GROUP_INSTR_OFFSETS
	.align		4
.L_311:
        /*02cc*/ 	.byte	0x04, 0x28
        /*02ce*/ 	.short	(.L_313 - .L_312)


	//   ....[0]....
.L_312:
        /*02d0*/ 	.word	0x00001050


	//   ....[1]....
        /*02d4*/ 	.word	0x00001090


	//   ....[2]....
        /*02d8*/ 	.word	0x00001670


	//   ....[3]....
        /*02dc*/ 	.word	0x00001680


	//   ....[4]....
        /*02e0*/ 	.word	0x000016b0


	//   ....[5]....
        /*02e4*/ 	.word	0x000016c0


	//   ....[6]....
        /*02e8*/ 	.word	0x000016f0


	//   ....[7]....
        /*02ec*/ 	.word	0x00001700


	//   ....[8]....
        /*02f0*/ 	.word	0x00001750


	//   ....[9]....
        /*02f4*/ 	.word	0x00001760


	//   ....[10]....
        /*02f8*/ 	.word	0x000017b0


	//   ....[11]....
        /*02fc*/ 	.word	0x000017f0


	//   ....[12]....
        /*0300*/ 	.word	0x00002a60


	//   ....[13]....
        /*0304*/ 	.word	0x00002a90


	//   ....[14]....
        /*0308*/ 	.word	0x00002ac0


	//   ....[15]....
        /*030c*/ 	.word	0x00002ae0


	//   ....[16]....
        /*0310*/ 	.word	0x00002b10


	//   ....[17]....
        /*0314*/ 	.word	0x00002b20


	//   ....[18]....
        /*0318*/ 	.word	0x00002b50


	//   ....[19]....
        /*031c*/ 	.word	0x00002b60


	//   ....[20]....
        /*0320*/ 	.word	0x00002d50


	//   ....[21]....
        /*0324*/ 	.word	0x00002d80


	//   ....[22]....
        /*0328*/ 	.word	0x00002db0


	//   ....[23]....
        /*032c*/ 	.word	0x00002dd0


	//   ....[24]....
        /*0330*/ 	.word	0x00002e00


	//   ....[25]....
        /*0334*/ 	.word	0x00002e10


	//   ....[26]....
        /*0338*/ 	.word	0x00002e40


	//   ....[27]....
        /*033c*/ 	.word	0x00002e50


	//   ....[28]....
        /*0340*/ 	.word	0x00002fe0


	//   ....[29]....
        /*0344*/ 	.word	0x00003010


	//   ....[30]....
        /*0348*/ 	.word	0x00003040


	//   ....[31]....
        /*034c*/ 	.word	0x00003060


	//   ....[32]....
        /*0350*/ 	.word	0x00003090


	//   ....[33]....
        /*0354*/ 	.word	0x000030a0


	//   ....[34]....
        /*0358*/ 	.word	0x000030d0


	//   ....[35]....
        /*035c*/ 	.word	0x000030e0


	//   ....[36]....
        /*0360*/ 	.word	0x00003430


	//   ....[37]....
        /*0364*/ 	.word	0x00003440


	//   ....[38]....
        /*0368*/ 	.word	0x000034c0


	//   ....[39]....
        /*036c*/ 	.word	0x000034e0


	//   ....[40]....
        /*0370*/ 	.word	0x00003520


	//   ....[41]....
        /*0374*/ 	.word	0x00003530


	//   ....[42]....
        /*0378*/ 	.word	0x00003540


	//   ....[43]....
        /*037c*/ 	.word	0x00003570


	//   ....[44]....
        /*0380*/ 	.word	0x000035d0


	//   ....[45]....
        /*0384*/ 	.word	0x00003610


	//   ....[46]....
        /*0388*/ 	.word	0x00003650


	//   ....[47]....
        /*038c*/ 	.word	0x00003660


	//   ....[48]....
        /*0390*/ 	.word	0x00003690


	//   ....[49]....
        /*0394*/ 	.word	0x000036a0


	//   ....[50]....
        /*0398*/ 	.word	0x000036d0


	//   ....[51]....
        /*039c*/ 	.word	0x000036f0


	//   ....[52]....
        /*03a0*/ 	.word	0x00003700


	//   ....[53]....
        /*03a4*/ 	.word	0x00003740


	//   ....[54]....
        /*03a8*/ 	.word	0x000037a0


	//   ....[55]....
        /*03ac*/ 	.word	0x000037d0


	//   ....[56]....
        /*03b0*/ 	.word	0x000037f0


	//   ....[57]....
        /*03b4*/ 	.word	0x00003820


	//   ....[58]....
        /*03b8*/ 	.word	0x00003830


	//   ....[59]....
        /*03bc*/ 	.word	0x00003860


	//   ....[60]....
        /*03c0*/ 	.word	0x00003880


	//   ....[61]....
        /*03c4*/ 	.word	0x000038b0


	//   ....[62]....
        /*03c8*/ 	.word	0x000038d0


	//   ....[63]....
        /*03cc*/ 	.word	0x00003900


	//   ....[64]....
        /*03d0*/ 	.word	0x00003930


	//   ....[65]....
        /*03d4*/ 	.word	0x00003980


	//   ....[66]....
        /*03d8*/ 	.word	0x00003a90


	//   ....[67]....
        /*03dc*/ 	.word	0x00003af0


	//   ....[68]....
        /*03e0*/ 	.word	0x00003ca0


	//   ....[69]....
        /*03e4*/ 	.word	0x00003cf0


	//   ....[70]....
        /*03e8*/ 	.word	0x00003d60


	//   ....[71]....
        /*03ec*/ 	.word	0x00003dc0


	//   ....[72]....
        /*03f0*/ 	.word	0x00003e30


	//   ....[73]....
        /*03f4*/ 	.word	0x00003e90


	//   ....[74]....
        /*03f8*/ 	.word	0x00003f00


	//   ....[75]....
        /*03fc*/ 	.word	0x00003f60


	//   ....[76]....
        /*0400*/ 	.word	0x00004000


	//   ....[77]....
        /*0404*/ 	.word	0x00004090


	//   ....[78]....
        /*0408*/ 	.word	0x00004100


	//   ....[79]....
        /*040c*/ 	.word	0x00004160


	//   ....[80]....
        /*0410*/ 	.word	0x000041d0


	//   ....[81]....
        /*0414*/ 	.word	0x00004230


	//   ....[82]....
        /*0418*/ 	.word	0x000042a0


	//   ....[83]....
        /*041c*/ 	.word	0x00004300


	//   ....[84]....
        /*0420*/ 	.word	0x000043a0


	//   ....[85]....
        /*0424*/ 	.word	0x00004430


	//   ....[86]....
        /*0428*/ 	.word	0x000044a0


	//   ....[87]....
        /*042c*/ 	.word	0x00004500


	//   ....[88]....
        /*0430*/ 	.word	0x00004570


	//   ....[89]....
        /*0434*/ 	.word	0x000045d0


	//   ....[90]....
        /*0438*/ 	.word	0x00004640


	//   ....[91]....
        /*043c*/ 	.word	0x000046a0


	//   ....[92]....
        /*0440*/ 	.word	0x00004740


	//   ....[93]....
        /*0444*/ 	.word	0x00004800


	//   ....[94]....
        /*0448*/ 	.word	0x00004900


	//   ....[95]....
        /*044c*/ 	.word	0x00004950


	//   ....[96]....
        /*0450*/ 	.word	0x00004a10


	//   ....[97]....
        /*0454*/ 	.word	0x00004a60


	//   ....[98]....
        /*0458*/ 	.word	0x00004ad0


	//   ....[99]....
        /*045c*/ 	.word	0x00004b20


	//   ....[100]....
        /*0460*/ 	.word	0x00004b90


	//   ....[101]....
        /*0464*/ 	.word	0x00004bf0


	//   ....[102]....
        /*0468*/ 	.word	0x00004c60


	//   ....[103]....
        /*046c*/ 	.word	0x00004cc0


	//   ....[104]....
        /*0470*/ 	.word	0x00004d60


	//   ....[105]....
        /*0474*/ 	.word	0x00004de0


	//   ....[106]....
        /*0478*/ 	.word	0x00004e70


	//   ....[107]....
        /*047c*/ 	.word	0x00004ee0


	//   ....[108]....
        /*0480*/ 	.word	0x00004f50


	//   ....[109]....
        /*0484*/ 	.word	0x00004fb0


	//   ....[110]....
        /*0488*/ 	.word	0x00005030


	//   ....[111]....
        /*048c*/ 	.word	0x000050b0


	//   ....[112]....
        /*0490*/ 	.word	0x00005150


	//   ....[113]....
        /*0494*/ 	.word	0x000051c0


	//   ....[114]....
        /*0498*/ 	.word	0x00005250


	//   ....[115]....
        /*049c*/ 	.word	0x000052f0


	//   ....[116]....
        /*04a0*/ 	.word	0x00005380


	//   ....[117]....
        /*04a4*/ 	.word	0x000053e0


	//   ....[118]....
        /*04a8*/ 	.word	0x00005450


	//   ....[119]....
        /*04ac*/ 	.word	0x000054d0


	//   ....[120]....
        /*04b0*/ 	.word	0x00005570


	//   ....[121]....
        /*04b4*/ 	.word	0x00005620


	//   ....[122]....
        /*04b8*/ 	.word	0x00005730


	//   ....[123]....
        /*04bc*/ 	.word	0x000057b0


	//----- nvinfo : EIATTR_EXIT_INSTR_OFFSETS
	.align		4
.L_313:
        /*04c0*/ 	.byte	0x04, 0x1c
        /*04c2*/ 	.short	(.L_315 - .L_314)


	//   ....[0]....
.L_314:
        /*04c4*/ 	.word	0x00001b70


	//   ....[1]....
        /*04c8*/ 	.word	0x00003c40


	//----- nvinfo : EIATTR_MAX_THREADS
	.align		4
.L_315:
        /*04cc*/ 	.byte	0x04, 0x05
        /*04ce*/ 	.short	(.L_317 - .L_316)
.L_316:
        /*04d0*/ 	.word	0x00000140
        /*04d4*/ 	.word	0x00000001
        /*04d8*/ 	.word	0x00000001


	//----- nvinfo : EIATTR_CRS_STACK_SIZE
	.align		4
.L_317:
        /*04dc*/ 	.byte	0x04, 0x1e
        /*04de*/ 	.short	(.L_319 - .L_318)
.L_318:
        /*04e0*/ 	.word	0x00000000


	//----- nvinfo : EIATTR_CBANK_PARAM_SIZE
	.align		4
.L_319:
        /*04e4*/ 	.byte	0x03, 0x19
        /*04e6*/ 	.short	0x0060


	//----- nvinfo : EIATTR_PARAM_CBANK
	.align		4
        /*04e8*/ 	.byte	0x04, 0x0a
        /*04ea*/ 	.short	(.L_321 - .L_320)
	.align		4
.L_320:
        /*04ec*/ 	.word	index@(.nv.constant0._ZN13group_norm_v218gn_bwd_cuda_kernelI13__nv_bfloat16Li320ELi3ELi16ELi160ELi64ELb1ELb1ELi2ELi320ELi320ELi2ELb1ELi10ELb0ELb0ELNS_15WgradSyncMethodE2ENS_16CompileConditionILi900EEEEEvPT_S6_S6_PKS5_S8_S8_S8_PKfflPfPj)
        /*04f0*/ 	.short	0x0210
        /*04f2*/ 	.short	0x0060


	//----- nvinfo : EIATTR_SW_WAR
	.align		4
.L_321:
        /*04f4*/ 	.byte	0x04, 0x36
        /*04f6*/ 	.short	(.L_323 - .L_322)
.L_322:
        /*04f8*/ 	.word	0x00000008
.L_323:


//--------------------- .nv.info._ZN13group_norm_v218gn_bwd_cuda_kernelI13__nv_bfloat16Li320ELi1ELi16ELi160ELi64ELb1ELb1ELi4ELi320ELi320ELi4ELb1ELi9ELb0ELb0ELNS_15WgradSyncMethodE2ENS_16CompileConditionILi900EEEEEvPT_S6_S6_PKS5_S8_S8_S8_PKfflPfPj --------------------------
	.section	.nv.info._ZN13group_norm_v218gn_bwd_cuda_kernelI13__nv_bfloat16Li320ELi1ELi16ELi160ELi64ELb1ELb1ELi4ELi320ELi320ELi4ELb1ELi9ELb0ELb0ELNS_15WgradSyncMethodE2ENS_16CompileConditionILi900EEEEEvPT_S6_S6_PKS5_S8_S8_S8_PKfflPfPj,"",@"SHT_CUDA_INFO"
	.sectionflags	@""
	.align	4


	//----- nvinfo : EIATTR_CUDA_API_VERSION
	.align		4
        /*0000*/ 	.byte	0x04, 0x37
        /*0002*/ 	.short	(.L_325 - .L_324)
.L_324:
        /*0004*/ 	.word	0x00000082


	//----- nvinfo : EIATTR_KPARAM_INFO
	.align		4
.L_325:
        /*0008*/ 	.byte	0x04, 0x17
        /*000a*/ 	.short	(.L_327 - .L_326)
.L_326:
        /*000c*/ 	.word	0x00000000
        /*0010*/ 	.short	0x000b
        /*0012*/ 	.short	0x0058
        /*0014*/ 	.byte	0x00, 0xf0, 0x21, 0x00


	//----- nvinfo : EIATTR_KPARAM_INFO
	.align		4
.L_327:
        /*0018*/ 	.byte	0x04, 0x17
        /*001a*/ 	.short	(.L_329 - .L_328)
.L_328:
        /*001c*/ 	.word	0x00000000
        /*0020*/ 	.short	0x000a
        /*0022*/ 	.short	0x0050
        /*0024*/ 	.byte	0x00, 0xf0, 0x21, 0x00


	//----- nvinfo : EIATTR_KPARAM_INFO
	.align		4
.L_329:
        /*0028*/ 	.byte	0x04, 0x17
        /*002a*/ 	.short	(.L_331 - .L_330)
.L_330:
        /*002c*/ 	.word	0x00000000
        /*0030*/ 	.short	0x0009
        /*0032*/ 	.short	0x0048
        /*0034*/ 	.byte	0x00, 0xf0, 0x21, 0x00


	//----- nvinfo : EIATTR_KPARAM_INFO
	.align		4
.L_331:
        /*0038*/ 	.byte	0x04, 0x17
        /*003a*/ 	.short	(.L_333 - .L_332)
.L_332:
        /*003c*/ 	.word	0x00000000
        /*0040*/ 	.short	0x0008
        /*0042*/ 	.short	0x0040
        /*0044*/ 	.byte	0x00, 0xf0, 0x11, 0x00


	//----- nvinfo : EIATTR_KPARAM_INFO
	.align		4
.L_333:
        /*0048*/ 	.byte	0x04, 0x17
        /*004a*/ 	.short	(.L_335 - .L_334)
.L_334:
        /*004c*/ 	.word	0x00000000
        /*0050*/ 	.short	0x0007
        /*0052*/ 	.short	0x0038
        /*0054*/ 	.byte	0x00, 0xf0, 0x21, 0x00


	//----- nvinfo : EIATTR_KPARAM_INFO
	.align		4
.L_335:
        /*0058*/ 	.byte	0x04, 0x17
        /*005a*/ 	.short	(.L_337 - .L_336)
.L_336:
        /*005c*/ 	.word	0x00000000
        /*0060*/ 	.short	0x0006
        /*0062*/ 	.short	0x0030
        /*0064*/ 	.byte	0x00, 0xf0, 0x21, 0x00


	//----- nvinfo : EIATTR_KPARAM_INFO
	.align		4
.L_337:
        /*0068*/ 	.byte	0x04, 0x17
        /*006a*/ 	.short	(.L_339 - .L_338)
.L_338:
        /*006c*/ 	.word	0x00000000
        /*0070*/ 	.short	0x0005
        /*0072*/ 	.short	0x0028
        /*0074*/ 	.byte	0x00, 0xf0, 0x21, 0x00


	//----- nvinfo : EIATTR_KPARAM_INFO
	.align		4
.L_339:
        /*0078*/ 	.byte	0x04, 0x17
        /*007a*/ 	.short	(.L_341 - .L_340)
.L_340:
        /*007c*/ 	.word	0x00000000
        /*0080*/ 	.short	0x0004
        /*0082*/ 	.short	0x0020
        /*0084*/ 	.byte	0x00, 0xf0, 0x21, 0x00


	//----- nvinfo : EIATTR_KPARAM_INFO
	.align		4
.L_341:
        /*0088*/ 	.byte	0x04, 0x17
        /*008a*/ 	.short	(.L_343 - .L_342)
.L_342:
        /*008c*/ 	.word	0x00000000
        /*0090*/ 	.short	0x0003
        /*0092*/ 	.short	0x0018
        /*0094*/ 	.byte	0x00, 0xf0, 0x21, 0x00


	//----- nvinfo : EIATTR_KPARAM_INFO
	.align		4
.L_343:
        /*0098*/ 	.byte	0x04, 0x17
        /*009a*/ 	.short	(.L_345 - .L_344)
.L_344:
        /*009c*/ 	.word	0x00000000
        /*00a0*/ 	.short	0x0002
        /*00a2*/ 	.short	0x0010
        /*00a4*/ 	.byte	0x00, 0xf0, 0x21, 0x00


	//----- nvinfo : EIATTR_KPARAM_INFO
	.align		4
.L_345:
        /*00a8*/ 	.byte	0x04, 0x17
        /*00aa*/ 	.short	(.L_347 - .L_346)
.L_346:
        /*00ac*/ 	.word	0x00000000
        /*00b0*/ 	.short	0x0001
        /*00b2*/ 	.short	0x0008
        /*00b4*/ 	.byte	0x00, 0xf0, 0x21, 0x00


	//----- nvinfo : EIATTR_KPARAM_INFO
	.align		4
.L_347:
        /*00b8*/ 	.byte	0x04, 0x17
        /*00ba*/ 	.short	(.L_349 - .L_348)
.L_348:
        /*00bc*/ 	.word	0x00000000
        /*00c0*/ 	.short	0x0000
        /*00c2*/ 	.short	0x0000
        /*00c4*/ 	.byte	0x00, 0xf0, 0x21, 0x00


	//----- nvinfo : EIATTR_SPARSE_MMA_MASK
	.align		4
.L_349:
        /*00c8*/ 	.byte	0x03, 0x50
        /*00ca*/ 	.short	0x0000


	//----- nvinfo : EIATTR_MAXREG_COUNT
	.align		4
        /*00cc*/ 	.byte	0x03, 0x1b
        /*00ce*/ 	.short	0x00a8


	//----- nvinfo : EIATTR_NUM_BARRIERS
	.align		4
        /*00d0*/ 	.byte	0x02, 0x4c
        /*00d2*/ 	.byte	0x01
	.zero		1


	//----- nvinfo : EIATTR_MERCURY_ISA_VERSION
	.align		4
        /*00d4*/ 	.byte	0x03, 0x5f
        /*00d6*/ 	.short	0x0101


	//----- nvinfo : EIATTR_INT_WARP_WIDE_INSTR_OFFSETS
	.align		4
        /*00d8*/ 	.byte	0x04, 0x31
        /*00da*/ 	.short	(.L_351 - .L_350)


	//   ....[0]....
.L_350:
        /*00dc*/ 	.word	0x00001790


	//   ....[1]....
        /*00e0*/ 	.word	0x00001880


	//   ....[2]....
        /*00e4*/ 	.word	0x00001970


	//   ....[3]....
        /*00e8*/ 	.word	0x00001a70


	//----- nvinfo : EIATTR_COOP_GROUP_MASK_REGIDS
	.align		4
.L_351:
        /*00ec*/ 	.byte	0x04, 0x29
        /*00ee*/ 	.short	(.L_353 - .L_352)


	//   ....[0]....
.L_352:
        /*00f0*/ 	.word	0xffffffff


	//   ....[1]....
        /*00f4*/ 	.word	0xffffffff


	//   ....[2]....
        /*00f8*/ 	.word	0xffffffff


	//   ....[3]....
        /*00fc*/ 	.word	0xffffffff


	//   ....[4]....
        /*0100*/ 	.word	0xffffffff


	//   ....[5]....
        /*0104*/ 	.word	0xffffffff


	//   ....[6]....
        /*0108*/ 	.word	0xffffffff


	//   ....[7]....
        /*010c*/ 	.word	0xffffffff


	//   ....[8]....
        /*0110*/ 	.word	0xffffffff


	//   ....[9]....
        /*0114*/ 	.word	0xffffffff


	//   ....[10]....
        /*0118*/ 	.word	0xffffffff


	//   ....[11]....
        /*011c*/ 	.word	0xffffffff


	//   ....[12]....
        /*0120*/ 	.word	0x0500001b


	//   ....[13]....
        /*0124*/ 	.word	0x05000018


	//   ....[14]....
        /*0128*/ 	.word	0x0500001a


	//   ....[15]....
        /*012c*/ 	.word	0x0500001d


	//   ....[16]....
        /*0130*/ 	.word	0x05000021


	//   ....[17]....
        /*0134*/ 	.word	0x05000014


	//   ....[18]....
        /*0138*/ 	.word	0x05000018


	//   ....[19]....
        /*013c*/ 	.word	0x05000015


	//   ....[20]....
        /*0140*/ 	.word	0x05000018


	//   ....[21]....
        /*0144*/ 	.word	0x0500001b


	//   ....[22]....
        /*0148*/ 	.word	0x0500001d


	//   ....[23]....
        /*014c*/ 	.word	0x0500001a


	//   ....[24]....
        /*0150*/ 	.word	0x05000026


	//   ....[25]....
        /*0154*/ 	.word	0x05000025


	//   ....[26]....
        /*0158*/ 	.word	0x0500001b


	//   ....[27]....
        /*015c*/ 	.word	0x05000024


	//   ....[28]....
        /*0160*/ 	.word	0x05000018


	//   ....[29]....
        /*0164*/ 	.word	0x0500001b


	//   ....[30]....
        /*0168*/ 	.word	0x0500001d


	//   ....[31]....
        /*016c*/ 	.word	0x0500001a


	//   ....[32]....
        /*0170*/ 	.word	0x05000026


	//   ....[33]....
        /*0174*/ 	.word	0x05000025


	//   ....[34]....
        /*0178*/ 	.word	0x0500001b


	//   ....[35]....
        /*017c*/ 	.word	0x05000024


	//   ....[36]....
        /*0180*/ 	.word	0x0500001b


	//   ....[37]....
        /*0184*/ 	.word	0x05000024


	//   ....[38]....
        /*0188*/ 	.word	0x05000018


	//   ....[39]....
        /*018c*/ 	.word	0x05000018


	//   ....[40]....
        /*0190*/ 	.word	0x0500001d


	//   ....[41]....
        /*0194*/ 	.word	0x0500002b


	//   ....[42]....
        /*0198*/ 	.word	0x0500001a


	//   ....[43]....
        /*019c*/ 	.word	0x0500001b


	//   ....[44]....
        /*01a0*/ 	.word	0x05000025


	//   ....[45]....
        /*01a4*/ 	.word	0x0500001d


	//   ....[46]....
        /*01a8*/ 	.word	0x05000023


	//   ....[47]....
        /*01ac*/ 	.word	0x05000026


	//   ....[48]....
        /*01b0*/ 	.word	0x0500002f


	//   ....[49]....
        /*01b4*/ 	.word	0x0500001a


	//   ....[50]....
        /*01b8*/ 	.word	0x0500001b


	//   ....[51]....
        /*01bc*/ 	.word	0x0500002c


	//   ....[52]....
        /*01c0*/ 	.word	0x05000016


	//   ....[53]....
        /*01c4*/ 	.word	0x0500001d


	//   ....[54]....
        /*01c8*/ 	.word	0x05000018


	//   ....[55]....
        /*01cc*/ 	.word	0x0500001a


	//   ....[56]....
        /*01d0*/ 	.word	0x05000027


	//   ....[57]....
        /*01d4*/ 	.word	0x0500002e


	//   ....[58]....
        /*01d8*/ 	.word	0x05000020


	//   ....[59]....
        /*01dc*/ 	.word	0x0500002c


	//   ....[60]....
        /*01e0*/ 	.word	0x0500001c


	//   ....[61]....
        /*01e4*/ 	.word	0x05000022


	//   ....[62]....
        /*01e8*/ 	.word	0x0500001e


	//   ....[63]....
        /*01ec*/ 	.word	0x05000029


	//   ....[64]....
        /*01f0*/ 	.word	0x05000028


	//   ....[65]....
        /*01f4*/ 	.word	0x0500002a


	//   ....[66]....
        /*01f8*/ 	.word	0x0500001f


	//   ....[67]....
        /*01fc*/ 	.word	0x05000019


	//   ....[68]....
        /*0200*/ 	.word	0x05000018


	//   ....[69]....
        /*0204*/ 	.word	0x05000018


	//   ....[70]....
        /*0208*/ 	.word	0x05000018


	//   ....[71]....
        /*020c*/ 	.word	0x05000018


	//   ....[72]....
        /*0210*/ 	.word	0x05000018


	//   ....[73]....
        /*0214*/ 	.word	0x05000018


	//   ....[74]....
        /*0218*/ 	.word	0x05000018


	//   ....[75]....
        /*021c*/ 	.word	0x05000018


	//   ....[76]....
        /*0220*/ 	.word	0x05000018


	//   ....[77]....
        /*0224*/ 	.word	0x05000018


	//   ....[78]....
        /*0228*/ 	.word	0x05000018


	//   ....[79]....
        /*022c*/ 	.word	0x05000018


	//   ....[80]....
        /*0230*/ 	.word	0x05000018


	//   ....[81]....
        /*0234*/ 	.word	0x05000018


	//   ....[82]....
        /*0238*/ 	.word	0x05000018


	//   ....[83]....
        /*023c*/ 	.word	0x05000018


	//   ....[84]....
        /*0240*/ 	.word	0x05000018


	//   ....[85]....
        /*0244*/ 	.word	0x05000018


	//   ....[86]....
        /*0248*/ 	.word	0x05000018


	//   ....[87]....
        /*024c*/ 	.word	0x05000018


	//   ....[88]....
        /*0250*/ 	.word	0x05000018


	//   ....[89]....
        /*0254*/ 	.word	0x05000018


	//   ....[90]....
        /*0258*/ 	.word	0x05000018


	//   ....[91]....
        /*025c*/ 	.word	0x05000018


	//   ....[92]....
        /*0260*/ 	.word	0x05000018


	//   ....[93]....
        /*0264*/ 	.word	0x05000018


	//   ....[94]....
        /*0268*/ 	.word	0x05000018


	//   ....[95]....
        /*026c*/ 	.word	0x05000018


	//   ....[96]....
        /*0270*/ 	.word	0x05000018


	//   ....[97]....
        /*0274*/ 	.word	0x05000018


	//   ....[98]....
        /*0278*/ 	.word	0x05000018


	//   ....[99]....
        /*027c*/ 	.word	0x05000018


	//   ....[100]....
        /*0280*/ 	.word	0x05000018


	//   ....[101]....
        /*0284*/ 	.word	0x05000018


	//   ....[102]....
        /*0288*/ 	.word	0x05000018


	//   ....[103]....
        /*028c*/ 	.word	0x05000018


	//   ....[104]....
        /*0290*/ 	.word	0x05000018


	//   ....[105]....
        /*0294*/ 	.word	0x05000018


	//   ....[106]....
        /*0298*/ 	.word	0x05000018


	//   ....[107]....
        /*029c*/ 	.word	0x05000018


	//   ....[108]....
        /*02a0*/ 	.word	0x05000018


	//   ....[109]....
        /*02a4*/ 	.word	0x05000018


	//   ....[110]....
        /*02a8*/ 	.word	0x05000018


	//   ....[111]....
        /*02ac*/ 	.word	0x05000018


	//   ....[112]....
        /*02b0*/ 	.word	0x05000018


	//   ....[113]....
        /*02b4*/ 	.word	0x05000018


	//   ....[114]....
        /*02b8*/ 	.word	0x05000018


	//   ....[115]....
        /*02bc*/ 	.word	0x05000018


	//   ....[116]....
        /*02c0*/ 	.word	0x05000018


	//   ....[117]....
        /*02c4*/ 	.word	0x05000018


	//   ....[118]....
        /*02c8*/ 	.word	0x05000018


	//   ....[119]....
        /*02cc*/ 	.word	0x05000018


	//   ....[120]....
        /*02d0*/ 	.word	0x05000018


	//   ....[121]....
        /*02d4*/ 	.word	0x05000018


	//   ....[122]....
        /*02d8*/ 	.word	0x05000018


	//   ....[123]....
        /*02dc*/ 	.word	0x05000018


	//----- nvinfo : EIATTR_COOP_GROUP_INSTR_OFFSETS
	.align		4
.L_353:
        /*02e0*/ 	.byte	0x04, 0x28
        /*02e2*/ 	.short	(.L_355 - .L_354)


	//   ....[0]....
.L_354:
        /*02e4*/ 	.word	0x000014b0


	//   ....[1]....
        /*02e8*/ 	.word	0x000014c0


	//   ....[2]....
        /*02ec*/ 	.word	0x00001530


	//   ....[3]....
        /*02f0*/ 	.word	0x00001570


	//   ....[4]....
        /*02f4*/ 	.word	0x00001d40


	//   ....[5]....
        /*02f8*/ 	.word	0x00001d50


	//   ....[6]....
        /*02fc*/ 	.word	0x00001db0


	//   ....[7]....
        /*0300*/ 	.word	0x00001de0


	//   ....[8]....
        /*0304*/ 	.word	0x00001e70


	//   ....[9]....
        /*0308*/ 	.word	0x00001eb0


	//   ....[10]....
        /*030c*/ 	.word	0x00001fa0


	//   ....[11]....
        /*0310*/ 	.word	0x00001fc0


	//   ....[12]....
        /*0314*/ 	.word	0x00003350


	//   ....[13]....
        /*0318*/ 	.word	0x00003360


	//   ....[14]....
        /*031c*/ 	.word	0x000033a0


	//   ....[15]....
        /*0320*/ 	.word	0x000033c0


	//   ....[16]....
        /*0324*/ 	.word	0x000033f0


	//   ....[17]....
        /*0328*/ 	.word	0x00003400


	//   ....[18]....
        /*032c*/ 	.word	0x00003430


	//   ....[19]....
        /*0330*/ 	.word	0x00003440


	//   ....[20]....
        /*0334*/ 	.word	0x000035f0


	//   ....[21]....
        /*0338*/ 	.word	0x00003620


	//   ....[22]....
        /*033c*/ 	.word	0x00003650


	//   ....[23]....
        /*0340*/ 	.word	0x00003660


	//   ....[24]....
        /*0344*/ 	.word	0x00003690


	//   ....[25]....
        /*0348*/ 	.word	0x000036a0


	//   ....[26]....
        /*034c*/ 	.word	0x000036d0


	//   ....[27]....
        /*0350*/ 	.word	0x000036e0


	//   ....[28]....
        /*0354*/ 	.word	0x00003840


	//   ....[29]....
        /*0358*/ 	.word	0x00003870


	//   ....[30]....
        /*035c*/ 	.word	0x000038a0


	//   ....[31]....
        /*0360*/ 	.word	0x000038b0


	//   ....[32]....
        /*0364*/ 	.word	0x000038e0


	//   ....[33]....
        /*0368*/ 	.word	0x000038f0


	//   ....[34]....
        /*036c*/ 	.word	0x00003920


	//   ....[35]....
        /*0370*/ 	.word	0x00003930


	//   ....[36]....
        /*0374*/ 	.word	0x00003c30


	//   ....[37]....
        /*0378*/ 	.word	0x00003c90


	//   ....[38]....
        /*037c*/ 	.word	0x00003cf0


	//   ....[39]....
        /*0380*/ 	.word	0x00003d30


	//   ....[40]....
        /*0384*/ 	.word	0x00003d50


	//   ....[41]....
        /*0388*/ 	.word	0x00003d60


	//   ....[42]....
        /*038c*/ 	.word	0x00003d80


	//   ....[43]....
        /*0390*/ 	.word	0x00003d90


	//   ....[44]....
        /*0394*/ 	.word	0x00003db0


	//   ....[45]....
        /*0398*/ 	.word	0x00003e10


	//   ....[46]....
        /*039c*/ 	.word	0x00003e50


	//   ....[47]....
        /*03a0*/ 	.word	0x00003e80


	//   ....[48]....
        /*03a4*/ 	.word	0x00003eb0


	//   ....[49]....
        /*03a8*/ 	.word	0x00003ec0


	//   ....[50]....
        /*03ac*/ 	.word	0x00003ed0


	//   ....[51]....
        /*03b0*/ 	.word	0x00003ef0


	//   ....[52]....
        /*03b4*/ 	.word	0x00003f20


	//   ....[53]....
        /*03b8*/ 	.word	0x00003f60


	//   ....[54]....
        /*03bc*/ 	.word	0x00003f80


	//   ....[55]....
        /*03c0*/ 	.word	0x00003fb0


	//   ....[56]....
        /*03c4*/ 	.word	0x00003fe0


	//   ....[57]....
        /*03c8*/ 	.word	0x00004000


	//   ....[58]....
        /*03cc*/ 	.word	0x00004020


	//   ....[59]....
        /*03d0*/ 	.word	0x00004050


	//   ....[60]....
        /*03d4*/ 	.word	0x00004080


	//   ....[61]....
        /*03d8*/ 	.word	0x000040b0


	//   ....[62]....
        /*03dc*/ 	.word	0x000040e0


	//   ....[63]....
        /*03e0*/ 	.word	0x00004110


	//   ....[64]....
        /*03e4*/ 	.word	0x00004130


	//   ....[65]....
        /*03e8*/ 	.word	0x00004140


	//   ....[66]....
        /*03ec*/ 	.word	0x00004290


	//   ....[67]....
        /*03f0*/ 	.word	0x000042d0


	//   ....[68]....
        /*03f4*/ 	.word	0x00004400


	//   ....[69]....
        /*03f8*/ 	.word	0x00004450


	//   ....[70]....
        /*03fc*/ 	.word	0x000044c0


	//   ....[71]....
        /*0400*/ 	.word	0x00004520


	//   ....[72]....
        /*0404*/ 	.word	0x00004590


	//   ....[73]....
        /*0408*/ 	.word	0x000045f0


	//   ....[74]....
        /*040c*/ 	.word	0x00004660


	//   ....[75]....
        /*0410*/ 	.word	0x000046c0


	//   ....[76]....
        /*0414*/ 	.word	0x00004760


	//   ....[77]....
        /*0418*/ 	.word	0x000047f0


	//   ....[78]....
        /*041c*/ 	.word	0x00004860


	//   ....[79]....
        /*0420*/ 	.word	0x000048c0


	//   ....[80]....
        /*0424*/ 	.word	0x00004930


	//   ....[81]....
        /*0428*/ 	.word	0x00004990


	//   ....[82]....
        /*042c*/ 	.word	0x00004a00


	//   ....[83]....
        /*0430*/ 	.word	0x00004a60


	//   ....[84]....
        /*0434*/ 	.word	0x00004b00


	//   ....[85]....
        /*0438*/ 	.word	0x00004b90


	//   ....[86]....
        /*043c*/ 	.word	0x00004c00


	//   ....[87]....
        /*0440*/ 	.word	0x00004c60


	//   ....[88]....
        /*0444*/ 	.word	0x00004cd0


	//   ....[89]....
        /*0448*/ 	.word	0x00004d30


	//   ....[90]....
        /*044c*/ 	.word	0x00004da0


	//   ....[91]....
        /*0450*/ 	.word	0x00004e00


	//   ....[92]....
        /*0454*/ 	.word	0x00004ea0


	//   ....[93]....
        /*0458*/ 	.word	0x00004f60


	//   ....[94]....
        /*045c*/ 	.word	0x00005030


	//   ....[95]....
        /*0460*/ 	.word	0x00005080


	//   ....[96]....
        /*0464*/ 	.word	0x00005120


	//   ....[97]....
        /*0468*/ 	.word	0x00005170


	//   ....[98]....
        /*046c*/ 	.word	0x000051e0


	//   ....[99]....
        /*0470*/ 	.word	0x00005230


	//   ....[100]....
        /*0474*/ 	.word	0x000052a0


	//   ....[101]....
        /*0478*/ 	.word	0x00005300


	//   ....[102]....
        /*047c*/ 	.word	0x00005370


	//   ....[103]....
        /*0480*/ 	.word	0x000053d0


	//   ....[104]....
        /*0484*/ 	.word	0x00005490


	//   ....[105]....
        /*0488*/ 	.word	0x00005500


	//   ....[106]....
        /*048c*/ 	.word	0x000055a0


	//   ....[107]....
        /*0490*/ 	.word	0x00005600


	//   ....[108]....
        /*0494*/ 	.word	0x00005670


	//   ....[109]....
        /*0498*/ 	.word	0x000056c0


	//   ....[110]....
        /*049c*/ 	.word	0x00005730


	//   ....[111]....
        /*04a0*/ 	.word	0x000057a0


	//   ....[112]....
        /*04a4*/ 	.word	0x00005880


	//   ....[113]....
        /*04a8*/ 	.word	0x000058d0


	//   ....[114]....
        /*04ac*/ 	.word	0x00005980


	//   ....[115]....
        /*04b0*/ 	.word	0x000059f0


	//   ....[116]....
        /*04b4*/ 	.word	0x00005a50


	//   ....[117]....
        /*04b8*/ 	.word	0x00005aa0


	//   ....[118]....
        /*04bc*/ 	.word	0x00005b20


	//   ....[119]....
        /*04c0*/ 	.word	0x00005ba0


	//   ....[120]....
        /*04c4*/ 	.word	0x00005c80


	//   ....[121]....
        /*04c8*/ 	.word	0x00005ce0


	//   ....[122]....
        /*04cc*/ 	.word	0x00005de0


	//   ....[123]....
        /*04d0*/ 	.word	0x00005e50


	//----- nvinfo : EIATTR_EXIT_INSTR_OFFSETS
	.align		4
.L_355:
        /*04d4*/ 	.byte	0x04, 0x1c
        /*04d6*/ 	.short	(.L_357 - .L_356)


	//   ....[0]....
.L_356:
        /*04d8*/ 	.word	0x000023e0


	//   ....[1]....
        /*04dc*/ 	.word	0x000043a0


	//----- nvinfo : EIATTR_MAX_THREADS
	.align		4
.L_357:
        /*04e0*/ 	.byte	0x04, 0x05
        /*04e2*/ 	.short	(.L_359 - .L_358)
.L_358:
        /*04e4*/ 	.word	0x00000140
        /*04e8*/ 	.word	0x00000001
        /*04ec*/ 	.word	0x00000001


	//----- nvinfo : EIATTR_CRS_STACK_SIZE
	.align		4
.L_359:
        /*04f0*/ 	.byte	0x04, 0x1e
        /*04f2*/ 	.short	(.L_361 - .L_360)
.L_360:
        /*04f4*/ 	.word	0x00000000


	//----- nvinfo : EIATTR_CBANK_PARAM_SIZE
	.align		4
.L_361:
        /*04f8*/ 	.byte	0x03, 0x19
        /*04fa*/ 	.short	0x0060


	//----- nvinfo : EIATTR_PARAM_CBANK
	.align		4
        /*04fc*/ 	.byte	0x04, 0x0a
        /*04fe*/ 	.short	(.L_363 - .L_362)
	.align		4
.L_362:
        /*0500*/ 	.word	index@(.nv.constant0._ZN13group_norm_v218gn_bwd_cuda_kernelI13__nv_bfloat16Li320ELi1ELi16ELi160ELi64ELb1ELb1ELi4ELi320ELi320ELi4ELb1ELi9ELb0ELb0ELNS_15WgradSyncMethodE2ENS_16CompileConditionILi900EEEEEvPT_S6_S6_PKS5_S8_S8_S8_PKfflPfPj)
        /*0504*/ 	.short	0x0210
        /*0506*/ 	.short	0x0060


	//----- nvinfo : EIATTR_SW_WAR
	.align		4
.L_363:
        /*0508*/ 	.byte	0x04, 0x36
        /*050a*/ 	.short	(.L_365 - .L_364)
.L_364:
        /*050c*/ 	.word	0x00000008
.L_365:


//--------------------- .nv.info._ZN13group_norm_v218gn_bwd_cuda_kernelI13__nv_bfloat16Li320ELi3ELi16ELi160ELi64ELb1ELb1ELi4ELi320ELi320ELi4ELb1ELi16ELb0ELb0ELNS_15WgradSyncMethodE3ENS_16CompileConditionILi900EEEEEvPT_S6_S6_PKS5_S8_S8_S8_PKfflPfPj --------------------------
	.section	.nv.info._ZN13group_norm_v218gn_bwd_cuda_kernelI13__nv_bfloat16Li320ELi3ELi16ELi160ELi64ELb1ELb1ELi4ELi320ELi320ELi4ELb1ELi16ELb0ELb0ELNS_15WgradSyncMethodE3ENS_16CompileConditionILi900EEEEEvPT_S6_S6_PKS5_S8_S8_S8_PKfflPfPj,"",@"SHT_CUDA_INFO"
	.sectionflags	@""
	.align	4


	//----- nvinfo : EIATTR_CUDA_API_VERSION
	.align		4
        /*0000*/ 	.byte	0x04, 0x37
        /*0002*/ 	.short	(.L_367 - .L_366)
.L_366:
        /*0004*/ 	.word	0x00000082


	//----- nvinfo : EIATTR_KPARAM_INFO
	.align		4
.L_367:
        /*0008*/ 	.byte	0x04, 0x17
        /*000a*/ 	.short	(.L_369 - .L_368)
.L_368:
        /*000c*/ 	.word	0x00000000
        /*0010*/ 	.short	0x000b
        /*0012*/ 	.short	0x0058
        /*0014*/ 	.byte	0x00, 0xf0, 0x21, 0x00


	//----- nvinfo : EIATTR_KPARAM_INFO
	.align		4
.L_369:
        /*0018*/ 	.byte	0x04, 0x17
        /*001a*/ 	.short	(.L_371 - .L_370)
.L_370:
        /*001c*/ 	.word	0x00000000
        /*0020*/ 	.short	0x000a
        /*0022*/ 	.short	0x0050
        /*0024*/ 	.byte	0x00, 0xf0, 0x21, 0x00


	//----- nvinfo : EIATTR_KPARAM_INFO
	.align		4
.L_371:
        /*0028*/ 	.byte	0x04, 0x17
        /*002a*/ 	.short	(.L_373 - .L_372)
.L_372:
        /*002c*/ 	.word	0x00000000
        /*0030*/ 	.short	0x0009
        /*0032*/ 	.short	0x0048
        /*0034*/ 	.byte	0x00, 0xf0, 0x21, 0x00


	//----- nvinfo : EIATTR_KPARAM_INFO
	.align		4
.L_373:
        /*0038*/ 	.byte	0x04, 0x17
        /*003a*/ 	.short	(.L_375 - .L_374)
.L_374:
        /*003c*/ 	.word	0x00000000
        /*0040*/ 	.short	0x0008
        /*0042*/ 	.short	0x0040
        /*0044*/ 	.byte	0x00, 0xf0, 0x11, 0x00


	//----- nvinfo : EIATTR_KPARAM_INFO
	.align		4
.L_375:
        /*0048*/ 	.byte	0x04, 0x17
        /*004a*/ 	.short	(.L_377 - .L_376)
.L_376:
        /*004c*/ 	.word	0x00000000
        /*0050*/ 	.short	0x0007
        /*0052*/ 	.short	0x0038
        /*0054*/ 	.byte	0x00, 0xf0, 0x21, 0x00


	//----- nvinfo : EIATTR_KPARAM_INFO
	.align		4
.L_377:
        /*0058*/ 	.byte	0x04, 0x17
        /*005a*/ 	.short	(.L_379 - .L_378)
.L_378:
        /*005c*/ 	.word	0x00000000
        /*0060*/ 	.short	0x0006
        /*0062*/ 	.short	0x0030
        /*0064*/ 	.byte	0x00, 0xf0, 0x21, 0x00


	//----- nvinfo : EIATTR_KPARAM_INFO
	.align		4
.L_379:
        /*0068*/ 	.byte	0x04, 0x17
        /*006a*/ 	.short	(.L_381 - .L_380)
.L_380:
        /*006c*/ 	.word	0x00000000
        /*0070*/ 	.short	0x0005
        /*0072*/ 	.short	0x0028
        /*0074*/ 	.byte	0x00, 0xf0, 0x21, 0x00


	//----- nvinfo : EIATTR_KPARAM_INFO
	.align		4
.L_381:
        /*0078*/ 	.byte	0x04, 0x17
        /*007a*/ 	.short	(.L_383 - .L_382)
.L_382:
        /*007c*/ 	.word	0x00000000
        /*0080*/ 	.short	0x0004
        /*0082*/ 	.short	0x0020
        /*0084*/ 	.byte	0x00, 0xf0, 0x21, 0x00


	//----- nvinfo : EIATTR_KPARAM_INFO
	.align		4
.L_383:
        /*0088*/ 	.byte	0x04, 0x17
        /*008a*/ 	.short	(.L_385 - .L_384)
.L_384:
        /*008c*/ 	.word	0x00000000
        /*0090*/ 	.short	0x0003
        /*0092*/ 	.short	0x0018
        /*0094*/ 	.byte	0x00, 0xf0, 0x21, 0x00


	//----- nvinfo : EIATTR_KPARAM_INFO
	.align		4
.L_385:
        /*0098*/ 	.byte	0x04, 0x17
        /*009a*/ 	.short	(.L_387 - .L_386)
.L_386:
        /*009c*/ 	.word	0x00000000
        /*00a0*/ 	.short	0x0002
        /*00a2*/ 	.short	0x0010
        /*00a4*/ 	.byte	0x00, 0xf0, 0x21, 0x00


	//----- nvinfo : EIATTR_KPARAM_INFO
	.align		4
.L_387:
        /*00a8*/ 	.byte	0x04, 0x17
        /*00aa*/ 	.short	(.L_389 - .L_388)
.L_388:
        /*00ac*/ 	.word	0x00000000
        /*00b0*/ 	.short	0x0001
        /*00b2*/ 	.short	0x0008
        /*00b4*/ 	.byte	0x00, 0xf0, 0x21, 0x00


	//----- nvinfo : EIATTR_KPARAM_INFO
	.align		4
.L_389:
        /*00b8*/ 	.byte	0x04, 0x17
        /*00ba*/ 	.short	(.L_391 - .L_390)
.L_390:
        /*00bc*/ 	.word	0x00000000
        /*00c0*/ 	.short	0x0000
        /*00c2*/ 	.short	0x0000
        /*00c4*/ 	.byte	0x00, 0xf0, 0x21, 0x00


	//----- nvinfo : EIATTR_SPARSE_MMA_MASK
	.align		4
.L_391:
        /*00c8*/ 	.byte	0x03, 0x50
        /*00ca*/ 	.short	0x0000


	//----- nvinfo : EIATTR_MAXREG_COUNT
	.align		4
        /*00cc*/ 	.byte	0x03, 0x1b
        /*00ce*/ 	.short	0x0040


	//----- nvinfo : EIATTR_NUM_BARRIERS
	.align		4
        /*00d0*/ 	.byte	0x02, 0x4c
        /*00d2*/ 	.byte	0x01
	.zero		1


	//----- nvinfo : EIATTR_MERCURY_ISA_VERSION
	.align		4
        /*00d4*/ 	.byte	0x03, 0x5f
        /*00d6*/ 	.short	0x0101


	//----- nvinfo : EIATTR_COOP_GROUP_MASK_REGIDS
	.align		4
        /*00d8*/ 	.byte	0x04, 0x29
        /*00da*/ 	.short	(.L_393 - .L_392)


	//   ....[0]....
.L_392:
        /*00dc*/ 	.word	0xffffffff


	//   ....[1]....
        /*00e0*/ 	.word	0xffffffff


	//   ....[2]....
        /*00e4*/ 	.word	0xffffffff


	//   ....[3]....
        /*00e8*/ 	.word	0xffffffff


	//   ....[4]....
        /*00ec*/ 	.word	0xffffffff


	//   ....[5]....
        /*00f0*/ 	.word	0xffffffff


	//   ....[6]....
        /*00f4*/ 	.word	0xffffffff


	//   ....[7]....
        /*00f8*/ 	.word	0xffffffff


	//   ....[8]....
        /*00fc*/ 	.word	0xffffffff


	//   ....[9]....
        /*0100*/ 	.word	0xffffffff


	//   ....[10]....
        /*0104*/ 	.word	0xffffffff


	//   ....[11]....
        /*0108*/ 	.word	0xffffffff


	//   ....[12]....
        /*010c*/ 	.word	0x05000017


	//   ....[13]....
        /*0110*/ 	.word	0x05000016


	//   ....[14]....
        /*0114*/ 	.word	0x05000018


	//   ....[15]....
        /*0118*/ 	.word	0x05000019


	//   ....[16]....
        /*011c*/ 	.word	0x0500001b


	//   ....[17]....
        /*0120*/ 	.word	0x0500001a


	//   ....[18]....
        /*0124*/ 	.word	0x0500001c


	//   ....[19]....
        /*0128*/ 	.word	0x05000011


	//   ....[20]....
        /*012c*/ 	.word	0x0500001b


	//   ....[21]....
        /*0130*/ 	.word	0x0500001a


	//   ....[22]....
        /*0134*/ 	.word	0x0500001c


	//   ....[23]....
        /*0138*/ 	.word	0x0500001d


	//   ....[24]....
        /*013c*/ 	.word	0x0500001f


	//   ....[25]....
        /*0140*/ 	.word	0x0500001e


	//   ....[26]....
        /*0144*/ 	.word	0x05000020


	//   ....[27]....
        /*0148*/ 	.word	0x05000011


	//   ....[28]....
        /*014c*/ 	.word	0x0500001b


	//   ....[29]....
        /*0150*/ 	.word	0x0500001a


	//   ....[30]....
        /*0154*/ 	.word	0x0500001c


	//   ....[31]....
        /*0158*/ 	.word	0x0500001d


	//   ....[32]....
        /*015c*/ 	.word	0x0500001f


	//   ....[33]....
        /*0160*/ 	.word	0x0500001e


	//   ....[34]....
        /*0164*/ 	.word	0x05000020


	//   ....[35]....
        /*0168*/ 	.word	0x05000011


	//   ....[36]....
        /*016c*/ 	.word	0x05000022


	//   ....[37]....
        /*0170*/ 	.word	0x0500001d


	//   ....[38]....
        /*0174*/ 	.word	0x0500001e


	//   ....[39]....
        /*0178*/ 	.word	0x05000021


	//   ....[40]....
        /*017c*/ 	.word	0x05000029


	//   ....[41]....
        /*0180*/ 	.word	0x0500001f


	//   ....[42]....
        /*0184*/ 	.word	0x0500001c


	//   ....[43]....
        /*0188*/ 	.word	0x05000017


	//   ....[44]....
        /*018c*/ 	.word	0x0500001a


	//   ....[45]....
        /*0190*/ 	.word	0x05000019


	//   ....[46]....
        /*0194*/ 	.word	0x05000020


	//   ....[47]....
        /*0198*/ 	.word	0x0500002a


	//   ....[48]....
        /*019c*/ 	.word	0x0500001e


	//   ....[49]....
        /*01a0*/ 	.word	0x05000029


	//   ....[50]....
        /*01a4*/ 	.word	0x0500001f


	//   ....[51]....
        /*01a8*/ 	.word	0x05000022


	//   ....[52]....
        /*01ac*/ 	.word	0x05000017


	//   ....[53]....
        /*01b0*/ 	.word	0x05000018


	//   ....[54]....
        /*01b4*/ 	.word	0x05000027


	//   ....[55]....
        /*01b8*/ 	.word	0x05000015


	//   ....[56]....
        /*01bc*/ 	.word	0x0500001b


	//   ....[57]....
        /*01c0*/ 	.word	0x0500001d


	//   ....[58]....
        /*01c4*/ 	.word	0x05000014


	//   ....[59]....
        /*01c8*/ 	.word	0x05000011


	//   ....[60]....
        /*01cc*/ 	.word	0x05000024


	//   ....[61]....
        /*01d0*/ 	.word	0x0500002a


	//   ....[62]....
        /*01d4*/ 	.word	0x05000023


	//   ....[63]....
        /*01d8*/ 	.word	0x05000029


	//   ....[64]....
        /*01dc*/ 	.word	0x0500002d


	//   ....[65]....
        /*01e0*/ 	.word	0x0500001d


	//   ....[66]....
        /*01e4*/ 	.word	0x05000025


	//   ....[67]....
        /*01e8*/ 	.word	0x0500001d


	//   ....[68]....
        /*01ec*/ 	.word	0x0500001e


	//   ....[69]....
        /*01f0*/ 	.word	0x0500001e


	//   ....[70]....
        /*01f4*/ 	.word	0x0500001e


	//   ....[71]....
        /*01f8*/ 	.word	0x0500001e


	//   ....[72]....
        /*01fc*/ 	.word	0x0500001e


	//   ....[73]....
        /*0200*/ 	.word	0x0500001e


	//   ....[74]....
        /*0204*/ 	.word	0x0500001e


	//   ....[75]....
        /*0208*/ 	.word	0x0500001e


	//   ....[76]....
        /*020c*/ 	.word	0x0500001e


	//   ....[77]....
        /*0210*/ 	.word	0x0500001e


	//   ....[78]....
        /*0214*/ 	.word	0x0500001e


	//   ....[79]....
        /*0218*/ 	.word	0x0500001e


	//   ....[80]....
        /*021c*/ 	.word	0x0500001e


	//   ....[81]....
        /*0220*/ 	.word	0x0500001e


	//   ....[82]....
        /*0224*/ 	.word	0x0500001e


	//   ....[83]....
        /*0228*/ 	.word	0x0500001e


	//   ....[84]....
        /*022c*/ 	.word	0x0500001e


	//   ....[85]....
        /*0230*/ 	.word	0x0500001e


	//   ....[86]....
        /*0234*/ 	.word	0x0500001e


	//   ....[87]....
        /*0238*/ 	.word	0x0500001e


	//   ....[88]....
        /*023c*/ 	.word	0x0500001e


	//   ....[89]....
        /*0240*/ 	.word	0x0500001e


	//   ....[90]....
        /*0244*/ 	.word	0x0500001e


	//   ....[91]....
        /*0248*/ 	.word	0x0500001e


	//   ....[92]....
        /*024c*/ 	.word	0x0500001e


	//   ....[93]....
        /*0250*/ 	.word	0x0500001e


	//   ....[94]....
        /*0254*/ 	.word	0x0500001e


	//   ....[95]....
        /*0258*/ 	.word	0x0500001e


	//   ....[96]....
        /*025c*/ 	.word	0x0500001e


	//   ....[97]....
        /*0260*/ 	.word	0x0500001e


	//   ....[98]....
        /*0264*/ 	.word	0x0500001e


	//   ....[99]....
        /*0268*/ 	.word	0x0500001e


	//   ....[100]....
        /*026c*/ 	.word	0x0500001e


	//   ....[101]....
        /*0270*/ 	.word	0x0500001e


	//   ....[102]....
        /*0274*/ 	.word	0x0500001e


	//   ....[103]....
        /*0278*/ 	.word	0x0500001e


	//   ....[104]....
        /*027c*/ 	.word	0x0500001e


	//   ....[105]....
        /*0280*/ 	.word	0x0500001e


	//   ....[106]....
        /*0284*/ 	.word	0x0500001e


	//   ....[107]....
        /*0288*/ 	.word	0x0500001e


	//   ....[108]....
        /*028c*/ 	.word	0x0500001e


	//   ....[109]....
        /*0290*/ 	.word	0x0500001e


	//   ....[110]....
        /*0294*/ 	.word	0x0500001e


	//   ....[111]....
        /*0298*/ 	.word	0x0500001e


	//   ....[112]....
        /*029c*/ 	.word	0x0500001e


	//   ....[113]....
        /*02a0*/ 	.word	0x0500001e


	//   ....[114]....
        /*02a4*/ 	.word	0x0500001e


	//   ....[115]....
        /*02a8*/ 	.word	0x0500001e


	//   ....[116]....
        /*02ac*/ 	.word	0x0500001e


	//   ....[117]....
        /*02b0*/ 	.word	0x0500001e


	//   ....[118]....
        /*02b4*/ 	.word	0x0500001e


	//   ....[119]....
        /*02b8*/ 	.word	0x0500001e


	//   ....[120]....
        /*02bc*/ 	.word	0x0500001e


	//   ....[121]....
        /*02c0*/ 	.word	0x0500001e


	//   ....[122]....
        /*02c4*/ 	.word	0x0500001e


	//   ....[123]....
        /*02c8*/ 	.word	0x0500001e


	//----- nvinfo : EIATTR_COOP_GROUP_INSTR_OFFSETS
	.align		4
.L_393:
        /*02cc*/ 	.byte	0x04, 0x28
        /*02ce*/ 	.short	(.L_395 - .L_394)


	//   ....[0]....
.L_394:
        /*02d0*/ 	.word	0x000015a0


	//   ....[1]....
        /*02d4*/ 	.word	0x000015e0


	//   ....[2]....
        /*02d8*/ 	.word	0x00001650


	//   ....[3]....
        /*02dc*/ 	.word	0x00001660


	//   ....[4]....
        /*02e0*/ 	.word	0x00001d10


	//   ....[5]....
        /*02e4*/ 	.word	0x00001d40


	//   ....[6]....
        /*02e8*/ 	.word	0x00001dc0


	//   ....[7]....
        /*02ec*/ 	.word	0x00001e00


	//   ....[8]....
        /*02f0*/ 	.word	0x00001e60


	//   ....[9]....
        /*02f4*/ 	.word	0x00001e80


	//   ....[10]....
        /*02f8*/ 	.word	0x00001ee0


	//   ....[11]....
        /*02fc*/ 	.word	0x00001f10


	//   ....[12]....
        /*0300*/ 	.word	0x00003370


	//   ....[13]....
        /*0304*/ 	.word	0x000033a0


	//   ....[14]....
        /*0308*/ 	.word	0x000033d0


	//   ....[15]....
        /*030c*/ 	.word	0x000033f0


	//   ....[16]....
        /*0310*/ 	.word	0x00003420


	//   ....[17]....
        /*0314*/ 	.word	0x00003430


	//   ....[18]....
        /*0318*/ 	.word	0x00003460


	//   ....[19]....
        /*031c*/ 	.word	0x00003470


	//   ....[20]....
        /*0320*/ 	.word	0x00003660


	//   ....[21]....
        /*0324*/ 	.word	0x00003690


	//   ....[22]....
        /*0328*/ 	.word	0x000036c0


	//   ....[23]....
        /*032c*/ 	.word	0x000036e0


	//   ....[24]....
        /*0330*/ 	.word	0x00003710


	//   ....[25]....
        /*0334*/ 	.word	0x00003720


	//   ....[26]....
        /*0338*/ 	.word	0x00003750


	//   ....[27]....
        /*033c*/ 	.word	0x00003760


	//   ....[28]....
        /*0340*/ 	.word	0x000038f0


	//   ....[29]....
        /*0344*/ 	.word	0x00003920


	//   ....[30]....
        /*0348*/ 	.word	0x00003950


	//   ....[31]....
        /*034c*/ 	.word	0x00003970


	//   ....[32]....
        /*0350*/ 	.word	0x000039a0


	//   ....[33]....
        /*0354*/ 	.word	0x000039b0


	//   ....[34]....
        /*0358*/ 	.word	0x000039e0


	//   ....[35]....
        /*035c*/ 	.word	0x000039f0


	//   ....[36]....
        /*0360*/ 	.word	0x00003c40


	//   ....[37]....
        /*0364*/ 	.word	0x00003d40


	//   ....[38]....
        /*0368*/ 	.word	0x00003e00


	//   ....[39]....
        /*036c*/ 	.word	0x00003e20


	//   ....[40]....
        /*0370*/ 	.word	0x00003e50


	//   ....[41]....
        /*0374*/ 	.word	0x00003e60


	//   ....[42]....
        /*0378*/ 	.word	0x00003e70


	//   ....[43]....
        /*037c*/ 	.word	0x00003f30


	//   ....[44]....
        /*0380*/ 	.word	0x00003f70


	//   ....[45]....
        /*0384*/ 	.word	0x00003f90


	//   ....[46]....
        /*0388*/ 	.word	0x00003fa0


	//   ....[47]....
        /*038c*/ 	.word	0x00003fb0


	//   ....[48]....
        /*0390*/ 	.word	0x00003fc0


	//   ....[49]....
        /*0394*/ 	.word	0x00003fd0


	//   ....[50]....
        /*0398*/ 	.word	0x00004000


	//   ....[51]....
        /*039c*/ 	.word	0x00004030


	//   ....[52]....
        /*03a0*/ 	.word	0x00004080


	//   ....[53]....
        /*03a4*/ 	.word	0x000040b0


	//   ....[54]....
        /*03a8*/ 	.word	0x000040f0


	//   ....[55]....
        /*03ac*/ 	.word	0x00004120


	//   ....[56]....
        /*03b0*/ 	.word	0x00004150


	//   ....[57]....
        /*03b4*/ 	.word	0x00004180


	//   ....[58]....
        /*03b8*/ 	.word	0x000041a0


	//   ....[59]....
        /*03bc*/ 	.word	0x000041c0


	//   ....[60]....
        /*03c0*/ 	.word	0x000041f0


	//   ....[61]....
        /*03c4*/ 	.word	0x00004210


	//   ....[62]....
        /*03c8*/ 	.word	0x00004230


	//   ....[63]....
        /*03cc*/ 	.word	0x00004270


	//   ....[64]....
        /*03d0*/ 	.word	0x00004290


	//   ....[65]....
        /*03d4*/ 	.word	0x000042d0


	//   ....[66]....
        /*03d8*/ 	.word	0x000043f0


	//   ....[67]....
        /*03dc*/ 	.word	0x00004440


	//   ....[68]....
        /*03e0*/ 	.word	0x00004630


	//   ....[69]....
        /*03e4*/ 	.word	0x00004680


	//   ....[70]....
        /*03e8*/ 	.word	0x000046f0


	//   ....[71]....
        /*03ec*/ 	.word	0x00004750


	//   ....[72]....
        /*03f0*/ 	.word	0x000047c0


	//   ....[73]....
        /*03f4*/ 	.word	0x00004820


	//   ....[74]....
        /*03f8*/ 	.word	0x00004890


	//   ....[75]....
        /*03fc*/ 	.word	0x000048f0


	//   ....[76]....
        /*0400*/ 	.word	0x00004990


	//   ....[77]....
        /*0404*/ 	.word	0x00004a20


	//   ....[78]....
        /*0408*/ 	.word	0x00004a90


	//   ....[79]....
        /*040c*/ 	.word	0x00004af0


	//   ....[80]....
        /*0410*/ 	.word	0x00004b60


	//   ....[81]....
        /*0414*/ 	.word	0x00004bc0


	//   ....[82]....
        /*0418*/ 	.word	0x00004c30


	//   ....[83]....
        /*041c*/ 	.word	0x00004c90


	//   ....[84]....
        /*0420*/ 	.word	0x00004d30


	//   ....[85]....
        /*0424*/ 	.word	0x00004dc0


	//   ....[86]....
        /*0428*/ 	.word	0x00004e30


	//   ....[87]....
        /*042c*/ 	.word	0x00004e90


	//   ....[88]....
        /*0430*/ 	.word	0x00004f00


	//   ....[89]....
        /*0434*/ 	.word	0x00004f60


	//   ....[90]....
        /*0438*/ 	.word	0x00004fd0


	//   ....[91]....
        /*043c*/ 	.word	0x00005030


	//   ....[92]....
        /*0440*/ 	.word	0x000050d0


	//   ....[93]....
        /*0444*/ 	.word	0x00005190


	//   ....[94]....
        /*0448*/ 	.word	0x00005290


	//   ....[95]....
        /*044c*/ 	.word	0x000052e0


	//   ....[96]....
        /*0450*/ 	.word	0x000053c0


	//   ....[97]....
        /*0454*/ 	.word	0x00005420


	//   ....[98]....
        /*0458*/ 	.word	0x000054a0


	//   ....[99]....
        /*045c*/ 	.word	0x000054f0


	//   ....[100]....
        /*0460*/ 	.word	0x00005560


	//   ....[101]....
        /*0464*/ 	.word	0x000055c0


	//   ....[102]....
        /*0468*/ 	.word	0x00005630


	//   ....[103]....
        /*046c*/ 	.word	0x00005690


	//   ....[104]....
        /*0470*/ 	.word	0x00005730


	//   ....[105]....
        /*0474*/ 	.word	0x00005790


	//   ....[106]....
        /*0478*/ 	.word	0x00005810


	//   ....[107]....
        /*047c*/ 	.word	0x00005880


	//   ....[108]....
        /*0480*/ 	.word	0x000058f0


	//   ....[109]....
        /*0484*/ 	.word	0x00005950


	//   ....[110]....
        /*0488*/ 	.word	0x00005a10


	//   ....[111]....
        /*048c*/ 	.word	0x00005a80


	//   ....[112]....
        /*0490*/ 	.word	0x00005b30


	//   ....[113]....
        /*0494*/ 	.word	0x00005bb0


	//   ....[114]....
        /*0498*/ 	.word	0x00005c20


	//   ....[115]....
        /*049c*/ 	.word	0x00005c90


	//   ....[116]....
        /*04a0*/ 	.word	0x00005d10


	//   ....[117]....
        /*04a4*/ 	.word	0x00005d70


	//   ....[118]....
        /*04a8*/ 	.word	0x00005df0


	//   ....[119]....
        /*04ac*/ 	.word	0x00005e70


	//   ....[120]....
        /*04b0*/ 	.word	0x00005ef0


	//   ....[121]....
        /*04b4*/ 	.word	0x00005fb0


	//   ....[122]....
        /*04b8*/ 	.word	0x000060c0


	//   ....[123]....
        /*04bc*/ 	.word	0x00006140


	//----- nvinfo : EIATTR_EXIT_INSTR_OFFSETS
	.align		4
.L_395:
        /*04c0*/ 	.byte	0x04, 0x1c
        /*04c2*/ 	.short	(.L_397 - .L_396)


	//   ....[0]....
.L_396:
        /*04c4*/ 	.word	0x00002390


	//   ....[1]....
        /*04c8*/ 	.word	0x000045d0


	//----- nvinfo : EIATTR_MAX_THREADS
	.align		4
.L_397:
        /*04cc*/ 	.byte	0x04, 0x05
        /*04ce*/ 	.short	(.L_399 - .L_398)
.L_398:
        /*04d0*/ 	.word	0x00000140
        /*04d4*/ 	.word	0x00000001
        /*04d8*/ 	.word	0x00000001


	//----- nvinfo : EIATTR_CRS_STACK_SIZE
	.align		4
.L_399:
        /*04dc*/ 	.byte	0x04, 0x1e
        /*04de*/ 	.short	(.L_401 - .L_400)
.L_400:
        /*04e0*/ 	.word	0x00000000


	//----- nvinfo : EIATTR_CBANK_PARAM_SIZE
	.align		4
.L_401:
        /*04e4*/ 	.byte	0x03, 0x19
        /*04e6*/ 	.short	0x0060


	//----- nvinfo : EIATTR_PARAM_CBANK
	.align		4
        /*04e8*/ 	.byte	0x04, 0x0a
        /*04ea*/ 	.short	(.L_403 - .L_402)
	.align		4
.L_402:
        /*04ec*/ 	.word	index@(.nv.constant0._ZN13group_norm_v218gn_bwd_cuda_kernelI13__nv_bfloat16Li320ELi3ELi16ELi160ELi64ELb1ELb1ELi4ELi320ELi320ELi4ELb1ELi16ELb0ELb0ELNS_15WgradSyncMethodE3ENS_16CompileConditionILi900EEEEEvPT_S6_S6_PKS5_S8_S8_S8_PKfflPfPj)
        /*04f0*/ 	.short	0x0210
        /*04f2*/ 	.short	0x0060


	//----- nvinfo : EIATTR_SW_WAR
	.align		4
.L_403:
        /*04f4*/ 	.byte	0x04, 0x36
        /*04f6*/ 	.short	(.L_405 - .L_404)
.L_404:
        /*04f8*/ 	.word	0x00000008
.L_405:


//--------------------- .nv.info._ZN13group_norm_v218gn_bwd_cuda_kernelI13__nv_bfloat16Li320ELi1ELi16ELi160ELi64ELb1ELb1ELi8ELi320ELi320ELi4ELb1ELi16ELb0ELb0ELNS_15WgradSyncMethodE3ENS_16CompileConditionILi900EEEEEvPT_S6_S6_PKS5_S8_S8_S8_PKfflPfPj --------------------------
	.section	.nv.info._ZN13group_norm_v218gn_bwd_cuda_kernelI13__nv_bfloat16Li320ELi1ELi16ELi160ELi64ELb1ELb1ELi8ELi320ELi320ELi4ELb1ELi16ELb0ELb0ELNS_15WgradSyncMethodE3ENS_16CompileConditionILi900EEEEEvPT_S6_S6_PKS5_S8_S8_S8_PKfflPfPj,"",@"SHT_CUDA_INFO"
	.sectionflags	@""
	.align	4


	//----- nvinfo : EIATTR_CUDA_API_VERSION
	.align		4
        /*0000*/ 	.byte	0x04, 0x37
        /*0002*/ 	.short	(.L_407 - .L_406)
.L_406:
        /*0004*/ 	.word	0x00000082


	//----- nvinfo : EIATTR_KPARAM_INFO
	.align		4
.L_407:
        /*0008*/ 	.byte	0x04, 0x17
        /*000a*/ 	.short	(.L_409 - .L_408)
.L_408:
        /*000c*/ 	.word	0x00000000
        /*0010*/ 	.short	0x000b
        /*0012*/ 	.short	0x0058
        /*0014*/ 	.byte	0x00, 0xf0, 0x21, 0x00


	//----- nvinfo : EIATTR_KPARAM_INFO
	.align		4
.L_409:
        /*0018*/ 	.byte	0x04, 0x17
        /*001a*/ 	.short	(.L_411 - .L_410)
.L_410:
        /*001c*/ 	.word	0x00000000
        /*0020*/ 	.short	0x000a
        /*0022*/ 	.short	0x0050
        /*0024*/ 	.byte	0x00, 0xf0, 0x21, 0x00


	//----- nvinfo : EIATTR_KPARAM_INFO
	.align		4
.L_411:
        /*0028*/ 	.byte	0x04, 0x17
        /*002a*/ 	.short	(.L_413 - .L_412)
.L_412:
        /*002c*/ 	.word	0x00000000
        /*0030*/ 	.short	0x0009
        /*0032*/ 	.short	0x0048
        /*0034*/ 	.byte	0x00, 0xf0, 0x21, 0x00


	//----- nvinfo : EIATTR_KPARAM_INFO
	.align		4
.L_413:
        /*0038*/ 	.byte	0x04, 0x17
        /*003a*/ 	.short	(.L_415 - .L_414)
.L_414:
        /*003c*/ 	.word	0x00000000
        /*0040*/ 	.short	0x0008
        /*0042*/ 	.short	0x0040
        /*0044*/ 	.byte	0x00, 0xf0, 0x11, 0x00


	//----- nvinfo : EIATTR_KPARAM_INFO
	.align		4
.L_415:
        /*0048*/ 	.byte	0x04, 0x17
        /*004a*/ 	.short	(.L_417 - .L_416)
.L_416:
        /*004c*/ 	.word	0x00000000
        /*0050*/ 	.short	0x0007
        /*0052*/ 	.short	0x0038
        /*0054*/ 	.byte	0x00, 0xf0, 0x21, 0x00


	//----- nvinfo : EIATTR_KPARAM_INFO
	.align		4
.L_417:
        /*0058*/ 	.byte	0x04, 0x17
        /*005a*/ 	.short	(.L_419 - .L_418)
.L_418:
        /*005c*/ 	.word	0x00000000
        /*0060*/ 	.short	0x0006
        /*0062*/ 	.short	0x0030
        /*0064*/ 	.byte	0x00, 0xf0, 0x21, 0x00


	//----- nvinfo : EIATTR_KPARAM_INFO
	.align		4
.L_419:
        /*0068*/ 	.byte	0x04, 0x17
        /*006a*/ 	.short	(.L_421 - .L_420)
.L_420:
        /*006c*/ 	.word	0x00000000
        /*0070*/ 	.short	0x0005
        /*0072*/ 	.short	0x0028
        /*0074*/ 	.byte	0x00, 0xf0, 0x21, 0x00


	//----- nvinfo : EIATTR_KPARAM_INFO
	.align		4
.L_421:
        /*0078*/ 	.byte	0x04, 0x17
        /*007a*/ 	.short	(.L_423 - .L_422)
.L_422:
        /*007c*/ 	.word	0x00000000
        /*0080*/ 	.short	0x0004
        /*0082*/ 	.short	0x0020
        /*0084*/ 	.byte	0x00, 0xf0, 0x21, 0x00


	//----- nvinfo : EIATTR_KPARAM_INFO
	.align		4
.L_423:
        /*0088*/ 	.byte	0x04, 0x17
        /*008a*/ 	.short	(.L_425 - .L_424)
.L_424:
        /*008c*/ 	.word	0x00000000
        /*0090*/ 	.short	0x0003
        /*0092*/ 	.short	0x0018
        /*0094*/ 	.byte	0x00, 0xf0, 0x21, 0x00


	//----- nvinfo : EIATTR_KPARAM_INFO
	.align		4
.L_425:
        /*0098*/ 	.byte	0x04, 0x17
        /*009a*/ 	.short	(.L_427 - .L_426)
.L_426:
        /*009c*/ 	.word	0x00000000
        /*00a0*/ 	.short	0x0002
        /*00a2*/ 	.short	0x0010
        /*00a4*/ 	.byte	0x00, 0xf0, 0x21, 0x00


	//----- nvinfo : EIATTR_KPARAM_INFO
	.align		4
.L_427:
        /*00a8*/ 	.byte	0x04, 0x17
        /*00aa*/ 	.short	(.L_429 - .L_428)
.L_428:
        /*00ac*/ 	.word	0x00000000
        /*00b0*/ 	.short	0x0001
        /*00b2*/ 	.short	0x0008
        /*00b4*/ 	.byte	0x00, 0xf0, 0x21, 0x00


	//----- nvinfo : EIATTR_KPARAM_INFO
	.align		4
.L_429:
        /*00b8*/ 	.byte	0x04, 0x17
        /*00ba*/ 	.short	(.L_431 - .L_430)
.L_430:
        /*00bc*/ 	.word	0x00000000
        /*00c0*/ 	.short	0x0000
        /*00c2*/ 	.short	0x0000
        /*00c4*/ 	.byte	0x00, 0xf0, 0x21, 0x00


	//----- nvinfo : EIATTR_SPARSE_MMA_MASK
	.align		4
.L_431:
        /*00c8*/ 	.byte	0x03, 0x50
        /*00ca*/ 	.short	0x0000


	//----- nvinfo : EIATTR_MAXREG_COUNT
	.align		4
        /*00cc*/ 	.byte	0x03, 0x1b
        /*00ce*/ 	.short	0x00a8


	//----- nvinfo : EIATTR_NUM_BARRIERS
	.align		4
        /*00d0*/ 	.byte	0x02, 0x4c
        /*00d2*/ 	.byte	0x01
	.zero		1


	//----- nvinfo : EIATTR_MERCURY_ISA_VERSION
	.align		4
        /*00d4*/ 	.byte	0x03, 0x5f
        /*00d6*/ 	.short	0x0101


	//----- nvinfo : EIATTR_COOP_GROUP_MASK_REGIDS
	.align		4
        /*00d8*/ 	.byte	0x04, 0x29
        /*00da*/ 	.short	(.L_433 - .L_432)


	//   ....[0]....
.L_432:
        /*00dc*/ 	.word	0xffffffff


	//   ....[1]....
        /*00e0*/ 	.word	0xffffffff


	//   ....[2]....
        /*00e4*/ 	.word	0xffffffff


	//   ....[3]....
        /*00e8*/ 	.word	0xffffffff


	//   ....[4]....
        /*00ec*/ 	.word	0xffffffff


	//   ....[5]....
        /*00f0*/ 	.word	0xffffffff


	//   ....[6]....
        /*00f4*/ 	.word	0xffffffff


	//   ....[7]....
        /*00f8*/ 	.word	0xffffffff


	//   ....[8]....
        /*00fc*/ 	.word	0xffffffff


	//   ....[9]....
        /*0100*/ 	.word	0xffffffff


	//   ....[10]....
        /*0104*/ 	.word	0x05000009


	//   ....[11]....
        /*0108*/ 	.word	0x05000008


	//   ....[12]....
        /*010c*/ 	.word	0x0500000a


	//   ....[13]....
        /*0110*/ 	.word	0x0500000b


	//   ....[14]....
        /*0114*/ 	.word	0x0500000d


	//   ....[15]....
        /*0118*/ 	.word	0x05000002


	//   ....[16]....
        /*011c*/ 	.word	0x0500000c


	//   ....[17]....
        /*0120*/ 	.word	0x05000003


	//   ....[18]....
        /*0124*/ 	.word	0x0500000b


	//   ....[19]....
        /*0128*/ 	.word	0x0500000a


	//   ....[20]....
        /*012c*/ 	.word	0x0500000c


	//   ....[21]....
        /*0130*/ 	.word	0x0500000d


	//   ....[22]....
        /*0134*/ 	.word	0x05000013


	//   ....[23]....
        /*0138*/ 	.word	0x05000014


	//   ....[24]....
        /*013c*/ 	.word	0x0500000a


	//   ....[25]....
        /*0140*/ 	.word	0x05000007


	//   ....[26]....
        /*0144*/ 	.word	0x0500000b


	//   ....[27]....
        /*0148*/ 	.word	0x0500000a


	//   ....[28]....
        /*014c*/ 	.word	0x0500000c


	//   ....[29]....
        /*0150*/ 	.word	0x0500000d


	//   ....[30]....
        /*0154*/ 	.word	0x05000013


	//   ....[31]....
        /*0158*/ 	.word	0x05000014


	//   ....[32]....
        /*015c*/ 	.word	0x0500000a


	//   ....[33]....
        /*0160*/ 	.word	0x05000007


	//   ....[34]....
        /*0164*/ 	.word	0x0500000e


	//   ....[35]....
        /*0168*/ 	.word	0x0500000b


	//   ....[36]....
        /*016c*/ 	.word	0x05000009


	//   ....[37]....
        /*0170*/ 	.word	0x0500000a


	//   ....[38]....
        /*0174*/ 	.word	0x0500000c


	//   ....[39]....
        /*0178*/ 	.word	0x0500000d


	//   ....[40]....
        /*017c*/ 	.word	0x0500000b


	//   ....[41]....
        /*0180*/ 	.word	0x0500001b


	//   ....[42]....
        /*0184*/ 	.word	0x0500000a


	//   ....[43]....
        /*0188*/ 	.word	0x05000009


	//   ....[44]....
        /*018c*/ 	.word	0x0500000d


	//   ....[45]....
        /*0190*/ 	.word	0x05000010


	//   ....[46]....
        /*0194*/ 	.word	0x0500000c


	//   ....[47]....
        /*0198*/ 	.word	0x05000015


	//   ....[48]....
        /*019c*/ 	.word	0x05000009


	//   ....[49]....
        /*01a0*/ 	.word	0x0500001e


	//   ....[50]....
        /*01a4*/ 	.word	0x05000006


	//   ....[51]....
        /*01a8*/ 	.word	0x05000012


	//   ....[52]....
        /*01ac*/ 	.word	0x05000003


	//   ....[53]....
        /*01b0*/ 	.word	0x0500001d


	//   ....[54]....
        /*01b4*/ 	.word	0x05000015


	//   ....[55]....
        /*01b8*/ 	.word	0x05000016


	//   ....[56]....
        /*01bc*/ 	.word	0x05000009


	//   ....[57]....
        /*01c0*/ 	.word	0x0500000f


	//   ....[58]....
        /*01c4*/ 	.word	0x05000013


	//   ....[59]....
        /*01c8*/ 	.word	0x05000012


	//   ....[60]....
        /*01cc*/ 	.word	0x05000018


	//   ....[61]....
        /*01d0*/ 	.word	0x05000019


	//   ....[62]....
        /*01d4*/ 	.word	0x0500001d


	//   ....[63]....
        /*01d8*/ 	.word	0x05000017


	//   ....[64]....
        /*01dc*/ 	.word	0x05000011


	//   ....[65]....
        /*01e0*/ 	.word	0x05000003


	//   ....[66]....
        /*01e4*/ 	.word	0x0500000a


	//   ....[67]....
        /*01e8*/ 	.word	0x0500000a


	//   ....[68]....
        /*01ec*/ 	.word	0x0500000a


	//   ....[69]....
        /*01f0*/ 	.word	0x0500000a


	//   ....[70]....
        /*01f4*/ 	.word	0x0500000a


	//   ....[71]....
        /*01f8*/ 	.word	0x0500000a


	//   ....[72]....
        /*01fc*/ 	.word	0x0500000a


	//   ....[73]....
        /*0200*/ 	.word	0x0500000a


	//   ....[74]....
        /*0204*/ 	.word	0x0500000a


	//   ....[75]....
        /*0208*/ 	.word	0x0500000a


	//   ....[76]....
        /*020c*/ 	.word	0x0500000a


	//   ....[77]....
        /*0210*/ 	.word	0x0500000a


	//   ....[78]....
        /*0214*/ 	.word	0x0500000a


	//   ....[79]....
        /*0218*/ 	.word	0x0500000a


	//   ....[80]....
        /*021c*/ 	.word	0x0500000a


	//   ....[81]....
        /*0220*/ 	.word	0x0500000a


	//   ....[82]....
        /*0224*/ 	.word	0x0500000a


	//   ....[83]....
        /*0228*/ 	.word	0x0500000a


	//   ....[84]....
        /*022c*/ 	.word	0x0500000a


	//   ....[85]....
        /*0230*/ 	.word	0x0500000a


	//   ....[86]....
        /*0234*/ 	.word	0x0500000a


	//   ....[87]....
        /*0238*/ 	.word	0x0500000a


	//   ....[88]....
        /*023c*/ 	.word	0x0500000a


	//   ....[89]....
        /*0240*/ 	.word	0x0500000a


	//   ....[90]....
        /*0244*/ 	.word	0x0500000a


	//   ....[91]....
        /*0248*/ 	.word	0x0500000a


	//   ....[92]....
        /*024c*/ 	.word	0x0500000a


	//   ....[93]....
        /*0250*/ 	.word	0x0500000a


	//   ....[94]....
        /*0254*/ 	.word	0x0500000a


	//   ....[95]....
        /*0258*/ 	.word	0x0500000a


	//   ....[96]....
        /*025c*/ 	.word	0x0500000a


	//   ....[97]....
        /*0260*/ 	.word	0x0500000a


	//   ....[98]....
        /*0264*/ 	.word	0x0500000a


	//   ....[99]....
        /*0268*/ 	.word	0x0500000a


	//   ....[100]....
        /*026c*/ 	.word	0x0500000a


	//   ....[101]....
        /*0270*/ 	.word	0x0500000a


	//   ....[102]....
        /*0274*/ 	.word	0x0500000a


	//   ....[103]....
        /*0278*/ 	.word	0x0500000a


	//   ....[104]....
        /*027c*/ 	.word	0x0500000a


	//   ....[105]....
        /*0280*/ 	.word	0x0500000a


	//   ....[106]....
        /*0284*/ 	.word	0x0500000a


	//   ....[107]....
        /*0288*/ 	.word	0x0500000a


	//   ....[108]....
        /*028c*/ 	.word	0x0500000a


	//   ....[109]....
        /*0290*/ 	.word	0x0500000a


	//   ....[110]....
        /*0294*/ 	.word	0x0500000a


	//   ....[111]....
        /*0298*/ 	.word	0x0500000a


	//   ....[112]....
        /*029c*/ 	.word	0x0500000a


	//   ....[113]....
        /*02a0*/ 	.word	0x0500000a


	//   ....[114]....
        /*02a4*/ 	.word	0x0500000a


	//   ....[115]....
        /*02a8*/ 	.word	0x0500000a


	//   ....[116]....
        /*02ac*/ 	.word	0x0500000a


	//   ....[117]....
        /*02b0*/ 	.word	0x0500000a


	//   ....[118]....
        /*02b4*/ 	.word	0x0500000a


	//   ....[119]....
        /*02b8*/ 	.word	0x0500000a


	//   ....[120]....
        /*02bc*/ 	.word	0x0500000a


	//   ....[121]....
        /*02c0*/ 	.word	0x0500000a


	//----- nvinfo : EIATTR_COOP_GROUP_INSTR_OFFSETS
	.align		4
.L_433:
        /*02c4*/ 	.byte	0x04, 0x28
        /*02c6*/ 	.short	(.L_435 - .L_434)


	//   ....[0]....
.L_434:
        /*02c8*/ 	.word	0x00001b10


	//   ....[1]....
        /*02cc*/ 	.word	0x00001b50


	//   ....[2]....
        /*02d0*/ 	.word	0x00001b90


	//   ....[3]....
        /*02d4*/ 	.word	0x00001bc0


	//   ....[4]....
        /*02d8*/ 	.word	0x00002460


	//   ....[5]....
        /*02dc*/ 	.word	0x000024a0


	//   ....[6]....
        /*02e0*/ 	.word	0x000025a0


	//   ....[7]....
        /*02e4*/ 	.word	0x000025e0


	//   ....[8]....
        /*02e8*/ 	.word	0x00002690


	//   ....[9]....
        /*02ec*/ 	.word	0x000026d0


	//   ....[10]....
        /*02f0*/ 	.word	0x00003d60


	//   ....[11]....
        /*02f4*/ 	.word	0x00003d80


	//   ....[12]....
        /*02f8*/ 	.word	0x00003dc0


	//   ....[13]....
        /*02fc*/ 	.word	0x00003de0


	//   ....[14]....
        /*0300*/ 	.word	0x00003e10


	//   ....[15]....
        /*0304*/ 	.word	0x00003e20


	//   ....[16]....
        /*0308*/ 	.word	0x00003e50


	//   ....[17]....
        /*030c*/ 	.word	0x00003e60


	//   ....[18]....
        /*0310*/ 	.word	0x00004040


	//   ....[19]....
        /*0314*/ 	.word	0x00004060


	//   ....[20]....
        /*0318*/ 	.word	0x00004090


	//   ....[21]....
        /*031c*/ 	.word	0x000040b0


	//   ....[22]....
        /*0320*/ 	.word	0x000040e0


	//   ....[23]....
        /*0324*/ 	.word	0x000040f0


	//   ....[24]....
        /*0328*/ 	.word	0x00004120


	//   ....[25]....
        /*032c*/ 	.word	0x00004130


	//   ....[26]....
        /*0330*/ 	.word	0x000042c0


	//   ....[27]....
        /*0334*/ 	.word	0x000042e0


	//   ....[28]....
        /*0338*/ 	.word	0x00004310


	//   ....[29]....
        /*033c*/ 	.word	0x00004330


	//   ....[30]....
        /*0340*/ 	.word	0x00004360


	//   ....[31]....
        /*0344*/ 	.word	0x00004370


	//   ....[32]....
        /*0348*/ 	.word	0x000043a0


	//   ....[33]....
        /*034c*/ 	.word	0x000043b0


	//   ....[34]....
        /*0350*/ 	.word	0x00004700


	//   ....[35]....
        /*0354*/ 	.word	0x00004760


	//   ....[36]....
        /*0358*/ 	.word	0x00004790


	//   ....[37]....
        /*035c*/ 	.word	0x000047c0


	//   ....[38]....
        /*0360*/ 	.word	0x000047d0


	//   ....[39]....
        /*0364*/ 	.word	0x000047e0


	//   ....[40]....
        /*0368*/ 	.word	0x00004800


	//   ....[41]....
        /*036c*/ 	.word	0x00004830


	//   ....[42]....
        /*0370*/ 	.word	0x00004860


	//   ....[43]....
        /*0374*/ 	.word	0x00004880


	//   ....[44]....
        /*0378*/ 	.word	0x000048c0


	//   ....[45]....
        /*037c*/ 	.word	0x00004900


	//   ....[46]....
        /*0380*/ 	.word	0x00004920


	//   ....[47]....
        /*0384*/ 	.word	0x00004930


	//   ....[48]....
        /*0388*/ 	.word	0x00004950


	//   ....[49]....
        /*038c*/ 	.word	0x000049a0


	//   ....[50]....
        /*0390*/ 	.word	0x000049d0


	//   ....[51]....
        /*0394*/ 	.word	0x00004a00


	//   ....[52]....
        /*0398*/ 	.word	0x00004a20


	//   ....[53]....
        /*039c*/ 	.word	0x00004a60


	//   ....[54]....
        /*03a0*/ 	.word	0x00004a80


	//   ....[55]....
        /*03a4*/ 	.word	0x00004a90


	//   ....[56]....
        /*03a8*/ 	.word	0x00004ab0


	//   ....[57]....
        /*03ac*/ 	.word	0x00004ad0


	//   ....[58]....
        /*03b0*/ 	.word	0x00004b20


	//   ....[59]....
        /*03b4*/ 	.word	0x00004b50


	//   ....[60]....
        /*03b8*/ 	.word	0x00004ba0


	//   ....[61]....
        /*03bc*/ 	.word	0x00004bc0


	//   ....[62]....
        /*03c0*/ 	.word	0x00004bf0


	//   ....[63]....
        /*03c4*/ 	.word	0x00004c20


	//   ....[64]....
        /*03c8*/ 	.word	0x00004d80


	//   ....[65]....
        /*03cc*/ 	.word	0x00004dc0


	//   ....[66]....
        /*03d0*/ 	.word	0x00004f30


	//   ....[67]....
        /*03d4*/ 	.word	0x00004f80


	//   ....[68]....
        /*03d8*/ 	.word	0x00004ff0


	//   ....[69]....
        /*03dc*/ 	.word	0x00005050


	//   ....[70]....
        /*03e0*/ 	.word	0x000050c0


	//   ....[71]....
        /*03e4*/ 	.word	0x00005120


	//   ....[72]....
        /*03e8*/ 	.word	0x00005190


	//   ....[73]....
        /*03ec*/ 	.word	0x000051f0


	//   ....[74]....
        /*03f0*/ 	.word	0x00005290


	//   ....[75]....
        /*03f4*/ 	.word	0x00005320


	//   ....[76]....
        /*03f8*/ 	.word	0x00005390


	//   ....[77]....
        /*03fc*/ 	.word	0x000053f0


	//   ....[78]....
        /*0400*/ 	.word	0x00005460


	//   ....[79]....
        /*0404*/ 	.word	0x000054c0


	//   ....[80]....
        /*0408*/ 	.word	0x00005530


	//   ....[81]....
        /*040c*/ 	.word	0x00005590


	//   ....[82]....
        /*0410*/ 	.word	0x00005630


	//   ....[83]....
        /*0414*/ 	.word	0x000056c0


	//   ....[84]....
        /*0418*/ 	.word	0x00005730


	//   ....[85]....
        /*041c*/ 	.word	0x00005790


	//   ....[86]....
        /*0420*/ 	.word	0x00005800


	//   ....[87]....
        /*0424*/ 	.word	0x00005860


	//   ....[88]....
        /*0428*/ 	.word	0x000058d0


	//   ....[89]....
        /*042c*/ 	.word	0x00005930


	//   ....[90]....
        /*0430*/ 	.word	0x000059d0


	//   ....[91]....
        /*0434*/ 	.word	0x00005aa0


	//   ....[92]....
        /*0438*/ 	.word	0x00005be0


	//   ....[93]....
        /*043c*/ 	.word	0x00005c30


	//   ....[94]....
        /*0440*/ 	.word	0x00005cc0


	//   ....[95]....
        /*0444*/ 	.word	0x00005d10


	//   ....[96]....
        /*0448*/ 	.word	0x00005d80


	//   ....[97]....
        /*044c*/ 	.word	0x00005dd0


	//   ....[98]....
        /*0450*/ 	.word	0x00005e30


	//   ....[99]....
        /*0454*/ 	.word	0x00005e80


	//   ....[100]....
        /*0458*/ 	.word	0x00005f00


	//   ....[101]....
        /*045c*/ 	.word	0x00005f60


	//   ....[102]....
        /*0460*/ 	.word	0x00006010


	//   ....[103]....
        /*0464*/ 	.word	0x00006090


	//   ....[104]....
        /*0468*/ 	.word	0x00006150


	//   ....[105]....
        /*046c*/ 	.word	0x000061d0


	//   ....[106]....
        /*0470*/ 	.word	0x00006240


	//   ....[107]....
        /*0474*/ 	.word	0x000062a0


	//   ....[108]....
        /*0478*/ 	.word	0x00006310


	//   ....[109]....
        /*047c*/ 	.word	0x00006370


	//   ....[110]....
        /*0480*/ 	.word	0x000063e0


	//   ....[111]....
        /*0484*/ 	.word	0x00006440


	//   ....[112]....
        /*0488*/ 	.word	0x000064b0


	//   ....[113]....
        /*048c*/ 	.word	0x00006510


	//   ....[114]....
        /*0490*/ 	.word	0x00006580


	//   ....[115]....
        /*0494*/ 	.word	0x000065e0


	//   ....[116]....
        /*0498*/ 	.word	0x00006660


	//   ....[117]....
        /*049c*/ 	.word	0x000066c0


	//   ....[118]....
        /*04a0*/ 	.word	0x00006760


	//   ....[119]....
        /*04a4*/ 	.word	0x00006820


	//   ....[120]....
        /*04a8*/ 	.word	0x00006940


	//   ....[121]....
        /*04ac*/ 	.word	0x000069f0


	//----- nvinfo : EIATTR_EXIT_INSTR_OFFSETS
	.align		4
.L_435:
        /*04b0*/ 	.byte	0x04, 0x1c
        /*04b2*/ 	.short	(.L_437 - .L_436)


	//   ....[0]....
.L_436:
        /*04b4*/ 	.word	0x00002d90


	//   ....[1]....
        /*04b8*/ 	.word	0x00004ed0


	//----- nvinfo : EIATTR_MAX_THREADS
	.align		4
.L_437:
        /*04bc*/ 	.byte	0x04, 0x05
        /*04be*/ 	.short	(.L_439 - .L_438)
.L_438:
        /*04c0*/ 	.word	0x00000140
        /*04c4*/ 	.word	0x00000001
        /*04c8*/ 	.word	0x00000001


	//----- nvinfo : EIATTR_CRS_STACK_SIZE
	.align		4
.L_439:
        /*04cc*/ 	.byte	0x04, 0x1e
        /*04ce*/ 	.short	(.L_441 - .L_440)
.L_440:
        /*04d0*/ 	.word	0x00000000


	//----- nvinfo : EIATTR_CBANK_PARAM_SIZE
	.align		4
.L_441:
        /*04d4*/ 	.byte	0x03, 0x19
        /*04d6*/ 	.short	0x0060


	//----- nvinfo : EIATTR_PARAM_CBANK
	.align		4
        /*04d8*/ 	.byte	0x04, 0x0a
        /*04da*/ 	.short	(.L_443 - .L_442)
	.align		4
.L_442:
        /*04dc*/ 	.word	index@(.nv.constant0._ZN13group_norm_v218gn_bwd_cuda_kernelI13__nv_bfloat16Li320ELi1ELi16ELi160ELi64ELb1ELb1ELi8ELi320ELi320ELi4ELb1ELi16ELb0ELb0ELNS_15WgradSyncMethodE3ENS_16CompileConditionILi900EEEEEvPT_S6_S6_PKS5_S8_S8_S8_PKfflPfPj)
        /*04e0*/ 	.short	0x0210
        /*04e2*/ 	.short	0x0060


	//----- nvinfo : EIATTR_SW_WAR
	.align		4
.L_443:
        /*04e4*/ 	.byte	0x04, 0x36
        /*04e6*/ 	.short	(.L_445 - .L_444)
.L_444:
        /*04e8*/ 	.word	0x00000008
.L_445:


//--------------------- .nv.info._ZN13group_norm_v218gn_bwd_cuda_kernelI13__nv_bfloat16Li320ELi3ELi16ELi160ELi64ELb1ELb1ELi8ELi320ELi320ELi4ELb1ELi40ELb0ELb0ELNS_15WgradSyncMethodE3ENS_16CompileConditionILi900EEEEEvPT_S6_S6_PKS5_S8_S8_S8_PKfflPfPj --------------------------
	.section	.nv.info._ZN13group_norm_v218gn_bwd_cuda_kernelI13__nv_bfloat16Li320ELi3ELi16ELi160ELi64ELb1ELb1ELi8ELi320ELi320ELi4ELb1ELi40ELb0ELb0ELNS_15WgradSyncMethodE3ENS_16CompileConditionILi900EEEEEvPT_S6_S6_PKS5_S8_S8_S8_PKfflPfPj,"",@"SHT_CUDA_INFO"
	.sectionflags	@""
	.align	4


	//----- nvinfo : EIATTR_CUDA_API_VERSION
	.align		4
        /*0000*/ 	.byte	0x04, 0x37
        /*0002*/ 	.short	(.L_447 - .L_446)
.L_446:
        /*0004*/ 	.word	0x00000082


	//----- nvinfo : EIATTR_KPARAM_INFO
	.align		4
.L_447:
        /*0008*/ 	.byte	0x04, 0x17
        /*000a*/ 	.short	(.L_449 - .L_448)
.L_448:
        /*000c*/ 	.word	0x00000000
        /*0010*/ 	.short	0x000b
        /*0012*/ 	.short	0x0058
        /*0014*/ 	.byte	0x00, 0xf0, 0x21, 0x00


	//----- nvinfo : EIATTR_KPARAM_INFO
	.align		4
.L_449:
        /*0018*/ 	.byte	0x04, 0x17
        /*001a*/ 	.short	(.L_451 - .L_450)
.L_450:
        /*001c*/ 	.word	0x00000000
        /*0020*/ 	.short	0x000a
        /*0022*/ 	.short	0x0050
        /*0024*/ 	.byte	0x00, 0xf0, 0x21, 0x00


	//----- nvinfo : EIATTR_KPARAM_INFO
	.align		4
.L_451:
        /*0028*/ 	.byte	0x04, 0x17
        /*002a*/ 	.short	(.L_453 - .L_452)
.L_452:
        /*002c*/ 	.word	0x00000000
        /*0030*/ 	.short	0x0009
        /*0032*/ 	.short	0x0048
        /*0034*/ 	.byte	0x00, 0xf0, 0x21, 0x00


	//----- nvinfo : EIATTR_KPARAM_INFO
	.align		4
.L_453:
        /*0038*/ 	.byte	0x04, 0x17
        /*003a*/ 	.short	(.L_455 - .L_454)
.L_454:
        /*003c*/ 	.word	0x00000000
        /*0040*/ 	.short	0x0008
        /*0042*/ 	.short	0x0040
        /*0044*/ 	.byte	0x00, 0xf0, 0x11, 0x00


	//----- nvinfo : EIATTR_KPARAM_INFO
	.align		4
.L_455:
        /*0048*/ 	.byte	0x04, 0x17
        /*004a*/ 	.short	(.L_457 - .L_456)
.L_456:
        /*004c*/ 	.word	0x00000000
        /*0050*/ 	.short	0x0007
        /*0052*/ 	.short	0x0038
        /*0054*/ 	.byte	0x00, 0xf0, 0x21, 0x00


	//----- nvinfo : EIATTR_KPARAM_INFO
	.align		4
.L_457:
        /*0058*/ 	.byte	0x04, 0x17
        /*005a*/ 	.short	(.L_459 - .L_458)
.L_458:
        /*005c*/ 	.word	0x00000000
        /*0060*/ 	.short	0x0006
        /*0062*/ 	.short	0x0030
        /*0064*/ 	.byte	0x00, 0xf0, 0x21, 0x00


	//----- nvinfo : EIATTR_KPARAM_INFO
	.align		4
.L_459:
        /*0068*/ 	.byte	0x04, 0x17
        /*006a*/ 	.short	(.L_461 - .L_460)
.L_460:
        /*006c*/ 	.word	0x00000000
        /*0070*/ 	.short	0x0005
        /*0072*/ 	.short	0x0028
        /*0074*/ 	.byte	0x00, 0xf0, 0x21, 0x00


	//----- nvinfo : EIATTR_KPARAM_INFO
	.align		4
.L_461:
        /*0078*/ 	.byte	0x04, 0x17
        /*007a*/ 	.short	(.L_463 - .L_462)
.L_462:
        /*007c*/ 	.word	0x00000000
        /*0080*/ 	.short	0x0004
        /*0082*/ 	.short	0x0020
        /*0084*/ 	.byte	0x00, 0xf0, 0x21, 0x00


	//----- nvinfo : EIATTR_KPARAM_INFO
	.align		4
.L_463:
        /*0088*/ 	.byte	0x04, 0x17
        /*008a*/ 	.short	(.L_465 - .L_464)
.L_464:
        /*008c*/ 	.word	0x00000000
        /*0090*/ 	.short	0x0003
        /*0092*/ 	.short	0x0018
        /*0094*/ 	.byte	0x00, 0xf0, 0x21, 0x00


	//----- nvinfo : EIATTR_KPARAM_INFO
	.align		4
.L_465:
        /*0098*/ 	.byte	0x04, 0x17
        /*009a*/ 	.short	(.L_467 - .L_466)
.L_466:
        /*009c*/ 	.word	0x00000000
        /*00a0*/ 	.short	0x0002
        /*00a2*/ 	.short	0x0010
        /*00a4*/ 	.byte	0x00, 0xf0, 0x21, 0x00


	//----- nvinfo : EIATTR_KPARAM_INFO
	.align		4
.L_467:
        /*00a8*/ 	.byte	0x04, 0x17
        /*00aa*/ 	.short	(.L_469 - .L_468)
.L_468:
        /*00ac*/ 	.word	0x00000000
        /*00b0*/ 	.short	0x0001
        /*00b2*/ 	.short	0x0008
        /*00b4*/ 	.byte	0x00, 0xf0, 0x21, 0x00


	//----- nvinfo : EIATTR_KPARAM_INFO
	.align		4
.L_469:
        /*00b8*/ 	.byte	0x04, 0x17
        /*00ba*/ 	.short	(.L_471 - .L_470)
.L_470:
        /*00bc*/ 	.word	0x00000000
        /*00c0*/ 	.short	0x0000
        /*00c2*/ 	.short	0x0000
        /*00c4*/ 	.byte	0x00, 0xf0, 0x21, 0x00


	//----- nvinfo : EIATTR_SPARSE_MMA_MASK
	.align		4
.L_471:
        /*00c8*/ 	.byte	0x03, 0x50
        /*00ca*/ 	.short	0x0000


	//----- nvinfo : EIATTR_MAXREG_COUNT
	.align		4
        /*00cc*/ 	.byte	0x03, 0x1b
        /*00ce*/ 	.short	0x0040


	//----- nvinfo : EIATTR_NUM_BARRIERS
	.align		4
        /*00d0*/ 	.byte	0x02, 0x4c
        /*00d2*/ 	.byte	0x01
	.zero		1


	//----- nvinfo : EIATTR_MERCURY_ISA_VERSION
	.align		4
        /*00d4*/ 	.byte	0x03, 0x5f
        /*00d6*/ 	.short	0x0101


	//----- nvinfo : EIATTR_COOP_GROUP_MASK_REGIDS
	.align		4
        /*00d8*/ 	.byte	0x04, 0x29
        /*00da*/ 	.short	(.L_473 - .L_472)


	//   ....[0]....
.L_472:
        /*00dc*/ 	.word	0xffffffff


	//   ....[1]....
        /*00e0*/ 	.word	0xffffffff


	//   ....[2]....
        /*00e4*/ 	.word	0xffffffff


	//   ....[3]....
        /*00e8*/ 	.word	0xffffffff


	//   ....[4]....
        /*00ec*/ 	.word	0xffffffff


	//   ....[5]....
        /*00f0*/ 	.word	0xffffffff


	//   ....[6]....
        /*00f4*/ 	.word	0xffffffff


	//   ....[7]....
        /*00f8*/ 	.word	0xffffffff


	//   ....[8]....
        /*00fc*/ 	.word	0xffffffff


	//   ....[9]....
        /*0100*/ 	.word	0xffffffff


	//   ....[10]....
        /*0104*/ 	.word	0x05000017


	//   ....[11]....
        /*0108*/ 	.word	0x05000016


	//   ....[12]....
        /*010c*/ 	.word	0x05000018


	//   ....[13]....
        /*0110*/ 	.word	0x05000019


	//   ....[14]....
        /*0114*/ 	.word	0x0500001b


	//   ....[15]....
        /*0118*/ 	.word	0x0500001a


	//   ....[16]....
        /*011c*/ 	.word	0x0500001c


	//   ....[17]....
        /*0120*/ 	.word	0x05000011


	//   ....[18]....
        /*0124*/ 	.word	0x0500001b


	//   ....[19]....
        /*0128*/ 	.word	0x0500001a


	//   ....[20]....
        /*012c*/ 	.word	0x0500001c


	//   ....[21]....
        /*0130*/ 	.word	0x0500001d


	//   ....[22]....
        /*0134*/ 	.word	0x0500001f


	//   ....[23]....
        /*0138*/ 	.word	0x0500001e


	//   ....[24]....
        /*013c*/ 	.word	0x05000022


	//   ....[25]....
        /*0140*/ 	.word	0x05000011


	//   ....[26]....
        /*0144*/ 	.word	0x0500001b


	//   ....[27]....
        /*0148*/ 	.word	0x0500001a


	//   ....[28]....
        /*014c*/ 	.word	0x0500001c


	//   ....[29]....
        /*0150*/ 	.word	0x0500001d


	//   ....[30]....
        /*0154*/ 	.word	0x0500001f


	//   ....[31]....
        /*0158*/ 	.word	0x0500001e


	//   ....[32]....
        /*015c*/ 	.word	0x05000022


	//   ....[33]....
        /*0160*/ 	.word	0x05000011


	//   ....[34]....
        /*0164*/ 	.word	0x0500001d


	//   ....[35]....
        /*0168*/ 	.word	0x05000020


	//   ....[36]....
        /*016c*/ 	.word	0x0500001d


	//   ....[37]....
        /*0170*/ 	.word	0x05000028


	//   ....[38]....
        /*0174*/ 	.word	0x05000025


	//   ....[39]....
        /*0178*/ 	.word	0x0500001f


	//   ....[40]....
        /*017c*/ 	.word	0x0500001c


	//   ....[41]....
        /*0180*/ 	.word	0x0500001e


	//   ....[42]....
        /*0184*/ 	.word	0x05000019


	//   ....[43]....
        /*0188*/ 	.word	0x0500001c


	//   ....[44]....
        /*018c*/ 	.word	0x05000016


	//   ....[45]....
        /*0190*/ 	.word	0x05000018


	//   ....[46]....
        /*0194*/ 	.word	0x0500001a


	//   ....[47]....
        /*0198*/ 	.word	0x0500001f


	//   ....[48]....
        /*019c*/ 	.word	0x0500001d


	//   ....[49]....
        /*01a0*/ 	.word	0x05000017


	//   ....[50]....
        /*01a4*/ 	.word	0x05000020


	//   ....[51]....
        /*01a8*/ 	.word	0x05000019


	//   ....[52]....
        /*01ac*/ 	.word	0x05000016


	//   ....[53]....
        /*01b0*/ 	.word	0x05000015


	//   ....[54]....
        /*01b4*/ 	.word	0x0500001a


	//   ....[55]....
        /*01b8*/ 	.word	0x05000022


	//   ....[56]....
        /*01bc*/ 	.word	0x05000014


	//   ....[57]....
        /*01c0*/ 	.word	0x0500002d


	//   ....[58]....
        /*01c4*/ 	.word	0x05000011


	//   ....[59]....
        /*01c8*/ 	.word	0x05000024


	//   ....[60]....
        /*01cc*/ 	.word	0x05000023


	//   ....[61]....
        /*01d0*/ 	.word	0x05000029


	//   ....[62]....
        /*01d4*/ 	.word	0x0500002a


	//   ....[63]....
        /*01d8*/ 	.word	0x05000022


	//   ....[64]....
        /*01dc*/ 	.word	0x05000025


	//   ....[65]....
        /*01e0*/ 	.word	0x05000020


	//   ....[66]....
        /*01e4*/ 	.word	0x0500001c


	//   ....[67]....
        /*01e8*/ 	.word	0x0500001c


	//   ....[68]....
        /*01ec*/ 	.word	0x0500001c


	//   ....[69]....
        /*01f0*/ 	.word	0x0500001c


	//   ....[70]....
        /*01f4*/ 	.word	0x0500001c


	//   ....[71]....
        /*01f8*/ 	.word	0x0500001c


	//   ....[72]....
        /*01fc*/ 	.word	0x0500001c


	//   ....[73]....
        /*0200*/ 	.word	0x0500001c


	//   ....[74]....
        /*0204*/ 	.word	0x0500001c


	//   ....[75]....
        /*0208*/ 	.word	0x0500001c


	//   ....[76]....
        /*020c*/ 	.word	0x0500001c


	//   ....[77]....
        /*0210*/ 	.word	0x0500001c


	//   ....[78]....
        /*0214*/ 	.word	0x0500001c


	//   ....[79]....
        /*0218*/ 	.word	0x0500001c


	//   ....[80]....
        /*021c*/ 	.word	0x0500001c


	//   ....[81]....
        /*0220*/ 	.word	0x0500001c


	//   ....[82]....
        /*0224*/ 	.word	0x0500001c


	//   ....[83]....
        /*0228*/ 	.word	0x0500001c


	//   ....[84]....
        /*022c*/ 	.word	0x0500001c


	//   ....[85]....
        /*0230*/ 	.word	0x0500001c


	//   ....[86]....
        /*0234*/ 	.word	0x0500001c


	//   ....[87]....
        /*0238*/ 	.word	0x0500001c


	//   ....[88]....
        /*023c*/ 	.word	0x0500001c


	//   ....[89]....
        /*0240*/ 	.word	0x0500001c


	//   ....[90]....
        /*0244*/ 	.word	0x0500001c


	//   ....[91]....
        /*0248*/ 	.word	0x0500001c


	//   ....[92]....
        /*024c*/ 	.word	0x0500001c


	//   ....[93]....
        /*0250*/ 	.word	0x0500001c


	//   ....[94]....
        /*0254*/ 	.word	0x0500001c


	//   ....[95]....
        /*0258*/ 	.word	0x0500001c


	//   ....[96]....
        /*025c*/ 	.word	0x0500001c


	//   ....[97]....
        /*0260*/ 	.word	0x0500001c


	//   ....[98]....
        /*0264*/ 	.word	0x0500001c


	//   ....[99]....
        /*0268*/ 	.word	0x0500001c


	//   ....[100]....
        /*026c*/ 	.word	0x0500001c


	//   ....[101]....
        /*0270*/ 	.word	0x0500001c


	//   ....[102]....
        /*0274*/ 	.word	0x0500001c


	//   ....[103]....
        /*0278*/ 	.word	0x0500001c


	//   ....[104]....
        /*027c*/ 	.word	0x0500001c


	//   ....[105]....
        /*0280*/ 	.word	0x0500001c


	//   ....[106]....
        /*0284*/ 	.word	0x0500001c


	//   ....[107]....
        /*0288*/ 	.word	0x0500001c


	//   ....[108]....
        /*028c*/ 	.word	0x0500001c


	//   ....[109]....
        /*0290*/ 	.word	0x0500001c


	//   ....[110]....
        /*0294*/ 	.word	0x0500001c


	//   ....[111]....
        /*0298*/ 	.word	0x0500001c


	//   ....[112]....
        /*029c*/ 	.word	0x0500001c


	//   ....[113]....
        /*02a0*/ 	.word	0x0500001c


	//   ....[114]....
        /*02a4*/ 	.word	0x0500001c


	//   ....[115]....
        /*02a8*/ 	.word	0x0500001c


	//   ....[116]....
        /*02ac*/ 	.word	0x0500001c


	//   ....[117]....
        /*02b0*/ 	.word	0x0500001c


	//   ....[118]....
        /*02b4*/ 	.word	0x0500001c


	//   ....[119]....
        /*02b8*/ 	.word	0x0500001c


	//   ....[120]....
        /*02bc*/ 	.word	0x0500001c


	//   ....[121]....
        /*02c0*/ 	.word	0x0500001c


	//----- nvinfo : EIATTR_COOP_GROUP_INSTR_OFFSETS
	.align		4
.L_473:
        /*02c4*/ 	.byte	0x04, 0x28
        /*02c6*/ 	.short	(.L_475 - .L_474)


	//   ....[0]....
.L_474:
        /*02c8*/ 	.word	0x00001b90


	//   ....[1]....
        /*02cc*/ 	.word	0x00001bc0


	//   ....[2]....
        /*02d0*/ 	.word	0x00001bf0


	//   ....[3]....
        /*02d4*/ 	.word	0x00001c00


	//   ....[4]....
        /*02d8*/ 	.word	0x00002430


	//   ....[5]....
        /*02dc*/ 	.word	0x00002440


	//   ....[6]....
        /*02e0*/ 	.word	0x00002490


	//   ....[7]....
        /*02e4*/ 	.word	0x000024c0


	//   ....[8]....
        /*02e8*/ 	.word	0x00002510


	//   ....[9]....
        /*02ec*/ 	.word	0x00002550


	//   ....[10]....
        /*02f0*/ 	.word	0x00003e70


	//   ....[11]....
        /*02f4*/ 	.word	0x00003ea0


	//   ....[12]....
        /*02f8*/ 	.word	0x00003ed0


	//   ....[13]....
        /*02fc*/ 	.word	0x00003ef0


	//   ....[14]....
        /*0300*/ 	.word	0x00003f20


	//   ....[15]....
        /*0304*/ 	.word	0x00003f30


	//   ....[16]....
        /*0308*/ 	.word	0x00003f60


	//   ....[17]....
        /*030c*/ 	.word	0x00003f70


	//   ....[18]....
        /*0310*/ 	.word	0x00004150


	//   ....[19]....
        /*0314*/ 	.word	0x00004180


	//   ....[20]....
        /*0318*/ 	.word	0x000041c0


	//   ....[21]....
        /*031c*/ 	.word	0x000041e0


	//   ....[22]....
        /*0320*/ 	.word	0x00004210


	//   ....[23]....
        /*0324*/ 	.word	0x00004220


	//   ....[24]....
        /*0328*/ 	.word	0x00004250


	//   ....[25]....
        /*032c*/ 	.word	0x00004260


	//   ....[26]....
        /*0330*/ 	.word	0x000043f0


	//   ....[27]....
        /*0334*/ 	.word	0x00004420


	//   ....[28]....
        /*0338*/ 	.word	0x00004450


	//   ....[29]....
        /*033c*/ 	.word	0x00004470


	//   ....[30]....
        /*0340*/ 	.word	0x000044a0


	//   ....[31]....
        /*0344*/ 	.word	0x000044b0


	//   ....[32]....
        /*0348*/ 	.word	0x000044e0


	//   ....[33]....
        /*034c*/ 	.word	0x000044f0


	//   ....[34]....
        /*0350*/ 	.word	0x00004830


	//   ....[35]....
        /*0354*/ 	.word	0x00004860


	//   ....[36]....
        /*0358*/ 	.word	0x000048e0


	//   ....[37]....
        /*035c*/ 	.word	0x00004900


	//   ....[38]....
        /*0360*/ 	.word	0x00004930


	//   ....[39]....
        /*0364*/ 	.word	0x00004950


	//   ....[40]....
        /*0368*/ 	.word	0x00004960


	//   ....[41]....
        /*036c*/ 	.word	0x00004990


	//   ....[42]....
        /*0370*/ 	.word	0x000049f0


	//   ....[43]....
        /*0374*/ 	.word	0x00004a30


	//   ....[44]....
        /*0378*/ 	.word	0x00004a60


	//   ....[45]....
        /*037c*/ 	.word	0x00004a80


	//   ....[46]....
        /*0380*/ 	.word	0x00004ab0


	//   ....[47]....
        /*0384*/ 	.word	0x00004ac0


	//   ....[48]....
        /*0388*/ 	.word	0x00004af0


	//   ....[49]....
        /*038c*/ 	.word	0x00004b10


	//   ....[50]....
        /*0390*/ 	.word	0x00004b30


	//   ....[51]....
        /*0394*/ 	.word	0x00004b70


	//   ....[52]....
        /*0398*/ 	.word	0x00004ba0


	//   ....[53]....
        /*039c*/ 	.word	0x00004bd0


	//   ....[54]....
        /*03a0*/ 	.word	0x00004c00


	//   ....[55]....
        /*03a4*/ 	.word	0x00004c20


	//   ....[56]....
        /*03a8*/ 	.word	0x00004c50


	//   ....[57]....
        /*03ac*/ 	.word	0x00004c70


	//   ....[58]....
        /*03b0*/ 	.word	0x00004ca0


	//   ....[59]....
        /*03b4*/ 	.word	0x00004cc0


	//   ....[60]....
        /*03b8*/ 	.word	0x00004cf0


	//   ....[61]....
        /*03bc*/ 	.word	0x00004d30


	//   ....[62]....
        /*03c0*/ 	.word	0x00004d50


	//   ....[63]....
        /*03c4*/ 	.word	0x00004d90


	//   ....[64]....
        /*03c8*/ 	.word	0x00004e20


	//   ....[65]....
        /*03cc*/ 	.word	0x00004f30


	//   ....[66]....
        /*03d0*/ 	.word	0x000050e0


	//   ....[67]....
        /*03d4*/ 	.word	0x00005130


	//   ....[68]....
        /*03d8*/ 	.word	0x000051a0


	//   ....[69]....
        /*03dc*/ 	.word	0x00005200


	//   ....[70]....
        /*03e0*/ 	.word	0x00005270


	//   ....[71]....
        /*03e4*/ 	.word	0x000052d0


	//   ....[72]....
        /*03e8*/ 	.word	0x00005340


	//   ....[73]....
        /*03ec*/ 	.word	0x000053a0


	//   ....[74]....
        /*03f0*/ 	.word	0x00005440


	//   ....[75]....
        /*03f4*/ 	.word	0x000054d0


	//   ....[76]....
        /*03f8*/ 	.word	0x00005540


	//   ....[77]....
        /*03fc*/ 	.word	0x000055a0


	//   ....[78]....
        /*0400*/ 	.word	0x00005610


	//   ....[79]....
        /*0404*/ 	.word	0x00005670


	//   ....[80]....
        /*0408*/ 	.word	0x000056e0


	//   ....[81]....
        /*040c*/ 	.word	0x00005740


	//   ....[82]....
        /*0410*/ 	.word	0x000057e0


	//   ....[83]....
        /*0414*/ 	.word	0x00005870


	//   ....[84]....
        /*0418*/ 	.word	0x000058e0


	//   ....[85]....
        /*041c*/ 	.word	0x00005940


	//   ....[86]....
        /*0420*/ 	.word	0x000059b0


	//   ....[87]....
        /*0424*/ 	.word	0x00005a10


	//   ....[88]....
        /*0428*/ 	.word	0x00005a80


	//   ....[89]....
        /*042c*/ 	.word	0x00005ae0


	//   ....[90]....
        /*0430*/ 	.word	0x00005b80


	//   ....[91]....
        /*0434*/ 	.word	0x00005c40


	//   ....[92]....
        /*0438*/ 	.word	0x00005d40


	//   ....[93]....
        /*043c*/ 	.word	0x00005d90


	//   ....[94]....
        /*0440*/ 	.word	0x00005e50


	//   ....[95]....
        /*0444*/ 	.word	0x00005ea0


	//   ....[96]....
        /*0448*/ 	.word	0x00005f10


	//   ....[97]....
        /*044c*/ 	.word	0x00005f60


	//   ....[98]....
        /*0450*/ 	.word	0x00005fd0


	//   ....[99]....
        /*0454*/ 	.word	0x00006030


	//   ....[100]....
        /*0458*/ 	.word	0x000060a0


	//   ....[101]....
        /*045c*/ 	.word	0x00006100


	//   ....[102]....
        /*0460*/ 	.word	0x000061b0


	//   ....[103]....
        /*0464*/ 	.word	0x00006220


	//   ....[104]....
        /*0468*/ 	.word	0x000062b0


	//   ....[105]....
        /*046c*/ 	.word	0x00006320


	//   ....[106]....
        /*0470*/ 	.word	0x00006390


	//   ....[107]....
        /*0474*/ 	.word	0x000063f0


	//   ....[108]....
        /*0478*/ 	.word	0x00006470


	//   ....[109]....
        /*047c*/ 	.word	0x000064f0


	//   ....[110]....
        /*0480*/ 	.word	0x00006590


	//   ....[111]....
        /*0484*/ 	.word	0x00006600


	//   ....[112]....
        /*0488*/ 	.word	0x00006690


	//   ....[113]....
        /*048c*/ 	.word	0x00006730


	//   ....[114]....
        /*0490*/ 	.word	0x000067c0


	//   ....[115]....
        /*0494*/ 	.word	0x00006820


	//   ....[116]....
        /*0498*/ 	.word	0x00006890


	//   ....[117]....
        /*049c*/ 	.word	0x00006910


	//   ....[118]....
        /*04a0*/ 	.word	0x000069b0


	//   ....[119]....
        /*04a4*/ 	.word	0x00006a60


	//   ....[120]....
        /*04a8*/ 	.word	0x00006b40


	//   ....[121]....
        /*04ac*/ 	.word	0x00006bf0


	//----- nvinfo : EIATTR_EXIT_INSTR_OFFSETS
	.align		4
.L_475:
        /*04b0*/ 	.byte	0x04, 0x1c
        /*04b2*/ 	.short	(.L_477 - .L_476)


	//   ....[0]....
.L_476:
        /*04b4*/ 	.word	0x00002e80


	//   ....[1]....
        /*04b8*/ 	.word	0x00005080


	//----- nvinfo : EIATTR_MAX_THREADS
	.align		4
.L_477:
        /*04bc*/ 	.byte	0x04, 0x05
        /*04be*/ 	.short	(.L_479 - .L_478)
.L_478:
        /*04c0*/ 	.word	0x00000140
        /*04c4*/ 	.word	0x00000001
        /*04c8*/ 	.word	0x00000001


	//----- nvinfo : EIATTR_CRS_STACK_SIZE
	.align		4
.L_479:
        /*04cc*/ 	.byte	0x04, 0x1e
        /*04ce*/ 	.short	(.L_481 - .L_480)
.L_480:
        /*04d0*/ 	.word	0x00000000


	//----- nvinfo : EIATTR_CBANK_PARAM_SIZE
	.align		4
.L_481:
        /*04d4*/ 	.byte	0x03, 0x19
        /*04d6*/ 	.short	0x0060


	//----- nvinfo : EIATTR_PARAM_CBANK
	.align		4
        /*04d8*/ 	.byte	0x04, 0x0a
        /*04da*/ 	.short	(.L_483 - .L_482)
	.align		4
.L_482:
        /*04dc*/ 	.word	index@(.nv.constant0._ZN13group_norm_v218gn_bwd_cuda_kernelI13__nv_bfloat16Li320ELi3ELi16ELi160ELi64ELb1ELb1ELi8ELi320ELi320ELi4ELb1ELi40ELb0ELb0ELNS_15WgradSyncMethodE3ENS_16CompileConditionILi900EEEEEvPT_S6_S6_PKS5_S8_S8_S8_PKfflPfPj)
        /*04e0*/ 	.short	0x0210
        /*04e2*/ 	.short	0x0060


	//----- nvinfo : EIATTR_SW_WAR
	.align		4
.L_483:
        /*04e4*/ 	.byte	0x04, 0x36
        /*04e6*/ 	.short	(.L_485 - .L_484)
.L_484:
        /*04e8*/ 	.word	0x00000008
.L_485:


//--------------------- .nv.info._ZN13group_norm_v218gn_bwd_cuda_kernelI13__nv_bfloat16Li320ELi1ELi16ELi160ELi64ELb1ELb1ELi16ELi320ELi320ELi4ELb1ELi32ELb0ELb0ELNS_15WgradSyncMethodE3ENS_16CompileConditionILi900EEEEEvPT_S6_S6_PKS5_S8_S8_S8_PKfflPfPj --------------------------
	.section	.nv.info._ZN13group_norm_v218gn_bwd_cuda_kernelI13__nv_bfloat16Li320ELi1ELi16ELi160ELi64ELb1ELb1ELi16ELi320ELi320ELi4ELb1ELi32ELb0ELb0ELNS_15WgradSyncMethodE3ENS_16CompileConditionILi900EEEEEvPT_S6_S6_PKS5_S8_S8_S8_PKfflPfPj,"",@"SHT_CUDA_INFO"
	.sectionflags	@""
	.align	4


	//----- nvinfo : EIATTR_CUDA_API_VERSION
	.align		4
        /*0000*/ 	.byte	0x04, 0x37
        /*0002*/ 	.short	(.L_487 - .L_486)
.L_486:
        /*0004*/ 	.word	0x00000082


	//----- nvinfo : EIATTR_KPARAM_INFO
	.align		4
.L_487:
        /*0008*/ 	.byte	0x04, 0x17
        /*000a*/ 	.short	(.L_489 - .L_488)
.L_488:
        /*000c*/ 	.word	0x00000000
        /*0010*/ 	.short	0x000b
        /*0012*/ 	.short	0x0058
        /*0014*/ 	.byte	0x00, 0xf0, 0x21, 0x00


	//----- nvinfo : EIATTR_KPARAM_INFO
	.align		4
.L_489:
        /*0018*/ 	.byte	0x04, 0x17
        /*001a*/ 	.short	(.L_491 - .L_490)
.L_490:
        /*001c*/ 	.word	0x00000000
        /*0020*/ 	.short	0x000a
        /*0022*/ 	.short	0x0050
        /*0024*/ 	.byte	0x00, 0xf0, 0x21, 0x00


	//----- nvinfo : EIATTR_KPARAM_INFO
	.align		4
.L_491:
        /*0028*/ 	.byte	0x04, 0x17
        /*002a*/ 	.short	(.L_493 - .L_492)
.L_492:
        /*002c*/ 	.word	0x00000000
        /*0030*/ 	.short	0x0009
        /*0032*/ 	.short	0x0048
        /*0034*/ 	.byte	0x00, 0xf0, 0x21, 0x00


	//----- nvinfo : EIATTR_KPARAM_INFO
	.align		4
.L_493:
        /*0038*/ 	.byte	0x04, 0x17
        /*003a*/ 	.short	(.L_495 - .L_494)
.L_494:
        /*003c*/ 	.word	0x00000000
        /*0040*/ 	.short	0x0008
        /*0042*/ 	.short	0x0040
        /*0044*/ 	.byte	0x00, 0xf0, 0x11, 0x00


	//----- nvinfo : EIATTR_KPARAM_INFO
	.align		4
.L_495:
        /*0048*/ 	.byte	0x04, 0x17
        /*004a*/ 	.short	(.L_497 - .L_496)
.L_496:
        /*004c*/ 	.word	0x00000000
        /*0050*/ 	.short	0x0007
        /*0052*/ 	.short	0x0038
        /*0054*/ 	.byte	0x00, 0xf0, 0x21, 0x00


	//----- nvinfo : EIATTR_KPARAM_INFO
	.align		4
.L_497:
        /*0058*/ 	.byte	0x04, 0x17
        /*005a*/ 	.short	(.L_499 - .L_498)
.L_498:
        /*005c*/ 	.word	0x00000000
        /*0060*/ 	.short	0x0006
        /*0062*/ 	.short	0x0030
        /*0064*/ 	.byte	0x00, 0xf0, 0x21, 0x00


	//----- nvinfo : EIATTR_KPARAM_INFO
	.align		4
.L_499:
        /*0068*/ 	.byte	0x04, 0x17
        /*006a*/ 	.short	(.L_501 - .L_500)
.L_500:
        /*006c*/ 	.word	0x00000000
        /*0070*/ 	.short	0x0005
        /*0072*/ 	.short	0x0028
        /*0074*/ 	.byte	0x00, 0xf0, 0x21, 0x00


	//----- nvinfo : EIATTR_KPARAM_INFO
	.align		4
.L_501:
        /*0078*/ 	.byte	0x04, 0x17
        /*007a*/ 	.short	(.L_503 - .L_502)
.L_502:
        /*007c*/ 	.word	0x00000000
        /*0080*/ 	.short	0x0004
        /*0082*/ 	.short	0x0020
        /*0084*/ 	.byte	0x00, 0xf0, 0x21, 0x00


	//----- nvinfo : EIATTR_KPARAM_INFO
	.align		4
.L_503:
        /*0088*/ 	.byte	0x04, 0x17
        /*008a*/ 	.short	(.L_505 - .L_504)
.L_504:
        /*008c*/ 	.word	0x00000000
        /*0090*/ 	.short	0x0003
        /*0092*/ 	.short	0x0018
        /*0094*/ 	.byte	0x00, 0xf0, 0x21, 0x00


	//----- nvinfo : EIATTR_KPARAM_INFO
	.align		4
.L_505:
        /*0098*/ 	.byte	0x04, 0x17
        /*009a*/ 	.short	(.L_507 - .L_506)
.L_506:
        /*009c*/ 	.word	0x00000000
        /*00a0*/ 	.short	0x0002
        /*00a2*/ 	.short	0x0010
        /*00a4*/ 	.byte	0x00, 0xf0, 0x21, 0x00


	//----- nvinfo : EIATTR_KPARAM_INFO
	.align		4
.L_507:
        /*00a8*/ 	.byte	0x04, 0x17
        /*00aa*/ 	.short	(.L_509 - .L_508)
.L_508:
        /*00ac*/ 	.word	0x00000000
        /*00b0*/ 	.short	0x0001
        /*00b2*/ 	.short	0x0008
        /*00b4*/ 	.byte	0x00, 0xf0, 0x21, 0x00


	//----- nvinfo : EIATTR_KPARAM_INFO
	.align		4
.L_509:
        /*00b8*/ 	.byte	0x04, 0x17
        /*00ba*/ 	.short	(.L_511 - .L_510)
.L_510:
        /*00bc*/ 	.word	0x00000000
        /*00c0*/ 	.short	0x0000
        /*00c2*/ 	.short	0x0000
        /*00c4*/ 	.byte	0x00, 0xf0, 0x21, 0x00


	//----- nvinfo : EIATTR_SPARSE_MMA_MASK
	.align		4
.L_511:
        /*00c8*/ 	.byte	0x03, 0x50
        /*00ca*/ 	.short	0x0000


	//----- nvinfo : EIATTR_MAXREG_COUNT
	.align		4
        /*00cc*/ 	.byte	0x03, 0x1b
        /*00ce*/ 	.short	0x00a8


	//----- nvinfo : EIATTR_NUM_BARRIERS
	.align		4
        /*00d0*/ 	.byte	0x02, 0x4c
        /*00d2*/ 	.byte	0x01
	.zero		1


	//----- nvinfo : EIATTR_MERCURY_ISA_VERSION
	.align		4
        /*00d4*/ 	.byte	0x03, 0x5f
        /*00d6*/ 	.short	0x0101


	//----- nvinfo : EIATTR_COOP_GROUP_MASK_REGIDS
	.align		4
        /*00d8*/ 	.byte	0x04, 0x29
        /*00da*/ 	.short	(.L_513 - .L_512)


	//   ....[0]....
.L_512:
        /*00dc*/ 	.word	0xffffffff


	//   ....[1]....
        /*00e0*/ 	.word	0xffffffff


	//   ....[2]....
        /*00e4*/ 	.word	0xffffffff


	//   ....[3]....
        /*00e8*/ 	.word	0xffffffff


	//   ....[4]....
        /*00ec*/ 	.word	0xffffffff


	//   ....[5]....
        /*00f0*/ 	.word	0xffffffff


	//   ....[6]....
        /*00f4*/ 	.word	0xffffffff


	//   ....[7]....
        /*00f8*/ 	.word	0xffffffff


	//   ....[8]....
        /*00fc*/ 	.word	0x05000019


	//   ....[9]....
        /*0100*/ 	.word	0x0500001e


	//   ....[10]....
        /*0104*/ 	.word	0x05000020


	//   ....[11]....
        /*0108*/ 	.word	0x0500001f


	//   ....[12]....
        /*010c*/ 	.word	0x05000027


	//   ....[13]....
        /*0110*/ 	.word	0x0500001a


	//   ....[14]....
        /*0114*/ 	.word	0x0500001e


	//   ....[15]....
        /*0118*/ 	.word	0x05000020


	//   ....[16]....
        /*011c*/ 	.word	0x0500001e


	//   ....[17]....
        /*0120*/ 	.word	0x05000020


	//   ....[18]....
        /*0124*/ 	.word	0x05000019


	//   ....[19]....
        /*0128*/ 	.word	0x0500001f


	//   ....[20]....
        /*012c*/ 	.word	0x05000022


	//   ....[21]....
        /*0130*/ 	.word	0x0500001e


	//   ....[22]....
        /*0134*/ 	.word	0x05000023


	//   ....[23]....
        /*0138*/ 	.word	0x05000019


	//   ....[24]....
        /*013c*/ 	.word	0x0500001e


	//   ....[25]....
        /*0140*/ 	.word	0x05000020


	//   ....[26]....
        /*0144*/ 	.word	0x05000019


	//   ....[27]....
        /*0148*/ 	.word	0x0500001f


	//   ....[28]....
        /*014c*/ 	.word	0x05000022


	//   ....[29]....
        /*0150*/ 	.word	0x0500001e


	//   ....[30]....
        /*0154*/ 	.word	0x05000023


	//   ....[31]....
        /*0158*/ 	.word	0x05000019


	//   ....[32]....
        /*015c*/ 	.word	0x05000020


	//   ....[33]....
        /*0160*/ 	.word	0x05000019


	//   ....[34]....
        /*0164*/ 	.word	0x05000019


	//   ....[35]....
        /*0168*/ 	.word	0x0500001f


	//   ....[36]....
        /*016c*/ 	.word	0x0500001e


	//   ....[37]....
        /*0170*/ 	.word	0x05000022


	//   ....[38]....
        /*0174*/ 	.word	0x05000023


	//   ....[39]....
        /*0178*/ 	.word	0x0500001e


	//   ....[40]....
        /*017c*/ 	.word	0x05000025


	//   ....[41]....
        /*0180*/ 	.word	0x0500002b


	//   ....[42]....
        /*0184*/ 	.word	0x05000022


	//   ....[43]....
        /*0188*/ 	.word	0x0500001f


	//   ....[44]....
        /*018c*/ 	.word	0x05000023


	//   ....[45]....
        /*0190*/ 	.word	0x05000024


	//   ....[46]....
        /*0194*/ 	.word	0x05000020


	//   ....[47]....
        /*0198*/ 	.word	0x0500001d


	//   ....[48]....
        /*019c*/ 	.word	0x05000030


	//   ....[49]....
        /*01a0*/ 	.word	0x05000019


	//   ....[50]....
        /*01a4*/ 	.word	0x0500001c


	//   ....[51]....
        /*01a8*/ 	.word	0x05000032


	//   ....[52]....
        /*01ac*/ 	.word	0x0500001f


	//   ....[53]....
        /*01b0*/ 	.word	0x0500002e


	//   ....[54]....
        /*01b4*/ 	.word	0x05000025


	//   ....[55]....
        /*01b8*/ 	.word	0x05000026


	//   ....[56]....
        /*01bc*/ 	.word	0x0500002a


	//   ....[57]....
        /*01c0*/ 	.word	0x05000028


	//   ....[58]....
        /*01c4*/ 	.word	0x05000027


	//   ....[59]....
        /*01c8*/ 	.word	0x0500002c


	//   ....[60]....
        /*01cc*/ 	.word	0x0500002e


	//   ....[61]....
        /*01d0*/ 	.word	0x05000037


	//   ....[62]....
        /*01d4*/ 	.word	0x05000024


	//   ....[63]....
        /*01d8*/ 	.word	0x05000019


	//   ....[64]....
        /*01dc*/ 	.word	0x05000019


	//   ....[65]....
        /*01e0*/ 	.word	0x05000019


	//   ....[66]....
        /*01e4*/ 	.word	0x05000019


	//   ....[67]....
        /*01e8*/ 	.word	0x05000019


	//   ....[68]....
        /*01ec*/ 	.word	0x05000019


	//   ....[69]....
        /*01f0*/ 	.word	0x05000019


	//   ....[70]....
        /*01f4*/ 	.word	0x05000019


	//   ....[71]....
        /*01f8*/ 	.word	0x05000019


	//   ....[72]....
        /*01fc*/ 	.word	0x05000019


	//   ....[73]....
        /*0200*/ 	.word	0x05000019


	//   ....[74]....
        /*0204*/ 	.word	0x05000019


	//   ....[75]....
        /*0208*/ 	.word	0x05000019


	//   ....[76]....
        /*020c*/ 	.word	0x05000019


	//   ....[77]....
        /*0210*/ 	.word	0x05000019


	//   ....[78]....
        /*0214*/ 	.word	0x05000019


	//   ....[79]....
        /*0218*/ 	.word	0x05000019


	//   ....[80]....
        /*021c*/ 	.word	0x05000019


	//   ....[81]....
        /*0220*/ 	.word	0x05000019


	//   ....[82]....
        /*0224*/ 	.word	0x05000019


	//   ....[83]....
        /*0228*/ 	.word	0x05000019


	//   ....[84]....
        /*022c*/ 	.word	0x05000019


	//   ....[85]....
        /*0230*/ 	.word	0x05000019


	//   ....[86]....
        /*0234*/ 	.word	0x05000019


	//   ....[87]....
        /*0238*/ 	.word	0x05000019


	//   ....[88]....
        /*023c*/ 	.word	0x05000019


	//   ....[89]....
        /*0240*/ 	.word	0x05000019


	//   ....[90]....
        /*0244*/ 	.word	0x05000019


	//   ....[91]....
        /*0248*/ 	.word	0x05000019


	//   ....[92]....
        /*024c*/ 	.word	0x05000019


	//   ....[93]....
        /*0250*/ 	.word	0x05000019


	//   ....[94]....
        /*0254*/ 	.word	0x05000019


	//   ....[95]....
        /*0258*/ 	.word	0x05000019


	//   ....[96]....
        /*025c*/ 	.word	0x05000019


	//   ....[97]....
        /*0260*/ 	.word	0x05000019


	//   ....[98]....
        /*0264*/ 	.word	0x05000019


	//   ....[99]....
        /*0268*/ 	.word	0x05000019


	//   ....[100]....
        /*026c*/ 	.word	0x05000019


	//   ....[101]....
        /*0270*/ 	.word	0x05000019


	//   ....[102]....
        /*0274*/ 	.word	0x05000019


	//   ....[103]....
        /*0278*/ 	.word	0x05000019


	//   ....[104]....
        /*027c*/ 	.word	0x05000019


	//   ....[105]....
        /*0280*/ 	.word	0x05000019


	//   ....[106]....
        /*0284*/ 	.word	0x05000019


	//   ....[107]....
        /*0288*/ 	.word	0x05000019


	//   ....[108]....
        /*028c*/ 	.word	0x05000019


	//   ....[109]....
        /*0290*/ 	.word	0x05000019


	//   ....[110]....
        /*0294*/ 	.word	0x05000019


	//   ....[111]....
        /*0298*/ 	.word	0x05000019


	//   ....[112]....
        /*029c*/ 	.word	0x05000019


	//   ....[113]....
        /*02a0*/ 	.word	0x05000019


	//   ....[114]....
        /*02a4*/ 	.word	0x05000019


	//   ....[115]....
        /*02a8*/ 	.word	0x05000019


	//   ....[116]....
        /*02ac*/ 	.word	0x05000019


	//   ....[117]....
        /*02b0*/ 	.word	0x05000019


	//   ....[118]....
        /*02b4*/ 	.word	0x05000019


	//   ....[119]....
        /*02b8*/ 	.word	0x05000019


	//----- nvinfo : EIATTR_COOP_GROUP_INSTR_OFFSETS
	.align		4
.L_513:
        /*02bc*/ 	.byte	0x04, 0x28
        /*02be*/ 	.short	(.L_515 - .L_514)


	//   ....[0]....
.L_514:
        /*02c0*/ 	.word	0x000026c0


	//   ....[1]....
        /*02c4*/ 	.word	0x000026f0


	//   ....[2]....
        /*02c8*/ 	.word	0x000027e0


	//   ....[3]....
        /*02cc*/ 	.word	0x00002810


	//   ....[4]....
        /*02d0*/ 	.word	0x00003560


	//   ....[5]....
        /*02d4*/ 	.word	0x00003590


	//   ....[6]....
        /*02d8*/ 	.word	0x00003720


	//   ....[7]....
        /*02dc*/ 	.word	0x00003760


	//   ....[8]....
        /*02e0*/ 	.word	0x000051a0


	//   ....[9]....
        /*02e4*/ 	.word	0x000051c0


	//   ....[10]....
        /*02e8*/ 	.word	0x00005200


	//   ....[11]....
        /*02ec*/ 	.word	0x00005210


	//   ....[12]....
        /*02f0*/ 	.word	0x00005240


	//   ....[13]....
        /*02f4*/ 	.word	0x00005250


	//   ....[14]....
        /*02f8*/ 	.word	0x00005280


	//   ....[15]....
        /*02fc*/ 	.word	0x00005290


	//   ....[16]....
        /*0300*/ 	.word	0x00005430


	//   ....[17]....
        /*0304*/ 	.word	0x00005450


	//   ....[18]....
        /*0308*/ 	.word	0x00005480


	//   ....[19]....
        /*030c*/ 	.word	0x000054a0


	//   ....[20]....
        /*0310*/ 	.word	0x000054d0


	//   ....[21]....
        /*0314*/ 	.word	0x000054e0


	//   ....[22]....
        /*0318*/ 	.word	0x00005510


	//   ....[23]....
        /*031c*/ 	.word	0x00005520


	//   ....[24]....
        /*0320*/ 	.word	0x00005660


	//   ....[25]....
        /*0324*/ 	.word	0x00005680


	//   ....[26]....
        /*0328*/ 	.word	0x000056b0


	//   ....[27]....
        /*032c*/ 	.word	0x000056d0


	//   ....[28]....
        /*0330*/ 	.word	0x00005700


	//   ....[29]....
        /*0334*/ 	.word	0x00005710


	//   ....[30]....
        /*0338*/ 	.word	0x00005740


	//   ....[31]....
        /*033c*/ 	.word	0x00005750


	//   ....[32]....
        /*0340*/ 	.word	0x00005910


	//   ....[33]....
        /*0344*/ 	.word	0x00005a70


	//   ....[34]....
        /*0348*/ 	.word	0x00005a90


	//   ....[35]....
        /*034c*/ 	.word	0x00005ad0


	//   ....[36]....
        /*0350*/ 	.word	0x00005b00


	//   ....[37]....
        /*0354*/ 	.word	0x00005b40


	//   ....[38]....
        /*0358*/ 	.word	0x00005b60


	//   ....[39]....
        /*035c*/ 	.word	0x00005b90


	//   ....[40]....
        /*0360*/ 	.word	0x00005bc0


	//   ....[41]....
        /*0364*/ 	.word	0x00005bf0


	//   ....[42]....
        /*0368*/ 	.word	0x00005c10


	//   ....[43]....
        /*036c*/ 	.word	0x00005c30


	//   ....[44]....
        /*0370*/ 	.word	0x00005c50


	//   ....[45]....
        /*0374*/ 	.word	0x00005c70


	//   ....[46]....
        /*0378*/ 	.word	0x00005ca0


	//   ....[47]....
        /*037c*/ 	.word	0x00005cd0


	//   ....[48]....
        /*0380*/ 	.word	0x00005d00


	//   ....[49]....
        /*0384*/ 	.word	0x00005d20


	//   ....[50]....
        /*0388*/ 	.word	0x00005d60


	//   ....[51]....
        /*038c*/ 	.word	0x00005d80


	//   ....[52]....
        /*0390*/ 	.word	0x00005db0


	//   ....[53]....
        /*0394*/ 	.word	0x00005dd0


	//   ....[54]....
        /*0398*/ 	.word	0x00005e10


	//   ....[55]....
        /*039c*/ 	.word	0x00005e40


	//   ....[56]....
        /*03a0*/ 	.word	0x00005e80


	//   ....[57]....
        /*03a4*/ 	.word	0x00005ea0


	//   ....[58]....
        /*03a8*/ 	.word	0x00005ed0


	//   ....[59]....
        /*03ac*/ 	.word	0x00005f10


	//   ....[60]....
        /*03b0*/ 	.word	0x00005f30


	//   ....[61]....
        /*03b4*/ 	.word	0x00005f60


	//   ....[62]....
        /*03b8*/ 	.word	0x00006030


	//   ....[63]....
        /*03bc*/ 	.word	0x000060e0


	//   ....[64]....
        /*03c0*/ 	.word	0x00006200


	//   ....[65]....
        /*03c4*/ 	.word	0x00006250


	//   ....[66]....
        /*03c8*/ 	.word	0x000062c0


	//   ....[67]....
        /*03cc*/ 	.word	0x00006320


	//   ....[68]....
        /*03d0*/ 	.word	0x00006390


	//   ....[69]....
        /*03d4*/ 	.word	0x000063f0


	//   ....[70]....
        /*03d8*/ 	.word	0x00006460


	//   ....[71]....
        /*03dc*/ 	.word	0x000064c0


	//   ....[72]....
        /*03e0*/ 	.word	0x00006560


	//   ....[73]....
        /*03e4*/ 	.word	0x00006600


	//   ....[74]....
        /*03e8*/ 	.word	0x00006660


	//   ....[75]....
        /*03ec*/ 	.word	0x000066c0


	//   ....[76]....
        /*03f0*/ 	.word	0x00006730


	//   ....[77]....
        /*03f4*/ 	.word	0x00006790


	//   ....[78]....
        /*03f8*/ 	.word	0x00006800


	//   ....[79]....
        /*03fc*/ 	.word	0x00006860


	//   ....[80]....
        /*0400*/ 	.word	0x00006900


	//   ....[81]....
        /*0404*/ 	.word	0x00006990


	//   ....[82]....
        /*0408*/ 	.word	0x00006a00


	//   ....[83]....
        /*040c*/ 	.word	0x00006a60


	//   ....[84]....
        /*0410*/ 	.word	0x00006ad0


	//   ....[85]....
        /*0414*/ 	.word	0x00006b30


	//   ....[86]....
        /*0418*/ 	.word	0x00006ba0


	//   ....[87]....
        /*041c*/ 	.word	0x00006c00


	//   ....[88]....
        /*0420*/ 	.word	0x00006ca0


	//   ....[89]....
        /*0424*/ 	.word	0x00006d80


	//   ....[90]....
        /*0428*/ 	.word	0x00006e40


	//   ....[91]....
        /*042c*/ 	.word	0x00006e90


	//   ....[92]....
        /*0430*/ 	.word	0x00006f30


	//   ....[93]....
        /*0434*/ 	.word	0x00006f80


	//   ....[94]....
        /*0438*/ 	.word	0x00007040


	//   ....[95]....
        /*043c*/ 	.word	0x000070a0


	//   ....[96]....
        /*0440*/ 	.word	0x00007140


	//   ....[97]....
        /*0444*/ 	.word	0x000071c0


	//   ....[98]....
        /*0448*/ 	.word	0x00007230


	//   ....[99]....
        /*044c*/ 	.word	0x00007290


	//   ....[100]....
        /*0450*/ 	.word	0x00007300


	//   ....[101]....
        /*0454*/ 	.word	0x00007360


	//   ....[102]....
        /*0458*/ 	.word	0x00007430


	//   ....[103]....
        /*045c*/ 	.word	0x000074a0


	//   ....[104]....
        /*0460*/ 	.word	0x00007550


	//   ....[105]....
        /*0464*/ 	.word	0x000075c0


	//   ....[106]....
        /*0468*/ 	.word	0x00007630


	//   ....[107]....
        /*046c*/ 	.word	0x00007690


	//   ....[108]....
        /*0470*/ 	.word	0x00007700


	//   ....[109]....
        /*0474*/ 	.word	0x00007760


	//   ....[110]....
        /*0478*/ 	.word	0x000077d0


	//   ....[111]....
        /*047c*/ 	.word	0x00007830


	//   ....[112]....
        /*0480*/ 	.word	0x00007890


	//   ....[113]....
        /*0484*/ 	.word	0x000078e0


	//   ....[114]....
        /*0488*/ 	.word	0x00007950


	//   ....[115]....
        /*048c*/ 	.word	0x000079b0


	//   ....[116]....
        /*0490*/ 	.word	0x00007a20


	//   ....[117]....
        /*0494*/ 	.word	0x00007a80


	//   ....[118]....
        /*0498*/ 	.word	0x00007bd0


	//   ....[119]....
        /*049c*/ 	.word	0x00007c80


	//----- nvinfo : EIATTR_EXIT_INSTR_OFFSETS
	.align		4
.L_515:
        /*04a0*/ 	.byte	0x04, 0x1c
        /*04a2*/ 	.short	(.L_517 - .L_516)


	//   ....[0]....
.L_516:
        /*04a4*/ 	.word	0x00004170


	//   ....[1]....
        /*04a8*/ 	.word	0x000061a0


	//----- nvinfo : EIATTR_MAX_THREADS
	.align		4
.L_517:
        /*04ac*/ 	.byte	0x04, 0x05
        /*04ae*/ 	.short	(.L_519 - .L_518)
.L_518:
        /*04b0*/ 	.word	0x00000140
        /*04b4*/ 	.word	0x00000001
        /*04b8*/ 	.word	0x00000001


	//----- nvinfo : EIATTR_CRS_STACK_SIZE
	.align		4
.L_519:
        /*04bc*/ 	.byte	0x04, 0x1e
        /*04be*/ 	.short	(.L_521 - .L_520)
.L_520:
        /*04c0*/ 	.word	0x00000000


	//----- nvinfo : EIATTR_CBANK_PARAM_SIZE
	.align		4
.L_521:
        /*04c4*/ 	.byte	0x03, 0x19
        /*04c6*/ 	.short	0x0060


	//----- nvinfo : EIATTR_PARAM_CBANK
	.align		4
        /*04c8*/ 	.byte	0x04, 0x0a
        /*04ca*/ 	.short	(.L_523 - .L_522)
	.align		4
.L_522:
        /*04cc*/ 	.word	index@(.nv.constant0._ZN13group_norm_v218gn_bwd_cuda_kernelI13__nv_bfloat16Li320ELi1ELi16ELi160ELi64ELb1ELb1ELi16ELi320ELi320ELi4ELb1ELi32ELb0ELb0ELNS_15WgradSyncMethodE3ENS_16CompileConditionILi900EEEEEvPT_S6_S6_PKS5_S8_S8_S8_PKfflPfPj)
        /*04d0*/ 	.short	0x0210
        /*04d2*/ 	.short	0x0060


	//----- nvinfo : EIATTR_SW_WAR
	.align		4
.L_523:
        /*04d4*/ 	.byte	0x04, 0x36
        /*04d6*/ 	.short	(.L_525 - .L_524)
.L_524:
        /*04d8*/ 	.word	0x00000008
.L_525:


//--------------------- .nv.info._ZN13group_norm_v218gn_bwd_cuda_kernelI13__nv_bfloat16Li320ELi3ELi16ELi160ELi64ELb1ELb1ELi16ELi320ELi320ELi4ELb1ELi80ELb0ELb0ELNS_15WgradSyncMethodE3ENS_16CompileConditionILi900EEEEEvPT_S6_S6_PKS5_S8_S8_S8_PKfflPfPj --------------------------
	.section	.nv.info._ZN13group_norm_v218gn_bwd_cuda_kernelI13__nv_bfloat16Li320ELi3ELi16ELi160ELi64ELb1ELb1ELi16ELi320ELi320ELi4ELb1ELi80ELb0ELb0ELNS_15WgradSyncMethodE3ENS_16CompileConditionILi900EEEEEvPT_S6_S6_PKS5_S8_S8_S8_PKfflPfPj,"",@"SHT_CUDA_INFO"
	.sectionflags	@""
	.align	4


	//----- nvinfo : EIATTR_CUDA_API_VERSION
	.align		4
        /*0000*/ 	.byte	0x04, 0x37
        /*0002*/ 	.short	(.L_527 - .L_526)
.L_526:
        /*0004*/ 	.word	0x00000082


	//----- nvinfo : EIATTR_KPARAM_INFO
	.align		4
.L_527:
        /*0008*/ 	.byte	0x04, 0x17
        /*000a*/ 	.short	(.L_529 - .L_528)
.L_528:
        /*000c*/ 	.word	0x00000000
        /*0010*/ 	.short	0x000b
        /*0012*/ 	.short	0x0058
        /*0014*/ 	.byte	0x00, 0xf0, 0x21, 0x00


	//----- nvinfo : EIATTR_KPARAM_INFO
	.align		4
.L_529:
        /*0018*/ 	.byte	0x04, 0x17
        /*001a*/ 	.short	(.L_531 - .L_530)
.L_530:
        /*001c*/ 	.word	0x00000000
        /*0020*/ 	.short	0x000a
        /*0022*/ 	.short	0x0050
        /*0024*/ 	.byte	0x00, 0xf0, 0x21, 0x00


	//----- nvinfo : EIATTR_KPARAM_INFO
	.align		4
.L_531:
        /*0028*/ 	.byte	0x04, 0x17
        /*002a*/ 	.short	(.L_533 - .L_532)
.L_532:
        /*002c*/ 	.word	0x00000000
        /*0030*/ 	.short	0x0009
        /*0032*/ 	.short	0x0048
        /*0034*/ 	.byte	0x00, 0xf0, 0x21, 0x00


	//----- nvinfo : EIATTR_KPARAM_INFO
	.align		4
.L_533:
        /*0038*/ 	.byte	0x04, 0x17
        /*003a*/ 	.short	(.L_535 - .L_534)
.L_534:
        /*003c*/ 	.word	0x00000000
        /*0040*/ 	.short	0x0008
        /*0042*/ 	.short	0x0040
        /*0044*/ 	.byte	0x00, 0xf0, 0x11, 0x00


	//----- nvinfo : EIATTR_KPARAM_INFO
	.align		4
.L_535:
        /*0048*/ 	.byte	0x04, 0x17
        /*004a*/ 	.short	(.L_537 - .L_536)
.L_536:
        /*004c*/ 	.word	0x00000000
        /*0050*/ 	.short	0x0007
        /*0052*/ 	.short	0x0038
        /*0054*/ 	.byte	0x00, 0xf0, 0x21, 0x00


	//----- nvinfo : EIATTR_KPARAM_INFO
	.align		4
.L_537:
        /*0058*/ 	.byte	0x04, 0x17
        /*005a*/ 	.short	(.L_539 - .L_538)
.L_538:
        /*005c*/ 	.word	0x00000000
        /*0060*/ 	.short	0x0006
        /*0062*/ 	.short	0x0030
        /*0064*/ 	.byte	0x00, 0xf0, 0x21, 0x00


	//----- nvinfo : EIATTR_KPARAM_INFO
	.align		4
.L_539:
        /*0068*/ 	.byte	0x04, 0x17
        /*006a*/ 	.short	(.L_541 - .L_540)
.L_540:
        /*006c*/ 	.word	0x00000000
        /*0070*/ 	.short	0x0005
        /*0072*/ 	.short	0x0028
        /*0074*/ 	.byte	0x00, 0xf0, 0x21, 0x00


	//----- nvinfo : EIATTR_KPARAM_INFO
	.align		4
.L_541:
        /*0078*/ 	.byte	0x04, 0x17
        /*007a*/ 	.short	(.L_543 - .L_542)
.L_542:
        /*007c*/ 	.word	0x00000000
        /*0080*/ 	.short	0x0004
        /*0082*/ 	.short	0x0020
        /*0084*/ 	.byte	0x00, 0xf0, 0x21, 0x00


	//----- nvinfo : EIATTR_KPARAM_INFO
	.align		4
.L_543:
        /*0088*/ 	.byte	0x04, 0x17
        /*008a*/ 	.short	(.L_545 - .L_544)
.L_544:
        /*008c*/ 	.word	0x00000000
        /*0090*/ 	.short	0x0003
        /*0092*/ 	.short	0x0018
        /*0094*/ 	.byte	0x00, 0xf0, 0x21, 0x00


	//----- nvinfo : EIATTR_KPARAM_INFO
	.align		4
.L_545:
        /*0098*/ 	.byte	0x04, 0x17
        /*009a*/ 	.short	(.L_547 - .L_546)
.L_546:
        /*009c*/ 	.word	0x00000000
        /*00a0*/ 	.short	0x0002
        /*00a2*/ 	.short	0x0010
        /*00a4*/ 	.byte	0x00, 0xf0, 0x21, 0x00


	//----- nvinfo : EIATTR_KPARAM_INFO
	.align		4
.L_547:
        /*00a8*/ 	.byte	0x04, 0x17
        /*00aa*/ 	.short	(.L_549 - .L_548)
.L_548:
        /*00ac*/ 	.word	0x00000000
        /*00b0*/ 	.short	0x0001
        /*00b2*/ 	.short	0x0008
        /*00b4*/ 	.byte	0x00, 0xf0, 0x21, 0x00


	//----- nvinfo : EIATTR_KPARAM_INFO
	.align		4
.L_549:
        /*00b8*/ 	.byte	0x04, 0x17
        /*00ba*/ 	.short	(.L_551 - .L_550)
.L_550:
        /*00bc*/ 	.word	0x00000000
        /*00c0*/ 	.short	0x0000
        /*00c2*/ 	.short	0x0000
        /*00c4*/ 	.byte	0x00, 0xf0, 0x21, 0x00


	//----- nvinfo : EIATTR_SPARSE_MMA_MASK
	.align		4
.L_551:
        /*00c8*/ 	.byte	0x03, 0x50
        /*00ca*/ 	.short	0x0000


	//----- nvinfo : EIATTR_MAXREG_COUNT
	.align		4
        /*00cc*/ 	.byte	0x03, 0x1b
        /*00ce*/ 	.short	0x0040


	//----- nvinfo : EIATTR_NUM_BARRIERS
	.align		4
        /*00d0*/ 	.byte	0x02, 0x4c
        /*00d2*/ 	.byte	0x01
	.zero		1


	//----- nvinfo : EIATTR_ANNOTATIONS
	.align		4
        /*00d4*/ 	.byte	0x04, 0x55
        /*00d6*/ 	.short	(.L_553 - .L_552)


	//   ....[0]....
.L_552:
        /*00d8*/ 	.word	0x00000001
        /*00dc*/ 	.byte	0x70, 0x04, 0x00, 0x00, 0x01, 0x00, 0x00, 0x00, 0xa0, 0x04, 0x00, 0x00, 0x01, 0x00, 0x00, 0x00
        /*00ec*/ 	.byte	0xc0, 0x04, 0x00, 0x00, 0x01, 0x00, 0x00, 0x00, 0xd0, 0x04, 0x00, 0x00, 0x01, 0x00, 0x00, 0x00
        /*00fc*/ 	.byte	0x90, 0x1e, 0x00, 0x00, 0x01, 0x00, 0x00, 0x00, 0xa0, 0x1e, 0x00, 0x00, 0x01, 0x00, 0x00, 0x00
        /*010c*/ 	.byte	0xb0, 0x1e, 0x00, 0x00, 0x01, 0x00, 0x00, 0x00, 0xc0, 0x1e, 0x00, 0x00, 0x01, 0x00, 0x00, 0x00
        /*011c*/ 	.byte	0x90, 0x28, 0x00, 0x00, 0x01, 0x00, 0x00, 0x00, 0xd0, 0x29, 0x00, 0x00, 0x01, 0x00, 0x00, 0x00
        /*012c*/ 	.byte	0x30, 0x32, 0x00, 0x00, 0x01, 0x00, 0x00, 0x00, 0x00, 0x34, 0x00, 0x00


	//----- nvinfo : EIATTR_MERCURY_ISA_VERSION
	.align		4
.L_553:
        /*0138*/ 	.byte	0x03, 0x5f
        /*013a*/ 	.short	0x0101


	//----- nvinfo : EIATTR_COOP_GROUP_MASK_REGIDS
	.align		4
        /*013c*/ 	.byte	0x04, 0x29
        /*013e*/ 	.short	(.L_555 - .L_554)


	//   ....[0]....
.L_554:
        /*0140*/ 	.word	0xffffffff


	//   ....[1]....
        /*0144*/ 	.word	0xffffffff


	//   ....[2]....
        /*0148*/ 	.word	0xffffffff


	//   ....[3]....
        /*014c*/ 	.word	0xffffffff


	//   ....[4]....
        /*0150*/ 	.word	0xffffffff


	//   ....[5]....
        /*0154*/ 	.word	0xffffffff


	//   ....[6]....
        /*0158*/ 	.word	0xffffffff


	//   ....[7]....
        /*015c*/ 	.word	0xffffffff


	//   ....[8]....
        /*0160*/ 	.word	0x05000015


	//   ....[9]....
        /*0164*/ 	.word	0x05000014


	//   ....[10]....
        /*0168*/ 	.word	0x05000016


	//   ....[11]....
        /*016c*/ 	.word	0x05000017


	//   ....[12]....
        /*0170*/ 	.word	0x05000019


	//   ....[13]....
        /*0174*/ 	.word	0x05000018


	//   ....[14]....
        /*0178*/ 	.word	0x0500001a


	//   ....[15]....
        /*017c*/ 	.word	0x0500000f


	//   ....[16]....
        /*0180*/ 	.word	0x05000019


	//   ....[17]....
        /*0184*/ 	.word	0x05000018


	//   ....[18]....
        /*0188*/ 	.word	0x0500001a


	//   ....[19]....
        /*018c*/ 	.word	0x0500001b


	//   ....[20]....
        /*0190*/ 	.word	0x0500001d


	//   ....[21]....
        /*0194*/ 	.word	0x0500001c


	//   ....[22]....
        /*0198*/ 	.word	0x05000020


	//   ....[23]....
        /*019c*/ 	.word	0x0500000f


	//   ....[24]....
        /*01a0*/ 	.word	0x05000019


	//   ....[25]....
        /*01a4*/ 	.word	0x05000018


	//   ....[26]....
        /*01a8*/ 	.word	0x0500001a


	//   ....[27]....
        /*01ac*/ 	.word	0x0500001b


	//   ....[28]....
        /*01b0*/ 	.word	0x0500001d


	//   ....[29]....
        /*01b4*/ 	.word	0x0500001c


	//   ....[30]....
        /*01b8*/ 	.word	0x05000020


	//   ....[31]....
        /*01bc*/ 	.word	0x0500000f


	//   ....[32]....
        /*01c0*/ 	.word	0x05000011


	//   ....[33]....
        /*01c4*/ 	.word	0x0500001b


	//   ....[34]....
        /*01c8*/ 	.word	0x0500001d


	//   ....[35]....
        /*01cc*/ 	.word	0x05000010


	//   ....[36]....
        /*01d0*/ 	.word	0x05000023


	//   ....[37]....
        /*01d4*/ 	.word	0x0500001e


	//   ....[38]....
        /*01d8*/ 	.word	0x05000026


	//   ....[39]....
        /*01dc*/ 	.word	0x05000025


	//   ....[40]....
        /*01e0*/ 	.word	0x0500001c


	//   ....[41]....
        /*01e4*/ 	.word	0x05000016


	//   ....[42]....
        /*01e8*/ 	.word	0x05000014


	//   ....[43]....
        /*01ec*/ 	.word	0x05000017


	//   ....[44]....
        /*01f0*/ 	.word	0x05000018


	//   ....[45]....
        /*01f4*/ 	.word	0x0500001a


	//   ....[46]....
        /*01f8*/ 	.word	0x0500001b


	//   ....[47]....
        /*01fc*/ 	.word	0x05000011


	//   ....[48]....
        /*0200*/ 	.word	0x05000029


	//   ....[49]....
        /*0204*/ 	.word	0x05000013


	//   ....[50]....
        /*0208*/ 	.word	0x05000012


	//   ....[51]....
        /*020c*/ 	.word	0x05000015


	//   ....[52]....
        /*0210*/ 	.word	0x05000017


	//   ....[53]....
        /*0214*/ 	.word	0x05000018


	//   ....[54]....
        /*0218*/ 	.word	0x05000014


	//   ....[55]....
        /*021c*/ 	.word	0x0500000e


	//   ....[56]....
        /*0220*/ 	.word	0x0500002b


	//   ....[57]....
        /*0224*/ 	.word	0x05000022


	//   ....[58]....
        /*0228*/ 	.word	0x05000021


	//   ....[59]....
        /*022c*/ 	.word	0x05000027


	//   ....[60]....
        /*0230*/ 	.word	0x05000028


	//   ....[61]....
        /*0234*/ 	.word	0x05000020


	//   ....[62]....
        /*0238*/ 	.word	0x05000023


	//   ....[63]....
        /*023c*/ 	.word	0x0500001e


	//   ....[64]....
        /*0240*/ 	.word	0x0500001a


	//   ....[65]....
        /*0244*/ 	.word	0x0500001a


	//   ....[66]....
        /*0248*/ 	.word	0x0500001a


	//   ....[67]....
        /*024c*/ 	.word	0x0500001a


	//   ....[68]....
        /*0250*/ 	.word	0x0500001a


	//   ....[69]....
        /*0254*/ 	.word	0x0500001a


	//   ....[70]....
        /*0258*/ 	.word	0x0500001a


	//   ....[71]....
        /*025c*/ 	.word	0x0500001a


	//   ....[72]....
        /*0260*/ 	.word	0x0500001a


	//   ....[73]....
        /*0264*/ 	.word	0x0500001a


	//   ....[74]....
        /*0268*/ 	.word	0x0500001a


	//   ....[75]....
        /*026c*/ 	.word	0x0500001a


	//   ....[76]....
        /*0270*/ 	.word	0x0500001a


	//   ....[77]....
        /*0274*/ 	.word	0x0500001a


	//   ....[78]....
        /*0278*/ 	.word	0x0500001a


	//   ....[79]....
        /*027c*/ 	.word	0x0500001a


	//   ....[80]....
        /*0280*/ 	.word	0x0500001a


	//   ....[81]....
        /*0284*/ 	.word	0x0500001a


	//   ....[82]....
        /*0288*/ 	.word	0x0500001a


	//   ....[83]....
        /*028c*/ 	.word	0x0500001a


	//   ....[84]....
        /*0290*/ 	.word	0x0500001a


	//   ....[85]....
        /*0294*/ 	.word	0x0500001a


	//   ....[86]....
        /*0298*/ 	.word	0x0500001a


	//   ....[87]....
        /*029c*/ 	.word	0x0500001a


	//   ....[88]....
        /*02a0*/ 	.word	0x0500001a


	//   ....[89]....
        /*02a4*/ 	.word	0x0500001a


	//   ....[90]....
        /*02a8*/ 	.word	0x0500001a


	//   ....[91]....
        /*02ac*/ 	.word	0x0500001a


	//   ....[92]....
        /*02b0*/ 	.word	0x0500001a


	//   ....[93]....
        /*02b4*/ 	.word	0x0500001a


	//   ....[94]....
        /*02b8*/ 	.word	0x0500001a


	//   ....[95]....
        /*02bc*/ 	.word	0x0500001a


	//   ....[96]....
        /*02c0*/ 	.word	0x0500001a


	//   ....[97]....
        /*02c4*/ 	.word	0x0500001a


	//   ....[98]....
        /*02c8*/ 	.word	0x0500001a


	//   ....[99]....
        /*02cc*/ 	.word	0x0500001a


	//   ....[100]....
        /*02d0*/ 	.word	0x0500001a


	//   ....[101]....
        /*02d4*/ 	.word	0x0500001a


	//   ....[102]....
        /*02d8*/ 	.word	0x0500001a


	//   ....[103]....
        /*02dc*/ 	.word	0x0500001a


	//   ....[104]....
        /*02e0*/ 	.word	0x0500001a


	//   ....[105]....
        /*02e4*/ 	.word	0x0500001a


	//   ....[106]....
        /*02e8*/ 	.word	0x0500001a


	//   ....[107]....
        /*02ec*/ 	.word	0x0500001a


	//   ....[108]....
        /*02f0*/ 	.word	0x0500001a


	//   ....[109]....
        /*02f4*/ 	.word	0x0500001a


	//   ....[110]....
        /*02f8*/ 	.word	0x0500001a


	//   ....[111]....
        /*02fc*/ 	.word	0x0500001a


	//   ....[112]....
        /*0300*/ 	.word	0x0500001a


	//   ....[113]....
        /*0304*/ 	.word	0x0500001a


	//   ....[114]....
        /*0308*/ 	.word	0x0500001a


	//   ....[115]....
        /*030c*/ 	.word	0x0500001a


	//   ....[116]....
        /*0310*/ 	.word	0x0500001a


	//   ....[117]....
        /*0314*/ 	.word	0x0500001a


	//   ....[118]....
        /*0318*/ 	.word	0x0500001a


	//   ....[119]....
        /*031c*/ 	.word	0x0500001a


	//----- nvinfo : EIATTR_COOP_GROUP_INSTR_OFFSETS
	.align		4
.L_555:
        /*0320*/ 	.byte	0x04, 0x28
        /*0322*/ 	.short	(.L_557 - .L_556)


	//   ....[0]....
.L_556:
        /*0324*/ 	.word	0x000027c0


	//   ....[1]....
        /*0328*/ 	.word	0x000027f0


	//   ....[2]....
        /*032c*/ 	.word	0x00002830


	//   ....[3]....
        /*0330*/ 	.word	0x00002840


	//   ....[4]....
        /*0334*/ 	.word	0x00003190


	//   ....[5]....
        /*0338*/ 	.word	0x000031b0


	//   ....[6]....
        /*033c*/ 	.word	0x000031d0


	//   ....[7]....
        /*0340*/ 	.word	0x000031f0


	//   ....[8]....
        /*0344*/ 	.word	0x00005480


	//   ....[9]....
        /*0348*/ 	.word	0x000054b0


	//   ....[10]....
        /*034c*/ 	.word	0x000054f0


	//   ....[11]....
        /*0350*/ 	.word	0x00005510


	//   ....[12]....
        /*0354*/ 	.word	0x00005540


	//   ....[13]....
        /*0358*/ 	.word	0x00005550


	//   ....[14]....
        /*035c*/ 	.word	0x00005580


	//   ....[15]....
        /*0360*/ 	.word	0x00005590


	//   ....[16]....
        /*0364*/ 	.word	0x00005760


	//   ....[17]....
        /*0368*/ 	.word	0x00005790


	//   ....[18]....
        /*036c*/ 	.word	0x000057d0


	//   ....[19]....
        /*0370*/ 	.word	0x000057f0


	//   ....[20]....
        /*0374*/ 	.word	0x00005820


	//   ....[21]....
        /*0378*/ 	.word	0x00005830


	//   ....[22]....
        /*037c*/ 	.word	0x00005860


	//   ....[23]....
        /*0380*/ 	.word	0x00005870


	//   ....[24]....
        /*0384*/ 	.word	0x000059f0


	//   ....[25]....
        /*0388*/ 	.word	0x00005a20


	//   ....[26]....
        /*038c*/ 	.word	0x00005a60


	//   ....[27]....
        /*0390*/ 	.word	0x00005a80


	//   ....[28]....
        /*0394*/ 	.word	0x00005ab0


	//   ....[29]....
        /*0398*/ 	.word	0x00005ac0


	//   ....[30]....
        /*039c*/ 	.word	0x00005af0


	//   ....[31]....
        /*03a0*/ 	.word	0x00005b00


	//   ....[32]....
        /*03a4*/ 	.word	0x00005df0


	//   ....[33]....
        /*03a8*/ 	.word	0x00005e20


	//   ....[34]....
        /*03ac*/ 	.word	0x00005ef0


	//   ....[35]....
        /*03b0*/ 	.word	0x00005f30


	//   ....[36]....
        /*03b4*/ 	.word	0x00005f60


	//   ....[37]....
        /*03b8*/ 	.word	0x00005f90


	//   ....[38]....
        /*03bc*/ 	.word	0x00005fc0


	//   ....[39]....
        /*03c0*/ 	.word	0x00005fd0


	//   ....[40]....
        /*03c4*/ 	.word	0x00006010


	//   ....[41]....
        /*03c8*/ 	.word	0x00006040


	//   ....[42]....
        /*03cc*/ 	.word	0x000060e0


	//   ....[43]....
        /*03d0*/ 	.word	0x00006100


	//   ....[44]....
        /*03d4*/ 	.word	0x00006130


	//   ....[45]....
        /*03d8*/ 	.word	0x00006150


	//   ....[46]....
        /*03dc*/ 	.word	0x00006170


	//   ....[47]....
        /*03e0*/ 	.word	0x00006180


	//   ....[48]....
        /*03e4*/ 	.word	0x000061b0


	//   ....[49]....
        /*03e8*/ 	.word	0x000061f0


	//   ....[50]....
        /*03ec*/ 	.word	0x00006220


	//   ....[51]....
        /*03f0*/ 	.word	0x00006240


	//   ....[52]....
        /*03f4*/ 	.word	0x00006270


	//   ....[53]....
        /*03f8*/ 	.word	0x000062a0


	//   ....[54]....
        /*03fc*/ 	.word	0x000062c0


	//   ....[55]....
        /*0400*/ 	.word	0x000062e0


	//   ....[56]....
        /*0404*/ 	.word	0x00006310


	//   ....[57]....
        /*0408*/ 	.word	0x00006350


	//   ....[58]....
        /*040c*/ 	.word	0x00006370


	//   ....[59]....
        /*0410*/ 	.word	0x000063a0


	//   ....[60]....
        /*0414*/ 	.word	0x000063c0


	//   ....[61]....
        /*0418*/ 	.word	0x000063f0


	//   ....[62]....
        /*041c*/ 	.word	0x000064a0


	//   ....[63]....
        /*0420*/ 	.word	0x000065a0


	//   ....[64]....
        /*0424*/ 	.word	0x00006750


	//   ....[65]....
        /*0428*/ 	.word	0x000067a0


	//   ....[66]....
        /*042c*/ 	.word	0x00006810


	//   ....[67]....
        /*0430*/ 	.word	0x00006870


	//   ....[68]....
        /*0434*/ 	.word	0x000068e0


	//   ....[69]....
        /*0438*/ 	.word	0x00006940


	//   ....[70]....
        /*043c*/ 	.word	0x000069b0


	//   ....[71]....
        /*0440*/ 	.word	0x00006a10


	//   ....[72]....
        /*0444*/ 	.word	0x00006ab0


	//   ....[73]....
        /*0448*/ 	.word	0x00006b40


	//   ....[74]....
        /*044c*/ 	.word	0x00006bb0


	//   ....[75]....
        /*0450*/ 	.word	0x00006c10


	//   ....[76]....
        /*0454*/ 	.word	0x00006c80


	//   ....[77]....
        /*0458*/ 	.word	0x00006ce0


	//   ....[78]....
        /*045c*/ 	.word	0x00006d50


	//   ....[79]....
        /*0460*/ 	.word	0x00006db0


	//   ....[80]....
        /*0464*/ 	.word	0x00006e50


	//   ....[81]....
        /*0468*/ 	.word	0x00006ee0


	//   ....[82]....
        /*046c*/ 	.word	0x00006f50


	//   ....[83]....
        /*0470*/ 	.word	0x00006fb0


	//   ....[84]....
        /*0474*/ 	.word	0x00007020


	//   ....[85]....
        /*0478*/ 	.word	0x00007080


	//   ....[86]....
        /*047c*/ 	.word	0x000070f0


	//   ....[87]....
        /*0480*/ 	.word	0x00007150


	//   ....[88]....
        /*0484*/ 	.word	0x000071f0


	//   ....[89]....
        /*0488*/ 	.word	0x000072b0


	//   ....[90]....
        /*048c*/ 	.word	0x000073b0


	//   ....[91]....
        /*0490*/ 	.word	0x00007400


	//   ....[92]....
        /*0494*/ 	.word	0x000074f0


	//   ....[93]....
        /*0498*/ 	.word	0x00007540


	//   ....[94]....
        /*049c*/ 	.word	0x000075d0


	//   ....[95]....
        /*04a0*/ 	.word	0x00007620


	//   ....[96]....
        /*04a4*/ 	.word	0x00007690


	//   ....[97]....
        /*04a8*/ 	.word	0x000076f0


	//   ....[98]....
        /*04ac*/ 	.word	0x00007760


	//   ....[99]....
        /*04b0*/ 	.word	0x000077c0


	//   ....[100]....
        /*04b4*/ 	.word	0x00007830


	//   ....[101]....
        /*04b8*/ 	.word	0x00007890


	//   ....[102]....
        /*04bc*/ 	.word	0x00007910


	//   ....[103]....
        /*04c0*/ 	.word	0x00007980


	//   ....[104]....
        /*04c4*/ 	.word	0x000079f0


	//   ....[105]....
        /*04c8*/ 	.word	0x00007a50


	//   ....[106]....
        /*04cc*/ 	.word	0x00007ad0


	//   ....[107]....
        /*04d0*/ 	.word	0x00007b50


	//   ....[108]....
        /*04d4*/ 	.word	0x00007bf0


	//   ....[109]....
        /*04d8*/ 	.word	0x00007c60


	//   ....[110]....
        /*04dc*/ 	.word	0x00007cf0


	//   ....[111]....
        /*04e0*/ 	.word	0x00007d80


	//   ....[112]....
        /*04e4*/ 	.word	0x00007df0


	//   ....[113]....
        /*04e8*/ 	.word	0x00007e50


	//   ....[114]....
        /*04ec*/ 	.word	0x00007ec0


	//   ....[115]....
        /*04f0*/ 	.word	0x00007f40


	//   ....[116]....
        /*04f4*/ 	.word	0x00008000


	//   ....[117]....
        /*04f8*/ 	.word	0x000080d0


	//   ....[118]....
        /*04fc*/ 	.word	0x000081b0


	//   ....[119]....
        /*0500*/ 	.word	0x00008260


	//----- nvinfo : EIATTR_EXIT_INSTR_OFFSETS
	.align		4
.L_557:
        /*0504*/ 	.byte	0x04, 0x1c
        /*0506*/ 	.short	(.L_559 - .L_558)


	//   ....[0]....
.L_558:
        /*0508*/ 	.word	0x000044b0


	//   ....[1]....
        /*050c*/ 	.word	0x000066f0


	//----- nvinfo : EIATTR_MAX_THREADS
	.align		4
.L_559:
        /*0510*/ 	.byte	0x04, 0x05
        /*0512*/ 	.short	(.L_561 - .L_560)
.L_560:
        /*0514*/ 	.word	0x00000140
        /*0518*/ 	.word	0x00000001
        /*051c*/ 	.word	0x00000001


	//----- nvinfo : EIATTR_CRS_STACK_SIZE
	.align		4
.L_561:
        /*0520*/ 	.byte	0x04, 0x1e
        /*0522*/ 	.short	(.L_563 - .L_562)
.L_562:
        /*0524*/ 	.word	0x00000000


	//----- nvinfo : EIATTR_CBANK_PARAM_SIZE
	.align		4
.L_563:
        /*0528*/ 	.byte	0x03, 0x19
        /*052a*/ 	.short	0x0060


	//----- nvinfo : EIATTR_PARAM_CBANK
	.align		4
        /*052c*/ 	.byte	0x04, 0x0a
        /*052e*/ 	.short	(.L_565 - .L_564)
	.align		4
.L_564:
        /*0530*/ 	.word	index@(.nv.constant0._ZN13group_norm_v218gn_bwd_cuda_kernelI13__nv_bfloat16Li320ELi3ELi16ELi160ELi64ELb1ELb1ELi16ELi320ELi320ELi4ELb1ELi80ELb0ELb0ELNS_15WgradSyncMethodE3ENS_16CompileConditionILi900EEEEEvPT_S6_S6_PKS5_S8_S8_S8_PKfflPfPj)
        /*0534*/ 	.short	0x0210
        /*0536*/ 	.short	0x0060


	//----- nvinfo : EIATTR_SW_WAR
	.align		4
.L_565:
        /*0538*/ 	.byte	0x04, 0x36
        /*053a*/ 	.short	(.L_567 - .L_566)
.L_566:
        /*053c*/ 	.word	0x00000008
.L_567:


//--------------------- .nv.info._ZN13group_norm_v218gn_bwd_cuda_kernelI13__nv_bfloat16Li320ELi1ELi16ELi160ELi64ELb1ELb1ELi32ELi320ELi320ELi4ELb1ELi72ELb0ELb0ELNS_15WgradSyncMethodE1ENS_16CompileConditionILi900EEEEEvPT_S6_S6_PKS5_S8_S8_S8_PKfflPfPj --------------------------
	.section	.nv.info._ZN13group_norm_v218gn_bwd_cuda_kernelI13__nv_bfloat16Li320ELi1ELi16ELi160ELi64ELb1ELb1ELi32ELi320ELi320ELi4ELb1ELi72ELb0ELb0ELNS_15WgradSyncMethodE1ENS_16CompileConditionILi900EEEEEvPT_S6_S6_PKS5_S8_S8_S8_PKfflPfPj,"",@"SHT_CUDA_INFO"
	.sectionflags	@""
	.align	4


	//----- nvinfo : EIATTR_CUDA_API_VERSION
	.align		4
        /*0000*/ 	.byte	0x04, 0x37
        /*0002*/ 	.short	(.L_569 - .L_568)
.L_568:
        /*0004*/ 	.word	0x00000082


	//----- nvinfo : EIATTR_KPARAM_INFO
	.align		4
.L_569:
        /*0008*/ 	.byte	0x04, 0x17
        /*000a*/ 	.short	(.L_571 - .L_570)
.L_570:
        /*000c*/ 	.word	0x00000000
        /*0010*/ 	.short	0x000b
        /*0012*/ 	.short	0x0058
        /*0014*/ 	.byte	0x00, 0xf0, 0x21, 0x00


	//----- nvinfo : EIATTR_KPARAM_INFO
	.align		4
.L_571:
        /*0018*/ 	.byte	0x04, 0x17
        /*001a*/ 	.short	(.L_573 - .L_572)
.L_572:
        /*001c*/ 	.word	0x00000000
        /*0020*/ 	.short	0x000a
        /*0022*/ 	.short	0x0050
        /*0024*/ 	.byte	0x00, 0xf0, 0x21, 0x00


	//----- nvinfo : EIATTR_KPARAM_INFO
	.align		4
.L_573:
        /*0028*/ 	.byte	0x04, 0x17
        /*002a*/ 	.short	(.L_575 - .L_574)
.L_574:
        /*002c*/ 	.word	0x00000000
        /*0030*/ 	.short	0x0009
        /*0032*/ 	.short	0x0048
        /*0034*/ 	.byte	0x00, 0xf0, 0x21, 0x00


	//----- nvinfo : EIATTR_KPARAM_INFO
	.align		4
.L_575:
        /*0038*/ 	.byte	0x04, 0x17
        /*003a*/ 	.short	(.L_577 - .L_576)
.L_576:
        /*003c*/ 	.word	0x00000000
        /*0040*/ 	.short	0x0008
        /*0042*/ 	.short	0x0040
        /*0044*/ 	.byte	0x00, 0xf0, 0x11, 0x00


	//----- nvinfo : EIATTR_KPARAM_INFO
	.align		4
.L_577:
        /*0048*/ 	.byte	0x04, 0x17
        /*004a*/ 	.short	(.L_579 - .L_578)
.L_578:
        /*004c*/ 	.word	0x00000000
        /*0050*/ 	.short	0x0007
        /*0052*/ 	.short	0x0038
        /*0054*/ 	.byte	0x00, 0xf0, 0x21, 0x00


	//----- nvinfo : EIATTR_KPARAM_INFO
	.align		4
.L_579:
        /*0058*/ 	.byte	0x04, 0x17
        /*005a*/ 	.short	(.L_581 - .L_580)
.L_580:
        /*005c*/ 	.word	0x00000000
        /*0060*/ 	.short	0x0006
        /*0062*/ 	.short	0x0030
        /*0064*/ 	.byte	0x00, 0xf0, 0x21, 0x00


	//----- nvinfo : EIATTR_KPARAM_INFO
	.align		4
.L_581:
        /*0068*/ 	.byte	0x04, 0x17
        /*006a*/ 	.short	(.L_583 - .L_582)
.L_582:
        /*006c*/ 	.word	0x00000000
        /*0070*/ 	.short	0x0005
        /*0072*/ 	.short	0x0028
        /*0074*/ 	.byte	0x00, 0xf0, 0x21, 0x00


	//----- nvinfo : EIATTR_KPARAM_INFO
	.align		4
.L_583:
        /*0078*/ 	.byte	0x04, 0x17
        /*007a*/ 	.short	(.L_585 - .L_584)
.L_584:
        /*007c*/ 	.word	0x00000000
        /*0080*/ 	.short	0x0004
        /*0082*/ 	.short	0x0020
        /*0084*/ 	.byte	0x00, 0xf0, 0x21, 0x00


	//----- nvinfo : EIATTR_KPARAM_INFO
	.align		4
.L_585:
        /*0088*/ 	.byte	0x04, 0x17
        /*008a*/ 	.short	(.L_587 - .L_586)
.L_586:
        /*008c*/ 	.word	0x00000000
        /*0090*/ 	.short	0x0003
        /*0092*/ 	.short	0x0018
        /*0094*/ 	.byte	0x00, 0xf0, 0x21, 0x00


	//----- nvinfo : EIATTR_KPARAM_INFO
	.align		4
.L_587:
        /*0098*/ 	.byte	0x04, 0x17
        /*009a*/ 	.short	(.L_589 - .L_588)
.L_588:
        /*009c*/ 	.word	0x00000000
        /*00a0*/ 	.short	0x0002
        /*00a2*/ 	.short	0x0010
        /*00a4*/ 	.byte	0x00, 0xf0, 0x21, 0x00


	//----- nvinfo : EIATTR_KPARAM_INFO
	.align		4
.L_589:
        /*00a8*/ 	.byte	0x04, 0x17
        /*00aa*/ 	.short	(.L_591 - .L_590)
.L_590:
        /*00ac*/ 	.word	0x00000000
        /*00b0*/ 	.short	0x0001
        /*00b2*/ 	.short	0x0008
        /*00b4*/ 	.byte	0x00, 0xf0, 0x21, 0x00


	//----- nvinfo : EIATTR_KPARAM_INFO
	.align		4
.L_591:
        /*00b8*/ 	.byte	0x04, 0x17
        /*00ba*/ 	.short	(.L_593 - .L_592)
.L_592:
        /*00bc*/ 	.word	0x00000000
        /*00c0*/ 	.short	0x0000
        /*00c2*/ 	.short	0x0000
        /*00c4*/ 	.byte	0x00, 0xf0, 0x21, 0x00


	//----- nvinfo : EIATTR_SPARSE_MMA_MASK
	.align		4
.L_593:
        /*00c8*/ 	.byte	0x03, 0x50
        /*00ca*/ 	.short	0x0000


	//----- nvinfo : EIATTR_MAXREG_COUNT
	.align		4
        /*00cc*/ 	.byte	0x03, 0x1b
        /*00ce*/ 	.short	0x00a8


	//----- nvinfo : EIATTR_NUM_BARRIERS
	.align		4
        /*00d0*/ 	.byte	0x02, 0x4c
        /*00d2*/ 	.byte	0x01
	.zero		1


	//----- nvinfo : EIATTR_MERCURY_ISA_VERSION
	.align		4
        /*00d4*/ 	.byte	0x03, 0x5f
        /*00d6*/ 	.short	0x0101


	//----- nvinfo : EIATTR_COOP_GROUP_MASK_REGIDS
	.align		4
        /*00d8*/ 	.byte	0x04, 0x29
        /*00da*/ 	.short	(.L_595 - .L_594)


	//   ....[0]....
.L_594:
        /*00dc*/ 	.word	0xffffffff


	//   ....[1]....
        /*00e0*/ 	.word	0xffffffff


	//   ....[2]....
        /*00e4*/ 	.word	0xffffffff


	//   ....[3]....
        /*00e8*/ 	.word	0xffffffff


	//   ....[4]....
        /*00ec*/ 	.word	0xffffffff


	//   ....[5]....
        /*00f0*/ 	.word	0xffffffff


	//   ....[6]....
        /*00f4*/ 	.word	0x05000021


	//   ....[7]....
        /*00f8*/ 	.word	0x05000020


	//   ....[8]....
        /*00fc*/ 	.word	0x05000022


	//   ....[9]....
        /*0100*/ 	.word	0x05000023


	//   ....[10]....
        /*0104*/ 	.word	0x05000025


	//   ....[11]....
        /*0108*/ 	.word	0x0500001a


	//   ....[12]....
        /*010c*/ 	.word	0x05000024


	//   ....[13]....
        /*0110*/ 	.word	0x0500001b


	//   ....[14]....
        /*0114*/ 	.word	0x05000025


	//   ....[15]....
        /*0118*/ 	.word	0x05000024


	//   ....[16]....
        /*011c*/ 	.word	0x0500002a


	//   ....[17]....
        /*0120*/ 	.word	0x05000029


	//   ....[18]....
        /*0124*/ 	.word	0x0500002b


	//   ....[19]....
        /*0128*/ 	.word	0x0500002c


	//   ....[20]....
        /*012c*/ 	.word	0x0500002e


	//   ....[21]....
        /*0130*/ 	.word	0x0500001f


	//   ....[22]....
        /*0134*/ 	.word	0x05000025


	//   ....[23]....
        /*0138*/ 	.word	0x05000024


	//   ....[24]....
        /*013c*/ 	.word	0x0500002a


	//   ....[25]....
        /*0140*/ 	.word	0x05000029


	//   ....[26]....
        /*0144*/ 	.word	0x0500002b


	//   ....[27]....
        /*0148*/ 	.word	0x0500002c


	//   ....[28]....
        /*014c*/ 	.word	0x0500002e


	//   ....[29]....
        /*0150*/ 	.word	0x0500001f


	//   ....[30]....
        /*0154*/ 	.word	0x05000020


	//   ....[31]....
        /*0158*/ 	.word	0x0500001f


	//   ....[32]....
        /*015c*/ 	.word	0x05000034


	//   ....[33]....
        /*0160*/ 	.word	0x05000036


	//   ....[34]....
        /*0164*/ 	.word	0x05000022


	//   ....[35]....
        /*0168*/ 	.word	0x05000021


	//   ....[36]....
        /*016c*/ 	.word	0x0500001f


	//   ....[37]....
        /*0170*/ 	.word	0x05000034


	//   ....[38]....
        /*0174*/ 	.word	0x05000020


	//   ....[39]....
        /*0178*/ 	.word	0x05000031


	//   ....[40]....
        /*017c*/ 	.word	0x05000033


	//   ....[41]....
        /*0180*/ 	.word	0x05000021


	//   ....[42]....
        /*0184*/ 	.word	0x05000022


	//   ....[43]....
        /*0188*/ 	.word	0x05000036


	//   ....[44]....
        /*018c*/ 	.word	0x0500001c


	//   ....[45]....
        /*0190*/ 	.word	0x0500002d


	//   ....[46]....
        /*0194*/ 	.word	0x0500001d


	//   ....[47]....
        /*0198*/ 	.word	0x05000036


	//   ....[48]....
        /*019c*/ 	.word	0x05000034


	//   ....[49]....
        /*01a0*/ 	.word	0x05000031


	//   ....[50]....
        /*01a4*/ 	.word	0x0500002e


	//   ....[51]....
        /*01a8*/ 	.word	0x0500002f


	//   ....[52]....
        /*01ac*/ 	.word	0x05000021


	//   ....[53]....
        /*01b0*/ 	.word	0x05000022


	//   ....[54]....
        /*01b4*/ 	.word	0x05000030


	//   ....[55]....
        /*01b8*/ 	.word	0x05000023


	//   ....[56]....
        /*01bc*/ 	.word	0x05000024


	//   ....[57]....
        /*01c0*/ 	.word	0x05000029


	//   ....[58]....
        /*01c4*/ 	.word	0x0500002e


	//   ....[59]....
        /*01c8*/ 	.word	0x05000032


	//   ....[60]....
        /*01cc*/ 	.word	0x05000022


	//   ....[61]....
        /*01d0*/ 	.word	0x0500001e


	//   ....[62]....
        /*01d4*/ 	.word	0x05000033


	//   ....[63]....
        /*01d8*/ 	.word	0x05000033


	//   ....[64]....
        /*01dc*/ 	.word	0x05000033


	//   ....[65]....
        /*01e0*/ 	.word	0x05000033


	//   ....[66]....
        /*01e4*/ 	.word	0x05000033


	//   ....[67]....
        /*01e8*/ 	.word	0x05000033


	//   ....[68]....
        /*01ec*/ 	.word	0x05000033


	//   ....[69]....
        /*01f0*/ 	.word	0x05000033


	//   ....[70]....
        /*01f4*/ 	.word	0x05000033


	//   ....[71]....
        /*01f8*/ 	.word	0x05000033


	//   ....[72]....
        /*01fc*/ 	.word	0x05000033


	//   ....[73]....
        /*0200*/ 	.word	0x05000033


	//   ....[74]....
        /*0204*/ 	.word	0x05000033


	//   ....[75]....
        /*0208*/ 	.word	0x05000033


	//   ....[76]....
        /*020c*/ 	.word	0x05000033


	//   ....[77]....
        /*0210*/ 	.word	0x05000033


	//   ....[78]....
        /*0214*/ 	.word	0x05000033


	//   ....[79]....
        /*0218*/ 	.word	0x05000033


	//   ....[80]....
        /*021c*/ 	.word	0x05000033


	//   ....[81]....
        /*0220*/ 	.word	0x05000033


	//   ....[82]....
        /*0224*/ 	.word	0x05000033


	//   ....[83]....
        /*0228*/ 	.word	0x05000033


	//   ....[84]....
        /*022c*/ 	.word	0x05000033


	//   ....[85]....
        /*0230*/ 	.word	0x05000033


	//   ....[86]....
        /*0234*/ 	.word	0x05000033


	//   ....[87]....
        /*0238*/ 	.word	0x05000033


	//   ....[88]....
        /*023c*/ 	.word	0x05000033


	//   ....[89]....
        /*0240*/ 	.word	0x05000033


	//   ....[90]....
        /*0244*/ 	.word	0x05000033


	//   ....[91]....
        /*0248*/ 	.word	0x05000033


	//   ....[92]....
        /*024c*/ 	.word	0x05000033


	//   ....[93]....
        /*0250*/ 	.word	0x05000033


	//   ....[94]....
        /*0254*/ 	.word	0x05000033


	//   ....[95]....
        /*0258*/ 	.word	0x05000033


	//   ....[96]....
        /*025c*/ 	.word	0x05000033


	//   ....[97]....
        /*0260*/ 	.word	0x05000033


	//   ....[98]....
        /*0264*/ 	.word	0x05000033


	//   ....[99]....
        /*0268*/ 	.word	0x05000033


	//   ....[100]....
        /*026c*/ 	.word	0x05000033


	//   ....[101]....
        /*0270*/ 	.word	0x05000033


	//   ....[102]....
        /*0274*/ 	.word	0x05000033


	//   ....[103]....
        /*0278*/ 	.word	0x05000033


	//   ....[104]....
        /*027c*/ 	.word	0x05000033


	//   ....[105]....
        /*0280*/ 	.word	0x05000033


	//   ....[106]....
        /*0284*/ 	.word	0x05000033


	//   ....[107]....
        /*0288*/ 	.word	0x05000033


	//   ....[108]....
        /*028c*/ 	.word	0x05000033


	//   ....[109]....
        /*0290*/ 	.word	0x05000033


	//   ....[110]....
        /*0294*/ 	.word	0x05000033


	//   ....[111]....
        /*0298*/ 	.word	0x05000033


	//   ....[112]....
        /*029c*/ 	.word	0x05000033


	//   ....[113]....
        /*02a0*/ 	.word	0x05000033


	//   ....[114]....
        /*02a4*/ 	.word	0x05000033


	//   ....[115]....
        /*02a8*/ 	.word	0x05000033


	//   ....[116]....
        /*02ac*/ 	.word	0x05000033


	//   ....[117]....
        /*02b0*/ 	.word	0x05000033


	//----- nvinfo : EIATTR_COOP_GROUP_INSTR_OFFSETS
	.align		4
.L_595:
        /*02b4*/ 	.byte	0x04, 0x28
        /*02b6*/ 	.short	(.L_597 - .L_596)


	//   ....[0]....
.L_596:
        /*02b8*/ 	.word	0x00003ba0


	//   ....[1]....
        /*02bc*/ 	.word	0x00003bd0


	//   ....[2]....
        /*02c0*/ 	.word	0x00003c00


	//   ....[3]....
        /*02c4*/ 	.word	0x00003c20


	//   ....[4]....
        /*02c8*/ 	.word	0x00005ac0


	//   ....[5]....
        /*02cc*/ 	.word	0x00005ad0


	//   ....[6]....
        /*02d0*/ 	.word	0x00007c90


	//   ....[7]....
        /*02d4*/ 	.word	0x00007cc0


	//   ....[8]....
        /*02d8*/ 	.word	0x00007d10


	//   ....[9]....
        /*02dc*/ 	.word	0x00007d30


	//   ....[10]....
        /*02e0*/ 	.word	0x00007d60


	//   ....[11]....
        /*02e4*/ 	.word	0x00007d70


	//   ....[12]....
        /*02e8*/ 	.word	0x00007da0


	//   ....[13]....
        /*02ec*/ 	.word	0x00007db0


	//   ....[14]....
        /*02f0*/ 	.word	0x00007f40


	//   ....[15]....
        /*02f4*/ 	.word	0x00007f70


	//   ....[16]....
        /*02f8*/ 	.word	0x00007fc0


	//   ....[17]....
        /*02fc*/ 	.word	0x00007fe0


	//   ....[18]....
        /*0300*/ 	.word	0x00008010


	//   ....[19]....
        /*0304*/ 	.word	0x00008020


	//   ....[20]....
        /*0308*/ 	.word	0x00008050


	//   ....[21]....
        /*030c*/ 	.word	0x00008060


	//   ....[22]....
        /*0310*/ 	.word	0x00008190


	//   ....[23]....
        /*0314*/ 	.word	0x000081c0


	//   ....[24]....
        /*0318*/ 	.word	0x00008210


	//   ....[25]....
        /*031c*/ 	.word	0x00008230


	//   ....[26]....
        /*0320*/ 	.word	0x00008260


	//   ....[27]....
        /*0324*/ 	.word	0x00008270


	//   ....[28]....
        /*0328*/ 	.word	0x000082a0


	//   ....[29]....
        /*032c*/ 	.word	0x000082b0


	//   ....[30]....
        /*0330*/ 	.word	0x000085d0


	//   ....[31]....
        /*0334*/ 	.word	0x000085f0


	//   ....[32]....
        /*0338*/ 	.word	0x00008610


	//   ....[33]....
        /*033c*/ 	.word	0x00008640


	//   ....[34]....
        /*0340*/ 	.word	0x00008690


	//   ....[35]....
        /*0344*/ 	.word	0x000086c0


	//   ....[36]....
        /*0348*/ 	.word	0x000086e0


	//   ....[37]....
        /*034c*/ 	.word	0x00008700


	//   ....[38]....
        /*0350*/ 	.word	0x00008720


	//   ....[39]....
        /*0354*/ 	.word	0x00008740


	//   ....[40]....
        /*0358*/ 	.word	0x00008760


	//   ....[41]....
        /*035c*/ 	.word	0x00008780


	//   ....[42]....
        /*0360*/ 	.word	0x000087a0


	//   ....[43]....
        /*0364*/ 	.word	0x000087d0


	//   ....[44]....
        /*0368*/ 	.word	0x00008810


	//   ....[45]....
        /*036c*/ 	.word	0x00008830


	//   ....[46]....
        /*0370*/ 	.word	0x00008850


	//   ....[47]....
        /*0374*/ 	.word	0x00008880


	//   ....[48]....
        /*0378*/ 	.word	0x000088a0


	//   ....[49]....
        /*037c*/ 	.word	0x000088c0


	//   ....[50]....
        /*0380*/ 	.word	0x000088e0


	//   ....[51]....
        /*0384*/ 	.word	0x00008900


	//   ....[52]....
        /*0388*/ 	.word	0x00008940


	//   ....[53]....
        /*038c*/ 	.word	0x00008970


	//   ....[54]....
        /*0390*/ 	.word	0x000089c0


	//   ....[55]....
        /*0394*/ 	.word	0x000089f0


	//   ....[56]....
        /*0398*/ 	.word	0x00008a20


	//   ....[57]....
        /*039c*/ 	.word	0x00008a50


	//   ....[58]....
        /*03a0*/ 	.word	0x00008a70


	//   ....[59]....
        /*03a4*/ 	.word	0x00008aa0


	//   ....[60]....
        /*03a8*/ 	.word	0x00008bd0


	//   ....[61]....
        /*03ac*/ 	.word	0x00008c40


	//   ....[62]....
        /*03b0*/ 	.word	0x00008d70


	//   ....[63]....
        /*03b4*/ 	.word	0x00008dc0


	//   ....[64]....
        /*03b8*/ 	.word	0x00008e30


	//   ....[65]....
        /*03bc*/ 	.word	0x00008e90


	//   ....[66]....
        /*03c0*/ 	.word	0x00008f00


	//   ....[67]....
        /*03c4*/ 	.word	0x00008f60


	//   ....[68]....
        /*03c8*/ 	.word	0x00008fd0


	//   ....[69]....
        /*03cc*/ 	.word	0x00009030


	//   ....[70]....
        /*03d0*/ 	.word	0x000090e0


	//   ....[71]....
        /*03d4*/ 	.word	0x00009170


	//   ....[72]....
        /*03d8*/ 	.word	0x000091e0


	//   ....[73]....
        /*03dc*/ 	.word	0x00009240


	//   ....[74]....
        /*03e0*/ 	.word	0x000092b0


	//   ....[75]....
        /*03e4*/ 	.word	0x00009310


	//   ....[76]....
        /*03e8*/ 	.word	0x00009380


	//   ....[77]....
        /*03ec*/ 	.word	0x000093e0


	//   ....[78]....
        /*03f0*/ 	.word	0x00009490


	//   ....[79]....
        /*03f4*/ 	.word	0x00009520


	//   ....[80]....
        /*03f8*/ 	.word	0x00009590


	//   ....[81]....
        /*03fc*/ 	.word	0x000095f0


	//   ....[82]....
        /*0400*/ 	.word	0x00009660


	//   ....[83]....
        /*0404*/ 	.word	0x000096c0


	//   ....[84]....
        /*0408*/ 	.word	0x00009730


	//   ....[85]....
        /*040c*/ 	.word	0x00009790


	//   ....[86]....
        /*0410*/ 	.word	0x00009840


	//   ....[87]....
        /*0414*/ 	.word	0x00009910


	//   ....[88]....
        /*0418*/ 	.word	0x00009a40


	//   ....[89]....
        /*041c*/ 	.word	0x00009ac0


	//   ....[90]....
        /*0420*/ 	.word	0x00009b70


	//   ....[91]....
        /*0424*/ 	.word	0x00009bd0


	//   ....[92]....
        /*0428*/ 	.word	0x00009c50


	//   ....[93]....
        /*042c*/ 	.word	0x00009d10


	//   ....[94]....
        /*0430*/ 	.word	0x00009da0


	//   ....[95]....
        /*0434*/ 	.word	0x00009e40


	//   ....[96]....
        /*0438*/ 	.word	0x00009f20


	//   ....[97]....
        /*043c*/ 	.word	0x00009f80


	//   ....[98]....
        /*0440*/ 	.word	0x00009ff0


	//   ....[99]....
        /*0444*/ 	.word	0x0000a050


	//   ....[100]....
        /*0448*/ 	.word	0x0000a0c0


	//   ....[101]....
        /*044c*/ 	.word	0x0000a120


	//   ....[102]....
        /*0450*/ 	.word	0x0000a1c0


	//   ....[103]....
        /*0454*/ 	.word	0x0000a240


	//   ....[104]....
        /*0458*/ 	.word	0x0000a2b0


	//   ....[105]....
        /*045c*/ 	.word	0x0000a310


	//   ....[106]....
        /*0460*/ 	.word	0x0000a380


	//   ....[107]....
        /*0464*/ 	.word	0x0000a3e0


	//   ....[108]....
        /*0468*/ 	.word	0x0000a450


	//   ....[109]....
        /*046c*/ 	.word	0x0000a4b0


	//   ....[110]....
        /*0470*/ 	.word	0x0000a540


	//   ....[111]....
        /*0474*/ 	.word	0x0000a5c0


	//   ....[112]....
        /*0478*/ 	.word	0x0000a630


	//   ....[113]....
        /*047c*/ 	.word	0x0000a690


	//   ....[114]....
        /*0480*/ 	.word	0x0000a700


	//   ....[115]....
        /*0484*/ 	.word	0x0000a760


	//   ....[116]....
        /*0488*/ 	.word	0x0000a7d0


	//   ....[117]....
        /*048c*/ 	.word	0x0000a830


	//----- nvinfo : EIATTR_EXIT_INSTR_OFFSETS
	.align		4
.L_597:
        /*0490*/ 	.byte	0x04, 0x1c
        /*0492*/ 	.short	(.L_599 - .L_598)


	//   ....[0]....
.L_598:
        /*0494*/ 	.word	0x00006cb0


	//   ....[1]....
        /*0498*/ 	.word	0x00008d10


	//----- nvinfo : EIATTR_MAX_THREADS
	.align		4
.L_599:
        /*049c*/ 	.byte	0x04, 0x05
        /*049e*/ 	.short	(.L_601 - .L_600)
.L_600:
        /*04a0*/ 	.word	0x00000140
        /*04a4*/ 	.word	0x00000001
        /*04a8*/ 	.word	0x00000001


	//----- nvinfo : EIATTR_CRS_STACK_SIZE
	.align		4
.L_601:
        /*04ac*/ 	.byte	0x04, 0x1e
        /*04ae*/ 	.short	(.L_603 - .L_602)
.L_602:
        /*04b0*/ 	.word	0x00000000


	//----- nvinfo : EIATTR_CBANK_PARAM_SIZE
	.align		4
.L_603:
        /*04b4*/ 	.byte	0x03, 0x19
        /*04b6*/ 	.short	0x0060


	//----- nvinfo : EIATTR_PARAM_CBANK
	.align		4
        /*04b8*/ 	.byte	0x04, 0x0a
        /*04ba*/ 	.short	(.L_605 - .L_604)
	.align		4
.L_604:
        /*04bc*/ 	.word	index@(.nv.constant0._ZN13group_norm_v218gn_bwd_cuda_kernelI13__nv_bfloat16Li320ELi1ELi16ELi160ELi64ELb1ELb1ELi32ELi320ELi320ELi4ELb1ELi72ELb0ELb0ELNS_15WgradSyncMethodE1ENS_16CompileConditionILi900EEEEEvPT_S6_S6_PKS5_S8_S8_S8_PKfflPfPj)
        /*04c0*/ 	.short	0x0210
        /*04c2*/ 	.short	0x0060


	//----- nvinfo : EIATTR_SW_WAR
	.align		4
.L_605:
        /*04c4*/ 	.byte	0x04, 0x36
        /*04c6*/ 	.short	(.L_607 - .L_606)
.L_606:
        /*04c8*/ 	.word	0x00000008
.L_607:


//--------------------- .nv.info._ZN13group_norm_v218gn_bwd_cuda_kernelI13__nv_bfloat16Li320ELi1ELi16ELi160ELi64ELb1ELb1ELi32ELi320ELi320ELi4ELb1ELi72ELb0ELb1ELNS_15WgradSyncMethodE1ENS_16CompileConditionILi900EEEEEvPT_S6_S6_PKS5_S8_S8_S8_PKfflPfPj --------------------------
	.section	.nv.info._ZN13group_norm_v218gn_bwd_cuda_kernelI13__nv_bfloat16Li320ELi1ELi16ELi160ELi64ELb1ELb1ELi32ELi320ELi320ELi4ELb1ELi72ELb0ELb1ELNS_15WgradSyncMethodE1ENS_16CompileConditionILi900EEEEEvPT_S6_S6_PKS5_S8_S8_S8_PKfflPfPj,"",@"SHT_CUDA_INFO"
	.sectionflags	@""
	.align	4


	//----- nvinfo : EIATTR_CUDA_API_VERSION
	.align		4
        /*0000*/ 	.byte	0x04, 0x37
        /*0002*/ 	.short	(.L_609 - .L_608)
.L_608:
        /*0004*/ 	.word	0x00000082


	//----- nvinfo : EIATTR_KPARAM_INFO
	.align		4
.L_609:
        /*0008*/ 	.byte	0x04, 0x17
        /*000a*/ 	.short	(.L_611 - .L_610)
.L_610:
        /*000c*/ 	.word	0x00000000
        /*0010*/ 	.short	0x000b
        /*0012*/ 	.short	0x0058
        /*0014*/ 	.byte	0x00, 0xf0, 0x21, 0x00


	//----- nvinfo : EIATTR_KPARAM_INFO
	.align		4
.L_611:
        /*0018*/ 	.byte	0x04, 0x17
        /*001a*/ 	.short	(.L_613 - .L_612)
.L_612:
        /*001c*/ 	.word	0x00000000
        /*0020*/ 	.short	0x000a
        /*0022*/ 	.short	0x0050
        /*0024*/ 	.byte	0x00, 0xf0, 0x21, 0x00


	//----- nvinfo : EIATTR_KPARAM_INFO
	.align		4
.L_613:
        /*0028*/ 	.byte	0x04, 0x17
        /*002a*/ 	.short	(.L_615 - .L_614)
.L_614:
        /*002c*/ 	.word	0x00000000
        /*0030*/ 	.short	0x0009
        /*0032*/ 	.short	0x0048
        /*0034*/ 	.byte	0x00, 0xf0, 0x21, 0x00


	//----- nvinfo : EIATTR_KPARAM_INFO
	.align		4
.L_615:
        /*0038*/ 	.byte	0x04, 0x17
        /*003a*/ 	.short	(.L_617 - .L_616)
.L_616:
        /*003c*/ 	.word	0x00000000
        /*0040*/ 	.short	0x0008
        /*0042*/ 	.short	0x0040
        /*0044*/ 	.byte	0x00, 0xf0, 0x11, 0x00


	//----- nvinfo : EIATTR_KPARAM_INFO
	.align		4
.L_617:
        /*0048*/ 	.byte	0x04, 0x17
        /*004a*/ 	.short	(.L_619 - .L_618)
.L_618:
        /*004c*/ 	.word	0x00000000
        /*0050*/ 	.short	0x0007
        /*0052*/ 	.short	0x0038
        /*0054*/ 	.byte	0x00, 0xf0, 0x21, 0x00


	//----- nvinfo : EIATTR_KPARAM_INFO
	.align		4
.L_619:
        /*0058*/ 	.byte	0x04, 0x17
        /*005a*/ 	.short	(.L_621 - .L_620)
.L_620:
        /*005c*/ 	.word	0x00000000
        /*0060*/ 	.short	0x0006
        /*0062*/ 	.short	0x0030
        /*0064*/ 	.byte	0x00, 0xf0, 0x21, 0x00


	//----- nvinfo : EIATTR_KPARAM_INFO
	.align		4
.L_621:
        /*0068*/ 	.byte	0x04, 0x17
        /*006a*/ 	.short	(.L_623 - .L_622)
.L_622:
        /*006c*/ 	.word	0x00000000
        /*0070*/ 	.short	0x0005
        /*0072*/ 	.short	0x0028
        /*0074*/ 	.byte	0x00, 0xf0, 0x21, 0x00


	//----- nvinfo : EIATTR_KPARAM_INFO
	.align		4
.L_623:
        /*0078*/ 	.byte	0x04, 0x17
        /*007a*/ 	.short	(.L_625 - .L_624)
.L_624:
        /*007c*/ 	.word	0x00000000
        /*0080*/ 	.short	0x0004
        /*0082*/ 	.short	0x0020
        /*0084*/ 	.byte	0x00, 0xf0, 0x21, 0x00


	//----- nvinfo : EIATTR_KPARAM_INFO
	.align		4
.L_625:
        /*0088*/ 	.byte	0x04, 0x17
        /*008a*/ 	.short	(.L_627 - .L_626)
.L_626:
        /*008c*/ 	.word	0x00000000
        /*0090*/ 	.short	0x0003
        /*0092*/ 	.short	0x0018
        /*0094*/ 	.byte	0x00, 0xf0, 0x21, 0x00


	//----- nvinfo : EIATTR_KPARAM_INFO
	.align		4
.L_627:
        /*0098*/ 	.byte	0x04, 0x17
        /*009a*/ 	.short	(.L_629 - .L_628)
.L_628:
        /*009c*/ 	.word	0x00000000
        /*00a0*/ 	.short	0x0002
        /*00a2*/ 	.short	0x0010
        /*00a4*/ 	.byte	0x00, 0xf0, 0x21, 0x00


	//----- nvinfo : EIATTR_KPARAM_INFO
	.align		4
.L_629:
        /*00a8*/ 	.byte	0x04, 0x17
        /*00aa*/ 	.short	(.L_631 - .L_630)
.L_630:
        /*00ac*/ 	.word	0x00000000
        /*00b0*/ 	.short	0x0001
        /*00b2*/ 	.short	0x0008
        /*00b4*/ 	.byte	0x00, 0xf0, 0x21, 0x00


	//----- nvinfo : EIATTR_KPARAM_INFO
	.align		4
.L_631:
        /*00b8*/ 	.byte	0x04, 0x17
        /*00ba*/ 	.short	(.L_633 - .L_632)
.L_632:
        /*00bc*/ 	.word	0x00000000
        /*00c0*/ 	.short	0x0000
        /*00c2*/ 	.short	0x0000
        /*00c4*/ 	.byte	0x00, 0xf0, 0x21, 0x00


	//----- nvinfo : EIATTR_SPARSE_MMA_MASK
	.align		4
.L_633:
        /*00c8*/ 	.byte	0x03, 0x50
        /*00ca*/ 	.short	0x0000


	//----- nvinfo : EIATTR_MAXREG_COUNT
	.align		4
        /*00cc*/ 	.byte	0x03, 0x1b
        /*00ce*/ 	.short	0x00a8


	//----- nvinfo : EIATTR_NUM_BARRIERS
	.align		4
        /*00d0*/ 	.byte	0x02, 0x4c
        /*00d2*/ 	.byte	0x01
	.zero		1


	//----- nvinfo : EIATTR_MERCURY_ISA_VERSION
	.align		4
        /*00d4*/ 	.byte	0x03, 0x5f
        /*00d6*/ 	.short	0x0101


	//----- nvinfo : EIATTR_COOP_GROUP_MASK_REGIDS
	.align		4
        /*00d8*/ 	.byte	0x04, 0x29
        /*00da*/ 	.short	(.L_635 - .L_634)


	//   ....[0]....
.L_634:
        /*00dc*/ 	.word	0xffffffff


	//   ....[1]....
        /*00e0*/ 	.word	0xffffffff


	//   ....[2]....
        /*00e4*/ 	.word	0xffffffff


	//   ....[3]....
        /*00e8*/ 	.word	0xffffffff


	//   ....[4]....
        /*00ec*/ 	.word	0xffffffff


	//   ....[5]....
        /*00f0*/ 	.word	0xffffffff


	//   ....[6]....
        /*00f4*/ 	.word	0xffffffff


	//   ....[7]....
        /*00f8*/ 	.word	0xffffffff


	//   ....[8]....
        /*00fc*/ 	.word	0xffffffff


	//   ....[9]....
        /*0100*/ 	.word	0x05000021


	//   ....[10]....
        /*0104*/ 	.word	0x05000020


	//   ....[11]....
        /*0108*/ 	.word	0x05000022


	//   ....[12]....
        /*010c*/ 	.word	0x05000023


	//   ....[13]....
        /*0110*/ 	.word	0x05000025


	//   ....[14]....
        /*0114*/ 	.word	0x0500001a


	//   ....[15]....
        /*0118*/ 	.word	0x05000024


	//   ....[16]....
        /*011c*/ 	.word	0x0500001b


	//   ....[17]....
        /*0120*/ 	.word	0x05000025


	//   ....[18]....
        /*0124*/ 	.word	0x05000024


	//   ....[19]....
        /*0128*/ 	.word	0x0500002a


	//   ....[20]....
        /*012c*/ 	.word	0x05000029


	//   ....[21]....
        /*0130*/ 	.word	0x0500002b


	//   ....[22]....
        /*0134*/ 	.word	0x0500002c


	//   ....[23]....
        /*0138*/ 	.word	0x0500002e


	//   ....[24]....
        /*013c*/ 	.word	0x0500001f


	//   ....[25]....
        /*0140*/ 	.word	0x05000025


	//   ....[26]....
        /*0144*/ 	.word	0x05000024


	//   ....[27]....
        /*0148*/ 	.word	0x0500002a


	//   ....[28]....
        /*014c*/ 	.word	0x05000029


	//   ....[29]....
        /*0150*/ 	.word	0x0500002b


	//   ....[30]....
        /*0154*/ 	.word	0x0500002c


	//   ....[31]....
        /*0158*/ 	.word	0x0500002e


	//   ....[32]....
        /*015c*/ 	.word	0x0500001f


	//   ....[33]....
        /*0160*/ 	.word	0x05000020


	//   ....[34]....
        /*0164*/ 	.word	0x0500001f


	//   ....[35]....
        /*0168*/ 	.word	0x05000034


	//   ....[36]....
        /*016c*/ 	.word	0x05000036


	//   ....[37]....
        /*0170*/ 	.word	0x05000022


	//   ....[38]....
        /*0174*/ 	.word	0x05000021


	//   ....[39]....
        /*0178*/ 	.word	0x0500001f


	//   ....[40]....
        /*017c*/ 	.word	0x05000034


	//   ....[41]....
        /*0180*/ 	.word	0x05000020


	//   ....[42]....
        /*0184*/ 	.word	0x05000031


	//   ....[43]....
        /*0188*/ 	.word	0x05000033


	//   ....[44]....
        /*018c*/ 	.word	0x05000021


	//   ....[45]....
        /*0190*/ 	.word	0x05000022


	//   ....[46]....
        /*0194*/ 	.word	0x05000036


	//   ....[47]....
        /*0198*/ 	.word	0x0500001c


	//   ....[48]....
        /*019c*/ 	.word	0x0500002d


	//   ....[49]....
        /*01a0*/ 	.word	0x0500001d


	//   ....[50]....
        /*01a4*/ 	.word	0x05000036


	//   ....[51]....
        /*01a8*/ 	.word	0x05000034


	//   ....[52]....
        /*01ac*/ 	.word	0x05000031


	//   ....[53]....
        /*01b0*/ 	.word	0x0500002e


	//   ....[54]....
        /*01b4*/ 	.word	0x0500002f


	//   ....[55]....
        /*01b8*/ 	.word	0x05000021


	//   ....[56]....
        /*01bc*/ 	.word	0x05000022


	//   ....[57]....
        /*01c0*/ 	.word	0x05000030


	//   ....[58]....
        /*01c4*/ 	.word	0x05000023


	//   ....[59]....
        /*01c8*/ 	.word	0x05000024


	//   ....[60]....
        /*01cc*/ 	.word	0x05000029


	//   ....[61]....
        /*01d0*/ 	.word	0x0500002e


	//   ....[62]....
        /*01d4*/ 	.word	0x05000032


	//   ....[63]....
        /*01d8*/ 	.word	0x05000022


	//   ....[64]....
        /*01dc*/ 	.word	0x0500001e


	//   ....[65]....
        /*01e0*/ 	.word	0x05000033


	//   ....[66]....
        /*01e4*/ 	.word	0x05000033


	//   ....[67]....
        /*01e8*/ 	.word	0x05000033


	//   ....[68]....
        /*01ec*/ 	.word	0x05000033


	//   ....[69]....
        /*01f0*/ 	.word	0x05000033


	//   ....[70]....
        /*01f4*/ 	.word	0x05000033


	//   ....[71]....
        /*01f8*/ 	.word	0x05000033


	//   ....[72]....
        /*01fc*/ 	.word	0x05000033


	//   ....[73]....
        /*0200*/ 	.word	0x05000033


	//   ....[74]....
        /*0204*/ 	.word	0x05000033


	//   ....[75]....
        /*0208*/ 	.word	0x05000033


	//   ....[76]....
        /*020c*/ 	.word	0x05000033


	//   ....[77]....
        /*0210*/ 	.word	0x05000033


	//   ....[78]....
        /*0214*/ 	.word	0x05000033


	//   ....[79]....
        /*0218*/ 	.word	0x05000033


	//   ....[80]....
        /*021c*/ 	.word	0x05000033


	//   ....[81]....
        /*0220*/ 	.word	0x05000033


	//   ....[82]....
        /*0224*/ 	.word	0x05000033


	//   ....[83]....
        /*0228*/ 	.word	0x05000033


	//   ....[84]....
        /*022c*/ 	.word	0x05000033


	//   ....[85]....
        /*0230*/ 	.word	0x05000033


	//   ....[86]....
        /*0234*/ 	.word	0x05000033


	//   ....[87]....
        /*0238*/ 	.word	0x05000033


	//   ....[88]....
        /*023c*/ 	.word	0x05000033


	//   ....[89]....
        /*0240*/ 	.word	0x05000033


	//   ....[90]....
        /*0244*/ 	.word	0x05000033


	//   ....[91]....
        /*0248*/ 	.word	0x05000033


	//   ....[92]....
        /*024c*/ 	.word	0x05000033


	//   ....[93]....
        /*0250*/ 	.word	0x05000033


	//   ....[94]....
        /*0254*/ 	.word	0x05000033


	//   ....[95]....
        /*0258*/ 	.word	0x05000033


	//   ....[96]....
        /*025c*/ 	.word	0x05000033


	//   ....[97]....
        /*0260*/ 	.word	0x05000033


	//   ....[98]....
        /*0264*/ 	.word	0x05000033


	//   ....[99]....
        /*0268*/ 	.word	0x05000033


	//   ....[100]....
        /*026c*/ 	.word	0x05000033


	//   ....[101]....
        /*0270*/ 	.word	0x05000033


	//   ....[102]....
        /*0274*/ 	.word	0x05000033


	//   ....[103]....
        /*0278*/ 	.word	0x05000033


	//   ....[104]....
        /*027c*/ 	.word	0x05000033


	//   ....[105]....
        /*0280*/ 	.word	0x05000033


	//   ....[106]....
        /*0284*/ 	.word	0x05000033


	//   ....[107]....
        /*0288*/ 	.word	0x05000033


	//   ....[108]....
        /*028c*/ 	.word	0x05000033


	//   ....[109]....
        /*0290*/ 	.word	0x05000033


	//   ....[110]....
        /*0294*/ 	.word	0x05000033


	//   ....[111]....
        /*0298*/ 	.word	0x05000033


	//   ....[112]....
        /*029c*/ 	.word	0x05000033


	//   ....[113]....
        /*02a0*/ 	.word	0x05000033


	//   ....[114]....
        /*02a4*/ 	.word	0x05000033


	//   ....[115]....
        /*02a8*/ 	.word	0x05000033


	//   ....[116]....
        /*02ac*/ 	.word	0x05000033


	//   ....[117]....
        /*02b0*/ 	.word	0x05000033


	//   ....[118]....
        /*02b4*/ 	.word	0x05000033


	//   ....[119]....
        /*02b8*/ 	.word	0x05000033


	//   ....[120]....
        /*02bc*/ 	.word	0x05000033


	//----- nvinfo : EIATTR_COOP_GROUP_INSTR_OFFSETS
	.align		4
.L_635:
        /*02c0*/ 	.byte	0x04, 0x28
        /*02c2*/ 	.short	(.L_637 - .L_636)


	//   ....[0]....
.L_636:
        /*02c4*/ 	.word	0x00003c20


	//   ....[1]....
        /*02c8*/ 	.word	0x00003c50


	//   ....[2]....
        /*02cc*/ 	.word	0x00003d40


	//   ....[3]....
        /*02d0*/ 	.word	0x00003d70


	//   ....[4]....
        /*02d4*/ 	.word	0x00004010


	//   ....[5]....
        /*02d8*/ 	.word	0x00004110


	//   ....[6]....
        /*02dc*/ 	.word	0x000043a0


	//   ....[7]....
        /*02e0*/ 	.word	0x000045a0


	//   ....[8]....
        /*02e4*/ 	.word	0x000047d0


	//   ....[9]....
        /*02e8*/ 	.word	0x00007cd0


	//   ....[10]....
        /*02ec*/ 	.word	0x00007d00


	//   ....[11]....
        /*02f0*/ 	.word	0x00007d50


	//   ....[12]....
        /*02f4*/ 	.word	0x00007d70


	//   ....[13]....
        /*02f8*/ 	.word	0x00007da0


	//   ....[14]....
        /*02fc*/ 	.word	0x00007db0


	//   ....[15]....
        /*0300*/ 	.word	0x00007de0


	//   ....[16]....
        /*0304*/ 	.word	0x00007df0


	//   ....[17]....
        /*0308*/ 	.word	0x00007f80


	//   ....[18]....
        /*030c*/ 	.word	0x00007fb0


	//   ....[19]....
        /*0310*/ 	.word	0x00008000


	//   ....[20]....
        /*0314*/ 	.word	0x00008020


	//   ....[21]....
        /*0318*/ 	.word	0x00008050


	//   ....[22]....
        /*031c*/ 	.word	0x00008060


	//   ....[23]....
        /*0320*/ 	.word	0x00008090


	//   ....[24]....
        /*0324*/ 	.word	0x000080a0


	//   ....[25]....
        /*0328*/ 	.word	0x000081d0


	//   ....[26]....
        /*032c*/ 	.word	0x00008200


	//   ....[27]....
        /*0330*/ 	.word	0x00008250


	//   ....[28]....
        /*0334*/ 	.word	0x00008270


	//   ....[29]....
        /*0338*/ 	.word	0x000082a0


	//   ....[30]....
        /*033c*/ 	.word	0x000082b0


	//   ....[31]....
        /*0340*/ 	.word	0x000082e0


	//   ....[32]....
        /*0344*/ 	.word	0x000082f0


	//   ....[33]....
        /*0348*/ 	.word	0x00008610


	//   ....[34]....
        /*034c*/ 	.word	0x00008630


	//   ....[35]....
        /*0350*/ 	.word	0x00008650


	//   ....[36]....
        /*0354*/ 	.word	0x00008680


	//   ....[37]....
        /*0358*/ 	.word	0x000086d0


	//   ....[38]....
        /*035c*/ 	.word	0x00008700


	//   ....[39]....
        /*0360*/ 	.word	0x00008720


	//   ....[40]....
        /*0364*/ 	.word	0x00008740


	//   ....[41]....
        /*0368*/ 	.word	0x00008760


	//   ....[42]....
        /*036c*/ 	.word	0x00008780


	//   ....[43]....
        /*0370*/ 	.word	0x000087a0


	//   ....[44]....
        /*0374*/ 	.word	0x000087c0


	//   ....[45]....
        /*0378*/ 	.word	0x000087e0


	//   ....[46]....
        /*037c*/ 	.word	0x00008810


	//   ....[47]....
        /*0380*/ 	.word	0x00008850


	//   ....[48]....
        /*0384*/ 	.word	0x00008870


	//   ....[49]....
        /*0388*/ 	.word	0x00008890


	//   ....[50]....
        /*038c*/ 	.word	0x000088c0


	//   ....[51]....
        /*0390*/ 	.word	0x000088e0


	//   ....[52]....
        /*0394*/ 	.word	0x00008900


	//   ....[53]....
        /*0398*/ 	.word	0x00008920


	//   ....[54]....
        /*039c*/ 	.word	0x00008940


	//   ....[55]....
        /*03a0*/ 	.word	0x00008980


	//   ....[56]....
        /*03a4*/ 	.word	0x000089b0


	//   ....[57]....
        /*03a8*/ 	.word	0x00008a00


	//   ....[58]....
        /*03ac*/ 	.word	0x00008a30


	//   ....[59]....
        /*03b0*/ 	.word	0x00008a60


	//   ....[60]....
        /*03b4*/ 	.word	0x00008a90


	//   ....[61]....
        /*03b8*/ 	.word	0x00008ab0


	//   ....[62]....
        /*03bc*/ 	.word	0x00008ae0


	//   ....[63]....
        /*03c0*/ 	.word	0x00008c10


	//   ....[64]....
        /*03c4*/ 	.word	0x00008c80


	//   ....[65]....
        /*03c8*/ 	.word	0x00008db0


	//   ....[66]....
        /*03cc*/ 	.word	0x00008e00


	//   ....[67]....
        /*03d0*/ 	.word	0x00008e70


	//   ....[68]....
        /*03d4*/ 	.word	0x00008ed0


	//   ....[69]....
        /*03d8*/ 	.word	0x00008f40


	//   ....[70]....
        /*03dc*/ 	.word	0x00008fa0


	//   ....[71]....
        /*03e0*/ 	.word	0x00009010


	//   ....[72]....
        /*03e4*/ 	.word	0x00009070


	//   ....[73]....
        /*03e8*/ 	.word	0x00009120


	//   ....[74]....
        /*03ec*/ 	.word	0x000091b0


	//   ....[75]....
        /*03f0*/ 	.word	0x00009220


	//   ....[76]....
        /*03f4*/ 	.word	0x00009280


	//   ....[77]....
        /*03f8*/ 	.word	0x000092f0


	//   ....[78]....
        /*03fc*/ 	.word	0x00009350


	//   ....[79]....
        /*0400*/ 	.word	0x000093c0


	//   ....[80]....
        /*0404*/ 	.word	0x00009420


	//   ....[81]....
        /*0408*/ 	.word	0x000094d0


	//   ....[82]....
        /*040c*/ 	.word	0x00009560


	//   ....[83]....
        /*0410*/ 	.word	0x000095d0


	//   ....[84]....
        /*0414*/ 	.word	0x00009630


	//   ....[85]....
        /*0418*/ 	.word	0x000096a0


	//   ....[86]....
        /*041c*/ 	.word	0x00009700


	//   ....[87]....
        /*0420*/ 	.word	0x00009770


	//   ....[88]....
        /*0424*/ 	.word	0x000097d0


	//   ....[89]....
        /*0428*/ 	.word	0x00009880


	//   ....[90]....
        /*042c*/ 	.word	0x00009950


	//   ....[91]....
        /*0430*/ 	.word	0x00009a80


	//   ....[92]....
        /*0434*/ 	.word	0x00009b00


	//   ....[93]....
        /*0438*/ 	.word	0x00009bb0


	//   ....[94]....
        /*043c*/ 	.word	0x00009c10


	//   ....[95]....
        /*0440*/ 	.word	0x00009c90


	//   ....[96]....
        /*0444*/ 	.word	0x00009d50


	//   ....[97]....
        /*0448*/ 	.word	0x00009de0


	//   ....[98]....
        /*044c*/ 	.word	0x00009e80


	//   ....[99]....
        /*0450*/ 	.word	0x00009f60


	//   ....[100]....
        /*0454*/ 	.word	0x00009fc0


	//   ....[101]....
        /*0458*/ 	.word	0x0000a030


	//   ....[102]....
        /*045c*/ 	.word	0x0000a090


	//   ....[103]....
        /*0460*/ 	.word	0x0000a100


	//   ....[104]....
        /*0464*/ 	.word	0x0000a160


	//   ....[105]....
        /*0468*/ 	.word	0x0000a200


	//   ....[106]....
        /*046c*/ 	.word	0x0000a280


	//   ....[107]....
        /*0470*/ 	.word	0x0000a2f0


	//   ....[108]....
        /*0474*/ 	.word	0x0000a350


	//   ....[109]....
        /*0478*/ 	.word	0x0000a3c0


	//   ....[110]....
        /*047c*/ 	.word	0x0000a420


	//   ....[111]....
        /*0480*/ 	.word	0x0000a490


	//   ....[112]....
        /*0484*/ 	.word	0x0000a4f0


	//   ....[113]....
        /*0488*/ 	.word	0x0000a580


	//   ....[114]....
        /*048c*/ 	.word	0x0000a600


	//   ....[115]....
        /*0490*/ 	.word	0x0000a670


	//   ....[116]....
        /*0494*/ 	.word	0x0000a6d0


	//   ....[117]....
        /*0498*/ 	.word	0x0000a740


	//   ....[118]....
        /*049c*/ 	.word	0x0000a7a0


	//   ....[119]....
        /*04a0*/ 	.word	0x0000a810


	//   ....[120]....
        /*04a4*/ 	.word	0x0000a870


	//----- nvinfo : EIATTR_EXIT_INSTR_OFFSETS
	.align		4
.L_637:
        /*04a8*/ 	.byte	0x04, 0x1c
        /*04aa*/ 	.short	(.L_639 - .L_638)


	//   ....[0]....
.L_638:
        /*04ac*/ 	.word	0x00006cf0


	//   ....[1]....
        /*04b0*/ 	.word	0x00008d50


	//----- nvinfo : EIATTR_MAX_THREADS
	.align		4
.L_639:
        /*04b4*/ 	.byte	0x04, 0x05
        /*04b6*/ 	.short	(.L_641 - .L_640)
.L_640:
        /*04b8*/ 	.word	0x00000140
        /*04bc*/ 	.word	0x00000001
        /*04c0*/ 	.word	0x00000001


	//----- nvinfo : EIATTR_CRS_STACK_SIZE
	.align		4
.L_641:
        /*04c4*/ 	.byte	0x04, 0x1e
        /*04c6*/ 	.short	(.L_643 - .L_642)
.L_642:
        /*04c8*/ 	.word	0x00000000


	//----- nvinfo : EIATTR_CBANK_PARAM_SIZE
	.align		4
.L_643:
        /*04cc*/ 	.byte	0x03, 0x19
        /*04ce*/ 	.short	0x0060


	//----- nvinfo : EIATTR_PARAM_CBANK
	.align		4
        /*04d0*/ 	.byte	0x04, 0x0a
        /*04d2*/ 	.short	(.L_645 - .L_644)
	.align		4
.L_644:
        /*04d4*/ 	.word	index@(.nv.constant0._ZN13group_norm_v218gn_bwd_cuda_kernelI13__nv_bfloat16Li320ELi1ELi16ELi160ELi64ELb1ELb1ELi32ELi320ELi320ELi4ELb1ELi72ELb0ELb1ELNS_15WgradSyncMethodE1ENS_16CompileConditionILi900EEEEEvPT_S6_S6_PKS5_S8_S8_S8_PKfflPfPj)
        /*04d8*/ 	.short	0x0210
        /*04da*/ 	.short	0x0060


	//----- nvinfo : EIATTR_SW_WAR
	.align		4
.L_645:
        /*04dc*/ 	.byte	0x04, 0x36
        /*04de*/ 	.short	(.L_647 - .L_646)
.L_646:
        /*04e0*/ 	.word	0x00000008
.L_647:


//--------------------- .nv.info._ZN13group_norm_v218gn_bwd_cuda_kernelI13__nv_bfloat16Li320ELi3ELi16ELi160ELi64ELb1ELb1ELi32ELi320ELi320ELi4ELb1ELi168ELb0ELb0ELNS_15WgradSyncMethodE3ENS_16CompileConditionILi900EEEEEvPT_S6_S6_PKS5_S8_S8_S8_PKfflPfPj --------------------------
	.section	.nv.info._ZN13group_norm_v218gn_bwd_cuda_kernelI13__nv_bfloat16Li320ELi3ELi16ELi160ELi64ELb1ELb1ELi32ELi320ELi320ELi4ELb1ELi168ELb0ELb0ELNS_15WgradSyncMethodE3ENS_16CompileConditionILi900EEEEEvPT_S6_S6_PKS5_S8_S8_S8_PKfflPfPj,"",@"SHT_CUDA_INFO"
	.sectionflags	@""
	.align	4


	//----- nvinfo : EIATTR_CUDA_API_VERSION
	.align		4
        /*0000*/ 	.byte	0x04, 0x37
        /*0002*/ 	.short	(.L_649 - .L_648)
.L_648:
        /*0004*/ 	.word	0x00000082


	//----- nvinfo : EIATTR_KPARAM_INFO
	.align		4
.L_649:
        /*0008*/ 	.byte	0x04, 0x17
        /*000a*/ 	.short	(.L_651 - .L_650)
.L_650:
        /*000c*/ 	.word	0x00000000
        /*0010*/ 	.short	0x000b
        /*0012*/ 	.short	0x0058
        /*0014*/ 	.byte	0x00, 0xf0, 0x21, 0x00


	//----- nvinfo : EIATTR_KPARAM_INFO
	.align		4
.L_651:
        /*0018*/ 	.byte	0x04, 0x17
        /*001a*/ 	.short	(.L_653 - .L_652)
.L_652:
        /*001c*/ 	.word	0x00000000
        /*0020*/ 	.short	0x000a
        /*0022*/ 	.short	0x0050
        /*0024*/ 	.byte	0x00, 0xf0, 0x21, 0x00


	//----- nvinfo : EIATTR_KPARAM_INFO
	.align		4
.L_653:
        /*0028*/ 	.byte	0x04, 0x17
        /*002a*/ 	.short	(.L_655 - .L_654)
.L_654:
        /*002c*/ 	.word	0x00000000
        /*0030*/ 	.short	0x0009
        /*0032*/ 	.short	0x0048
        /*0034*/ 	.byte	0x00, 0xf0, 0x21, 0x00


	//----- nvinfo : EIATTR_KPARAM_INFO
	.align		4
.L_655:
        /*0038*/ 	.byte	0x04, 0x17
        /*003a*/ 	.short	(.L_657 - .L_656)
.L_656:
        /*003c*/ 	.word	0x00000000
        /*0040*/ 	.short	0x0008
        /*0042*/ 	.short	0x0040
        /*0044*/ 	.byte	0x00, 0xf0, 0x11, 0x00


	//----- nvinfo : EIATTR_KPARAM_INFO
	.align		4
.L_657:
        /*0048*/ 	.byte	0x04, 0x17
        /*004a*/ 	.short	(.L_659 - .L_658)
.L_658:
        /*004c*/ 	.word	0x00000000
        /*0050*/ 	.short	0x0007
        /*0052*/ 	.short	0x0038
        /*0054*/ 	.byte	0x00, 0xf0, 0x21, 0x00


	//----- nvinfo : EIATTR_KPARAM_INFO
	.align		4
.L_659:
        /*0058*/ 	.byte	0x04, 0x17
        /*005a*/ 	.short	(.L_661 - .L_660)
.L_660:
        /*005c*/ 	.word	0x00000000
        /*0060*/ 	.short	0x0006
        /*0062*/ 	.short	0x0030
        /*0064*/ 	.byte	0x00, 0xf0, 0x21, 0x00


	//----- nvinfo : EIATTR_KPARAM_INFO
	.align		4
.L_661:
        /*0068*/ 	.byte	0x04, 0x17
        /*006a*/ 	.short	(.L_663 - .L_662)
.L_662:
        /*006c*/ 	.word	0x00000000
        /*0070*/ 	.short	0x0005
        /*0072*/ 	.short	0x0028
        /*0074*/ 	.byte	0x00, 0xf0, 0x21, 0x00


	//----- nvinfo : EIATTR_KPARAM_INFO
	.align		4
.L_663:
        /*0078*/ 	.byte	0x04, 0x17
        /*007a*/ 	.short	(.L_665 - .L_664)
.L_664:
        /*007c*/ 	.word	0x00000000
        /*0080*/ 	.short	0x0004
        /*0082*/ 	.short	0x0020
        /*0084*/ 	.byte	0x00, 0xf0, 0x21, 0x00


	//----- nvinfo : EIATTR_KPARAM_INFO
	.align		4
.L_665:
        /*0088*/ 	.byte	0x04, 0x17
        /*008a*/ 	.short	(.L_667 - .L_666)
.L_666:
        /*008c*/ 	.word	0x00000000
        /*0090*/ 	.short	0x0003
        /*0092*/ 	.short	0x0018
        /*0094*/ 	.byte	0x00, 0xf0, 0x21, 0x00


	//----- nvinfo : EIATTR_KPARAM_INFO
	.align		4
.L_667:
        /*0098*/ 	.byte	0x04, 0x17
        /*009a*/ 	.short	(.L_669 - .L_668)
.L_668:
        /*009c*/ 	.word	0x00000000
        /*00a0*/ 	.short	0x0002
        /*00a2*/ 	.short	0x0010
        /*00a4*/ 	.byte	0x00, 0xf0, 0x21, 0x00


	//----- nvinfo : EIATTR_KPARAM_INFO
	.align		4
.L_669:
        /*00a8*/ 	.byte	0x04, 0x17
        /*00aa*/ 	.short	(.L_671 - .L_670)
.L_670:
        /*00ac*/ 	.word	0x00000000
        /*00b0*/ 	.short	0x0001
        /*00b2*/ 	.short	0x0008
        /*00b4*/ 	.byte	0x00, 0xf0, 0x21, 0x00


	//----- nvinfo : EIATTR_KPARAM_INFO
	.align		4
.L_671:
        /*00b8*/ 	.byte	0x04, 0x17
        /*00ba*/ 	.short	(.L_673 - .L_672)
.L_672:
        /*00bc*/ 	.word	0x00000000
        /*00c0*/ 	.short	0x0000
        /*00c2*/ 	.short	0x0000
        /*00c4*/ 	.byte	0x00, 0xf0, 0x21, 0x00


	//----- nvinfo : EIATTR_SPARSE_MMA_MASK
	.align		4
.L_673:
        /*00c8*/ 	.byte	0x03, 0x50
        /*00ca*/ 	.short	0x0000


	//----- nvinfo : EIATTR_MAXREG_COUNT
	.align		4
        /*00cc*/ 	.byte	0x03, 0x1b
        /*00ce*/ 	.short	0x0040


	//----- nvinfo : EIATTR_NUM_BARRIERS
	.align		4
        /*00d0*/ 	.byte	0x02, 0x4c
        /*00d2*/ 	.byte	0x01
	.zero		1


	//----- nvinfo : EIATTR_ANNOTATIONS
	.align		4
        /*00d4*/ 	.byte	0x04, 0x55
        /*00d6*/ 	.short	(.L_675 - .L_674)


	//   ....[0]....
.L_674:
        /*00d8*/ 	.word	0x00000001
        /*00dc*/ 	.byte	0x70, 0x04, 0x00, 0x00, 0x01, 0x00, 0x00, 0x00, 0xa0, 0x04, 0x00, 0x00, 0x01, 0x00, 0x00, 0x00
        /* <DEDUP_REMOVED lines=117> */
        /*083c*/ 	.byte	0x40, 0x78, 0x00, 0x00, 0x01, 0x00, 0x00, 0x00, 0x60, 0x78, 0x00, 0x00


	//----- nvinfo : EIATTR_MERCURY_ISA_VERSION
	.align		4
.L_675:
        /*0848*/ 	.byte	0x03, 0x5f
        /*084a*/ 	.short	0x0101


	//----- nvinfo : EIATTR_COOP_GROUP_MASK_REGIDS
	.align		4
        /*084c*/ 	.byte	0x04, 0x29
        /*084e*/ 	.short	(.L_677 - .L_676)


	//   ....[0]....
.L_676:
        /*0850*/ 	.word	0xffffffff


	//   ....[1]....
        /*0854*/ 	.word	0xffffffff


	//   ....[2]....
        /*0858*/ 	.word	0xffffffff


	//   ....[3]....
        /*085c*/ 	.word	0xffffffff


	//   ....[4]....
        /*0860*/ 	.word	0xffffffff


	//   ....[5]....
        /*0864*/ 	.word	0xffffffff


	//   ....[6]....
        /*0868*/ 	.word	0x05000015


	//   ....[7]....
        /*086c*/ 	.word	0x05000014


	//   ....[8]....
        /*0870*/ 	.word	0x05000016


	//   ....[9]....
        /*0874*/ 	.word	0x05000017


	//   ....[10]....
        /*0878*/ 	.word	0x05000019


	//   ....[11]....
        /*087c*/ 	.word	0x05000018


	//   ....[12]....
        /*0880*/ 	.word	0x0500001a


	//   ....[13]....
        /*0884*/ 	.word	0x0500000f


	//   ....[14]....
        /*0888*/ 	.word	0x05000019


	//   ....[15]....
        /*088c*/ 	.word	0x05000018


	//   ....[16]....
        /*0890*/ 	.word	0x0500001a


	//   ....[17]....
        /*0894*/ 	.word	0x0500001b


	//   ....[18]....
        /*0898*/ 	.word	0x0500001d


	//   ....[19]....
        /*089c*/ 	.word	0x0500001c


	//   ....[20]....
        /*08a0*/ 	.word	0x05000020


	//   ....[21]....
        /*08a4*/ 	.word	0x0500000f


	//   ....[22]....
        /*08a8*/ 	.word	0x05000019


	//   ....[23]....
        /*08ac*/ 	.word	0x05000018


	//   ....[24]....
        /*08b0*/ 	.word	0x0500001a


	//   ....[25]....
        /*08b4*/ 	.word	0x0500001b


	//   ....[26]....
        /*08b8*/ 	.word	0x0500001d


	//   ....[27]....
        /*08bc*/ 	.word	0x0500001c


	//   ....[28]....
        /*08c0*/ 	.word	0x05000020


	//   ....[29]....
        /*08c4*/ 	.word	0x0500000f


	//   ....[30]....
        /*08c8*/ 	.word	0x05000011


	//   ....[31]....
        /*08cc*/ 	.word	0x0500001b


	//   ....[32]....
        /*08d0*/ 	.word	0x0500001d


	//   ....[33]....
        /*08d4*/ 	.word	0x05000010


	//   ....[34]....
        /*08d8*/ 	.word	0x05000023


	//   ....[35]....
        /*08dc*/ 	.word	0x0500001e


	//   ....[36]....
        /*08e0*/ 	.word	0x05000026


	//   ....[37]....
        /*08e4*/ 	.word	0x05000025


	//   ....[38]....
        /*08e8*/ 	.word	0x0500001c


	//   ....[39]....
        /*08ec*/ 	.word	0x05000016


	//   ....[40]....
        /*08f0*/ 	.word	0x05000014


	//   ....[41]....
        /*08f4*/ 	.word	0x05000017


	//   ....[42]....
        /*08f8*/ 	.word	0x05000018


	//   ....[43]....
        /*08fc*/ 	.word	0x0500001a


	//   ....[44]....
        /*0900*/ 	.word	0x0500001b


	//   ....[45]....
        /*0904*/ 	.word	0x05000011


	//   ....[46]....
        /*0908*/ 	.word	0x05000029


	//   ....[47]....
        /*090c*/ 	.word	0x05000013


	//   ....[48]....
        /*0910*/ 	.word	0x05000014


	//   ....[49]....
        /*0914*/ 	.word	0x05000012


	//   ....[50]....
        /*0918*/ 	.word	0x05000015


	//   ....[51]....
        /*091c*/ 	.word	0x05000017


	//   ....[52]....
        /*0920*/ 	.word	0x05000018


	//   ....[53]....
        /*0924*/ 	.word	0x0500000e


	//   ....[54]....
        /*0928*/ 	.word	0x0500002b


	//   ....[55]....
        /*092c*/ 	.word	0x05000020


	//   ....[56]....
        /*0930*/ 	.word	0x05000022


	//   ....[57]....
        /*0934*/ 	.word	0x05000021


	//   ....[58]....
        /*0938*/ 	.word	0x05000027


	//   ....[59]....
        /*093c*/ 	.word	0x05000028


	//   ....[60]....
        /*0940*/ 	.word	0x05000023


	//   ....[61]....
        /*0944*/ 	.word	0x0500001e


	//   ....[62]....
        /*0948*/ 	.word	0x0500001a


	//   ....[63]....
        /*094c*/ 	.word	0x0500001a


	//   ....[64]....
        /*0950*/ 	.word	0x0500001a


	//   ....[65]....
        /*0954*/ 	.word	0x0500001a


	//   ....[66]....
        /*0958*/ 	.word	0x0500001a


	//   ....[67]....
        /*095c*/ 	.word	0x0500001a


	//   ....[68]....
        /*0960*/ 	.word	0x0500001a


	//   ....[69]....
        /*0964*/ 	.word	0x0500001a


	//   ....[70]....
        /*0968*/ 	.word	0x0500001a


	//   ....[71]....
        /*096c*/ 	.word	0x0500001a


	//   ....[72]....
        /*0970*/ 	.word	0x0500001a


	//   ....[73]....
        /*0974*/ 	.word	0x0500001a


	//   ....[74]....
        /*0978*/ 	.word	0x0500001a


	//   ....[75]....
        /*097c*/ 	.word	0x0500001a


	//   ....[76]....
        /*0980*/ 	.word	0x0500001a


	//   ....[77]....
        /*0984*/ 	.word	0x0500001a


	//   ....[78]....
        /*0988*/ 	.word	0x0500001a


	//   ....[79]....
        /*098c*/ 	.word	0x0500001a


	//   ....[80]....
        /*0990*/ 	.word	0x0500001a


	//   ....[81]....
        /*0994*/ 	.word	0x0500001a


	//   ....[82]....
        /*0998*/ 	.word	0x0500001a


	//   ....[83]....
        /*099c*/ 	.word	0x0500001a


	//   ....[84]....
        /*09a0*/ 	.word	0x0500001a


	//   ....[85]....
        /*09a4*/ 	.word	0x0500001a


	//   ....[86]....
        /*09a8*/ 	.word	0x0500001a


	//   ....[87]....
        /*09ac*/ 	.word	0x0500001a


	//   ....[88]....
        /*09b0*/ 	.word	0x0500001a


	//   ....[89]....
        /*09b4*/ 	.word	0x0500001a


	//   ....[90]....
        /*09b8*/ 	.word	0x0500001a


	//   ....[91]....
        /*09bc*/ 	.word	0x0500001a


	//   ....[92]....
        /*09c0*/ 	.word	0x0500001a


	//   ....[93]....
        /*09c4*/ 	.word	0x0500001a


	//   ....[94]....
        /*09c8*/ 	.word	0x0500001a


	//   ....[95]....
        /*09cc*/ 	.word	0x0500001a


	//   ....[96]....
        /*09d0*/ 	.word	0x0500001a


	//   ....[97]....
        /*09d4*/ 	.word	0x0500001a


	//   ....[98]....
        /*09d8*/ 	.word	0x0500001a


	//   ....[99]....
        /*09dc*/ 	.word	0x0500001a


	//   ....[100]....
        /*09e0*/ 	.word	0x0500001a


	//   ....[101]....
        /*09e4*/ 	.word	0x0500001a


	//   ....[102]....
        /*09e8*/ 	.word	0x0500001a


	//   ....[103]....
        /*09ec*/ 	.word	0x0500001a


	//   ....[104]....
        /*09f0*/ 	.word	0x0500001a


	//   ....[105]....
        /*09f4*/ 	.word	0x0500001a


	//   ....[106]....
        /*09f8*/ 	.word	0x0500001a


	//   ....[107]....
        /*09fc*/ 	.word	0x0500001a


	//   ....[108]....
        /*0a00*/ 	.word	0x0500001a


	//   ....[109]....
        /*0a04*/ 	.word	0x0500001a


	//   ....[110]....
        /*0a08*/ 	.word	0x0500001a


	//   ....[111]....
        /*0a0c*/ 	.word	0x0500001a


	//   ....[112]....
        /*0a10*/ 	.word	0x0500001a


	//   ....[113]....
        /*0a14*/ 	.word	0x0500001a


	//   ....[114]....
        /*0a18*/ 	.word	0x0500001a


	//   ....[115]....
        /*0a1c*/ 	.word	0x0500001a


	//   ....[116]....
        /*0a20*/ 	.word	0x0500001a


	//   ....[117]....
        /*0a24*/ 	.word	0x0500001a


	//----- nvinfo : EIATTR_COOP_GROUP_INSTR_OFFSETS
	.align		4
.L_677:
        /*0a28*/ 	.byte	0x04, 0x28
        /*0a2a*/ 	.short	(.L_679 - .L_678)


	//   ....[0]....
.L_678:
        /*0a2c*/ 	.word	0x000041d0


	//   ....[1]....
        /*0a30*/ 	.word	0x00004200


	//   ....[2]....
        /*0a34*/ 	.word	0x00004240


	//   ....[3]....
        /*0a38*/ 	.word	0x00004250


	//   ....[4]....
        /*0a3c*/ 	.word	0x00005040


	//   ....[5]....
        /*0a40*/ 	.word	0x00005070


	//   ....[6]....
        /*0a44*/ 	.word	0x00008c10


	//   ....[7]....
        /*0a48*/ 	.word	0x00008c40


	//   ....[8]....
        /*0a4c*/ 	.word	0x00008c90


	//   ....[9]....
        /*0a50*/ 	.word	0x00008cb0


	//   ....[10]....
        /*0a54*/ 	.word	0x00008ce0


	//   ....[11]....
        /*0a58*/ 	.word	0x00008cf0


	//   ....[12]....
        /*0a5c*/ 	.word	0x00008d20


	//   ....[13]....
        /*0a60*/ 	.word	0x00008d30


	//   ....[14]....
        /*0a64*/ 	.word	0x00008ef0


	//   ....[15]....
        /*0a68*/ 	.word	0x00008f20


	//   ....[16]....
        /*0a6c*/ 	.word	0x00008f70


	//   ....[17]....
        /*0a70*/ 	.word	0x00008f90


	//   ....[18]....
        /*0a74*/ 	.word	0x00008fc0


	//   ....[19]....
        /*0a78*/ 	.word	0x00008fd0


	//   ....[20]....
        /*0a7c*/ 	.word	0x00009000


	//   ....[21]....
        /*0a80*/ 	.word	0x00009010


	//   ....[22]....
        /*0a84*/ 	.word	0x00009180


	//   ....[23]....
        /*0a88*/ 	.word	0x000091b0


	//   ....[24]....
        /*0a8c*/ 	.word	0x00009200


	//   ....[25]....
        /*0a90*/ 	.word	0x00009220


	//   ....[26]....
        /*0a94*/ 	.word	0x00009250


	//   ....[27]....
        /*0a98*/ 	.word	0x00009260


	//   ....[28]....
        /*0a9c*/ 	.word	0x00009290


	//   ....[29]....
        /*0aa0*/ 	.word	0x000092a0


	//   ....[30]....
        /*0aa4*/ 	.word	0x00009560


	//   ....[31]....
        /*0aa8*/ 	.word	0x00009590


	//   ....[32]....
        /*0aac*/ 	.word	0x00009670


	//   ....[33]....
        /*0ab0*/ 	.word	0x000096b0


	//   ....[34]....
        /*0ab4*/ 	.word	0x000096e0


	//   ....[35]....
        /*0ab8*/ 	.word	0x00009710


	//   ....[36]....
        /*0abc*/ 	.word	0x00009740


	//   ....[37]....
        /*0ac0*/ 	.word	0x00009770


	//   ....[38]....
        /*0ac4*/ 	.word	0x000097b0


	//   ....[39]....
        /*0ac8*/ 	.word	0x000097e0


	//   ....[40]....
        /*0acc*/ 	.word	0x00009880


	//   ....[41]....
        /*0ad0*/ 	.word	0x000098a0


	//   ....[42]....
        /*0ad4*/ 	.word	0x000098d0


	//   ....[43]....
        /*0ad8*/ 	.word	0x000098f0


	//   ....[44]....
        /*0adc*/ 	.word	0x00009910


	//   ....[45]....
        /*0ae0*/ 	.word	0x00009920


	//   ....[46]....
        /*0ae4*/ 	.word	0x00009950


	//   ....[47]....
        /*0ae8*/ 	.word	0x00009980


	//   ....[48]....
        /*0aec*/ 	.word	0x000099c0


	//   ....[49]....
        /*0af0*/ 	.word	0x000099e0


	//   ....[50]....
        /*0af4*/ 	.word	0x00009a10


	//   ....[51]....
        /*0af8*/ 	.word	0x00009a40


	//   ....[52]....
        /*0afc*/ 	.word	0x00009a50


	//   ....[53]....
        /*0b00*/ 	.word	0x00009a80


	//   ....[54]....
        /*0b04*/ 	.word	0x00009ab0


	//   ....[55]....
        /*0b08*/ 	.word	0x00009ae0


	//   ....[56]....
        /*0b0c*/ 	.word	0x00009b10


	//   ....[57]....
        /*0b10*/ 	.word	0x00009b30


	//   ....[58]....
        /*0b14*/ 	.word	0x00009b60


	//   ....[59]....
        /*0b18*/ 	.word	0x00009b80


	//   ....[60]....
        /*0b1c*/ 	.word	0x00009c40


	//   ....[61]....
        /*0b20*/ 	.word	0x00009d40


	//   ....[62]....
        /*0b24*/ 	.word	0x00009ef0


	//   ....[63]....
        /*0b28*/ 	.word	0x00009f40


	//   ....[64]....
        /*0b2c*/ 	.word	0x00009fb0


	//   ....[65]....
        /*0b30*/ 	.word	0x0000a010


	//   ....[66]....
        /*0b34*/ 	.word	0x0000a080


	//   ....[67]....
        /*0b38*/ 	.word	0x0000a0e0


	//   ....[68]....
        /*0b3c*/ 	.word	0x0000a150


	//   ....[69]....
        /*0b40*/ 	.word	0x0000a1b0


	//   ....[70]....
        /*0b44*/ 	.word	0x0000a250


	//   ....[71]....
        /*0b48*/ 	.word	0x0000a2e0


	//   ....[72]....
        /*0b4c*/ 	.word	0x0000a350


	//   ....[73]....
        /*0b50*/ 	.word	0x0000a3b0


	//   ....[74]....
        /*0b54*/ 	.word	0x0000a420


	//   ....[75]....
        /*0b58*/ 	.word	0x0000a480


	//   ....[76]....
        /*0b5c*/ 	.word	0x0000a4f0


	//   ....[77]....
        /*0b60*/ 	.word	0x0000a550


	//   ....[78]....
        /*0b64*/ 	.word	0x0000a5f0


	//   ....[79]....
        /*0b68*/ 	.word	0x0000a680


	//   ....[80]....
        /*0b6c*/ 	.word	0x0000a6f0


	//   ....[81]....
        /*0b70*/ 	.word	0x0000a750


	//   ....[82]....
        /*0b74*/ 	.word	0x0000a7c0


	//   ....[83]....
        /*0b78*/ 	.word	0x0000a820


	//   ....[84]....
        /*0b7c*/ 	.word	0x0000a890


	//   ....[85]....
        /*0b80*/ 	.word	0x0000a8f0


	//   ....[86]....
        /*0b84*/ 	.word	0x0000a990


	//   ....[87]....
        /*0b88*/ 	.word	0x0000aa40


	//   ....[88]....
        /*0b8c*/ 	.word	0x0000ab50


	//   ....[89]....
        /*0b90*/ 	.word	0x0000aba0


	//   ....[90]....
        /*0b94*/ 	.word	0x0000ac70


	//   ....[91]....
        /*0b98*/ 	.word	0x0000ace0


	//   ....[92]....
        /*0b9c*/ 	.word	0x0000ad70


	//   ....[93]....
        /*0ba0*/ 	.word	0x0000adc0


	//   ....[94]....
        /*0ba4*/ 	.word	0x0000ae30


	//   ....[95]....
        /*0ba8*/ 	.word	0x0000ae90


	//   ....[96]....
        /*0bac*/ 	.word	0x0000af00


	//   ....[97]....
        /*0bb0*/ 	.word	0x0000af60


	//   ....[98]....
        /*0bb4*/ 	.word	0x0000afd0


	//   ....[99]....
        /*0bb8*/ 	.word	0x0000b030


	//   ....[100]....
        /*0bbc*/ 	.word	0x0000b0b0


	//   ....[101]....
        /*0bc0*/ 	.word	0x0000b120


	//   ....[102]....
        /*0bc4*/ 	.word	0x0000b190


	//   ....[103]....
        /*0bc8*/ 	.word	0x0000b1f0


	//   ....[104]....
        /*0bcc*/ 	.word	0x0000b270


	//   ....[105]....
        /*0bd0*/ 	.word	0x0000b2f0


	//   ....[106]....
        /*0bd4*/ 	.word	0x0000b390


	//   ....[107]....
        /*0bd8*/ 	.word	0x0000b400


	//   ....[108]....
        /*0bdc*/ 	.word	0x0000b490


	//   ....[109]....
        /*0be0*/ 	.word	0x0000b520


	//   ....[110]....
        /*0be4*/ 	.word	0x0000b590


	//   ....[111]....
        /*0be8*/ 	.word	0x0000b5f0


	//   ....[112]....
        /*0bec*/ 	.word	0x0000b660


	//   ....[113]....
        /*0bf0*/ 	.word	0x0000b6e0


	//   ....[114]....
        /*0bf4*/ 	.word	0x0000b7a0


	//   ....[115]....
        /*0bf8*/ 	.word	0x0000b870


	//   ....[116]....
        /*0bfc*/ 	.word	0x0000b950


	//   ....[117]....
        /*0c00*/ 	.word	0x0000ba00


	//----- nvinfo : EIATTR_EXIT_INSTR_OFFSETS
	.align		4
.L_679:
        /*0c04*/ 	.byte	0x04, 0x1c
        /*0c06*/ 	.short	(.L_681 - .L_680)


	//   ....[0]....
.L_680:
        /*0c08*/ 	.word	0x00007c50


	//   ....[1]....
        /*0c0c*/ 	.word	0x00009e90


	//----- nvinfo : EIATTR_MAX_THREADS
	.align		4
.L_681:
        /*0c10*/ 	.byte	0x04, 0x05
        /*0c12*/ 	.short	(.L_683 - .L_682)
.L_682:
        /*0c14*/ 	.word	0x00000140
        /*0c18*/ 	.word	0x00000001
        /*0c1c*/ 	.word	0x00000001


	//----- nvinfo : EIATTR_CRS_STACK_SIZE
	.align		4
.L_683:
        /*0c20*/ 	.byte	0x04, 0x1e
        /*0c22*/ 	.short	(.L_685 - .L_684)
.L_684:
        /*0c24*/ 	.word	0x00000000


	//----- nvinfo : EIATTR_CBANK_PARAM_SIZE
	.align		4
.L_685:
        /*0c28*/ 	.byte	0x03, 0x19
        /*0c2a*/ 	.short	0x0060


	//----- nvinfo : EIATTR_PARAM_CBANK
	.align		4
        /*0c2c*/ 	.byte	0x04, 0x0a
        /*0c2e*/ 	.short	(.L_687 - .L_686)
	.align		4
.L_686:
        /*0c30*/ 	.word	index@(.nv.constant0._ZN13group_norm_v218gn_bwd_cuda_kernelI13__nv_bfloat16Li320ELi3ELi16ELi160ELi64ELb1ELb1ELi32ELi320ELi320ELi4ELb1ELi168ELb0ELb0ELNS_15WgradSyncMethodE3ENS_16CompileConditionILi900EEEEEvPT_S6_S6_PKS5_S8_S8_S8_PKfflPfPj)
        /*0c34*/ 	.short	0x0210
        /*0c36*/ 	.short	0x0060


	//----- nvinfo : EIATTR_SW_WAR
	.align		4
.L_687:
        /*0c38*/ 	.byte	0x04, 0x36
        /*0c3a*/ 	.short	(.L_689 - .L_688)
.L_688:
        /*0c3c*/ 	.word	0x00000008
.L_689:


//--------------------- .nv.info._ZN13group_norm_v218gn_bwd_cuda_kernelI13__nv_bfloat16Li320ELi1ELi16ELi160ELi64ELb1ELb1ELi64ELi320ELi320ELi4ELb1ELi144ELb0ELb0ELNS_15WgradSyncMethodE3ENS_16CompileConditionILi900EEEEEvPT_S6_S6_PKS5_S8_S8_S8_PKfflPfPj --------------------------
	.section	.nv.info._ZN13group_norm_v218gn_bwd_cuda_kernelI13__nv_bfloat16Li320ELi1ELi16ELi160ELi64ELb1ELb1ELi64ELi320ELi320ELi4ELb1ELi144ELb0ELb0ELNS_15WgradSyncMethodE3ENS_16CompileConditionILi900EEEEEvPT_S6_S6_PKS5_S8_S8_S8_PKfflPfPj,"",@"SHT_CUDA_INFO"
	.sectionflags	@""
	.align	4


	//----- nvinfo : EIATTR_CUDA_API_VERSION
	.align		4
        /*0000*/ 	.byte	0x04, 0x37
        /*0002*/ 	.short	(.L_691 - .L_690)
.L_690:
        /*0004*/ 	.word	0x00000082


	//----- nvinfo : EIATTR_KPARAM_INFO
	.align		4
.L_691:
        /*0008*/ 	.byte	0x04, 0x17
        /*000a*/ 	.short	(.L_693 - .L_692)
.L_692:
        /*000c*/ 	.word	0x00000000
        /*0010*/ 	.short	0x000b
        /*0012*/ 	.short	0x0058
        /*0014*/ 	.byte	0x00, 0xf0, 0x21, 0x00


	//----- nvinfo : EIATTR_KPARAM_INFO
	.align		4
.L_693:
        /*0018*/ 	.byte	0x04, 0x17
        /*001a*/ 	.short	(.L_695 - .L_694)
.L_694:
        /*001c*/ 	.word	0x00000000
        /*0020*/ 	.short	0x000a
        /*0022*/ 	.short	0x0050
        /*0024*/ 	.byte	0x00, 0xf0, 0x21, 0x00


	//----- nvinfo : EIATTR_KPARAM_INFO
	.align		4
.L_695:
        /*0028*/ 	.byte	0x04, 0x17
        /*002a*/ 	.short	(.L_697 - .L_696)
.L_696:
        /*002c*/ 	.word	0x00000000
        /*0030*/ 	.short	0x0009
        /*0032*/ 	.short	0x0048
        /*0034*/ 	.byte	0x00, 0xf0, 0x21, 0x00


	//----- nvinfo : EIATTR_KPARAM_INFO
	.align		4
.L_697:
        /*0038*/ 	.byte	0x04, 0x17
        /*003a*/ 	.short	(.L_699 - .L_698)
.L_698:
        /*003c*/ 	.word	0x00000000
        /*0040*/ 	.short	0x0008
        /*0042*/ 	.short	0x0040
        /*0044*/ 	.byte	0x00, 0xf0, 0x11, 0x00


	//----- nvinfo : EIATTR_KPARAM_INFO
	.align		4
.L_699:
        /*0048*/ 	.byte	0x04, 0x17
        /*004a*/ 	.short	(.L_701 - .L_700)
.L_700:
        /*004c*/ 	.word	0x00000000
        /*0050*/ 	.short	0x0007
        /*0052*/ 	.short	0x0038
        /*0054*/ 	.byte	0x00, 0xf0, 0x21, 0x00


	//----- nvinfo : EIATTR_KPARAM_INFO
	.align		4
.L_701:
        /*0058*/ 	.byte	0x04, 0x17
        /*005a*/ 	.short	(.L_703 - .L_702)
.L_702:
        /*005c*/ 	.word	0x00000000
        /*0060*/ 	.short	0x0006
        /*0062*/ 	.short	0x0030
        /*0064*/ 	.byte	0x00, 0xf0, 0x21, 0x00


	//----- nvinfo : EIATTR_KPARAM_INFO
	.align		4
.L_703:
        /*0068*/ 	.byte	0x04, 0x17
        /*006a*/ 	.short	(.L_705 - .L_704)
.L_704:
        /*006c*/ 	.word	0x00000000
        /*0070*/ 	.short	0x0005
        /*0072*/ 	.short	0x0028
        /*0074*/ 	.byte	0x00, 0xf0, 0x21, 0x00


	//----- nvinfo : EIATTR_KPARAM_INFO
	.align		4
.L_705:
        /*0078*/ 	.byte	0x04, 0x17
        /*007a*/ 	.short	(.L_707 - .L_706)
.L_706:
        /*007c*/ 	.word	0x00000000
        /*0080*/ 	.short	0x0004
        /*0082*/ 	.short	0x0020
        /*0084*/ 	.byte	0x00, 0xf0, 0x21, 0x00


	//----- nvinfo : EIATTR_KPARAM_INFO
	.align		4
.L_707:
        /*0088*/ 	.byte	0x04, 0x17
        /*008a*/ 	.short	(.L_709 - .L_708)
.L_708:
        /*008c*/ 	.word	0x00000000
        /*0090*/ 	.short	0x0003
        /*0092*/ 	.short	0x0018
        /*0094*/ 	.byte	0x00, 0xf0, 0x21, 0x00


	//----- nvinfo : EIATTR_KPARAM_INFO
	.align		4
.L_709:
        /*0098*/ 	.byte	0x04, 0x17
        /*009a*/ 	.short	(.L_711 - .L_710)
.L_710:
        /*009c*/ 	.word	0x00000000
        /*00a0*/ 	.short	0x0002
        /*00a2*/ 	.short	0x0010
        /*00a4*/ 	.byte	0x00, 0xf0, 0x21, 0x00


	//----- nvinfo : EIATTR_KPARAM_INFO
	.align		4
.L_711:
        /*00a8*/ 	.byte	0x04, 0x17
        /*00aa*/ 	.short	(.L_713 - .L_712)
.L_712:
        /*00ac*/ 	.word	0x00000000
        /*00b0*/ 	.short	0x0001
        /*00b2*/ 	.short	0x0008
        /*00b4*/ 	.byte	0x00, 0xf0, 0x21, 0x00


	//----- nvinfo : EIATTR_KPARAM_INFO
	.align		4
.L_713:
        /*00b8*/ 	.byte	0x04, 0x17
        /*00ba*/ 	.short	(.L_715 - .L_714)
.L_714:
        /*00bc*/ 	.word	0x00000000
        /*00c0*/ 	.short	0x0000
        /*00c2*/ 	.short	0x0000
        /*00c4*/ 	.byte	0x00, 0xf0, 0x21, 0x00


	//----- nvinfo : EIATTR_SPARSE_MMA_MASK
	.align		4
.L_715:
        /*00c8*/ 	.byte	0x03, 0x50
        /*00ca*/ 	.short	0x0000


	//----- nvinfo : EIATTR_MAXREG_COUNT
	.align		4
        /*00cc*/ 	.byte	0x03, 0x1b
        /*00ce*/ 	.short	0x00a8


	//----- nvinfo : EIATTR_NUM_BARRIERS
	.align		4
        /*00d0*/ 	.byte	0x02, 0x4c
        /*00d2*/ 	.byte	0x01
	.zero		1


	//----- nvinfo : EIATTR_MERCURY_ISA_VERSION
	.align		4
        /*00d4*/ 	.byte	0x03, 0x5f
        /*00d6*/ 	.short	0x0101


	//----- nvinfo : EIATTR_COOP_GROUP_MASK_REGIDS
	.align		4
        /*00d8*/ 	.byte	0x04, 0x29
        /*00da*/ 	.short	(.L_717 - .L_716)


	//   ....[0]....
.L_716:
        /*00dc*/ 	.word	0xffffffff


	//   ....[1]....
        /*00e0*/ 	.word	0xffffffff


	//   ....[2]....
        /*00e4*/ 	.word	0xffffffff


	//   ....[3]....
        /*00e8*/ 	.word	0xffffffff


	//   ....[4]....
        /*00ec*/ 	.word	0x0500002c


	//   ....[5]....
        /*00f0*/ 	.word	0x0500002b


	//   ....[6]....
        /*00f4*/ 	.word	0x0500002d


	//   ....[7]....
        /*00f8*/ 	.word	0x0500002e


	//   ....[8]....
        /*00fc*/ 	.word	0x05000030


	//   ....[9]....
        /*0100*/ 	.word	0x0500002f


	//   ....[10]....
        /*0104*/ 	.word	0x05000031


	//   ....[11]....
        /*0108*/ 	.word	0x05000026


	//   ....[12]....
        /*010c*/ 	.word	0x0500002c


	//   ....[13]....
        /*0110*/ 	.word	0x0500002b


	//   ....[14]....
        /*0114*/ 	.word	0x0500002d


	//   ....[15]....
        /*0118*/ 	.word	0x0500002e


	//   ....[16]....
        /*011c*/ 	.word	0x05000030


	//   ....[17]....
        /*0120*/ 	.word	0x0500002f


	//   ....[18]....
        /*0124*/ 	.word	0x05000031


	//   ....[19]....
        /*0128*/ 	.word	0x05000026


	//   ....[20]....
        /*012c*/ 	.word	0x05000030


	//   ....[21]....
        /*0130*/ 	.word	0x0500002f


	//   ....[22]....
        /*0134*/ 	.word	0x05000031


	//   ....[23]....
        /*0138*/ 	.word	0x05000036


	//   ....[24]....
        /*013c*/ 	.word	0x05000038


	//   ....[25]....
        /*0140*/ 	.word	0x05000035


	//   ....[26]....
        /*0144*/ 	.word	0x05000037


	//   ....[27]....
        /*0148*/ 	.word	0x0500002a


	//   ....[28]....
        /*014c*/ 	.word	0x0500002d


	//   ....[29]....
        /*0150*/ 	.word	0x0500002c


	//   ....[30]....
        /*0154*/ 	.word	0x0500002e


	//   ....[31]....
        /*0158*/ 	.word	0x0500002f


	//   ....[32]....
        /*015c*/ 	.word	0x05000031


	//   ....[33]....
        /*0160*/ 	.word	0x05000030


	//   ....[34]....
        /*0164*/ 	.word	0x05000036


	//   ....[35]....
        /*0168*/ 	.word	0x05000027


	//   ....[36]....
        /*016c*/ 	.word	0x05000028


	//   ....[37]....
        /*0170*/ 	.word	0x05000025


	//   ....[38]....
        /*0174*/ 	.word	0x05000029


	//   ....[39]....
        /*0178*/ 	.word	0x0500003a


	//   ....[40]....
        /*017c*/ 	.word	0x05000025


	//   ....[41]....
        /*0180*/ 	.word	0x05000038


	//   ....[42]....
        /*0184*/ 	.word	0x0500003c


	//   ....[43]....
        /*0188*/ 	.word	0x0500002c


	//   ....[44]....
        /*018c*/ 	.word	0x05000039


	//   ....[45]....
        /*0190*/ 	.word	0x0500003b


	//   ....[46]....
        /*0194*/ 	.word	0x05000038


	//   ....[47]....
        /*0198*/ 	.word	0x05000035


	//   ....[48]....
        /*019c*/ 	.word	0x05000031


	//   ....[49]....
        /*01a0*/ 	.word	0x05000025


	//   ....[50]....
        /*01a4*/ 	.word	0x0500003a


	//   ....[51]....
        /*01a8*/ 	.word	0x0500003c


	//   ....[52]....
        /*01ac*/ 	.word	0x05000029


	//   ....[53]....
        /*01b0*/ 	.word	0x05000038


	//   ....[54]....
        /*01b4*/ 	.word	0x0500003a


	//   ....[55]....
        /*01b8*/ 	.word	0x05000039


	//   ....[56]....
        /*01bc*/ 	.word	0x0500002b


	//   ....[57]....
        /*01c0*/ 	.word	0x0500003b


	//   ....[58]....
        /*01c4*/ 	.word	0x0500002e


	//   ....[59]....
        /*01c8*/ 	.word	0x05000025


	//   ....[60]....
        /*01cc*/ 	.word	0x05000038


	//   ....[61]....
        /*01d0*/ 	.word	0x05000038


	//   ....[62]....
        /*01d4*/ 	.word	0x05000038


	//   ....[63]....
        /*01d8*/ 	.word	0x05000038


	//   ....[64]....
        /*01dc*/ 	.word	0x05000038


	//   ....[65]....
        /*01e0*/ 	.word	0x05000038


	//   ....[66]....
        /*01e4*/ 	.word	0x05000038


	//   ....[67]....
        /*01e8*/ 	.word	0x05000038


	//   ....[68]....
        /*01ec*/ 	.word	0x05000038


	//   ....[69]....
        /*01f0*/ 	.word	0x05000038


	//   ....[70]....
        /*01f4*/ 	.word	0x05000038


	//   ....[71]....
        /*01f8*/ 	.word	0x05000038


	//   ....[72]....
        /*01fc*/ 	.word	0x05000038


	//   ....[73]....
        /*0200*/ 	.word	0x05000038


	//   ....[74]....
        /*0204*/ 	.word	0x05000038


	//   ....[75]....
        /*0208*/ 	.word	0x05000038


	//   ....[76]....
        /*020c*/ 	.word	0x05000038


	//   ....[77]....
        /*0210*/ 	.word	0x05000038


	//   ....[78]....
        /*0214*/ 	.word	0x05000038


	//   ....[79]....
        /*0218*/ 	.word	0x05000038


	//   ....[80]....
        /*021c*/ 	.word	0x05000038


	//   ....[81]....
        /*0220*/ 	.word	0x05000038


	//   ....[82]....
        /*0224*/ 	.word	0x05000038


	//   ....[83]....
        /*0228*/ 	.word	0x05000038


	//   ....[84]....
        /*022c*/ 	.word	0x05000038


	//   ....[85]....
        /*0230*/ 	.word	0x05000038


	//   ....[86]....
        /*0234*/ 	.word	0x05000038


	//   ....[87]....
        /*0238*/ 	.word	0x05000038


	//   ....[88]....
        /*023c*/ 	.word	0x05000038


	//   ....[89]....
        /*0240*/ 	.word	0x05000038


	//   ....[90]....
        /*0244*/ 	.word	0x05000038


	//   ....[91]....
        /*0248*/ 	.word	0x05000038


	//   ....[92]....
        /*024c*/ 	.word	0x05000038


	//   ....[93]....
        /*0250*/ 	.word	0x05000038


	//   ....[94]....
        /*0254*/ 	.word	0x05000038


	//   ....[95]....
        /*0258*/ 	.word	0x05000038


	//   ....[96]....
        /*025c*/ 	.word	0x05000038


	//   ....[97]....
        /*0260*/ 	.word	0x05000038


	//   ....[98]....
        /*0264*/ 	.word	0x05000038


	//   ....[99]....
        /*0268*/ 	.word	0x05000038


	//   ....[100]....
        /*026c*/ 	.word	0x05000038


	//   ....[101]....
        /*0270*/ 	.word	0x05000038


	//   ....[102]....
        /*0274*/ 	.word	0x05000038


	//   ....[103]....
        /*0278*/ 	.word	0x05000038


	//   ....[104]....
        /*027c*/ 	.word	0x05000038


	//   ....[105]....
        /*0280*/ 	.word	0x05000038


	//   ....[106]....
        /*0284*/ 	.word	0x05000038


	//   ....[107]....
        /*0288*/ 	.word	0x05000038


	//   ....[108]....
        /*028c*/ 	.word	0x05000038


	//   ....[109]....
        /*0290*/ 	.word	0x05000038


	//   ....[110]....
        /*0294*/ 	.word	0x05000038


	//   ....[111]....
        /*0298*/ 	.word	0x05000038


	//   ....[112]....
        /*029c*/ 	.word	0x05000038


	//   ....[113]....
        /*02a0*/ 	.word	0x05000038


	//   ....[114]....
        /*02a4*/ 	.word	0x05000038


	//   ....[115]....
        /*02a8*/ 	.word	0x05000038


	//----- nvinfo : EIATTR_COOP_GROUP_INSTR_OFFSETS
	.align		4
.L_717:
        /*02ac*/ 	.byte	0x04, 0x28
        /*02ae*/ 	.short	(.L_719 - .L_718)


	//   ....[0]....
.L_718:
        /*02b0*/ 	.word	0x00005f80


	//   ....[1]....
        /*02b4*/ 	.word	0x00005fc0


	//   ....[2]....
        /*02b8*/ 	.word	0x000060f0


	//   ....[3]....
        /*02bc*/ 	.word	0x00006120


	//   ....[4]....
        /*02c0*/ 	.word	0x0000bc20


	//   ....[5]....
        /*02c4*/ 	.word	0x0000bc50


	//   ....[6]....
        /*02c8*/ 	.word	0x0000bca0


	//   ....[7]....
        /*02cc*/ 	.word	0x0000bcc0


	//   ....[8]....
        /*02d0*/ 	.word	0x0000bcf0


	//   ....[9]....
        /*02d4*/ 	.word	0x0000bd00


	//   ....[10]....
        /*02d8*/ 	.word	0x0000bd30


	//   ....[11]....
        /*02dc*/ 	.word	0x0000bd40


	//   ....[12]....
        /*02e0*/ 	.word	0x0000beb0


	//   ....[13]....
        /*02e4*/ 	.word	0x0000bee0


	//   ....[14]....
        /*02e8*/ 	.word	0x0000bf30


	//   ....[15]....
        /*02ec*/ 	.word	0x0000bf50


	//   ....[16]....
        /*02f0*/ 	.word	0x0000bf80


	//   ....[17]....
        /*02f4*/ 	.word	0x0000bf90


	//   ....[18]....
        /*02f8*/ 	.word	0x0000bfc0


	//   ....[19]....
        /*02fc*/ 	.word	0x0000bfd0


	//   ....[20]....
        /*0300*/ 	.word	0x0000c130


	//   ....[21]....
        /*0304*/ 	.word	0x0000c160


	//   ....[22]....
        /*0308*/ 	.word	0x0000c1b0


	//   ....[23]....
        /*030c*/ 	.word	0x0000c1d0


	//   ....[24]....
        /*0310*/ 	.word	0x0000c200


	//   ....[25]....
        /*0314*/ 	.word	0x0000c210


	//   ....[26]....
        /*0318*/ 	.word	0x0000c240


	//   ....[27]....
        /*031c*/ 	.word	0x0000c250


	//   ....[28]....
        /*0320*/ 	.word	0x0000c3d0


	//   ....[29]....
        /*0324*/ 	.word	0x0000c400


	//   ....[30]....
        /*0328*/ 	.word	0x0000c450


	//   ....[31]....
        /*032c*/ 	.word	0x0000c470


	//   ....[32]....
        /*0330*/ 	.word	0x0000c4a0


	//   ....[33]....
        /*0334*/ 	.word	0x0000c4b0


	//   ....[34]....
        /*0338*/ 	.word	0x0000c4e0


	//   ....[35]....
        /*033c*/ 	.word	0x0000c4f0


	//   ....[36]....
        /*0340*/ 	.word	0x0000c750


	//   ....[37]....
        /*0344*/ 	.word	0x0000c7d0


	//   ....[38]....
        /*0348*/ 	.word	0x0000c810


	//   ....[39]....
        /*034c*/ 	.word	0x0000c840


	//   ....[40]....
        /*0350*/ 	.word	0x0000c860


	//   ....[41]....
        /*0354*/ 	.word	0x0000c880


	//   ....[42]....
        /*0358*/ 	.word	0x0000c8a0


	//   ....[43]....
        /*035c*/ 	.word	0x0000c8e0


	//   ....[44]....
        /*0360*/ 	.word	0x0000c900


	//   ....[45]....
        /*0364*/ 	.word	0x0000c920


	//   ....[46]....
        /*0368*/ 	.word	0x0000c950


	//   ....[47]....
        /*036c*/ 	.word	0x0000c960


	//   ....[48]....
        /*0370*/ 	.word	0x0000c980


	//   ....[49]....
        /*0374*/ 	.word	0x0000c9a0


	//   ....[50]....
        /*0378*/ 	.word	0x0000c9c0


	//   ....[51]....
        /*037c*/ 	.word	0x0000c9f0


	//   ....[52]....
        /*0380*/ 	.word	0x0000ca10


	//   ....[53]....
        /*0384*/ 	.word	0x0000ca20


	//   ....[54]....
        /*0388*/ 	.word	0x0000ca50


	//   ....[55]....
        /*038c*/ 	.word	0x0000ca80


	//   ....[56]....
        /*0390*/ 	.word	0x0000caa0


	//   ....[57]....
        /*0394*/ 	.word	0x0000cad0


	//   ....[58]....
        /*0398*/ 	.word	0x0000cbe0


	//   ....[59]....
        /*039c*/ 	.word	0x0000cc10


	//   ....[60]....
        /*03a0*/ 	.word	0x0000cdc0


	//   ....[61]....
        /*03a4*/ 	.word	0x0000ce10


	//   ....[62]....
        /*03a8*/ 	.word	0x0000ce80


	//   ....[63]....
        /*03ac*/ 	.word	0x0000cee0


	//   ....[64]....
        /*03b0*/ 	.word	0x0000cf50


	//   ....[65]....
        /*03b4*/ 	.word	0x0000cfb0


	//   ....[66]....
        /*03b8*/ 	.word	0x0000d020


	//   ....[67]....
        /*03bc*/ 	.word	0x0000d080


	//   ....[68]....
        /*03c0*/ 	.word	0x0000d130


	//   ....[69]....
        /*03c4*/ 	.word	0x0000d1c0


	//   ....[70]....
        /*03c8*/ 	.word	0x0000d230


	//   ....[71]....
        /*03cc*/ 	.word	0x0000d290


	//   ....[72]....
        /*03d0*/ 	.word	0x0000d300


	//   ....[73]....
        /*03d4*/ 	.word	0x0000d360


	//   ....[74]....
        /*03d8*/ 	.word	0x0000d3d0


	//   ....[75]....
        /*03dc*/ 	.word	0x0000d430


	//   ....[76]....
        /*03e0*/ 	.word	0x0000d4e0


	//   ....[77]....
        /*03e4*/ 	.word	0x0000d570


	//   ....[78]....
        /*03e8*/ 	.word	0x0000d5e0


	//   ....[79]....
        /*03ec*/ 	.word	0x0000d640


	//   ....[80]....
        /*03f0*/ 	.word	0x0000d6b0


	//   ....[81]....
        /*03f4*/ 	.word	0x0000d710


	//   ....[82]....
        /*03f8*/ 	.word	0x0000d780


	//   ....[83]....
        /*03fc*/ 	.word	0x0000d7e0


	//   ....[84]....
        /*0400*/ 	.word	0x0000d890


	//   ....[85]....
        /*0404*/ 	.word	0x0000d920


	//   ....[86]....
        /*0408*/ 	.word	0x0000d990


	//   ....[87]....
        /*040c*/ 	.word	0x0000d9f0


	//   ....[88]....
        /*0410*/ 	.word	0x0000da60


	//   ....[89]....
        /*0414*/ 	.word	0x0000dac0


	//   ....[90]....
        /*0418*/ 	.word	0x0000db30


	//   ....[91]....
        /*041c*/ 	.word	0x0000db90


	//   ....[92]....
        /*0420*/ 	.word	0x0000dc40


	//   ....[93]....
        /*0424*/ 	.word	0x0000dce0


	//   ....[94]....
        /*0428*/ 	.word	0x0000ddc0


	//   ....[95]....
        /*042c*/ 	.word	0x0000de20


	//   ....[96]....
        /*0430*/ 	.word	0x0000deb0


	//   ....[97]....
        /*0434*/ 	.word	0x0000df10


	//   ....[98]....
        /*0438*/ 	.word	0x0000df80


	//   ....[99]....
        /*043c*/ 	.word	0x0000dfe0


	//   ....[100]....
        /*0440*/ 	.word	0x0000e050


	//   ....[101]....
        /*0444*/ 	.word	0x0000e0a0


	//   ....[102]....
        /*0448*/ 	.word	0x0000e160


	//   ....[103]....
        /*044c*/ 	.word	0x0000e1d0


	//   ....[104]....
        /*0450*/ 	.word	0x0000e260


	//   ....[105]....
        /*0454*/ 	.word	0x0000e2c0


	//   ....[106]....
        /*0458*/ 	.word	0x0000e370


	//   ....[107]....
        /*045c*/ 	.word	0x0000e3d0


	//   ....[108]....
        /*0460*/ 	.word	0x0000e430


	//   ....[109]....
        /*0464*/ 	.word	0x0000e480


	//   ....[110]....
        /*0468*/ 	.word	0x0000e4f0


	//   ....[111]....
        /*046c*/ 	.word	0x0000e5d0


	//   ....[112]....
        /*0470*/ 	.word	0x0000e640


	//   ....[113]....
        /*0474*/ 	.word	0x0000e6a0


	//   ....[114]....
        /*0478*/ 	.word	0x0000e750


	//   ....[115]....
        /*047c*/ 	.word	0x0000e7b0


	//----- nvinfo : EIATTR_EXIT_INSTR_OFFSETS
	.align		4
.L_719:
        /*0480*/ 	.byte	0x04, 0x1c
        /*0482*/ 	.short	(.L_721 - .L_720)


	//   ....[0]....
.L_720:
        /*0484*/ 	.word	0x0000b210


	//   ....[1]....
        /*0488*/ 	.word	0x0000cd60


	//----- nvinfo : EIATTR_MAX_THREADS
	.align		4
.L_721:
        /*048c*/ 	.byte	0x04, 0x05
        /*048e*/ 	.short	(.L_723 - .L_722)
.L_722:
        /*0490*/ 	.word	0x00000140
        /*0494*/ 	.word	0x00000001
        /*0498*/ 	.word	0x00000001


	//----- nvinfo : EIATTR_CRS_STACK_SIZE
	.align		4
.L_723:
        /*049c*/ 	.byte	0x04, 0x1e
        /*049e*/ 	.short	(.L_725 - .L_724)
.L_724:
        /*04a0*/ 	.word	0x00000000


	//----- nvinfo : EIATTR_CBANK_PARAM_SIZE
	.align		4
.L_725:
        /*04a4*/ 	.byte	0x03, 0x19
        /*04a6*/ 	.short	0x0060


	//----- nvinfo : EIATTR_PARAM_CBANK
	.align		4
        /*04a8*/ 	.byte	0x04, 0x0a
        /*04aa*/ 	.short	(.L_727 - .L_726)
	.align		4
.L_726:
        /*04ac*/ 	.word	index@(.nv.constant0._ZN13group_norm_v218gn_bwd_cuda_kernelI13__nv_bfloat16Li320ELi1ELi16ELi160ELi64ELb1ELb1ELi64ELi320ELi320ELi4ELb1ELi144ELb0ELb0ELNS_15WgradSyncMethodE3ENS_16CompileConditionILi900EEEEEvPT_S6_S6_PKS5_S8_S8_S8_PKfflPfPj)
        /*04b0*/ 	.short	0x0210
        /*04b2*/ 	.short	0x0060


	//----- nvinfo : EIATTR_SW_WAR
	.align		4
.L_727:
        /*04b4*/ 	.byte	0x04, 0x36
        /*04b6*/ 	.short	(.L_729 - .L_728)
.L_728:
        /*04b8*/ 	.word	0x00000008
.L_729:


//--------------------- .nv.info._ZN13group_norm_v214gn_cuda_kernelI13__nv_bfloat16Li320ELi1ELi32ELi80ELi64ELb0ELi64ELi80ELi80ELi4ELb0ELi116ELb0ELb0ENS_16CompileConditionILi900EEEEEvPT_PKS4_S7_S7_flPfS8_Pj --------------------------
	.section	.nv.info._ZN13group_norm_v214gn_cuda_kernelI13__nv_bfloat16Li320ELi1ELi32ELi80ELi64ELb0ELi64ELi80ELi80ELi4ELb0ELi116ELb0ELb0ENS_16CompileConditionILi900EEEEEvPT_PKS4_S7_S7_flPfS8_Pj,"",@"SHT_CUDA_INFO"
	.sectionflags	@""
	.align	4


	//----- nvinfo : EIATTR_CUDA_API_VERSION
	.align		4
        /*0000*/ 	.byte	0x04, 0x37
        /*0002*/ 	.short	(.L_731 - .L_730)
.L_730:
        /*0004*/ 	.word	0x00000082


	//----- nvinfo : EIATTR_KPARAM_INFO
	.align		4
.L_731:
        /*0008*/ 	.byte	0x04, 0x17
        /*000a*/ 	.short	(.L_733 - .L_732)
.L_732:
        /*000c*/ 	.word	0x00000000
        /*0010*/ 	.short	0x0008
        /*0012*/ 	.short	0x0040
        /*0014*/ 	.byte	0x00, 0xf0, 0x21, 0x00


	//----- nvinfo : EIATTR_KPARAM_INFO
	.align		4
.L_733:
        /*0018*/ 	.byte	0x04, 0x17
        /*001a*/ 	.short	(.L_735 - .L_734)
.L_734:
        /*001c*/ 	.word	0x00000000
        /*0020*/ 	.short	0x0007
        /*0022*/ 	.short	0x0038
        /*0024*/ 	.byte	0x00, 0xf0, 0x21, 0x00


	//----- nvinfo : EIATTR_KPARAM_INFO
	.align		4
.L_735:
        /*0028*/ 	.byte	0x04, 0x17
        /*002a*/ 	.short	(.L_737 - .L_736)
.L_736:
        /*002c*/ 	.word	0x00000000
        /*0030*/ 	.short	0x0006
        /*0032*/ 	.short	0x0030
        /*0034*/ 	.byte	0x00, 0xf0, 0x21, 0x00


	//----- nvinfo : EIATTR_KPARAM_INFO
	.align		4
.L_737:
        /*0038*/ 	.byte	0x04, 0x17
        /*003a*/ 	.short	(.L_739 - .L_738)
.L_738:
        /*003c*/ 	.word	0x00000000
        /*0040*/ 	.short	0x0005
        /*0042*/ 	.short	0x0028
        /*0044*/ 	.byte	0x00, 0xf0, 0x21, 0x00


	//----- nvinfo : EIATTR_KPARAM_INFO
	.align		4
.L_739:
        /*0048*/ 	.byte	0x04, 0x17
        /*004a*/ 	.short	(.L_741 - .L_740)
.L_740:
        /*004c*/ 	.word	0x00000000
        /*0050*/ 	.short	0x0004
        /*0052*/ 	.short	0x0020
        /*0054*/ 	.byte	0x00, 0xf0, 0x11, 0x00


	//----- nvinfo : EIATTR_KPARAM_INFO
	.align		4
.L_741:
        /*0058*/ 	.byte	0x04, 0x17
        /*005a*/ 	.short	(.L_743 - .L_742)
.L_742:
        /*005c*/ 	.word	0x00000000
        /*0060*/ 	.short	0x0003
        /*0062*/ 	.short	0x0018
        /*0064*/ 	.byte	0x00, 0xf0, 0x21, 0x00


	//----- nvinfo : EIATTR_KPARAM_INFO
	.align		4
.L_743:
        /*0068*/ 	.byte	0x04, 0x17
        /*006a*/ 	.short	(.L_745 - .L_744)
.L_744:
        /*006c*/ 	.word	0x00000000
        /*0070*/ 	.short	0x0002
        /*0072*/ 	.short	0x0010
        /*0074*/ 	.byte	0x00, 0xf0, 0x21, 0x00


	//----- nvinfo : EIATTR_KPARAM_INFO
	.align		4
.L_745:
        /*0078*/ 	.byte	0x04, 0x17
        /*007a*/ 	.short	(.L_747 - .L_746)
.L_746:
        /*007c*/ 	.word	0x00000000
        /*0080*/ 	.short	0x0001
        /*0082*/ 	.short	0x0008
        /*0084*/ 	.byte	0x00, 0xf0, 0x21, 0x00


	//----- nvinfo : EIATTR_KPARAM_INFO
	.align		4
.L_747:
        /*0088*/ 	.byte	0x04, 0x17
        /*008a*/ 	.short	(.L_749 - .L_748)
.L_748:
        /*008c*/ 	.word	0x00000000
        /*0090*/ 	.short	0x0000
        /*0092*/ 	.short	0x0000
        /*0094*/ 	.byte	0x00, 0xf0, 0x21, 0x00


	//----- nvinfo : EIATTR_SPARSE_MMA_MASK
	.align		4
.L_749:
        /*0098*/ 	.byte	0x03, 0x50
        /*009a*/ 	.short	0x0000


	//----- nvinfo : EIATTR_MAXREG_COUNT
	.align		4
        /*009c*/ 	.byte	0x03, 0x1b
        /*009e*/ 	.short	0x00a8


	//----- nvinfo : EIATTR_NUM_BARRIERS
	.align		4
        /*00a0*/ 	.byte	0x02, 0x4c
        /*00a2*/ 	.byte	0x01
	.zero		1


	//----- nvinfo : EIATTR_MERCURY_ISA_VERSION
	.align		4
        /*00a4*/ 	.byte	0x03, 0x5f
        /*00a6*/ 	.short	0x0101


	//----- nvinfo : EIATTR_COOP_GROUP_MASK_REGIDS
	.align		4
        /*00a8*/ 	.byte	0x04, 0x29
        /*00aa*/ 	.short	(.L_751 - .L_750)


	//   ....[0]....
.L_750:
        /*00ac*/ 	.word	0xffffffff


	//   ....[1]....
        /*00b0*/ 	.word	0xffffffff


	//   ....[2]....
        /*00b4*/ 	.word	0xffffffff


	//   ....[3]....
        /*00b8*/ 	.word	0xffffffff


	//   ....[4]....
        /*00bc*/ 	.word	0xffffffff


	//   ....[5]....
        /*00c0*/ 	.word	0xffffffff


	//   ....[6]....
        /*00c4*/ 	.word	0xffffffff


	//   ....[7]....
        /*00c8*/ 	.word	0xffffffff


	//   ....[8]....
        /*00cc*/ 	.word	0xffffffff


	//   ....[9]....
        /*00d0*/ 	.word	0xffffffff


	//   ....[10]....
        /*00d4*/ 	.word	0xffffffff


	//   ....[11]....
        /*00d8*/ 	.word	0xffffffff


	//   ....[12]....
        /*00dc*/ 	.word	0xffffffff


	//   ....[13]....
        /*00e0*/ 	.word	0xffffffff


	//   ....[14]....
        /*00e4*/ 	.word	0xffffffff


	//   ....[15]....
        /*00e8*/ 	.word	0xffffffff


	//   ....[16]....
        /*00ec*/ 	.word	0xffffffff


	//   ....[17]....
        /*00f0*/ 	.word	0xffffffff


	//   ....[18]....
        /*00f4*/ 	.word	0x05000010


	//   ....[19]....
        /*00f8*/ 	.word	0x05000010


	//   ....[20]....
        /*00fc*/ 	.word	0x05000010


	//   ....[21]....
        /*0100*/ 	.word	0x05000010


	//   ....[22]....
        /*0104*/ 	.word	0x05000010


	//   ....[23]....
        /*0108*/ 	.word	0x05000010


	//   ....[24]....
        /*010c*/ 	.word	0x05000010


	//   ....[25]....
        /*0110*/ 	.word	0x05000010


	//----- nvinfo : EIATTR_COOP_GROUP_INSTR_OFFSETS
	.align		4
.L_751:
        /*0114*/ 	.byte	0x04, 0x28
        /*0116*/ 	.short	(.L_753 - .L_752)


	//   ....[0]....
.L_752:
        /*0118*/ 	.word	0x000005d0


	//   ....[1]....
        /*011c*/ 	.word	0x000005e0


	//   ....[2]....
        /*0120*/ 	.word	0x00000610


	//   ....[3]....
        /*0124*/ 	.word	0x00000620


	//   ....[4]....
        /*0128*/ 	.word	0x00000650


	//   ....[5]....
        /*012c*/ 	.word	0x00000660


	//   ....[6]....
        /*0130*/ 	.word	0x000006a0


	//   ....[7]....
        /*0134*/ 	.word	0x000006d0


	//   ....[8]....
        /*0138*/ 	.word	0x00000720


	//   ....[9]....
        /*013c*/ 	.word	0x00000730


	//   ....[10]....
        /*0140*/ 	.word	0x00000830


	//   ....[11]....
        /*0144*/ 	.word	0x00000840


	//   ....[12]....
        /*0148*/ 	.word	0x00000870


	//   ....[13]....
        /*014c*/ 	.word	0x00000880


	//   ....[14]....
        /*0150*/ 	.word	0x000008b0


	//   ....[15]....
        /*0154*/ 	.word	0x000008c0


	//   ....[16]....
        /*0158*/ 	.word	0x000008f0


	//   ....[17]....
        /*015c*/ 	.word	0x00000900


	//   ....[18]....
        /*0160*/ 	.word	0x00001200


	//   ....[19]....
        /*0164*/ 	.word	0x00001250


	//   ....[20]....
        /*0168*/ 	.word	0x000012c0


	//   ....[21]....
        /*016c*/ 	.word	0x00001320


	//   ....[22]....
        /*0170*/ 	.word	0x00001390


	//   ....[23]....
        /*0174*/ 	.word	0x000013f0


	//   ....[24]....
        /*0178*/ 	.word	0x00001460


	//   ....[25]....
        /*017c*/ 	.word	0x000014c0


	//----- nvinfo : EIATTR_EXIT_INSTR_OFFSETS
	.align		4
.L_753:
        /*0180*/ 	.byte	0x04, 0x1c
        /*0182*/ 	.short	(.L_755 - .L_754)


	//   ....[0]....
.L_754:
        /*0184*/ 	.word	0x000011a0


	//----- nvinfo : EIATTR_MAX_THREADS
	.align		4
.L_755:
        /*0188*/ 	.byte	0x04, 0x05
        /*018a*/ 	.short	(.L_757 - .L_756)
.L_756:
        /*018c*/ 	.word	0x00000140
        /*0190*/ 	.word	0x00000001
        /*0194*/ 	.word	0x00000001


	//----- nvinfo : EIATTR_CRS_STACK_SIZE
	.align		4
.L_757:
        /*0198*/ 	.byte	0x04, 0x1e
        /*019a*/ 	.short	(.L_759 - .L_758)
.L_758:
        /*019c*/ 	.word	0x00000000


	//----- nvinfo : EIATTR_CBANK_PARAM_SIZE
	.align		4
.L_759:
        /*01a0*/ 	.byte	0x03, 0x19
        /*01a2*/ 	.short	0x0048


	//----- nvinfo : EIATTR_PARAM_CBANK
	.align		4
        /*01a4*/ 	.byte	0x04, 0x0a
        /*01a6*/ 	.short	(.L_761 - .L_760)
	.align		4
.L_760:
        /*01a8*/ 	.word	index@(.nv.constant0._ZN13group_norm_v214gn_cuda_kernelI13__nv_bfloat16Li320ELi1ELi32ELi80ELi64ELb0ELi64ELi80ELi80ELi4ELb0ELi116ELb0ELb0ENS_16CompileConditionILi900EEEEEvPT_PKS4_S7_S7_flPfS8_Pj)
        /*01ac*/ 	.short	0x0210
        /*01ae*/ 	.short	0x0048


	//----- nvinfo : EIATTR_SW_WAR
	.align		4
.L_761:
        /*01b0*/ 	.byte	0x04, 0x36
        /*01b2*/ 	.short	(.L_763 - .L_762)
.L_762:
        /*01b4*/ 	.word	0x00000008
.L_763:


//--------------------- .nv.info._ZN13group_norm_v214gn_cuda_kernelI13__nv_bfloat16Li320ELi1ELi32ELi80ELi64ELb0ELi64ELi80ELi80ELi4ELb0ELi148ELb0ELb0ENS_16CompileConditionILi900EEEEEvPT_PKS4_S7_S7_flPfS8_Pj --------------------------
	.section	.nv.info._ZN13group_norm_v214gn_cuda_kernelI13__nv_bfloat16Li320ELi1ELi32ELi80ELi64ELb0ELi64ELi80ELi80ELi4ELb0ELi148ELb0ELb0ENS_16CompileConditionILi900EEEEEvPT_PKS4_S7_S7_flPfS8_Pj,"",@"SHT_CUDA_INFO"
	.sectionflags	@""
	.align	4


	//----- nvinfo : EIATTR_CUDA_API_VERSION
	.align		4
        /*0000*/ 	.byte	0x04, 0x37
        /*0002*/ 	.short	(.L_765 - .L_764)
.L_764:
        /*0004*/ 	.word	0x00000082


	//----- nvinfo : EIATTR_KPARAM_INFO
	.align		4
.L_765:
        /*0008*/ 	.byte	0x04, 0x17
        /*000a*/ 	.short	(.L_767 - .L_766)
.L_766:
        /*000c*/ 	.word	0x00000000
        /*0010*/ 	.short	0x0008
        /*0012*/ 	.short	0x0040
        /*0014*/ 	.byte	0x00, 0xf0, 0x21, 0x00


	//----- nvinfo : EIATTR_KPARAM_INFO
	.align		4
.L_767:
        /*0018*/ 	.byte	0x04, 0x17
        /*001a*/ 	.short	(.L_769 - .L_768)
.L_768:
        /*001c*/ 	.word	0x00000000
        /*0020*/ 	.short	0x0007
        /*0022*/ 	.short	0x0038
        /*0024*/ 	.byte	0x00, 0xf0, 0x21, 0x00


	//----- nvinfo : EIATTR_KPARAM_INFO
	.align		4
.L_769:
        /*0028*/ 	.byte	0x04, 0x17
        /*002a*/ 	.short	(.L_771 - .L_770)
.L_770:
        /*002c*/ 	.word	0x00000000
        /*0030*/ 	.short	0x0006
        /*0032*/ 	.short	0x0030
        /*0034*/ 	.byte	0x00, 0xf0, 0x21, 0x00


	//----- nvinfo : EIATTR_KPARAM_INFO
	.align		4
.L_771:
        /*0038*/ 	.byte	0x04, 0x17
        /*003a*/ 	.short	(.L_773 - .L_772)
.L_772:
        /*003c*/ 	.word	0x00000000
        /*0040*/ 	.short	0x0005
        /*0042*/ 	.short	0x0028
        /*0044*/ 	.byte	0x00, 0xf0, 0x21, 0x00


	//----- nvinfo : EIATTR_KPARAM_INFO
	.align		4
.L_773:
        /*0048*/ 	.byte	0x04, 0x17
        /*004a*/ 	.short	(.L_775 - .L_774)
.L_774:
        /*004c*/ 	.word	0x00000000
        /*0050*/ 	.short	0x0004
        /*0052*/ 	.short	0x0020
        /*0054*/ 	.byte	0x00, 0xf0, 0x11, 0x00


	//----- nvinfo : EIATTR_KPARAM_INFO
	.align		4
.L_775:
        /*0058*/ 	.byte	0x04, 0x17
        /*005a*/ 	.short	(.L_777 - .L_776)
.L_776:
        /*005c*/ 	.word	0x00000000
        /*0060*/ 	.short	0x0003
        /*0062*/ 	.short	0x0018
        /*0064*/ 	.byte	0x00, 0xf0, 0x21, 0x00


	//----- nvinfo : EIATTR_KPARAM_INFO
	.align		4
.L_777:
        /*0068*/ 	.byte	0x04, 0x17
        /*006a*/ 	.short	(.L_779 - .L_778)
.L_778:
        /*006c*/ 	.word	0x00000000
        /*0070*/ 	.short	0x0002
        /*0072*/ 	.short	0x0010
        /*0074*/ 	.byte	0x00, 0xf0, 0x21, 0x00


	//----- nvinfo : EIATTR_KPARAM_INFO
	.align		4
.L_779:
        /*0078*/ 	.byte	0x04, 0x17
        /*007a*/ 	.short	(.L_781 - .L_780)
.L_780:
        /*007c*/ 	.word	0x00000000
        /*0080*/ 	.short	0x0001
        /*0082*/ 	.short	0x0008
        /*0084*/ 	.byte	0x00, 0xf0, 0x21, 0x00


	//----- nvinfo : EIATTR_KPARAM_INFO
	.align		4
.L_781:
        /*0088*/ 	.byte	0x04, 0x17
        /*008a*/ 	.short	(.L_783 - .L_782)
.L_782:
        /*008c*/ 	.word	0x00000000
        /*0090*/ 	.short	0x0000
        /*0092*/ 	.short	0x0000
        /*0094*/ 	.byte	0x00, 0xf0, 0x21, 0x00


	//----- nvinfo : EIATTR_SPARSE_MMA_MASK
	.align		4
.L_783:
        /*0098*/ 	.byte	0x03, 0x50
        /*009a*/ 	.short	0x0000


	//----- nvinfo : EIATTR_MAXREG_COUNT
	.align		4
        /*009c*/ 	.byte	0x03, 0x1b
        /*009e*/ 	.short	0x00a8


	//----- nvinfo : EIATTR_NUM_BARRIERS
	.align		4
        /*00a0*/ 	.byte	0x02, 0x4c
        /*00a2*/ 	.byte	0x01
	.zero		1


	//----- nvinfo : EIATTR_MERCURY_ISA_VERSION
	.align		4
        /*00a4*/ 	.byte	0x03, 0x5f
        /*00a6*/ 	.short	0x0101


	//----- nvinfo : EIATTR_COOP_GROUP_MASK_REGIDS
	.align		4
        /*00a8*/ 	.byte	0x04, 0x29
        /*00aa*/ 	.short	(.L_785 - .L_784)


	//   ....[0]....
.L_784:
        /*00ac*/ 	.word	0xffffffff


	//   ....[1]....
        /*00b0*/ 	.word	0xffffffff


	//   ....[2]....
        /*00b4*/ 	.word	0xffffffff


	//   ....[3]....
        /*00b8*/ 	.word	0xffffffff


	//   ....[4]....
        /*00bc*/ 	.word	0xffffffff


	//   ....[5]....
        /*00c0*/ 	.word	0xffffffff


	//   ....[6]....
        /*00c4*/ 	.word	0xffffffff


	//   ....[7]....
        /*00c8*/ 	.word	0xffffffff


	//   ....[8]....
        /*00cc*/ 	.word	0xffffffff


	//   ....[9]....
        /*00d0*/ 	.word	0xffffffff


	//   ....[10]....
        /*00d4*/ 	.word	0xffffffff


	//   ....[11]....
        /*00d8*/ 	.word	0xffffffff


	//   ....[12]....
        /*00dc*/ 	.word	0xffffffff


	//   ....[13]....
        /*00e0*/ 	.word	0xffffffff


	//   ....[14]....
        /*00e4*/ 	.word	0xffffffff


	//   ....[15]....
        /*00e8*/ 	.word	0xffffffff


	//   ....[16]....
        /*00ec*/ 	.word	0xffffffff


	//   ....[17]....
        /*00f0*/ 	.word	0xffffffff


	//   ....[18]....
        /*00f4*/ 	.word	0x05000010


	//   ....[19]....
        /*00f8*/ 	.word	0x05000010


	//   ....[20]....
        /*00fc*/ 	.word	0x05000010


	//   ....[21]....
        /*0100*/ 	.word	0x05000010


	//   ....[22]....
        /*0104*/ 	.word	0x05000010


	//   ....[23]....
        /*0108*/ 	.word	0x05000010


	//   ....[24]....
        /*010c*/ 	.word	0x05000010


	//   ....[25]....
        /*0110*/ 	.word	0x05000010


	//----- nvinfo : EIATTR_COOP_GROUP_INSTR_OFFSETS
	.align		4
.L_785:
        /*0114*/ 	.byte	0x04, 0x28
        /*0116*/ 	.short	(.L_787 - .L_786)


	//   ....[0]....
.L_786:
        /*0118*/ 	.word	0x000005d0


	//   ....[1]....
        /*011c*/ 	.word	0x000005e0


	//   ....[2]....
        /*0120*/ 	.word	0x00000610


	//   ....[3]....
        /*0124*/ 	.word	0x00000620


	//   ....[4]....
        /*0128*/ 	.word	0x00000650


	//   ....[5]....
        /*012c*/ 	.word	0x00000660


	//   ....[6]....
        /*0130*/ 	.word	0x000006a0


	//   ....[7]....
        /*0134*/ 	.word	0x000006d0


	//   ....[8]....
        /*0138*/ 	.word	0x00000720


	//   ....[9]....
        /*013c*/ 	.word	0x00000730


	//   ....[10]....
        /*0140*/ 	.word	0x00000830


	//   ....[11]....
        /*0144*/ 	.word	0x00000840


	//   ....[12]....
        /*0148*/ 	.word	0x00000870


	//   ....[13]....
        /*014c*/ 	.word	0x00000880


	//   ....[14]....
        /*0150*/ 	.word	0x000008b0


	//   ....[15]....
        /*0154*/ 	.word	0x000008c0


	//   ....[16]....
        /*0158*/ 	.word	0x000008f0


	//   ....[17]....
        /*015c*/ 	.word	0x00000900


	//   ....[18]....
        /*0160*/ 	.word	0x00001200


	//   ....[19]....
        /*0164*/ 	.word	0x00001250


	//   ....[20]....
        /*0168*/ 	.word	0x000012c0


	//   ....[21]....
        /*016c*/ 	.word	0x00001320


	//   ....[22]....
        /*0170*/ 	.word	0x00001390


	//   ....[23]....
        /*0174*/ 	.word	0x000013f0


	//   ....[24]....
        /*0178*/ 	.word	0x00001460


	//   ....[25]....
        /*017c*/ 	.word	0x000014c0


	//----- nvinfo : EIATTR_EXIT_INSTR_OFFSETS
	.align		4
.L_787:
        /*0180*/ 	.byte	0x04, 0x1c
        /*0182*/ 	.short	(.L_789 - .L_788)


	//   ....[0]....
.L_788:
        /*0184*/ 	.word	0x000011a0


	//----- nvinfo : EIATTR_MAX_THREADS
	.align		4
.L_789:
        /*0188*/ 	.byte	0x04, 0x05
        /*018a*/ 	.short	(.L_791 - .L_790)
.L_790:
        /*018c*/ 	.word	0x00000140
        /*0190*/ 	.word	0x00000001
        /*0194*/ 	.word	0x00000001


	//----- nvinfo : EIATTR_CRS_STACK_SIZE
	.align		4
.L_791:
        /*0198*/ 	.byte	0x04, 0x1e
        /*019a*/ 	.short	(.L_793 - .L_792)
.L_792:
        /*019c*/ 	.word	0x00000000


	//----- nvinfo : EIATTR_CBANK_PARAM_SIZE
	.align		4
.L_793:
        /*01a0*/ 	.byte	0x03, 0x19
        /*01a2*/ 	.short	0x0048


	//----- nvinfo : EIATTR_PARAM_CBANK
	.align		4
        /*01a4*/ 	.byte	0x04, 0x0a
        /*01a6*/ 	.short	(.L_795 - .L_794)
	.align		4
.L_794:
        /*01a8*/ 	.word	index@(.nv.constant0._ZN13group_norm_v214gn_cuda_kernelI13__nv_bfloat16Li320ELi1ELi32ELi80ELi64ELb0ELi64ELi80ELi80ELi4ELb0ELi148ELb0ELb0ENS_16CompileConditionILi900EEEEEvPT_PKS4_S7_S7_flPfS8_Pj)
        /*01ac*/ 	.short	0x0210
        /*01ae*/ 	.short	0x0048


	//----- nvinfo : EIATTR_SW_WAR
	.align		4
.L_795:
        /*01b0*/ 	.byte	0x04, 0x36
        /*01b2*/ 	.short	(.L_797 - .L_796)
.L_796:
        /*01b4*/ 	.word	0x00000008
.L_797:


//--------------------- .nv.info._ZN13group_norm_v214gn_cuda_kernelI13__nv_bfloat16Li320ELi1ELi16ELi160ELi64ELb1ELi64ELi160ELi160ELi4ELb0ELi116ELb0ELb0ENS_16CompileConditionILi900EEEEEvPT_PKS4_S7_S7_flPfS8_Pj --------------------------
	.section	.nv.info._ZN13group_norm_v214gn_cuda_kernelI13__nv_bfloat16Li320ELi1ELi16ELi160ELi64ELb1ELi64ELi160ELi160ELi4ELb0ELi116ELb0ELb0ENS_16CompileConditionILi900EEEEEvPT_PKS4_S7_S7_flPfS8_Pj,"",@"SHT_CUDA_INFO"
	.sectionflags	@""
	.align	4


	//----- nvinfo : EIATTR_CUDA_API_VERSION
	.align		4
        /*0000*/ 	.byte	0x04, 0x37
        /*0002*/ 	.short	(.L_799 - .L_798)
.L_798:
        /*0004*/ 	.word	0x00000082


	//----- nvinfo : EIATTR_KPARAM_INFO
	.align		4
.L_799:
        /*0008*/ 	.byte	0x04, 0x17
        /*000a*/ 	.short	(.L_801 - .L_800)
.L_800:
        /*000c*/ 	.word	0x00000000
        /*0010*/ 	.short	0x0008
        /*0012*/ 	.short	0x0040
        /*0014*/ 	.byte	0x00, 0xf0, 0x21, 0x00


	//----- nvinfo : EIATTR_KPARAM_INFO
	.align		4
.L_801:
        /*0018*/ 	.byte	0x04, 0x17
        /*001a*/ 	.short	(.L_803 - .L_802)
.L_802:
        /*001c*/ 	.word	0x00000000
        /*0020*/ 	.short	0x0007
        /*0022*/ 	.short	0x0038
        /*0024*/ 	.byte	0x00, 0xf0, 0x21, 0x00


	//----- nvinfo : EIATTR_KPARAM_INFO
	.align		4
.L_803:
        /*0028*/ 	.byte	0x04, 0x17
        /*002a*/ 	.short	(.L_805 - .L_804)
.L_804:
        /*002c*/ 	.word	0x00000000
        /*0030*/ 	.short	0x0006
        /*0032*/ 	.short	0x0030
        /*0034*/ 	.byte	0x00, 0xf0, 0x21, 0x00


	//----- nvinfo : EIATTR_KPARAM_INFO
	.align		4
.L_805:
        /*0038*/ 	.byte	0x04, 0x17
        /*003a*/ 	.short	(.L_807 - .L_806)
.L_806:
        /*003c*/ 	.word	0x00000000
        /*0040*/ 	.short	0x0005
        /*0042*/ 	.short	0x0028
        /*0044*/ 	.byte	0x00, 0xf0, 0x21, 0x00


	//----- nvinfo : EIATTR_KPARAM_INFO
	.align		4
.L_807:
        /*0048*/ 	.byte	0x04, 0x17
        /*004a*/ 	.short	(.L_809 - .L_808)
.L_808:
        /*004c*/ 	.word	0x00000000
        /*0050*/ 	.short	0x0004
        /*0052*/ 	.short	0x0020
        /*0054*/ 	.byte	0x00, 0xf0, 0x11, 0x00


	//----- nvinfo : EIATTR_KPARAM_INFO
	.align		4
.L_809:
        /*0058*/ 	.byte	0x04, 0x17
        /*005a*/ 	.short	(.L_811 - .L_810)
.L_810:
        /*005c*/ 	.word	0x00000000
        /*0060*/ 	.short	0x0003
        /*0062*/ 	.short	0x0018
        /*0064*/ 	.byte	0x00, 0xf0, 0x21, 0x00


	//----- nvinfo : EIATTR_KPARAM_INFO
	.align		4
.L_811:
        /*0068*/ 	.byte	0x04, 0x17
        /*006a*/ 	.short	(.L_813 - .L_812)
.L_812:
        /*006c*/ 	.word	0x00000000
        /*0070*/ 	.short	0x0002
        /*0072*/ 	.short	0x0010
        /*0074*/ 	.byte	0x00, 0xf0, 0x21, 0x00


	//----- nvinfo : EIATTR_KPARAM_INFO
	.align		4
.L_813:
        /*0078*/ 	.byte	0x04, 0x17
        /*007a*/ 	.short	(.L_815 - .L_814)
.L_814:
        /*007c*/ 	.word	0x00000000
        /*0080*/ 	.short	0x0001
        /*0082*/ 	.short	0x0008
        /*0084*/ 	.byte	0x00, 0xf0, 0x21, 0x00


	//----- nvinfo : EIATTR_KPARAM_INFO
	.align		4
.L_815:
        /*0088*/ 	.byte	0x04, 0x17
        /*008a*/ 	.short	(.L_817 - .L_816)
.L_816:
        /*008c*/ 	.word	0x00000000
        /*0090*/ 	.short	0x0000
        /*0092*/ 	.short	0x0000
        /*0094*/ 	.byte	0x00, 0xf0, 0x21, 0x00


	//----- nvinfo : EIATTR_SPARSE_MMA_MASK
	.align		4
.L_817:
        /*0098*/ 	.byte	0x03, 0x50
        /*009a*/ 	.short	0x0000


	//----- nvinfo : EIATTR_MAXREG_COUNT
	.align		4
        /*009c*/ 	.byte	0x03, 0x1b
        /*009e*/ 	.short	0x00a8


	//----- nvinfo : EIATTR_NUM_BARRIERS
	.align		4
        /*00a0*/ 	.byte	0x02, 0x4c
        /*00a2*/ 	.byte	0x01
	.zero		1


	//----- nvinfo : EIATTR_MERCURY_ISA_VERSION
	.align		4
        /*00a4*/ 	.byte	0x03, 0x5f
        /*00a6*/ 	.short	0x0101


	//----- nvinfo : EIATTR_COOP_GROUP_MASK_REGIDS
	.align		4
        /*00a8*/ 	.byte	0x04, 0x29
        /*00aa*/ 	.short	(.L_819 - .L_818)


	//   ....[0]....
.L_818:
        /*00ac*/ 	.word	0xffffffff


	//   ....[1]....
        /*00b0*/ 	.word	0xffffffff


	//   ....[2]....
        /*00b4*/ 	.word	0xffffffff


	//   ....[3]....
        /*00b8*/ 	.word	0xffffffff


	//   ....[4]....
        /*00bc*/ 	.word	0xffffffff


	//   ....[5]....
        /*00c0*/ 	.word	0xffffffff


	//   ....[6]....
        /*00c4*/ 	.word	0xffffffff


	//   ....[7]....
        /*00c8*/ 	.word	0xffffffff


	//   ....[8]....
        /*00cc*/ 	.word	0xffffffff


	//   ....[9]....
        /*00d0*/ 	.word	0xffffffff


	//   ....[10]....
        /*00d4*/ 	.word	0xffffffff


	//   ....[11]....
        /*00d8*/ 	.word	0xffffffff


	//   ....[12]....
        /*00dc*/ 	.word	0xffffffff


	//   ....[13]....
        /*00e0*/ 	.word	0xffffffff


	//   ....[14]....
        /*00e4*/ 	.word	0xffffffff


	//   ....[15]....
        /*00e8*/ 	.word	0xffffffff


	//   ....[16]....
        /*00ec*/ 	.word	0xffffffff


	//   ....[17]....
        /*00f0*/ 	.word	0xffffffff


	//   ....[18]....
        /*00f4*/ 	.word	0x05000016


	//   ....[19]....
        /*00f8*/ 	.word	0x05000016


	//   ....[20]....
        /*00fc*/ 	.word	0x05000016


	//   ....[21]....
        /*0100*/ 	.word	0x05000016


	//   ....[22]....
        /*0104*/ 	.word	0x05000016


	//   ....[23]....
        /*0108*/ 	.word	0x05000016


	//   ....[24]....
        /*010c*/ 	.word	0x05000016


	//   ....[25]....
        /*0110*/ 	.word	0x05000016


	//----- nvinfo : EIATTR_COOP_GROUP_INSTR_OFFSETS
	.align		4
.L_819:
        /*0114*/ 	.byte	0x04, 0x28
        /*0116*/ 	.short	(.L_821 - .L_820)


	//   ....[0]....
.L_820:
        /*0118*/ 	.word	0x00000960


	//   ....[1]....
        /*011c*/ 	.word	0x00000970


	//   ....[2]....
        /*0120*/ 	.word	0x000009a0


	//   ....[3]....
        /*0124*/ 	.word	0x000009b0


	//   ....[4]....
        /*0128*/ 	.word	0x000009e0


	//   ....[5]....
        /*012c*/ 	.word	0x000009f0


	//   ....[6]....
        /*0130*/ 	.word	0x00000a20


	//   ....[7]....
        /*0134*/ 	.word	0x00000a30


	//   ....[8]....
        /*0138*/ 	.word	0x00000a70


	//   ....[9]....
        /*013c*/ 	.word	0x00000a80


	//   ....[10]....
        /*0140*/ 	.word	0x00000bd0


	//   ....[11]....
        /*0144*/ 	.word	0x00000be0


	//   ....[12]....
        /*0148*/ 	.word	0x00000c10


	//   ....[13]....
        /*014c*/ 	.word	0x00000c20


	//   ....[14]....
        /*0150*/ 	.word	0x00000c50


	//   ....[15]....
        /*0154*/ 	.word	0x00000c60


	//   ....[16]....
        /*0158*/ 	.word	0x00000c90


	//   ....[17]....
        /*015c*/ 	.word	0x00000ca0


	//   ....[18]....
        /*0160*/ 	.word	0x000024a0


	//   ....[19]....
        /*0164*/ 	.word	0x000024f0


	//   ....[20]....
        /*0168*/ 	.word	0x00002560


	//   ....[21]....
        /*016c*/ 	.word	0x000025c0


	//   ....[22]....
        /*0170*/ 	.word	0x00002630


	//   ....[23]....
        /*0174*/ 	.word	0x00002690


	//   ....[24]....
        /*0178*/ 	.word	0x00002700


	//   ....[25]....
        /*017c*/ 	.word	0x00002760


	//----- nvinfo : EIATTR_EXIT_INSTR_OFFSETS
	.align		4
.L_821:
        /*0180*/ 	.byte	0x04, 0x1c
        /*0182*/ 	.short	(.L_823 - .L_822)


	//   ....[0]....
.L_822:
        /*0184*/ 	.word	0x00002440


	//----- nvinfo : EIATTR_MAX_THREADS
	.align		4
.L_823:
        /*0188*/ 	.byte	0x04, 0x05
        /*018a*/ 	.short	(.L_825 - .L_824)
.L_824:
        /*018c*/ 	.word	0x00000140
        /*0190*/ 	.word	0x00000001
        /*0194*/ 	.word	0x00000001


	//----- nvinfo : EIATTR_CRS_STACK_SIZE
	.align		4
.L_825:
        /*0198*/ 	.byte	0x04, 0x1e
        /*019a*/ 	.short	(.L_827 - .L_826)
.L_826:
        /*019c*/ 	.word	0x00000000


	//----- nvinfo : EIATTR_CBANK_PARAM_SIZE
	.align		4
.L_827:
        /*01a0*/ 	.byte	0x03, 0x19
        /*01a2*/ 	.short	0x0048


	//----- nvinfo : EIATTR_PARAM_CBANK
	.align		4
        /*01a4*/ 	.byte	0x04, 0x0a
        /*01a6*/ 	.short	(.L_829 - .L_828)
	.align		4
.L_828:
        /*01a8*/ 	.word	index@(.nv.constant0._ZN13group_norm_v214gn_cuda_kernelI13__nv_bfloat16Li320ELi1ELi16ELi160ELi64ELb1ELi64ELi160ELi160ELi4ELb0ELi116ELb0ELb0ENS_16CompileConditionILi900EEEEEvPT_PKS4_S7_S7_flPfS8_Pj)
        /*01ac*/ 	.short	0x0210
        /*01ae*/ 	.short	0x0048


	//----- nvinfo : EIATTR_SW_WAR
	.align		4
.L_829:
        /*01b0*/ 	.byte	0x04, 0x36
        /*01b2*/ 	.short	(.L_831 - .L_830)
.L_830:
        /*01b4*/ 	.word	0x00000008
.L_831:


//--------------------- .nv.info._ZN13group_norm_v214gn_cuda_kernelI13__nv_bfloat16Li320ELi1ELi16ELi160ELi64ELb1ELi64ELi160ELi160ELi4ELb0ELi148ELb0ELb0ENS_16CompileConditionILi900EEEEEvPT_PKS4_S7_S7_flPfS8_Pj --------------------------
	.section	.nv.info._ZN13group_norm_v214gn_cuda_kernelI13__nv_bfloat16Li320ELi1ELi16ELi160ELi64ELb1ELi64ELi160ELi160ELi4ELb0ELi148ELb0ELb0ENS_16CompileConditionILi900EEEEEvPT_PKS4_S7_S7_flPfS8_Pj,"",@"SHT_CUDA_INFO"
	.sectionflags	@""
	.align	4


	//----- nvinfo : EIATTR_CUDA_API_VERSION
	.align		4
        /*0000*/ 	.byte	0x04, 0x37
        /*0002*/ 	.short	(.L_833 - .L_832)
.L_832:
        /*0004*/ 	.word	0x00000082


	//----- nvinfo : EIATTR_KPARAM_INFO
	.align		4
.L_833:
        /*0008*/ 	.byte	0x04, 0x17
        /*000a*/ 	.short	(.L_835 - .L_834)
.L_834:
        /*000c*/ 	.word	0x00000000
        /*0010*/ 	.short	0x0008
        /*0012*/ 	.short	0x0040
        /*0014*/ 	.byte	0x00, 0xf0, 0x21, 0x00


	//----- nvinfo : EIATTR_KPARAM_INFO
	.align		4
.L_835:
        /*0018*/ 	.byte	0x04, 0x17
        /*001a*/ 	.short	(.L_837 - .L_836)
.L_836:
        /*001c*/ 	.word	0x00000000
        /*0020*/ 	.short	0x0007
        /*0022*/ 	.short	0x0038
        /*0024*/ 	.byte	0x00, 0xf0, 0x21, 0x00


	//----- nvinfo : EIATTR_KPARAM_INFO
	.align		4
.L_837:
        /*0028*/ 	.byte	0x04, 0x17
        /*002a*/ 	.short	(.L_839 - .L_838)
.L_838:
        /*002c*/ 	.word	0x00000000
        /*0030*/ 	.short	0x0006
        /*0032*/ 	.short	0x0030
        /*0034*/ 	.byte	0x00, 0xf0, 0x21, 0x00


	//----- nvinfo : EIATTR_KPARAM_INFO
	.align		4
.L_839:
        /*0038*/ 	.byte	0x04, 0x17
        /*003a*/ 	.short	(.L_841 - .L_840)
.L_840:
        /*003c*/ 	.word	0x00000000
        /*0040*/ 	.short	0x0005
        /*0042*/ 	.short	0x0028
        /*0044*/ 	.byte	0x00, 0xf0, 0x21, 0x00


	//----- nvinfo : EIATTR_KPARAM_INFO
	.align		4
.L_841:
        /*0048*/ 	.byte	0x04, 0x17
        /*004a*/ 	.short	(.L_843 - .L_842)
.L_842:
        /*004c*/ 	.word	0x00000000
        /*0050*/ 	.short	0x0004
        /*0052*/ 	.short	0x0020
        /*0054*/ 	.byte	0x00, 0xf0, 0x11, 0x00


	//----- nvinfo : EIATTR_KPARAM_INFO
	.align		4
.L_843:
        /*0058*/ 	.byte	0x04, 0x17
        /*005a*/ 	.short	(.L_845 - .L_844)
.L_844:
        /*005c*/ 	.word	0x00000000
        /*0060*/ 	.short	0x0003
        /*0062*/ 	.short	0x0018
        /*0064*/ 	.byte	0x00, 0xf0, 0x21, 0x00


	//----- nvinfo : EIATTR_KPARAM_INFO
	.align		4
.L_845:
        /*0068*/ 	.byte	0x04, 0x17
        /*006a*/ 	.short	(.L_847 - .L_846)
.L_846:
        /*006c*/ 	.word	0x00000000
        /*0070*/ 	.short	0x0002
        /*0072*/ 	.short	0x0010
        /*0074*/ 	.byte	0x00, 0xf0, 0x21, 0x00


	//----- nvinfo : EIATTR_KPARAM_INFO
	.align		4
.L_847:
        /*0078*/ 	.byte	0x04, 0x17
        /*007a*/ 	.short	(.L_849 - .L_848)
.L_848:
        /*007c*/ 	.word	0x00000000
        /*0080*/ 	.short	0x0001
        /*0082*/ 	.short	0x0008
        /*0084*/ 	.byte	0x00, 0xf0, 0x21, 0x00


	//----- nvinfo : EIATTR_KPARAM_INFO
	.align		4
.L_849:
        /*0088*/ 	.byte	0x04, 0x17
        /*008a*/ 	.short	(.L_851 - .L_850)
.L_850:
        /*008c*/ 	.word	0x00000000
        /*0090*/ 	.short	0x0000
        /*0092*/ 	.short	0x0000
        /*0094*/ 	.byte	0x00, 0xf0, 0x21, 0x00


	//----- nvinfo : EIATTR_SPARSE_MMA_MASK
	.align		4
.L_851:
        /*0098*/ 	.byte	0x03, 0x50
        /*009a*/ 	.short	0x0000


	//----- nvinfo : EIATTR_MAXREG_COUNT
	.align		4
        /*009c*/ 	.byte	0x03, 0x1b
        /*009e*/ 	.short	0x00a8


	//----- nvinfo : EIATTR_NUM_BARRIERS
	.align		4
        /*00a0*/ 	.byte	0x02, 0x4c
        /*00a2*/ 	.byte	0x01
	.zero		1


	//----- nvinfo : EIATTR_MERCURY_ISA_VERSION
	.align		4
        /*00a4*/ 	.byte	0x03, 0x5f
        /*00a6*/ 	.short	0x0101


	//----- nvinfo : EIATTR_COOP_GROUP_MASK_REGIDS
	.align		4
        /*00a8*/ 	.byte	0x04, 0x29
        /*00aa*/ 	.short	(.L_853 - .L_852)


	//   ....[0]....
.L_852:
        /*00ac*/ 	.word	0xffffffff


	//   ....[1]....
        /*00b0*/ 	.word	0xffffffff


	//   ....[2]....
        /*00b4*/ 	.word	0xffffffff


	//   ....[3]....
        /*00b8*/ 	.word	0xffffffff


	//   ....[4]....
        /*00bc*/ 	.word	0xffffffff


	//   ....[5]....
        /*00c0*/ 	.word	0xffffffff


	//   ....[6]....
        /*00c4*/ 	.word	0xffffffff


	//   ....[7]....
        /*00c8*/ 	.word	0xffffffff


	//   ....[8]....
        /*00cc*/ 	.word	0xffffffff


	//   ....[9]....
        /*00d0*/ 	.word	0xffffffff


	//   ....[10]....
        /*00d4*/ 	.word	0xffffffff


	//   ....[11]....
        /*00d8*/ 	.word	0xffffffff


	//   ....[12]....
        /*00dc*/ 	.word	0xffffffff


	//   ....[13]....
        /*00e0*/ 	.word	0xffffffff


	//   ....[14]....
        /*00e4*/ 	.word	0xffffffff


	//   ....[15]....
        /*00e8*/ 	.word	0xffffffff


	//   ....[16]....
        /*00ec*/ 	.word	0xffffffff


	//   ....[17]....
        /*00f0*/ 	.word	0xffffffff


	//   ....[18]....
        /*00f4*/ 	.word	0x05000016


	//   ....[19]....
        /*00f8*/ 	.word	0x05000016


	//   ....[20]....
        /*00fc*/ 	.word	0x05000016


	//   ....[21]....
        /*0100*/ 	.word	0x05000016


	//   ....[22]....
        /*0104*/ 	.word	0x05000016


	//   ....[23]....
        /*0108*/ 	.word	0x05000016


	//   ....[24]....
        /*010c*/ 	.word	0x05000016


	//   ....[25]....
        /*0110*/ 	.word	0x05000016


	//----- nvinfo : EIATTR_COOP_GROUP_INSTR_OFFSETS
	.align		4
.L_853:
        /*0114*/ 	.byte	0x04, 0x28
        /*0116*/ 	.short	(.L_855 - .L_854)


	//   ....[0]....
.L_854:
        /*0118*/ 	.word	0x00000960


	//   ....[1]....
        /*011c*/ 	.word	0x00000970


	//   ....[2]....
        /*0120*/ 	.word	0x000009a0


	//   ....[3]....
        /*0124*/ 	.word	0x000009b0


	//   ....[4]....
        /*0128*/ 	.word	0x000009e0


	//   ....[5]....
        /*012c*/ 	.word	0x000009f0


	//   ....[6]....
        /*0130*/ 	.word	0x00000a20


	//   ....[7]....
        /*0134*/ 	.word	0x00000a30


	//   ....[8]....
        /*0138*/ 	.word	0x00000a70


	//   ....[9]....
        /*013c*/ 	.word	0x00000a80


	//   ....[10]....
        /*0140*/ 	.word	0x00000bd0


	//   ....[11]....
        /*0144*/ 	.word	0x00000be0


	//   ....[12]....
        /*0148*/ 	.word	0x00000c10


	//   ....[13]....
        /*014c*/ 	.word	0x00000c20


	//   ....[14]....
        /*0150*/ 	.word	0x00000c50


	//   ....[15]....
        /*0154*/ 	.word	0x00000c60


	//   ....[16]....
        /*0158*/ 	.word	0x00000c90


	//   ....[17]....
        /*015c*/ 	.word	0x00000ca0


	//   ....[18]....
        /*0160*/ 	.word	0x000024a0


	//   ....[19]....
        /*0164*/ 	.word	0x000024f0


	//   ....[20]....
        /*0168*/ 	.word	0x00002560


	//   ....[21]....
        /*016c*/ 	.word	0x000025c0


	//   ....[22]....
        /*0170*/ 	.word	0x00002630


	//   ....[23]....
        /*0174*/ 	.word	0x00002690


	//   ....[24]....
        /*0178*/ 	.word	0x00002700


	//   ....[25]....
        /*017c*/ 	.word	0x00002760


	//----- nvinfo : EIATTR_EXIT_INSTR_OFFSETS
	.align		4
.L_855:
        /*0180*/ 	.byte	0x04, 0x1c
        /*0182*/ 	.short	(.L_857 - .L_856)


	//   ....[0]....
.L_856:
        /*0184*/ 	.word	0x00002440


	//----- nvinfo : EIATTR_MAX_THREADS
	.align		4
.L_857:
        /*0188*/ 	.byte	0x04, 0x05
        /*018a*/ 	.short	(.L_859 - .L_858)
.L_858:
        /*018c*/ 	.word	0x00000140
        /*0190*/ 	.word	0x00000001
        /*0194*/ 	.word	0x00000001


	//----- nvinfo : EIATTR_CRS_STACK_SIZE
	.align		4
.L_859:
        /*0198*/ 	.byte	0x04, 0x1e
        /*019a*/ 	.short	(.L_861 - .L_860)
.L_860:
        /*019c*/ 	.word	0x00000000


	//----- nvinfo : EIATTR_CBANK_PARAM_SIZE
	.align		4
.L_861:
        /*01a0*/ 	.byte	0x03, 0x19
        /*01a2*/ 	.short	0x0048


	//----- nvinfo : EIATTR_PARAM_CBANK
	.align		4
        /*01a4*/ 	.byte	0x04, 0x0a
        /*01a6*/ 	.short	(.L_863 - .L_862)
	.align		4
.L_862:
        /*01a8*/ 	.word	index@(.nv.constant0._ZN13group_norm_v214gn_cuda_kernelI13__nv_bfloat16Li320ELi1ELi16ELi160ELi64ELb1ELi64ELi160ELi160ELi4ELb0ELi148ELb0ELb0ENS_16CompileConditionILi900EEEEEvPT_PKS4_S7_S7_flPfS8_Pj)
        /*01ac*/ 	.short	0x0210
        /*01ae*/ 	.short	0x0048


	//----- nvinfo : EIATTR_SW_WAR
	.align		4
.L_863:
        /*01b0*/ 	.byte	0x04, 0x36
        /*01b2*/ 	.short	(.L_865 - .L_864)
.L_864:
        /*01b4*/ 	.word	0x00000008
.L_865:


//--------------------- .nv.info._ZN13group_norm_v218gn_bwd_cuda_kernelI6__halfLi320ELi1ELi32ELi80ELi64ELb0ELb1ELi64ELi80ELi80ELi4ELb1ELi96ELb0ELb0ELNS_15WgradSyncMethodE3ENS_16CompileConditionILi900EEEEEvPT_S6_S6_PKS5_S8_S8_S8_PKfflPfPj --------------------------
	.section	.nv.info._ZN13group_norm_v218gn_bwd_cuda_kernelI6__halfLi320ELi1ELi32ELi80ELi64ELb0ELb1ELi64ELi80ELi80ELi4ELb1ELi96ELb0ELb0ELNS_15WgradSyncMethodE3ENS_16CompileConditionILi900EEEEEvPT_S6_S6_PKS5_S8_S8_S8_PKfflPfPj,"",@"SHT_CUDA_INFO"
	.sectionflags	@""
	.align	4


	//----- nvinfo : EIATTR_CUDA_API_VERSION
	.align		4
        /*0000*/ 	.byte	0x04, 0x37
        /*0002*/ 	.short	(.L_867 - .L_866)
.L_866:
        /*0004*/ 	.word	0x00000082


	//----- nvinfo : EIATTR_KPARAM_INFO
	.align		4
.L_867:
        /*0008*/ 	.byte	0x04, 0x17
        /*000a*/ 	.short	(.L_869 - .L_868)
.L_868:
        /*000c*/ 	.word	0x00000000
        /*0010*/ 	.short	0x000b
        /*0012*/ 	.short	0x0058
        /*0014*/ 	.byte	0x00, 0xf0, 0x21, 0x00


	//----- nvinfo : EIATTR_KPARAM_INFO
	.align		4
.L_869:
        /*0018*/ 	.byte	0x04, 0x17
        /*001a*/ 	.short	(.L_871 - .L_870)
.L_870:
        /*001c*/ 	.word	0x00000000
        /*0020*/ 	.short	0x000a
        /*0022*/ 	.short	0x0050
        /*0024*/ 	.byte	0x00, 0xf0, 0x21, 0x00


	//----- nvinfo : EIATTR_KPARAM_INFO
	.align		4
.L_871:
        /*0028*/ 	.byte	0x04, 0x17
        /*002a*/ 	.short	(.L_873 - .L_872)
.L_872:
        /*002c*/ 	.word	0x00000000
        /*0030*/ 	.short	0x0009
        /*0032*/ 	.short	0x0048
        /*0034*/ 	.byte	0x00, 0xf0, 0x21, 0x00


	//----- nvinfo : EIATTR_KPARAM_INFO
	.align		4
.L_873:
        /*0038*/ 	.byte	0x04, 0x17
        /*003a*/ 	.short	(.L_875 - .L_874)
.L_874:
        /*003c*/ 	.word	0x00000000
        /*0040*/ 	.short	0x0008
        /*0042*/ 	.short	0x0040
        /*0044*/ 	.byte	0x00, 0xf0, 0x11, 0x00


	//----- nvinfo : EIATTR_KPARAM_INFO
	.align		4
.L_875:
        /*0048*/ 	.byte	0x04, 0x17
        /*004a*/ 	.short	(.L_877 - .L_876)
.L_876:
        /*004c*/ 	.word	0x00000000
        /*0050*/ 	.short	0x0007
        /*0052*/ 	.short	0x0038
        /*0054*/ 	.byte	0x00, 0xf0, 0x21, 0x00


	//----- nvinfo : EIATTR_KPARAM_INFO
	.align		4
.L_877:
        /*0058*/ 	.byte	0x04, 0x17
        /*005a*/ 	.short	(.L_879 - .L_878)
.L_878:
        /*005c*/ 	.word	0x00000000
        /*0060*/ 	.short	0x0006
        /*0062*/ 	.short	0x0030
        /*0064*/ 	.byte	0x00, 0xf0, 0x21, 0x00


	//----- nvinfo : EIATTR_KPARAM_INFO
	.align		4
.L_879:
        /*0068*/ 	.byte	0x04, 0x17
        /*006a*/ 	.short	(.L_881 - .L_880)
.L_880:
        /*006c*/ 	.word	0x00000000
        /*0070*/ 	.short	0x0005
        /*0072*/ 	.short	0x0028
        /*0074*/ 	.byte	0x00, 0xf0, 0x21, 0x00


	//----- nvinfo : EIATTR_KPARAM_INFO
	.align		4
.L_881:
        /*0078*/ 	.byte	0x04, 0x17
        /*007a*/ 	.short	(.L_883 - .L_882)
.L_882:
        /*007c*/ 	.word	0x00000000
        /*0080*/ 	.short	0x0004
        /*0082*/ 	.short	0x0020
        /*0084*/ 	.byte	0x00, 0xf0, 0x21, 0x00


	//----- nvinfo : EIATTR_KPARAM_INFO
	.align		4
.L_883:
        /*0088*/ 	.byte	0x04, 0x17
        /*008a*/ 	.short	(.L_885 - .L_884)
.L_884:
        /*008c*/ 	.word	0x00000000
        /*0090*/ 	.short	0x0003
        /*0092*/ 	.short	0x0018
        /*0094*/ 	.byte	0x00, 0xf0, 0x21, 0x00


	//----- nvinfo : EIATTR_KPARAM_INFO
	.align		4
.L_885:
        /*0098*/ 	.byte	0x04, 0x17
        /*009a*/ 	.short	(.L_887 - .L_886)
.L_886:
        /*009c*/ 	.word	0x00000000
        /*00a0*/ 	.short	0x0002
        /*00a2*/ 	.short	0x0010
        /*00a4*/ 	.byte	0x00, 0xf0, 0x21, 0x00


	//----- nvinfo : EIATTR_KPARAM_INFO
	.align		4
.L_887:
        /*00a8*/ 	.byte	0x04, 0x17
        /*00aa*/ 	.short	(.L_889 - .L_888)
.L_888:
        /*00ac*/ 	.word	0x00000000
        /*00b0*/ 	.short	0x0001
        /*00b2*/ 	.short	0x0008
        /*00b4*/ 	.byte	0x00, 0xf0, 0x21, 0x00


	//----- nvinfo : EIATTR_KPARAM_INFO
	.align		4
.L_889:
        /*00b8*/ 	.byte	0x04, 0x17
        /*00ba*/ 	.short	(.L_891 - .L_890)
.L_890:
        /*00bc*/ 	.word	0x00000000
        /*00c0*/ 	.short	0x0000
        /*00c2*/ 	.short	0x0000
        /*00c4*/ 	.byte	0x00, 0xf0, 0x21, 0x00


	//----- nvinfo : EIATTR_SPARSE_MMA_MASK
	.align		4
.L_891:
        /*00c8*/ 	.byte	0x03, 0x50
        /*00ca*/ 	.short	0x0000


	//----- nvinfo : EIATTR_MAXREG_COUNT
	.align		4
        /*00cc*/ 	.byte	0x03, 0x1b
        /*00ce*/ 	.short	0x00a8


	//----- nvinfo : EIATTR_NUM_BARRIERS
	.align		4
        /*00d0*/ 	.byte	0x02, 0x4c
        /*00d2*/ 	.byte	0x01
	.zero		1


	//----- nvinfo : EIATTR_MERCURY_ISA_VERSION
	.align		4
        /*00d4*/ 	.byte	0x03, 0x5f
        /*00d6*/ 	.short	0x0101


	//----- nvinfo : EIATTR_COOP_GROUP_MASK_REGIDS
	.align		4
        /*00d8*/ 	.byte	0x04, 0x29
        /*00da*/ 	.short	(.L_893 - .L_892)


	//   ....[0]....
.L_892:
        /*00dc*/ 	.word	0xffffffff


	//   ....[1]....
        /*00e0*/ 	.word	0xffffffff


	//   ....[2]....
        /*00e4*/ 	.word	0xffffffff


	//   ....[3]....
        /*00e8*/ 	.word	0xffffffff


	//   ....[4]....
        /*00ec*/ 	.word	0xffffffff


	//   ....[5]....
        /*00f0*/ 	.word	0xffffffff


	//   ....[6]....
        /*00f4*/ 	.word	0xffffffff


	//   ....[7]....
        /*00f8*/ 	.word	0xffffffff


	//   ....[8]....
        /*00fc*/ 	.word	0xffffffff


	//   ....[9]....
        /*0100*/ 	.word	0xffffffff


	//   ....[10]....
        /*0104*/ 	.word	0xffffffff


	//   ....[11]....
        /*0108*/ 	.word	0xffffffff


	//   ....[12]....
        /*010c*/ 	.word	0xffffffff


	//   ....[13]....
        /*0110*/ 	.word	0xffffffff


	//   ....[14]....
        /*0114*/ 	.word	0xffffffff


	//   ....[15]....
        /*0118*/ 	.word	0xffffffff


	//   ....[16]....
        /*011c*/ 	.word	0xffffffff


	//   ....[17]....
        /*0120*/ 	.word	0xffffffff


	//   ....[18]....
        /*0124*/ 	.word	0x05000013


	//   ....[19]....
        /*0128*/ 	.word	0x0500000e


	//   ....[20]....
        /*012c*/ 	.word	0x05000012


	//   ....[21]....
        /*0130*/ 	.word	0x05000015


	//   ....[22]....
        /*0134*/ 	.word	0x05000021


	//   ....[23]....
        /*0138*/ 	.word	0x05000014


	//   ....[24]....
        /*013c*/ 	.word	0x0500001c


	//   ....[25]....
        /*0140*/ 	.word	0x05000003


	//   ....[26]....
        /*0144*/ 	.word	0x05000012


	//   ....[27]....
        /*0148*/ 	.word	0x05000012


	//   ....[28]....
        /*014c*/ 	.word	0x05000012


	//   ....[29]....
        /*0150*/ 	.word	0x05000012


	//   ....[30]....
        /*0154*/ 	.word	0x05000012


	//   ....[31]....
        /*0158*/ 	.word	0x05000012


	//   ....[32]....
        /*015c*/ 	.word	0x05000012


	//   ....[33]....
        /*0160*/ 	.word	0x05000012


	//   ....[34]....
        /*0164*/ 	.word	0x05000012


	//   ....[35]....
        /*0168*/ 	.word	0x05000012


	//   ....[36]....
        /*016c*/ 	.word	0x05000012


	//   ....[37]....
        /*0170*/ 	.word	0x05000012


	//   ....[38]....
        /*0174*/ 	.word	0x05000012


	//   ....[39]....
        /*0178*/ 	.word	0x05000012


	//   ....[40]....
        /*017c*/ 	.word	0x05000012


	//   ....[41]....
        /*0180*/ 	.word	0x05000012


	//----- nvinfo : EIATTR_COOP_GROUP_INSTR_OFFSETS
	.align		4
.L_893:
        /*0184*/ 	.byte	0x04, 0x28
        /*0186*/ 	.short	(.L_895 - .L_894)


	//   ....[0]....
.L_894:
        /*0188*/ 	.word	0x00001360


	//   ....[1]....
        /*018c*/ 	.word	0x00001370


	//   ....[2]....
        /*0190*/ 	.word	0x000013a0


	//   ....[3]....
        /*0194*/ 	.word	0x000013b0


	//   ....[4]....
        /*0198*/ 	.word	0x000013e0


	//   ....[5]....
        /*019c*/ 	.word	0x000013f0


	//   ....[6]....
        /*01a0*/ 	.word	0x00001420


	//   ....[7]....
        /*01a4*/ 	.word	0x00001430


	//   ....[8]....
        /*01a8*/ 	.word	0x00001470


	//   ....[9]....
        /*01ac*/ 	.word	0x00001480


	//   ....[10]....
        /*01b0*/ 	.word	0x00001d80


	//   ....[11]....
        /*01b4*/ 	.word	0x00001d90


	//   ....[12]....
        /*01b8*/ 	.word	0x00001dc0


	//   ....[13]....
        /*01bc*/ 	.word	0x00001dd0


	//   ....[14]....
        /*01c0*/ 	.word	0x00001e00


	//   ....[15]....
        /*01c4*/ 	.word	0x00001e10


	//   ....[16]....
        /*01c8*/ 	.word	0x00001e40


	//   ....[17]....
        /*01cc*/ 	.word	0x00001e50


	//   ....[18]....
        /*01d0*/ 	.word	0x00002ae0


	//   ....[19]....
        /*01d4*/ 	.word	0x00002b10


	//   ....[20]....
        /*01d8*/ 	.word	0x00002b50


	//   ....[21]....
        /*01dc*/ 	.word	0x00002b70


	//   ....[22]....
        /*01e0*/ 	.word	0x00002ba0


	//   ....[23]....
        /*01e4*/ 	.word	0x00002bb0


	//   ....[24]....
        /*01e8*/ 	.word	0x00002be0


	//   ....[25]....
        /*01ec*/ 	.word	0x00002bf0


	//   ....[26]....
        /*01f0*/ 	.word	0x00002e10


	//   ....[27]....
        /*01f4*/ 	.word	0x00002ea0


	//   ....[28]....
        /*01f8*/ 	.word	0x00002f10


	//   ....[29]....
        /*01fc*/ 	.word	0x00002f70


	//   ....[30]....
        /*0200*/ 	.word	0x00002fe0


	//   ....[31]....
        /*0204*/ 	.word	0x00003040


	//   ....[32]....
        /*0208*/ 	.word	0x000030b0


	//   ....[33]....
        /*020c*/ 	.word	0x00003110


	//   ....[34]....
        /*0210*/ 	.word	0x000031b0


	//   ....[35]....
        /*0214*/ 	.word	0x00003240


	//   ....[36]....
        /*0218*/ 	.word	0x000032b0


	//   ....[37]....
        /*021c*/ 	.word	0x00003310


	//   ....[38]....
        /*0220*/ 	.word	0x00003380


	//   ....[39]....
        /*0224*/ 	.word	0x000033e0


	//   ....[40]....
        /*0228*/ 	.word	0x00003450


	//   ....[41]....
        /*022c*/ 	.word	0x000034b0


	//----- nvinfo : EIATTR_EXIT_INSTR_OFFSETS
	.align		4
.L_895:
        /*0230*/ 	.byte	0x04, 0x1c
        /*0232*/ 	.short	(.L_897 - .L_896)


	//   ....[0]....
.L_896:
        /*0234*/ 	.word	0x000026a0


	//   ....[1]....
        /*0238*/ 	.word	0x00002da0


	//----- nvinfo : EIATTR_MAX_THREADS
	.align		4
.L_897:
        /*023c*/ 	.byte	0x04, 0x05
        /*023e*/ 	.short	(.L_899 - .L_898)
.L_898:
        /*0240*/ 	.word	0x00000140
        /*0244*/ 	.word	0x00000001
        /*0248*/ 	.word	0x00000001


	//----- nvinfo : EIATTR_CRS_STACK_SIZE
	.align		4
.L_899:
        /*024c*/ 	.byte	0x04, 0x1e
        /*024e*/ 	.short	(.L_901 - .L_900)
.L_900:
        /*0250*/ 	.word	0x00000000


	//----- nvinfo : EIATTR_CBANK_PARAM_SIZE
	.align		4
.L_901:
        /*0254*/ 	.byte	0x03, 0x19
        /*0256*/ 	.short	0x0060


	//----- nvinfo : EIATTR_PARAM_CBANK
	.align		4
        /*0258*/ 	.byte	0x04, 0x0a
        /*025a*/ 	.short	(.L_903 - .L_902)
	.align		4
.L_902:
        /*025c*/ 	.word	index@(.nv.constant0._ZN13group_norm_v218gn_bwd_cuda_kernelI6__halfLi320ELi1ELi32ELi80ELi64ELb0ELb1ELi64ELi80ELi80ELi4ELb1ELi96ELb0ELb0ELNS_15WgradSyncMethodE3ENS_16CompileConditionILi900EEEEEvPT_S6_S6_PKS5_S8_S8_S8_PKfflPfPj)
        /*0260*/ 	.short	0x0210
        /*0262*/ 	.short	0x0060


	//----- nvinfo : EIATTR_SW_WAR
	.align		4
.L_903:
        /*0264*/ 	.byte	0x04, 0x36
        /*0266*/ 	.short	(.L_905 - .L_904)
.L_904:
        /*0268*/ 	.word	0x00000008
.L_905:


//--------------------- .nv.info._ZN13group_norm_v218gn_bwd_cuda_kernelI6__halfLi320ELi1ELi32ELi80ELi64ELb0ELb1ELi64ELi80ELi80ELi4ELb1ELi128ELb0ELb0ELNS_15WgradSyncMethodE3ENS_16CompileConditionILi900EEEEEvPT_S6_S6_PKS5_S8_S8_S8_PKfflPfPj --------------------------
	.section	.nv.info._ZN13group_norm_v218gn_bwd_cuda_kernelI6__halfLi320ELi1ELi32ELi80ELi64ELb0ELb1ELi64ELi80ELi80ELi4ELb1ELi128ELb0ELb0ELNS_15WgradSyncMethodE3ENS_16CompileConditionILi900EEEEEvPT_S6_S6_PKS5_S8_S8_S8_PKfflPfPj,"",@"SHT_CUDA_INFO"
	.sectionflags	@""
	.align	4


	//----- nvinfo : EIATTR_CUDA_API_VERSION
	.align		4
        /*0000*/ 	.byte	0x04, 0x37
        /*0002*/ 	.short	(.L_907 - .L_906)
.L_906:
        /*0004*/ 	.word	0x00000082


	//----- nvinfo : EIATTR_KPARAM_INFO
	.align		4
.L_907:
        /*0008*/ 	.byte	0x04, 0x17
        /*000a*/ 	.short	(.L_909 - .L_908)
.L_908:
        /*000c*/ 	.word	0x00000000
        /*0010*/ 	.short	0x000b
        /*0012*/ 	.short	0x0058
        /*0014*/ 	.byte	0x00, 0xf0, 0x21, 0x00


	//----- nvinfo : EIATTR_KPARAM_INFO
	.align		4
.L_909:
        /*0018*/ 	.byte	0x04, 0x17
        /*001a*/ 	.short	(.L_911 - .L_910)
.L_910:
        /*001c*/ 	.word	0x00000000
        /*0020*/ 	.short	0x000a
        /*0022*/ 	.short	0x0050
        /*0024*/ 	.byte	0x00, 0xf0, 0x21, 0x00


	//----- nvinfo : EIATTR_KPARAM_INFO
	.align		4
.L_911:
        /*0028*/ 	.byte	0x04, 0x17
        /*002a*/ 	.short	(.L_913 - .L_912)
.L_912:
        /*002c*/ 	.word	0x00000000
        /*0030*/ 	.short	0x0009
        /*0032*/ 	.short	0x0048
        /*0034*/ 	.byte	0x00, 0xf0, 0x21, 0x00


	//----- nvinfo : EIATTR_KPARAM_INFO
	.align		4
.L_913:
        /*0038*/ 	.byte	0x04, 0x17
        /*003a*/ 	.short	(.L_915 - .L_914)
.L_914:
        /*003c*/ 	.word	0x00000000
        /*0040*/ 	.short	0x0008
        /*0042*/ 	.short	0x0040
        /*0044*/ 	.byte	0x00, 0xf0, 0x11, 0x00


	//----- nvinfo : EIATTR_KPARAM_INFO
	.align		4
.L_915:
        /*0048*/ 	.byte	0x04, 0x17
        /*004a*/ 	.short	(.L_917 - .L_916)
.L_916:
        /*004c*/ 	.word	0x00000000
        /*0050*/ 	.short	0x0007
        /*0052*/ 	.short	0x0038
        /*0054*/ 	.byte	0x00, 0xf0, 0x21, 0x00


	//----- nvinfo : EIATTR_KPARAM_INFO
	.align		4
.L_917:
        /*0058*/ 	.byte	0x04, 0x17
        /*005a*/ 	.short	(.L_919 - .L_918)
.L_918:
        /*005c*/ 	.word	0x00000000
        /*0060*/ 	.short	0x0006
        /*0062*/ 	.short	0x0030
        /*0064*/ 	.byte	0x00, 0xf0, 0x21, 0x00


	//----- nvinfo : EIATTR_KPARAM_INFO
	.align		4
.L_919:
        /*0068*/ 	.byte	0x04, 0x17
        /*006a*/ 	.short	(.L_921 - .L_920)
.L_920:
        /*006c*/ 	.word	0x00000000
        /*0070*/ 	.short	0x0005
        /*0072*/ 	.short	0x0028
        /*0074*/ 	.byte	0x00, 0xf0, 0x21, 0x00


	//----- nvinfo : EIATTR_KPARAM_INFO
	.align		4
.L_921:
        /*0078*/ 	.byte	0x04, 0x17
        /*007a*/ 	.short	(.L_923 - .L_922)
.L_922:
        /*007c*/ 	.word	0x00000000
        /*0080*/ 	.short	0x0004
        /*0082*/ 	.short	0x0020
        /*0084*/ 	.byte	0x00, 0xf0, 0x21, 0x00


	//----- nvinfo : EIATTR_KPARAM_INFO
	.align		4
.L_923:
        /*0088*/ 	.byte	0x04, 0x17
        /*008a*/ 	.short	(.L_925 - .L_924)
.L_924:
        /*008c*/ 	.word	0x00000000
        /*0090*/ 	.short	0x0003
        /*0092*/ 	.short	0x0018
        /*0094*/ 	.byte	0x00, 0xf0, 0x21, 0x00


	//----- nvinfo : EIATTR_KPARAM_INFO
	.align		4
.L_925:
        /*0098*/ 	.byte	0x04, 0x17
        /*009a*/ 	.short	(.L_927 - .L_926)
.L_926:
        /*009c*/ 	.word	0x00000000
        /*00a0*/ 	.short	0x0002
        /*00a2*/ 	.short	0x0010
        /*00a4*/ 	.byte	0x00, 0xf0, 0x21, 0x00


	//----- nvinfo : EIATTR_KPARAM_INFO
	.align		4
.L_927:
        /*00a8*/ 	.byte	0x04, 0x17
        /*00aa*/ 	.short	(.L_929 - .L_928)
.L_928:
        /*00ac*/ 	.word	0x00000000
        /*00b0*/ 	.short	0x0001
        /*00b2*/ 	.short	0x0008
        /*00b4*/ 	.byte	0x00, 0xf0, 0x21, 0x00


	//----- nvinfo : EIATTR_KPARAM_INFO
	.align		4
.L_929:
        /*00b8*/ 	.byte	0x04, 0x17
        /*00ba*/ 	.short	(.L_931 - .L_930)
.L_930:
        /*00bc*/ 	.word	0x00000000
        /*00c0*/ 	.short	0x0000
        /*00c2*/ 	.short	0x0000
        /*00c4*/ 	.byte	0x00, 0xf0, 0x21, 0x00


	//----- nvinfo : EIATTR_SPARSE_MMA_MASK
	.align		4
.L_931:
        /*00c8*/ 	.byte	0x03, 0x50
        /*00ca*/ 	.short	0x0000


	//----- nvinfo : EIATTR_MAXREG_COUNT
	.align		4
        /*00cc*/ 	.byte	0x03, 0x1b
        /*00ce*/ 	.short	0x00a8


	//----- nvinfo : EIATTR_NUM_BARRIERS
	.align		4
        /*00d0*/ 	.byte	0x02, 0x4c
        /*00d2*/ 	.byte	0x01
	.zero		1


	//----- nvinfo : EIATTR_MERCURY_ISA_VERSION
	.align		4
        /*00d4*/ 	.byte	0x03, 0x5f
        /*00d6*/ 	.short	0x0101


	//----- nvinfo : EIATTR_COOP_GROUP_MASK_REGIDS
	.align		4
        /*00d8*/ 	.byte	0x04, 0x29
        /*00da*/ 	.short	(.L_933 - .L_932)


	//   ....[0]....
.L_932:
        /*00dc*/ 	.word	0xffffffff


	//   ....[1]....
        /*00e0*/ 	.word	0xffffffff


	//   ....[2]....
        /*00e4*/ 	.word	0xffffffff


	//   ....[3]....
        /*00e8*/ 	.word	0xffffffff


	//   ....[4]....
        /*00ec*/ 	.word	0xffffffff


	//   ....[5]....
        /*00f0*/ 	.word	0xffffffff


	//   ....[6]....
        /*00f4*/ 	.word	0xffffffff


	//   ....[7]....
        /*00f8*/ 	.word	0xffffffff


	//   ....[8]....
        /*00fc*/ 	.word	0xffffffff


	//   ....[9]....
        /*0100*/ 	.word	0xffffffff


	//   ....[10]....
        /*0104*/ 	.word	0xffffffff


	//   ....[11]....
        /*0108*/ 	.word	0xffffffff


	//   ....[12]....
        /*010c*/ 	.word	0xffffffff


	//   ....[13]....
        /*0110*/ 	.word	0xffffffff


	//   ....[14]....
        /*0114*/ 	.word	0xffffffff


	//   ....[15]....
        /*0118*/ 	.word	0xffffffff


	//   ....[16]....
        /*011c*/ 	.word	0xffffffff


	//   ....[17]....
        /*0120*/ 	.word	0xffffffff


	//   ....[18]....
        /*0124*/ 	.word	0x05000013


	//   ....[19]....
        /*0128*/ 	.word	0x0500000e


	//   ....[20]....
        /*012c*/ 	.word	0x05000012


	//   ....[21]....
        /*0130*/ 	.word	0x05000015


	//   ....[22]....
        /*0134*/ 	.word	0x05000021


	//   ....[23]....
        /*0138*/ 	.word	0x05000014


	//   ....[24]....
        /*013c*/ 	.word	0x0500001c


	//   ....[25]....
        /*0140*/ 	.word	0x05000003


	//   ....[26]....
        /*0144*/ 	.word	0x05000012


	//   ....[27]....
        /*0148*/ 	.word	0x05000012


	//   ....[28]....
        /*014c*/ 	.word	0x05000012


	//   ....[29]....
        /*0150*/ 	.word	0x05000012


	//   ....[30]....
        /*0154*/ 	.word	0x05000012


	//   ....[31]....
        /*0158*/ 	.word	0x05000012


	//   ....[32]....
        /*015c*/ 	.word	0x05000012


	//   ....[33]....
        /*0160*/ 	.word	0x05000012


	//   ....[34]....
        /*0164*/ 	.word	0x05000012


	//   ....[35]....
        /*0168*/ 	.word	0x05000012


	//   ....[36]....
        /*016c*/ 	.word	0x05000012


	//   ....[37]....
        /*0170*/ 	.word	0x05000012


	//   ....[38]....
        /*0174*/ 	.word	0x05000012


	//   ....[39]....
        /*0178*/ 	.word	0x05000012


	//   ....[40]....
        /*017c*/ 	.word	0x05000012


	//   ....[41]....
        /*0180*/ 	.word	0x05000012


	//----- nvinfo : EIATTR_COOP_GROUP_INSTR_OFFSETS
	.align		4
.L_933:
        /*0184*/ 	.byte	0x04, 0x28
        /*0186*/ 	.short	(.L_935 - .L_934)


	//   ....[0]....
.L_934:
        /*0188*/ 	.word	0x00001360


	//   ....[1]....
        /*018c*/ 	.word	0x00001370


	//   ....[2]....
        /*0190*/ 	.word	0x000013a0


	//   ....[3]....
        /*0194*/ 	.word	0x000013b0


	//   ....[4]....
        /*0198*/ 	.word	0x000013e0


	//   ....[5]....
        /*019c*/ 	.word	0x000013f0


	//   ....[6]....
        /*01a0*/ 	.word	0x00001420


	//   ....[7]....
        /*01a4*/ 	.word	0x00001430


	//   ....[8]....
        /*01a8*/ 	.word	0x00001470


	//   ....[9]....
        /*01ac*/ 	.word	0x00001480


	//   ....[10]....
        /*01b0*/ 	.word	0x00001d80


	//   ....[11]....
        /*01b4*/ 	.word	0x00001d90


	//   ....[12]....
        /*01b8*/ 	.word	0x00001dc0


	//   ....[13]....
        /*01bc*/ 	.word	0x00001dd0


	//   ....[14]....
        /*01c0*/ 	.word	0x00001e00


	//   ....[15]....
        /*01c4*/ 	.word	0x00001e10


	//   ....[16]....
        /*01c8*/ 	.word	0x00001e40


	//   ....[17]....
        /*01cc*/ 	.word	0x00001e50


	//   ....[18]....
        /*01d0*/ 	.word	0x00002ae0


	//   ....[19]....
        /*01d4*/ 	.word	0x00002b10


	//   ....[20]....
        /*01d8*/ 	.word	0x00002b50


	//   ....[21]....
        /*01dc*/ 	.word	0x00002b70


	//   ....[22]....
        /*01e0*/ 	.word	0x00002ba0


	//   ....[23]....
        /*01e4*/ 	.word	0x00002bb0


	//   ....[24]....
        /*01e8*/ 	.word	0x00002be0


	//   ....[25]....
        /*01ec*/ 	.word	0x00002bf0


	//   ....[26]....
        /*01f0*/ 	.word	0x00002e10


	//   ....[27]....
        /*01f4*/ 	.word	0x00002ea0


	//   ....[28]....
        /*01f8*/ 	.word	0x00002f10


	//   ....[29]....
        /*01fc*/ 	.word	0x00002f70


	//   ....[30]....
        /*0200*/ 	.word	0x00002fe0


	//   ....[31]....
        /*0204*/ 	.word	0x00003040


	//   ....[32]....
        /*0208*/ 	.word	0x000030b0


	//   ....[33]....
        /*020c*/ 	.word	0x00003110


	//   ....[34]....
        /*0210*/ 	.word	0x000031b0


	//   ....[35]....
        /*0214*/ 	.word	0x00003240


	//   ....[36]....
        /*0218*/ 	.word	0x000032b0


	//   ....[37]....
        /*021c*/ 	.word	0x00003310


	//   ....[38]....
        /*0220*/ 	.word	0x00003380


	//   ....[39]....
        /*0224*/ 	.word	0x000033e0


	//   ....[40]....
        /*0228*/ 	.word	0x00003450


	//   ....[41]....
        /*022c*/ 	.word	0x000034b0


	//----- nvinfo : EIATTR_EXIT_INSTR_OFFSETS
	.align		4
.L_935:
        /*0230*/ 	.byte	0x04, 0x1c
        /*0232*/ 	.short	(.L_937 - .L_936)


	//   ....[0]....
.L_936:
        /*0234*/ 	.word	0x000026a0


	//   ....[1]....
        /*0238*/ 	.word	0x00002da0


	//----- nvinfo : EIATTR_MAX_THREADS
	.align		4
.L_937:
        /*023c*/ 	.byte	0x04, 0x05
        /*023e*/ 	.short	(.L_939 - .L_938)
.L_938:
        /*0240*/ 	.word	0x00000140
        /*0244*/ 	.word	0x00000001
        /*0248*/ 	.word	0x00000001


	//----- nvinfo : EIATTR_CRS_STACK_SIZE
	.align		4
.L_939:
        /*024c*/ 	.byte	0x04, 0x1e
        /*024e*/ 	.short	(.L_941 - .L_940)
.L_940:
        /*0250*/ 	.word	0x00000000


	//----- nvinfo : EIATTR_CBANK_PARAM_SIZE
	.align		4
.L_941:
        /*0254*/ 	.byte	0x03, 0x19
        /*0256*/ 	.short	0x0060


	//----- nvinfo : EIATTR_PARAM_CBANK
	.align		4
        /*0258*/ 	.byte	0x04, 0x0a
        /*025a*/ 	.short	(.L_943 - .L_942)
	.align		4
.L_942:
        /*025c*/ 	.word	index@(.nv.constant0._ZN13group_norm_v218gn_bwd_cuda_kernelI6__halfLi320ELi1ELi32ELi80ELi64ELb0ELb1ELi64ELi80ELi80ELi4ELb1ELi128ELb0ELb0ELNS_15WgradSyncMethodE3ENS_16CompileConditionILi900EEEEEvPT_S6_S6_PKS5_S8_S8_S8_PKfflPfPj)
        /*0260*/ 	.short	0x0210
        /*0262*/ 	.short	0x0060


	//----- nvinfo : EIATTR_SW_WAR
	.align		4
.L_943:
        /*0264*/ 	.byte	0x04, 0x36
        /*0266*/ 	.short	(.L_945 - .L_944)
.L_944:
        /*0268*/ 	.word	0x00000008
.L_945:


//--------------------- .nv.info._ZN13group_norm_v218gn_bwd_cuda_kernelI6__halfLi320ELi3ELi16ELi160ELi64ELb1ELb1ELi2ELi320ELi320ELi2ELb1ELi10ELb0ELb0ELNS_15WgradSyncMethodE2ENS_16CompileConditionILi900EEEEEvPT_S6_S6_PKS5_S8_S8_S8_PKfflPfPj --------------------------
	.section	.nv.info._ZN13group_norm_v218gn_bwd_cuda_kernelI6__halfLi320ELi3ELi16ELi160ELi64ELb1ELb1ELi2ELi320ELi320ELi2ELb1ELi10ELb0ELb0ELNS_15WgradSyncMethodE2ENS_16CompileConditionILi900EEEEEvPT_S6_S6_PKS5_S8_S8_S8_PKfflPfPj,"",@"SHT_CUDA_INFO"
	.sectionflags	@""
	.align	4


	//----- nvinfo : EIATTR_CUDA_API_VERSION
	.align		4
        /*0000*/ 	.byte	0x04, 0x37
        /*0002*/ 	.short	(.L_947 - .L_946)
.L_946:
        /*0004*/ 	.word	0x00000082


	//----- nvinfo : EIATTR_KPARAM_INFO
	.align		4
.L_947:
        /*0008*/ 	.byte	0x04, 0x17
        /*000a*/ 	.short	(.L_949 - .L_948)
.L_948:
        /*000c*/ 	.word	0x00000000
        /*0010*/ 	.short	0x000b
        /*0012*/ 	.short	0x0058
        /*0014*/ 	.byte	0x00, 0xf0, 0x21, 0x00


	//----- nvinfo : EIATTR_KPARAM_INFO
	.align		4
.L_949:
        /*0018*/ 	.byte	0x04, 0x17
        /*001a*/ 	.short	(.L_951 - .L_950)
.L_950:
        /*001c*/ 	.word	0x00000000
        /*0020*/ 	.short	0x000a
        /*0022*/ 	.short	0x0050
        /*0024*/ 	.byte	0x00, 0xf0, 0x21, 0x00


	//----- nvinfo : EIATTR_KPARAM_INFO
	.align		4
.L_951:
        /*0028*/ 	.byte	0x04, 0x17
        /*002a*/ 	.short	(.L_953 - .L_952)
.L_952:
        /*002c*/ 	.word	0x00000000
        /*0030*/ 	.short	0x0009
        /*0032*/ 	.short	0x0048
        /*0034*/ 	.byte	0x00, 0xf0, 0x21, 0x00


	//----- nvinfo : EIATTR_KPARAM_INFO
	.align		4
.L_953:
        /*0038*/ 	.byte	0x04, 0x17
        /*003a*/ 	.short	(.L_955 - .L_954)
.L_954:
        /*003c*/ 	.word	0x00000000
        /*0040*/ 	.short	0x0008
        /*0042*/ 	.short	0x0040
        /*0044*/ 	.byte	0x00, 0xf0, 0x11, 0x00


	//----- nvinfo : EIATTR_KPARAM_INFO
	.align		4
.L_955:
        /*0048*/ 	.byte	0x04, 0x17
        /*004a*/ 	.short	(.L_957 - .L_956)
.L_956:
        /*004c*/ 	.word	0x00000000
        /*0050*/ 	.short	0x0007
        /*0052*/ 	.short	0x0038
        /*0054*/ 	.byte	0x00, 0xf0, 0x21, 0x00


	//----- nvinfo : EIATTR_KPARAM_INFO
	.align		4
.L_957:
        /*0058*/ 	.byte	0x04, 0x17
        /*005a*/ 	.short	(.L_959 - .L_958)
.L_958:
        /*005c*/ 	.word	0x00000000
        /*0060*/ 	.short	0x0006
        /*0062*/ 	.short	0x0030
        /*0064*/ 	.byte	0x00, 0xf0, 0x21, 0x00


	//----- nvinfo : EIATTR_KPARAM_INFO
	.align		4
.L_959:
        /*0068*/ 	.byte	0x04, 0x17
        /*006a*/ 	.short	(.L_961 - .L_960)
.L_960:
        /*006c*/ 	.word	0x00000000
        /*0070*/ 	.short	0x0005
        /*0072*/ 	.short	0x0028
        /*0074*/ 	.byte	0x00, 0xf0, 0x21, 0x00


	//----- nvinfo : EIATTR_KPARAM_INFO
	.align		4
.L_961:
        /*0078*/ 	.byte	0x04, 0x17
        /*007a*/ 	.short	(.L_963 - .L_962)
.L_962:
        /*007c*/ 	.word	0x00000000
        /*0080*/ 	.short	0x0004
        /*0082*/ 	.short	0x0020
        /*0084*/ 	.byte	0x00, 0xf0, 0x21, 0x00


	//----- nvinfo : EIATTR_KPARAM_INFO
	.align		4
.L_963:
        /*0088*/ 	.byte	0x04, 0x17
        /*008a*/ 	.short	(.L_965 - .L_964)
.L_964:
        /*008c*/ 	.word	0x00000000
        /*0090*/ 	.short	0x0003
        /*0092*/ 	.short	0x0018
        /*0094*/ 	.byte	0x00, 0xf0, 0x21, 0x00


	//----- nvinfo : EIATTR_KPARAM_INFO
	.align		4
.L_965:
        /*0098*/ 	.byte	0x04, 0x17
        /*009a*/ 	.short	(.L_967 - .L_966)
.L_966:
        /*009c*/ 	.word	0x00000000
        /*00a0*/ 	.short	0x0002
        /*00a2*/ 	.short	0x0010
        /*00a4*/ 	.byte	0x00, 0xf0, 0x21, 0x00


	//----- nvinfo : EIATTR_KPARAM_INFO
	.align		4
.L_967:
        /*00a8*/ 	.byte	0x04, 0x17
        /*00aa*/ 	.short	(.L_969 - .L_968)
.L_968:
        /*00ac*/ 	.word	0x00000000
        /*00b0*/ 	.short	0x0001
        /*00b2*/ 	.short	0x0008
        /*00b4*/ 	.byte	0x00, 0xf0, 0x21, 0x00


	//----- nvinfo : EIATTR_KPARAM_INFO
	.align		4
.L_969:
        /*00b8*/ 	.byte	0x04, 0x17
        /*00ba*/ 	.short	(.L_971 - .L_970)
.L_970:
        /*00bc*/ 	.word	0x00000000
        /*00c0*/ 	.short	0x0000
        /*00c2*/ 	.short	0x0000
        /*00c4*/ 	.byte	0x00, 0xf0, 0x21, 0x00


	//----- nvinfo : EIATTR_SPARSE_MMA_MASK
	.align		4
.L_971:
        /*00c8*/ 	.byte	0x03, 0x50
        /*00ca*/ 	.short	0x0000


	//----- nvinfo : EIATTR_MAXREG_COUNT
	.align		4
        /*00cc*/ 	.byte	0x03, 0x1b
        /*00ce*/ 	.short	0x0040


	//----- nvinfo : EIATTR_NUM_BARRIERS
	.align		4
        /*00d0*/ 	.byte	0x02, 0x4c
        /*00d2*/ 	.byte	0x01
	.zero		1


	//----- nvinfo : EIATTR_MERCURY_ISA_VERSION
	.align		4
        /*00d4*/ 	.byte	0x03, 0x5f
        /*00d6*/ 	.short	0x0101


	//----- nvinfo : EIATTR_COOP_GROUP_MASK_REGIDS
	.align		4
        /*00d8*/ 	.byte	0x04, 0x29
        /*00da*/ 	.short	(.L_973 - .L_972)


	//   ....[0]....
.L_972:
        /*00dc*/ 	.word	0xffffffff


	//   ....[1]....
        /*00e0*/ 	.word	0xffffffff


	//   ....[2]....
        /*00e4*/ 	.word	0xffffffff


	//   ....[3]....
        /*00e8*/ 	.word	0xffffffff


	//   ....[4]....
        /*00ec*/ 	.word	0xffffffff


	//   ....[5]....
        /*00f0*/ 	.word	0xffffffff


	//   ....[6]....
        /*00f4*/ 	.word	0xffffffff


	//   ....[7]....
        /*00f8*/ 	.word	0xffffffff


	//   ....[8]....
        /*00fc*/ 	.word	0xffffffff


	//   ....[9]....
        /*0100*/ 	.word	0xffffffff


	//   ....[10]....
        /*0104*/ 	.word	0xffffffff


	//   ....[11]....
        /*0108*/ 	.word	0xffffffff


	//   ....[12]....
        /*010c*/ 	.word	0x05000009


	//   ....[13]....
        /*0110*/ 	.word	0x05000008


	//   ....[14]....
        /*0114*/ 	.word	0x0500000a


	//   ....[15]....
        /*0118*/ 	.word	0x0500000b


	//   ....[16]....
        /*011c*/ 	.word	0x0500000d


	//   ....[17]....
        /*0120*/ 	.word	0x0500000c


	//   ....[18]....
        /*0124*/ 	.word	0x0500000e


	//   ....[19]....
        /*0128*/ 	.word	0x05000003


	//   ....[20]....
        /*012c*/ 	.word	0x0500000d


	//   ....[21]....
        /*0130*/ 	.word	0x0500000c


	//   ....[22]....
        /*0134*/ 	.word	0x0500000e


	//   ....[23]....
        /*0138*/ 	.word	0x0500000f


	//   ....[24]....
        /*013c*/ 	.word	0x05000011


	//   ....[25]....
        /*0140*/ 	.word	0x05000010


	//   ....[26]....
        /*0144*/ 	.word	0x05000014


	//   ....[27]....
        /*0148*/ 	.word	0x05000003


	//   ....[28]....
        /*014c*/ 	.word	0x0500000d


	//   ....[29]....
        /*0150*/ 	.word	0x0500000c


	//   ....[30]....
        /*0154*/ 	.word	0x0500000e


	//   ....[31]....
        /*0158*/ 	.word	0x0500000f


	//   ....[32]....
        /*015c*/ 	.word	0x05000011


	//   ....[33]....
        /*0160*/ 	.word	0x05000010


	//   ....[34]....
        /*0164*/ 	.word	0x05000014


	//   ....[35]....
        /*0168*/ 	.word	0x05000003


	//   ....[36]....
        /*016c*/ 	.word	0x0500000f


	//   ....[37]....
        /*0170*/ 	.word	0x05000012


	//   ....[38]....
        /*0174*/ 	.word	0x0500000f


	//   ....[39]....
        /*0178*/ 	.word	0x0500001a


	//   ....[40]....
        /*017c*/ 	.word	0x05000017


	//   ....[41]....
        /*0180*/ 	.word	0x05000011


	//   ....[42]....
        /*0184*/ 	.word	0x0500000e


	//   ....[43]....
        /*0188*/ 	.word	0x05000010


	//   ....[44]....
        /*018c*/ 	.word	0x0500000b


	//   ....[45]....
        /*0190*/ 	.word	0x0500000e


	//   ....[46]....
        /*0194*/ 	.word	0x0500000a


	//   ....[47]....
        /*0198*/ 	.word	0x05000008


	//   ....[48]....
        /*019c*/ 	.word	0x0500000c


	//   ....[49]....
        /*01a0*/ 	.word	0x05000011


	//   ....[50]....
        /*01a4*/ 	.word	0x0500000f


	//   ....[51]....
        /*01a8*/ 	.word	0x05000009


	//   ....[52]....
        /*01ac*/ 	.word	0x05000012


	//   ....[53]....
        /*01b0*/ 	.word	0x0500000b


	//   ....[54]....
        /*01b4*/ 	.word	0x05000008


	//   ....[55]....
        /*01b8*/ 	.word	0x05000007


	//   ....[56]....
        /*01bc*/ 	.word	0x0500000c


	//   ....[57]....
        /*01c0*/ 	.word	0x05000006


	//   ....[58]....
        /*01c4*/ 	.word	0x05000014


	//   ....[59]....
        /*01c8*/ 	.word	0x05000003


	//   ....[60]....
        /*01cc*/ 	.word	0x0500001b


	//   ....[61]....
        /*01d0*/ 	.word	0x05000016


	//   ....[62]....
        /*01d4*/ 	.word	0x05000015


	//   ....[63]....
        /*01d8*/ 	.word	0x0500001c


	//   ....[64]....
        /*01dc*/ 	.word	0x0500001f


	//   ....[65]....
        /*01e0*/ 	.word	0x05000014


	//   ....[66]....
        /*01e4*/ 	.word	0x05000017


	//   ....[67]....
        /*01e8*/ 	.word	0x05000012


	//   ....[68]....
        /*01ec*/ 	.word	0x0500000e


	//   ....[69]....
        /*01f0*/ 	.word	0x0500000e


	//   ....[70]....
        /*01f4*/ 	.word	0x0500000e


	//   ....[71]....
        /*01f8*/ 	.word	0x0500000e


	//   ....[72]....
        /*01fc*/ 	.word	0x0500000e


	//   ....[73]....
        /*0200*/ 	.word	0x0500000e


	//   ....[74]....
        /*0204*/ 	.word	0x0500000e


	//   ....[75]....
        /*0208*/ 	.word	0x0500000e


	//   ....[76]....
        /*020c*/ 	.word	0x0500000e


	//   ....[77]....
        /*0210*/ 	.word	0x0500000e


	//   ....[78]....
        /*0214*/ 	.word	0x0500000e


	//   ....[79]....
        /*0218*/ 	.word	0x0500000e


	//   ....[80]....
        /*021c*/ 	.word	0x0500000e


	//   ....[81]....
        /*0220*/ 	.word	0x0500000e


	//   ....[82]....
        /*0224*/ 	.word	0x0500000e


	//   ....[83]....
        /*0228*/ 	.word	0x0500000e


	//   ....[84]....
        /*022c*/ 	.word	0x0500000e


	//   ....[85]....
        /*0230*/ 	.word	0x0500000e


	//   ....[86]....
        /*0234*/ 	.word	0x0500000e


	//   ....[87]....
        /*0238*/ 	.word	0x0500000e


	//   ....[88]....
        /*023c*/ 	.word	0x0500000e


	//   ....[89]....
        /*0240*/ 	.word	0x0500000e


	//   ....[90]....
        /*0244*/ 	.word	0x0500000e


	//   ....[91]....
        /*0248*/ 	.word	0x0500000e


	//   ....[92]....
        /*024c*/ 	.word	0x0500000e


	//   ....[93]....
        /*0250*/ 	.word	0x0500000e


	//   ....[94]....
        /*0254*/ 	.word	0x0500000e


	//   ....[95]....
        /*0258*/ 	.word	0x0500000e


	//   ....[96]....
        /*025c*/ 	.word	0x0500000e


	//   ....[97]....
        /*0260*/ 	.word	0x0500000e


	//   ....[98]....
        /*0264*/ 	.word	0x0500000e


	//   ....[99]....
        /*0268*/ 	.word	0x0500000e


	//   ....[100]....
        /*026c*/ 	.word	0x0500000e


	//   ....[101]....
        /*0270*/ 	.word	0x0500000e


	//   ....[102]....
        /*0274*/ 	.word	0x0500000e


	//   ....[103]....
        /*0278*/ 	.word	0x0500000e


	//   ....[104]....
        /*027c*/ 	.word	0x0500000e


	//   ....[105]....
        /*0280*/ 	.word	0x0500000e


	//   ....[106]....
        /*0284*/ 	.word	0x0500000e


	//   ....[107]....
        /*0288*/ 	.word	0x0500000e


	//   ....[108]....
        /*028c*/ 	.word	0x0500000e


	//   ....[109]....
        /*0290*/ 	.word	0x0500000e


	//   ....[110]....
        /*0294*/ 	.word	0x0500000e


	//   ....[111]....
        /*0298*/ 	.word	0x0500000e


	//   ....[112]....
        /*029c*/ 	.word	0x0500000e


	//   ....[113]....
        /*02a0*/ 	.word	0x0500000e


	//   ....[114]....
        /*02a4*/ 	.word	0x0500000e


	//   ....[115]....
        /*02a8*/ 	.word	0x0500000e


	//   ....[116]....
        /*02ac*/ 	.word	0x0500000e


	//   ....[117]....
        /*02b0*/ 	.word	0x0500000e


	//   ....[118]....
        /*02b4*/ 	.word	0x0500000e


	//   ....[119]....
        /*02b8*/ 	.word	0x0500000e


	//   ....[120]....
        /*02bc*/ 	.word	0x0500000e


	//   ....[121]....
        /*02c0*/ 	.word	0x0500000e


	//   ....[122]....
        /*02c4*/ 	.word	0x0500000e


	//   ....[123]....
        /*02c8*/ 	.word	0x0500000e


	//----- nvinfo : EIATTR_COOP_GROUP_INSTR_OFFSETS
	.align		4
.L_973:
        /*02cc*/ 	.byte	0x04, 0x28
        /*02ce*/ 	.short	(.L_975 - .L_974)


	//   ....[0]....
.L_974:
        /*02d0*/ 	.word	0x00001030


	//   ....[1]....
        /*02d4*/ 	.word	0x00001070


	//   ....[2]....
        /*02d8*/ 	.word	0x000015e0


	//   ....[3]....
        /*02dc*/ 	.word	0x000015f0


	//   ....[4]....
        /*02e0*/ 	.word	0x00001620


	//   ....[5]....
        /*02e4*/ 	.word	0x00001630


	//   ....[6]....
        /*02e8*/ 	.word	0x00001660


	//   ....[7]....
        /*02ec*/ 	.word	0x00001690


	//   ....[8]....
        /*02f0*/ 	.word	0x000016c0


	//   ....[9]....
        /*02f4*/ 	.word	0x000016f0


	//   ....[10]....
        /*02f8*/ 	.word	0x00001740


	//   ....[11]....
        /*02fc*/ 	.word	0x00001780


	//   ....[12]....
        /*0300*/ 	.word	0x00002a10


	//   ....[13]....
        /*0304*/ 	.word	0x00002a40


	//   ....[14]....
        /*0308*/ 	.word	0x00002a70


	//   ....[15]....
        /*030c*/ 	.word	0x00002a90


	//   ....[16]....
        /*0310*/ 	.word	0x00002ac0


	//   ....[17]....
        /*0314*/ 	.word	0x00002ad0


	//   ....[18]....
        /*0318*/ 	.word	0x00002b00


	//   ....[19]....
        /*031c*/ 	.word	0x00002b10


	//   ....[20]....
        /*0320*/ 	.word	0x00002d00


	//   ....[21]....
        /*0324*/ 	.word	0x00002d30


	//   ....[22]....
        /*0328*/ 	.word	0x00002d60


	//   ....[23]....
        /*032c*/ 	.word	0x00002d80


	//   ....[24]....
        /*0330*/ 	.word	0x00002db0


	//   ....[25]....
        /*0334*/ 	.word	0x00002dc0


	//   ....[26]....
        /*0338*/ 	.word	0x00002df0


	//   ....[27]....
        /*033c*/ 	.word	0x00002e00


	//   ....[28]....
        /*0340*/ 	.word	0x00002f90


	//   ....[29]....
        /*0344*/ 	.word	0x00002fc0


	//   ....[30]....
        /*0348*/ 	.word	0x00002ff0


	//   ....[31]....
        /*034c*/ 	.word	0x00003010


	//   ....[32]....
        /*0350*/ 	.word	0x00003040


	//   ....[33]....
        /*0354*/ 	.word	0x00003050


	//   ....[34]....
        /*0358*/ 	.word	0x00003080


	//   ....[35]....
        /*035c*/ 	.word	0x00003090


	//   ....[36]....
        /*0360*/ 	.word	0x000033e0


	//   ....[37]....
        /*0364*/ 	.word	0x000033f0


	//   ....[38]....
        /*0368*/ 	.word	0x00003470


	//   ....[39]....
        /*036c*/ 	.word	0x00003490


	//   ....[40]....
        /*0370*/ 	.word	0x000034d0


	//   ....[41]....
        /*0374*/ 	.word	0x000034e0


	//   ....[42]....
        /*0378*/ 	.word	0x000034f0


	//   ....[43]....
        /*037c*/ 	.word	0x00003520


	//   ....[44]....
        /*0380*/ 	.word	0x00003580


	//   ....[45]....
        /*0384*/ 	.word	0x000035c0


	//   ....[46]....
        /*0388*/ 	.word	0x00003600


	//   ....[47]....
        /*038c*/ 	.word	0x00003610


	//   ....[48]....
        /*0390*/ 	.word	0x00003640


	//   ....[49]....
        /*0394*/ 	.word	0x00003650


	//   ....[50]....
        /*0398*/ 	.word	0x00003680


	//   ....[51]....
        /*039c*/ 	.word	0x000036a0


	//   ....[52]....
        /*03a0*/ 	.word	0x000036b0


	//   ....[53]....
        /*03a4*/ 	.word	0x000036f0


	//   ....[54]....
        /*03a8*/ 	.word	0x00003750


	//   ....[55]....
        /*03ac*/ 	.word	0x00003780


	//   ....[56]....
        /*03b0*/ 	.word	0x000037a0


	//   ....[57]....
        /*03b4*/ 	.word	0x000037d0


	//   ....[58]....
        /*03b8*/ 	.word	0x000037e0


	//   ....[59]....
        /*03bc*/ 	.word	0x00003810


	//   ....[60]....
        /*03c0*/ 	.word	0x00003830


	//   ....[61]....
        /*03c4*/ 	.word	0x00003860


	//   ....[62]....
        /*03c8*/ 	.word	0x00003880


	//   ....[63]....
        /*03cc*/ 	.word	0x000038b0


	//   ....[64]....
        /*03d0*/ 	.word	0x000038e0


	//   ....[65]....
        /*03d4*/ 	.word	0x00003930


	//   ....[66]....
        /*03d8*/ 	.word	0x00003a40


	//   ....[67]....
        /*03dc*/ 	.word	0x00003aa0


	//   ....[68]....
        /*03e0*/ 	.word	0x00003c50


	//   ....[69]....
        /*03e4*/ 	.word	0x00003ca0


	//   ....[70]....
        /*03e8*/ 	.word	0x00003d10


	//   ....[71]....
        /*03ec*/ 	.word	0x00003d70


	//   ....[72]....
        /*03f0*/ 	.word	0x00003de0


	//   ....[73]....
        /*03f4*/ 	.word	0x00003e40


	//   ....[74]....
        /*03f8*/ 	.word	0x00003eb0


	//   ....[75]....
        /*03fc*/ 	.word	0x00003f10


	//   ....[76]....
        /*0400*/ 	.word	0x00003fb0


	//   ....[77]....
        /*0404*/ 	.word	0x00004040


	//   ....[78]....
        /*0408*/ 	.word	0x000040b0


	//   ....[79]....
        /*040c*/ 	.word	0x00004110


	//   ....[80]....
        /*0410*/ 	.word	0x00004180


	//   ....[81]....
        /*0414*/ 	.word	0x000041e0


	//   ....[82]....
        /*0418*/ 	.word	0x00004250


	//   ....[83]....
        /*041c*/ 	.word	0x000042b0


	//   ....[84]....
        /*0420*/ 	.word	0x00004350


	//   ....[85]....
        /*0424*/ 	.word	0x000043e0


	//   ....[86]....
        /*0428*/ 	.word	0x00004450


	//   ....[87]....
        /*042c*/ 	.word	0x000044b0


	//   ....[88]....
        /*0430*/ 	.word	0x00004520


	//   ....[89]....
        /*0434*/ 	.word	0x00004580


	//   ....[90]....
        /*0438*/ 	.word	0x000045f0


	//   ....[91]....
        /*043c*/ 	.word	0x00004650


	//   ....[92]....
        /*0440*/ 	.word	0x000046f0


	//   ....[93]....
        /*0444*/ 	.word	0x000047b0


	//   ....[94]....
        /*0448*/ 	.word	0x000048b0


	//   ....[95]....
        /*044c*/ 	.word	0x00004900


	//   ....[96]....
        /*0450*/ 	.word	0x000049c0


	//   ....[97]....
        /*0454*/ 	.word	0x00004a10


	//   ....[98]....
        /*0458*/ 	.word	0x00004a80


	//   ....[99]....
        /*045c*/ 	.word	0x00004ad0


	//   ....[100]....
        /*0460*/ 	.word	0x00004b40


	//   ....[101]....
        /*0464*/ 	.word	0x00004ba0


	//   ....[102]....
        /*0468*/ 	.word	0x00004c10


	//   ....[103]....
        /*046c*/ 	.word	0x00004c70


	//   ....[104]....
        /*0470*/ 	.word	0x00004d10


	//   ....[105]....
        /*0474*/ 	.word	0x00004d90


	//   ....[106]....
        /*0478*/ 	.word	0x00004e20


	//   ....[107]....
        /*047c*/ 	.word	0x00004e90


	//   ....[108]....
        /*0480*/ 	.word	0x00004f00


	//   ....[109]....
        /*0484*/ 	.word	0x00004f60


	//   ....[110]....
        /*0488*/ 	.word	0x00004fe0


	//   ....[111]....
        /*048c*/ 	.word	0x00005060


	//   ....[112]....
        /*0490*/ 	.word	0x00005100


	//   ....[113]....
        /*0494*/ 	.word	0x00005170


	//   ....[114]....
        /*0498*/ 	.word	0x00005200


	//   ....[115]....
        /*049c*/ 	.word	0x000052a0


	//   ....[116]....
        /*04a0*/ 	.word	0x00005330


	//   ....[117]....
        /*04a4*/ 	.word	0x00005390


	//   ....[118]....
        /*04a8*/ 	.word	0x00005400


	//   ....[119]....
        /*04ac*/ 	.word	0x00005480


	//   ....[120]....
        /*04b0*/ 	.word	0x00005520


	//   ....[121]....
        /*04b4*/ 	.word	0x000055d0


	//   ....[122]....
        /*04b8*/ 	.word	0x000056e0


	//   ....[123]....
        /*04bc*/ 	.word	0x00005760


	//----- nvinfo : EIATTR_EXIT_INSTR_OFFSETS
	.align		4
.L_975:
        /*04c0*/ 	.byte	0x04, 0x1c
        /*04c2*/ 	.short	(.L_977 - .L_976)


	//   ....[0]....
.L_976:
        /*04c4*/ 	.word	0x00001b20


	//   ....[1]....
        /*04c8*/ 	.word	0x00003bf0


	//----- nvinfo : EIATTR_MAX_THREADS
	.align		4
.L_977:
        /*04cc*/ 	.byte	0x04, 0x05
        /*04ce*/ 	.short	(.L_979 - .L_978)
.L_978:
        /*04d0*/ 	.word	0x00000140
        /*04d4*/ 	.word	0x00000001
        /*04d8*/ 	.word	0x00000001


	//----- nvinfo : EIATTR_CRS_STACK_SIZE
	.align		4
.L_979:
        /*04dc*/ 	.byte	0x04, 0x1e
        /*04de*/ 	.short	(.L_981 - .L_980)
.L_980:
        /*04e0*/ 	.word	0x00000000


	//----- nvinfo : EIATTR_CBANK_PARAM_SIZE
	.align		4
.L_981:
        /*04e4*/ 	.byte	0x03, 0x19
        /*04e6*/ 	.short	0x0060


	//----- nvinfo : EIATTR_PARAM_CBANK
	.align		4
        /*04e8*/ 	.byte	0x04, 0x0a
        /*04ea*/ 	.short	(.L_983 - .L_982)
	.align		4
.L_982:
        /*04ec*/ 	.word	index@(.nv.constant0._ZN13group_norm_v218gn_bwd_cuda_kernelI6__halfLi320ELi3ELi16ELi160ELi64ELb1ELb1ELi2ELi320ELi320ELi2ELb1ELi10ELb0ELb0ELNS_15WgradSyncMethodE2ENS_16CompileConditionILi900EEEEEvPT_S6_S6_PKS5_S8_S8_S8_PKfflPfPj)
        /*04f0*/ 	.short	0x0210
        /*04f2*/ 	.short	0x0060


	//----- nvinfo : EIATTR_SW_WAR
	.align		4
.L_983:
        /*04f4*/ 	.byte	0x04, 0x36
        /*04f6*/ 	.short	(.L_985 - .L_984)
.L_984:
        /*04f8*/ 	.word	0x00000008
.L_985:


//--------------------- .nv.info._ZN13group_norm_v218gn_bwd_cuda_kernelI6__halfLi320ELi1ELi16ELi160ELi64ELb1ELb1ELi4ELi320ELi320ELi4ELb1ELi9ELb0ELb0ELNS_15WgradSyncMethodE2ENS_16CompileConditionILi900EEEEEvPT_S6_S6_PKS5_S8_S8_S8_PKfflPfPj --------------------------
	.section	.nv.info._ZN13group_norm_v218gn_bwd_cuda_kernelI6__halfLi320ELi1ELi16ELi160ELi64ELb1ELb1ELi4ELi320ELi320ELi4ELb1ELi9ELb0ELb0ELNS_15WgradSyncMethodE2ENS_16CompileConditionILi900EEEEEvPT_S6_S6_PKS5_S8_S8_S8_PKfflPfPj,"",@"SHT_CUDA_INFO"
	.sectionflags	@""
	.align	4


	//----- nvinfo : EIATTR_CUDA_API_VERSION
	.align		4
        /*0000*/ 	.byte	0x04, 0x37
        /*0002*/ 	.short	(.L_987 - .L_986)
.L_986:
        /*0004*/ 	.word	0x00000082


	//----- nvinfo : EIATTR_KPARAM_INFO
	.align		4
.L_987:
        /*0008*/ 	.byte	0x04, 0x17
        /*000a*/ 	.short	(.L_989 - .L_988)
.L_988:
        /*000c*/ 	.word	0x00000000
        /*0010*/ 	.short	0x000b
        /*0012*/ 	.short	0x0058
        /*0014*/ 	.byte	0x00, 0xf0, 0x21, 0x00


	//----- nvinfo : EIATTR_KPARAM_INFO
	.align		4
.L_989:
        /*0018*/ 	.byte	0x04, 0x17
        /*001a*/ 	.short	(.L_991 - .L_990)
.L_990:
        /*001c*/ 	.word	0x00000000
        /*0020*/ 	.short	0x000a
        /*0022*/ 	.short	0x0050
        /*0024*/ 	.byte	0x00, 0xf0, 0x21, 0x00


	//----- nvinfo : EIATTR_KPARAM_INFO
	.align		4
.L_991:
        /*0028*/ 	.byte	0x04, 0x17
        /*002a*/ 	.short	(.L_993 - .L_992)
.L_992:
        /*002c*/ 	.word	0x00000000
        /*0030*/ 	.short	0x0009
        /*0032*/ 	.short	0x0048
        /*0034*/ 	.byte	0x00, 0xf0, 0x21, 0x00


	//----- nvinfo : EIATTR_KPARAM_INFO
	.align		4
.L_993:
        /*0038*/ 	.byte	0x04, 0x17
        /*003a*/ 	.short	(.L_995 - .L_994)
.L_994:
        /*003c*/ 	.word	0x00000000
        /*0040*/ 	.short	0x0008
        /*0042*/ 	.short	0x0040
        /*0044*/ 	.byte	0x00, 0xf0, 0x11, 0x00


	//----- nvinfo : EIATTR_KPARAM_INFO
	.align		4
.L_995:
        /*0048*/ 	.byte	0x04, 0x17
        /*004a*/ 	.short	(.L_997 - .L_996)
.L_996:
        /*004c*/ 	.word	0x00000000
        /*0050*/ 	.short	0x0007
        /*0052*/ 	.short	0x0038
        /*0054*/ 	.byte	0x00, 0xf0, 0x21, 0x00


	//----- nvinfo : EIATTR_KPARAM_INFO
	.align		4
.L_997:
        /*0058*/ 	.byte	0x04, 0x17
        /*005a*/ 	.short	(.L_999 - .L_998)
.L_998:
        /*005c*/ 	.word	0x00000000
        /*0060*/ 	.short	0x0006
        /*0062*/ 	.short	0x0030
        /*0064*/ 	.byte	0x00, 0xf0, 0x21, 0x00


	//----- nvinfo : EIATTR_KPARAM_INFO
	.align		4
.L_999:
        /*0068*/ 	.byte	0x04, 0x17
        /*006a*/ 	.short	(.L_1001 - .L_1000)
.L_1000:
        /*006c*/ 	.word	0x00000000
        /*0070*/ 	.short	0x0005
        /*0072*/ 	.short	0x0028
        /*0074*/ 	.byte	0x00, 0xf0, 0x21, 0x00


	//----- nvinfo : EIATTR_KPARAM_INFO
	.align		4
.L_1001:
        /*0078*/ 	.byte	0x04, 0x17
        /*007a*/ 	.short	(.L_1003 - .L_1002)
.L_1002:
        /*007c*/ 	.word	0x00000000
        /*0080*/ 	.short	0x0004
        /*0082*/ 	.short	0x0020
        /*0084*/ 	.byte	0x00, 0xf0, 0x21, 0x00


	//----- nvinfo : EIATTR_KPARAM_INFO
	.align		4
.L_1003:
        /*0088*/ 	.byte	0x04, 0x17
        /*008a*/ 	.short	(.L_1005 - .L_1004)
.L_1004:
        /*008c*/ 	.word	0x00000000
        /*0090*/ 	.short	0x0003
        /*0092*/ 	.short	0x0018
        /*0094*/ 	.byte	0x00, 0xf0, 0x21, 0x00


	//----- nvinfo : EIATTR_KPARAM_INFO
	.align		4
.L_1005:
        /*0098*/ 	.byte	0x04, 0x17
        /*009a*/ 	.short	(.L_1007 - .L_1006)
.L_1006:
        /*009c*/ 	.word	0x00000000
        /*00a0*/ 	.short	0x0002
        /*00a2*/ 	.short	0x0010
        /*00a4*/ 	.byte	0x00, 0xf0, 0x21, 0x00


	//----- nvinfo : EIATTR_KPARAM_INFO
	.align		4
.L_1007:
        /*00a8*/ 	.byte	0x04, 0x17
        /*00aa*/ 	.short	(.L_1009 - .L_1008)
.L_1008:
        /*00ac*/ 	.word	0x00000000
        /*00b0*/ 	.short	0x0001
        /*00b2*/ 	.short	0x0008
        /*00b4*/ 	.byte	0x00, 0xf0, 0x21, 0x00


	//----- nvinfo : EIATTR_KPARAM_INFO
	.align		4
.L_1009:
        /*00b8*/ 	.byte	0x04, 0x17
        /*00ba*/ 	.short	(.L_1011 - .L_1010)
.L_1010:
        /*00bc*/ 	.word	0x00000000
        /*00c0*/ 	.short	0x0000
        /*00c2*/ 	.short	0x0000
        /*00c4*/ 	.byte	0x00, 0xf0, 0x21, 0x00


	//----- nvinfo : EIATTR_SPARSE_MMA_MASK
	.align		4
.L_1011:
        /*00c8*/ 	.byte	0x03, 0x50
        /*00ca*/ 	.short	0x0000


	//----- nvinfo : EIATTR_MAXREG_COUNT
	.align		4
        /*00cc*/ 	.byte	0x03, 0x1b
        /*00ce*/ 	.short	0x00a8


	//----- nvinfo : EIATTR_NUM_BARRIERS
	.align		4
        /*00d0*/ 	.byte	0x02, 0x4c
        /*00d2*/ 	.byte	0x01
	.zero		1


	//----- nvinfo : EIATTR_MERCURY_ISA_VERSION
	.align		4
        /*00d4*/ 	.byte	0x03, 0x5f
        /*00d6*/ 	.short	0x0101


	//----- nvinfo : EIATTR_INT_WARP_WIDE_INSTR_OFFSETS
	.align		4
        /*00d8*/ 	.byte	0x04, 0x31
        /*00da*/ 	.short	(.L_1013 - .L_1012)


	//   ....[0]....
.L_1012:
        /*00dc*/ 	.word	0x00001680


	//   ....[1]....
        /*00e0*/ 	.word	0x00001770


	//   ....[2]....
        /*00e4*/ 	.word	0x00001860


	//   ....[3]....
        /*00e8*/ 	.word	0x00001960


	//----- nvinfo : EIATTR_COOP_GROUP_MASK_REGIDS
	.align		4
.L_1013:
        /*00ec*/ 	.byte	0x04, 0x29
        /*00ee*/ 	.short	(.L_1015 - .L_1014)


	//   ....[0]....
.L_1014:
        /*00f0*/ 	.word	0xffffffff


	//   ....[1]....
        /*00f4*/ 	.word	0xffffffff


	//   ....[2]....
        /*00f8*/ 	.word	0xffffffff


	//   ....[3]....
        /*00fc*/ 	.word	0xffffffff


	//   ....[4]....
        /*0100*/ 	.word	0xffffffff


	//   ....[5]....
        /*0104*/ 	.word	0xffffffff


	//   ....[6]....
        /*0108*/ 	.word	0xffffffff


	//   ....[7]....
        /*010c*/ 	.word	0xffffffff


	//   ....[8]....
        /*0110*/ 	.word	0xffffffff


	//   ....[9]....
        /*0114*/ 	.word	0xffffffff


	//   ....[10]....
        /*0118*/ 	.word	0xffffffff


	//   ....[11]....
        /*011c*/ 	.word	0xffffffff


	//   ....[12]....
        /*0120*/ 	.word	0x0500001b


	//   ....[13]....
        /*0124*/ 	.word	0x05000018


	//   ....[14]....
        /*0128*/ 	.word	0x0500001a


	//   ....[15]....
        /*012c*/ 	.word	0x0500001d


	//   ....[16]....
        /*0130*/ 	.word	0x05000021


	//   ....[17]....
        /*0134*/ 	.word	0x05000014


	//   ....[18]....
        /*0138*/ 	.word	0x05000018


	//   ....[19]....
        /*013c*/ 	.word	0x05000015


	//   ....[20]....
        /*0140*/ 	.word	0x05000018


	//   ....[21]....
        /*0144*/ 	.word	0x0500001b


	//   ....[22]....
        /*0148*/ 	.word	0x0500001d


	//   ....[23]....
        /*014c*/ 	.word	0x0500001a


	//   ....[24]....
        /*0150*/ 	.word	0x05000026


	//   ....[25]....
        /*0154*/ 	.word	0x05000025


	//   ....[26]....
        /*0158*/ 	.word	0x0500001b


	//   ....[27]....
        /*015c*/ 	.word	0x05000024


	//   ....[28]....
        /*0160*/ 	.word	0x05000018


	//   ....[29]....
        /*0164*/ 	.word	0x0500001b


	//   ....[30]....
        /*0168*/ 	.word	0x0500001d


	//   ....[31]....
        /*016c*/ 	.word	0x0500001a


	//   ....[32]....
        /*0170*/ 	.word	0x05000026


	//   ....[33]....
        /*0174*/ 	.word	0x05000025


	//   ....[34]....
        /*0178*/ 	.word	0x0500001b


	//   ....[35]....
        /*017c*/ 	.word	0x05000024


	//   ....[36]....
        /*0180*/ 	.word	0x0500001b


	//   ....[37]....
        /*0184*/ 	.word	0x05000024


	//   ....[38]....
        /*0188*/ 	.word	0x05000018


	//   ....[39]....
        /*018c*/ 	.word	0x05000018


	//   ....[40]....
        /*0190*/ 	.word	0x0500001d


	//   ....[41]....
        /*0194*/ 	.word	0x0500002b


	//   ....[42]....
        /*0198*/ 	.word	0x0500001a


	//   ....[43]....
        /*019c*/ 	.word	0x0500001b


	//   ....[44]....
        /*01a0*/ 	.word	0x05000025


	//   ....[45]....
        /*01a4*/ 	.word	0x0500001d


	//   ....[46]....
        /*01a8*/ 	.word	0x05000023


	//   ....[47]....
        /*01ac*/ 	.word	0x05000026


	//   ....[48]....
        /*01b0*/ 	.word	0x0500002f


	//   ....[49]....
        /*01b4*/ 	.word	0x0500001a


	//   ....[50]....
        /*01b8*/ 	.word	0x0500001b


	//   ....[51]....
        /*01bc*/ 	.word	0x0500002c


	//   ....[52]....
        /*01c0*/ 	.word	0x05000016


	//   ....[53]....
        /*01c4*/ 	.word	0x0500001d


	//   ....[54]....
        /*01c8*/ 	.word	0x05000018


	//   ....[55]....
        /*01cc*/ 	.word	0x0500001a


	//   ....[56]....
        /*01d0*/ 	.word	0x05000027


	//   ....[57]....
        /*01d4*/ 	.word	0x0500002e


	//   ....[58]....
        /*01d8*/ 	.word	0x05000020


	//   ....[59]....
        /*01dc*/ 	.word	0x0500002c


	//   ....[60]....
        /*01e0*/ 	.word	0x0500001c


	//   ....[61]....
        /*01e4*/ 	.word	0x05000022


	//   ....[62]....
        /*01e8*/ 	.word	0x0500001e


	//   ....[63]....
        /*01ec*/ 	.word	0x05000029


	//   ....[64]....
        /*01f0*/ 	.word	0x05000028


	//   ....[65]....
        /*01f4*/ 	.word	0x0500002a


	//   ....[66]....
        /*01f8*/ 	.word	0x0500001f


	//   ....[67]....
        /*01fc*/ 	.word	0x05000019


	//   ....[68]....
        /*0200*/ 	.word	0x05000018


	//   ....[69]....
        /*0204*/ 	.word	0x05000018


	//   ....[70]....
        /*0208*/ 	.word	0x05000018


	//   ....[71]....
        /*020c*/ 	.word	0x05000018


	//   ....[72]....
        /*0210*/ 	.word	0x05000018


	//   ....[73]....
        /*0214*/ 	.word	0x05000018


	//   ....[74]....
        /*0218*/ 	.word	0x05000018


	//   ....[75]....
        /*021c*/ 	.word	0x05000018


	//   ....[76]....
        /*0220*/ 	.word	0x05000018


	//   ....[77]....
        /*0224*/ 	.word	0x05000018


	//   ....[78]....
        /*0228*/ 	.word	0x05000018


	//   ....[79]....
        /*022c*/ 	.word	0x05000018


	//   ....[80]....
        /*0230*/ 	.word	0x05000018


	//   ....[81]....
        /*0234*/ 	.word	0x05000018


	//   ....[82]....
        /*0238*/ 	.word	0x05000018


	//   ....[83]....
        /*023c*/ 	.word	0x05000018


	//   ....[84]....
        /*0240*/ 	.word	0x05000018


	//   ....[85]....
        /*0244*/ 	.word	0x05000018


	//   ....[86]....
        /*0248*/ 	.word	0x05000018


	//   ....[87]....
        /*024c*/ 	.word	0x05000018


	//   ....[88]....
        /*0250*/ 	.word	0x05000018


	//   ....[89]....
        /*0254*/ 	.word	0x05000018


	//   ....[90]....
        /*0258*/ 	.word	0x05000018


	//   ....[91]....
        /*025c*/ 	.word	0x05000018


	//   ....[92]....
        /*0260*/ 	.word	0x05000018


	//   ....[93]....
        /*0264*/ 	.word	0x05000018


	//   ....[94]....
        /*0268*/ 	.word	0x05000018


	//   ....[95]....
        /*026c*/ 	.word	0x05000018


	//   ....[96]....
        /*0270*/ 	.word	0x05000018


	//   ....[97]....
        /*0274*/ 	.word	0x05000018


	//   ....[98]....
        /*0278*/ 	.word	0x05000018


	//   ....[99]....
        /*027c*/ 	.word	0x05000018


	//   ....[100]....
        /*0280*/ 	.word	0x05000018


	//   ....[101]....
        /*0284*/ 	.word	0x05000018


	//   ....[102]....
        /*0288*/ 	.word	0x05000018


	//   ....[103]....
        /*028c*/ 	.word	0x05000018


	//   ....[104]....
        /*0290*/ 	.word	0x05000018


	//   ....[105]....
        /*0294*/ 	.word	0x05000018


	//   ....[106]....
        /*0298*/ 	.word	0x05000018


	//   ....[107]....
        /*029c*/ 	.word	0x05000018


	//   ....[108]....
        /*02a0*/ 	.word	0x05000018


	//   ....[109]....
        /*02a4*/ 	.word	0x05000018


	//   ....[110]....
        /*02a8*/ 	.word	0x05000018


	//   ....[111]....
        /*02ac*/ 	.word	0x05000018


	//   ....[112]....
        /*02b0*/ 	.word	0x05000018


	//   ....[113]....
        /*02b4*/ 	.word	0x05000018


	//   ....[114]....
        /*02b8*/ 	.word	0x05000018


	//   ....[115]....
        /*02bc*/ 	.word	0x05000018


	//   ....[116]....
        /*02c0*/ 	.word	0x05000018


	//   ....[117]....
        /*02c4*/ 	.word	0x05000018


	//   ....[118]....
        /*02c8*/ 	.word	0x05000018


	//   ....[119]....
        /*02cc*/ 	.word	0x05000018


	//   ....[120]....
        /*02d0*/ 	.word	0x05000018


	//   ....[121]....
        /*02d4*/ 	.word	0x05000018


	//   ....[122]....
        /*02d8*/ 	.word	0x05000018


	//   ....[123]....
        /*02dc*/ 	.word	0x05000018


	//----- nvinfo : EIATTR_COOP_GROUP_INSTR_OFFSETS
	.align		4
.L_1015:
        /*02e0*/ 	.byte	0x04, 0x28
        /*02e2*/ 	.short	(.L_1017 - .L_1016)


	//   ....[0]....
.L_1016:
        /*02e4*/ 	.word	0x00001400


	//   ....[1]....
        /*02e8*/ 	.word	0x00001430


	//   ....[2]....
        /*02ec*/ 	.word	0x000014a0


	//   ....[3]....
        /*02f0*/ 	.word	0x000014d0


	//   ....[4]....
        /*02f4*/ 	.word	0x00001b90


	//   ....[5]....
        /*02f8*/ 	.word	0x00001bc0


	//   ....[6]....
        /*02fc*/ 	.word	0x00001c10


	//   ....[7]....
        /*0300*/ 	.word	0x00001c50


	//   ....[8]....
        /*0304*/ 	.word	0x00001cc0


	//   ....[9]....
        /*0308*/ 	.word	0x00001d00


	//   ....[10]....
        /*030c*/ 	.word	0x00001db0


	//   ....[11]....
        /*0310*/ 	.word	0x00001df0


	//   ....[12]....
        /*0314*/ 	.word	0x00003220


	//   ....[13]....
        /*0318*/ 	.word	0x00003240


	//   ....[14]....
        /*031c*/ 	.word	0x00003280


	//   ....[15]....
        /*0320*/ 	.word	0x000032a0


	//   ....[16]....
        /*0324*/ 	.word	0x000032d0


	//   ....[17]....
        /*0328*/ 	.word	0x000032e0


	//   ....[18]....
        /*032c*/ 	.word	0x00003310


	//   ....[19]....
        /*0330*/ 	.word	0x00003320


	//   ....[20]....
        /*0334*/ 	.word	0x000034d0


	//   ....[21]....
        /*0338*/ 	.word	0x00003500


	//   ....[22]....
        /*033c*/ 	.word	0x00003530


	//   ....[23]....
        /*0340*/ 	.word	0x00003540


	//   ....[24]....
        /*0344*/ 	.word	0x00003570


	//   ....[25]....
        /*0348*/ 	.word	0x00003580


	//   ....[26]....
        /*034c*/ 	.word	0x000035b0


	//   ....[27]....
        /*0350*/ 	.word	0x000035c0


	//   ....[28]....
        /*0354*/ 	.word	0x00003720


	//   ....[29]....
        /*0358*/ 	.word	0x00003750


	//   ....[30]....
        /*035c*/ 	.word	0x00003780


	//   ....[31]....
        /*0360*/ 	.word	0x00003790


	//   ....[32]....
        /*0364*/ 	.word	0x000037c0


	//   ....[33]....
        /*0368*/ 	.word	0x000037d0


	//   ....[34]....
        /*036c*/ 	.word	0x00003800


	//   ....[35]....
        /*0370*/ 	.word	0x00003810


	//   ....[36]....
        /*0374*/ 	.word	0x00003b40


	//   ....[37]....
        /*0378*/ 	.word	0x00003b70


	//   ....[38]....
        /*037c*/ 	.word	0x00003bc0


	//   ....[39]....
        /*0380*/ 	.word	0x00003c00


	//   ....[40]....
        /*0384*/ 	.word	0x00003c30


	//   ....[41]....
        /*0388*/ 	.word	0x00003c50


	//   ....[42]....
        /*038c*/ 	.word	0x00003c60


	//   ....[43]....
        /*0390*/ 	.word	0x00003c70


	//   ....[44]....
        /*0394*/ 	.word	0x00003c90


	//   ....[45]....
        /*0398*/ 	.word	0x00003d00


	//   ....[46]....
        /*039c*/ 	.word	0x00003d30


	//   ....[47]....
        /*03a0*/ 	.word	0x00003d60


	//   ....[48]....
        /*03a4*/ 	.word	0x00003d90


	//   ....[49]....
        /*03a8*/ 	.word	0x00003da0


	//   ....[50]....
        /*03ac*/ 	.word	0x00003db0


	//   ....[51]....
        /*03b0*/ 	.word	0x00003dd0


	//   ....[52]....
        /*03b4*/ 	.word	0x00003e00


	//   ....[53]....
        /*03b8*/ 	.word	0x00003e40


	//   ....[54]....
        /*03bc*/ 	.word	0x00003e60


	//   ....[55]....
        /*03c0*/ 	.word	0x00003e90


	//   ....[56]....
        /*03c4*/ 	.word	0x00003ec0


	//   ....[57]....
        /*03c8*/ 	.word	0x00003ee0


	//   ....[58]....
        /*03cc*/ 	.word	0x00003f00


	//   ....[59]....
        /*03d0*/ 	.word	0x00003f30


	//   ....[60]....
        /*03d4*/ 	.word	0x00003f60


	//   ....[61]....
        /*03d8*/ 	.word	0x00003f90


	//   ....[62]....
        /*03dc*/ 	.word	0x00003fc0


	//   ....[63]....
        /*03e0*/ 	.word	0x00003ff0


	//   ....[64]....
        /*03e4*/ 	.word	0x00004010


	//   ....[65]....
        /*03e8*/ 	.word	0x00004020


	//   ....[66]....
        /*03ec*/ 	.word	0x00004160


	//   ....[67]....
        /*03f0*/ 	.word	0x000041b0


	//   ....[68]....
        /*03f4*/ 	.word	0x000042e0


	//   ....[69]....
        /*03f8*/ 	.word	0x00004330


	//   ....[70]....
        /*03fc*/ 	.word	0x000043a0


	//   ....[71]....
        /*0400*/ 	.word	0x00004400


	//   ....[72]....
        /*0404*/ 	.word	0x00004470


	//   ....[73]....
        /*0408*/ 	.word	0x000044d0


	//   ....[74]....
        /*040c*/ 	.word	0x00004540


	//   ....[75]....
        /*0410*/ 	.word	0x000045a0


	//   ....[76]....
        /*0414*/ 	.word	0x00004640


	//   ....[77]....
        /*0418*/ 	.word	0x000046d0


	//   ....[78]....
        /*041c*/ 	.word	0x00004740


	//   ....[79]....
        /*0420*/ 	.word	0x000047a0


	//   ....[80]....
        /*0424*/ 	.word	0x00004810


	//   ....[81]....
        /*0428*/ 	.word	0x00004870


	//   ....[82]....
        /*042c*/ 	.word	0x000048e0


	//   ....[83]....
        /*0430*/ 	.word	0x00004940


	//   ....[84]....
        /*0434*/ 	.word	0x000049e0


	//   ....[85]....
        /*0438*/ 	.word	0x00004a70


	//   ....[86]....
        /*043c*/ 	.word	0x00004ae0


	//   ....[87]....
        /*0440*/ 	.word	0x00004b40


	//   ....[88]....
        /*0444*/ 	.word	0x00004bb0


	//   ....[89]....
        /*0448*/ 	.word	0x00004c10


	//   ....[90]....
        /*044c*/ 	.word	0x00004c80


	//   ....[91]....
        /*0450*/ 	.word	0x00004ce0


	//   ....[92]....
        /*0454*/ 	.word	0x00004d80


	//   ....[93]....
        /*0458*/ 	.word	0x00004e40


	//   ....[94]....
        /*045c*/ 	.word	0x00004f10


	//   ....[95]....
        /*0460*/ 	.word	0x00004f60


	//   ....[96]....
        /*0464*/ 	.word	0x00005000


	//   ....[97]....
        /*0468*/ 	.word	0x00005050


	//   ....[98]....
        /*046c*/ 	.word	0x000050c0


	//   ....[99]....
        /*0470*/ 	.word	0x00005110


	//   ....[100]....
        /*0474*/ 	.word	0x00005180


	//   ....[101]....
        /*0478*/ 	.word	0x000051e0


	//   ....[102]....
        /*047c*/ 	.word	0x00005250


	//   ....[103]....
        /*0480*/ 	.word	0x000052b0


	//   ....[104]....
        /*0484*/ 	.word	0x00005370


	//   ....[105]....
        /*0488*/ 	.word	0x000053e0


	//   ....[106]....
        /*048c*/ 	.word	0x00005480


	//   ....[107]....
        /*0490*/ 	.word	0x000054e0


	//   ....[108]....
        /*0494*/ 	.word	0x00005550


	//   ....[109]....
        /*0498*/ 	.word	0x000055a0


	//   ....[110]....
        /*049c*/ 	.word	0x00005610


	//   ....[111]....
        /*04a0*/ 	.word	0x00005680


	//   ....[112]....
        /*04a4*/ 	.word	0x00005760


	//   ....[113]....
        /*04a8*/ 	.word	0x000057b0


	//   ....[114]....
        /*04ac*/ 	.word	0x00005850


	//   ....[115]....
        /*04b0*/ 	.word	0x000058d0


	//   ....[116]....
        /*04b4*/ 	.word	0x00005930


	//   ....[117]....
        /*04b8*/ 	.word	0x00005980


	//   ....[118]....
        /*04bc*/ 	.word	0x00005a00


	//   ....[119]....
        /*04c0*/ 	.word	0x00005a80


	//   ....[120]....
        /*04c4*/ 	.word	0x00005b60


	//   ....[121]....
        /*04c8*/ 	.word	0x00005bc0


	//   ....[122]....
        /*04cc*/ 	.word	0x00005ca0


	//   ....[123]....
        /*04d0*/ 	.word	0x00005d30


	//----- nvinfo : EIATTR_EXIT_INSTR_OFFSETS
	.align		4
.L_1017:
        /*04d4*/ 	.byte	0x04, 0x1c
        /*04d6*/ 	.short	(.L_1019 - .L_1018)


	//   ....[0]....
.L_1018:
        /*04d8*/ 	.word	0x000022c0


	//   ....[1]....
        /*04dc*/ 	.word	0x00004280


	//----- nvinfo : EIATTR_MAX_THREADS
	.align		4
.L_1019:
        /*04e0*/ 	.byte	0x04, 0x05
        /*04e2*/ 	.short	(.L_1021 - .L_1020)
.L_1020:
        /*04e4*/ 	.word	0x00000140
        /*04e8*/ 	.word	0x00000001
        /*04ec*/ 	.word	0x00000001


	//----- nvinfo : EIATTR_CRS_STACK_SIZE
	.align		4
.L_1021:
        /*04f0*/ 	.byte	0x04, 0x1e
        /*04f2*/ 	.short	(.L_1023 - .L_1022)
.L_1022:
        /*04f4*/ 	.word	0x00000000


	//----- nvinfo : EIATTR_CBANK_PARAM_SIZE
	.align		4
.L_1023:
        /*04f8*/ 	.byte	0x03, 0x19
        /*04fa*/ 	.short	0x0060


	//----- nvinfo : EIATTR_PARAM_CBANK
	.align		4
        /*04fc*/ 	.byte	0x04, 0x0a
        /*04fe*/ 	.short	(.L_1025 - .L_1024)
	.align		4
.L_1024:
        /*0500*/ 	.word	index@(.nv.constant0._ZN13group_norm_v218gn_bwd_cuda_kernelI6__halfLi320ELi1ELi16ELi160ELi64ELb1ELb1ELi4ELi320ELi320ELi4ELb1ELi9ELb0ELb0ELNS_15WgradSyncMethodE2ENS_16CompileConditionILi900EEEEEvPT_S6_S6_PKS5_S8_S8_S8_PKfflPfPj)
        /*0504*/ 	.short	0x0210
        /*0506*/ 	.short	0x0060


	//----- nvinfo : EIATTR_SW_WAR
	.align		4
.L_1025:
        /*0508*/ 	.byte	0x04, 0x36
        /*050a*/ 	.short	(.L_1027 - .L_1026)
.L_1026:
        /*050c*/ 	.word	0x00000008
.L_1027:


//--------------------- .nv.info._ZN13group_norm_v218gn_bwd_cuda_kernelI6__halfLi320ELi3ELi16ELi160ELi64ELb1ELb1ELi4ELi320ELi320ELi4ELb1ELi16ELb0ELb0ELNS_15WgradSyncMethodE3ENS_16CompileConditionILi900EEEEEvPT_S6_S6_PKS5_S8_S8_S8_PKfflPfPj --------------------------
	.section	.nv.info._ZN13group_norm_v218gn_bwd_cuda_kernelI6__halfLi320ELi3ELi16ELi160ELi64ELb1ELb1ELi4ELi320ELi320ELi4ELb1ELi16ELb0ELb0ELNS_15WgradSyncMethodE3ENS_16CompileConditionILi900EEEEEvPT_S6_S6_PKS5_S8_S8_S8_PKfflPfPj,"",@"SHT_CUDA_INFO"
	.sectionflags	@""
	.align	4


	//----- nvinfo : EIATTR_CUDA_API_VERSION
	.align		4
        /*0000*/ 	.byte	0x04, 0x37
        /*0002*/ 	.short	(.L_1029 - .L_1028)
.L_1028:
        /*0004*/ 	.word	0x00000082


	//----- nvinfo : EIATTR_KPARAM_INFO
	.align		4
.L_1029:
        /*0008*/ 	.byte	0x04, 0x17
        /*000a*/ 	.short	(.L_1031 - .L_1030)
.L_1030:
        /*000c*/ 	.word	0x00000000
        /*0010*/ 	.short	0x000b
        /*0012*/ 	.short	0x0058
        /*0014*/ 	.byte	0x00, 0xf0, 0x21, 0x00


	//----- nvinfo : EIATTR_KPARAM_INFO
	.align		4
.L_1031:
        /*0018*/ 	.byte	0x04, 0x17
        /*001a*/ 	.short	(.L_1033 - .L_1032)
.L_1032:
        /*001c*/ 	.word	0x00000000
        /*0020*/ 	.short	0x000a
        /*0022*/ 	.short	0x0050
        /*0024*/ 	.byte	0x00, 0xf0, 0x21, 0x00


	//----- nvinfo : EIATTR_KPARAM_INFO
	.align		4
.L_1033:
        /*0028*/ 	.byte	0x04, 0x17
        /*002a*/ 	.short	(.L_1035 - .L_1034)
.L_1034:
        /*002c*/ 	.word	0x00000000
        /*0030*/ 	.short	0x0009
        /*0032*/ 	.short	0x0048
        /*0034*/ 	.byte	0x00, 0xf0, 0x21, 0x00


	//----- nvinfo : EIATTR_KPARAM_INFO
	.align		4
.L_1035:
        /*0038*/ 	.byte	0x04, 0x17
        /*003a*/ 	.short	(.L_1037 - .L_1036)
.L_1036:
        /*003c*/ 	.word	0x00000000
        /*0040*/ 	.short	0x0008
        /*0042*/ 	.short	0x0040
        /*0044*/ 	.byte	0x00, 0xf0, 0x11, 0x00


	//----- nvinfo : EIATTR_KPARAM_INFO
	.align		4
.L_1037:
        /*0048*/ 	.byte	0x04, 0x17
        /*004a*/ 	.short	(.L_1039 - .L_1038)
.L_1038:
        /*004c*/ 	.word	0x00000000
        /*0050*/ 	.short	0x0007
        /*0052*/ 	.short	0x0038
        /*0054*/ 	.byte	0x00, 0xf0, 0x21, 0x00


	//----- nvinfo : EIATTR_KPARAM_INFO
	.align		4
.L_1039:
        /*0058*/ 	.byte	0x04, 0x17
        /*005a*/ 	.short	(.L_1041 - .L_1040)
.L_1040:
        /*005c*/ 	.word	0x00000000
        /*0060*/ 	.short	0x0006
        /*0062*/ 	.short	0x0030
        /*0064*/ 	.byte	0x00, 0xf0, 0x21, 0x00


	//----- nvinfo : EIATTR_KPARAM_INFO
	.align		4
.L_1041:
        /*0068*/ 	.byte	0x04, 0x17
        /*006a*/ 	.short	(.L_1043 - .L_1042)
.L_1042:
        /*006c*/ 	.word	0x00000000
        /*0070*/ 	.short	0x0005
        /*0072*/ 	.short	0x0028
        /*0074*/ 	.byte	0x00, 0xf0, 0x21, 0x00


	//----- nvinfo : EIATTR_KPARAM_INFO
	.align		4
.L_1043:
        /*0078*/ 	.byte	0x04, 0x17
        /*007a*/ 	.short	(.L_1045 - .L_1044)
.L_1044:
        /*007c*/ 	.word	0x00000000
        /*0080*/ 	.short	0x0004
        /*0082*/ 	.short	0x0020
        /*0084*/ 	.byte	0x00, 0xf0, 0x21, 0x00


	//----- nvinfo : EIATTR_KPARAM_INFO
	.align		4
.L_1045:
        /*0088*/ 	.byte	0x04, 0x17
        /*008a*/ 	.short	(.L_1047 - .L_1046)
.L_1046:
        /*008c*/ 	.word	0x00000000
        /*0090*/ 	.short	0x0003
        /*0092*/ 	.short	0x0018
        /*0094*/ 	.byte	0x00, 0xf0, 0x21, 0x00


	//----- nvinfo : EIATTR_KPARAM_INFO
	.align		4
.L_1047:
        /*0098*/ 	.byte	0x04, 0x17
        /*009a*/ 	.short	(.L_1049 - .L_1048)
.L_1048:
        /*009c*/ 	.word	0x00000000
        /*00a0*/ 	.short	0x0002
        /*00a2*/ 	.short	0x0010
        /*00a4*/ 	.byte	0x00, 0xf0, 0x21, 0x00


	//----- nvinfo : EIATTR_KPARAM_INFO
	.align		4
.L_1049:
        /*00a8*/ 	.byte	0x04, 0x17
        /*00aa*/ 	.short	(.L_1051 - .L_1050)
.L_1050:
        /*00ac*/ 	.word	0x00000000
        /*00b0*/ 	.short	0x0001
        /*00b2*/ 	.short	0x0008
        /*00b4*/ 	.byte	0x00, 0xf0, 0x21, 0x00


	//----- nvinfo : EIATTR_KPARAM_INFO
	.align		4
.L_1051:
        /*00b8*/ 	.byte	0x04, 0x17
        /*00ba*/ 	.short	(.L_1053 - .L_1052)
.L_1052:
        /*00bc*/ 	.word	0x00000000
        /*00c0*/ 	.short	0x0000
        /*00c2*/ 	.short	0x0000
        /*00c4*/ 	.byte	0x00, 0xf0, 0x21, 0x00


	//----- nvinfo : EIATTR_SPARSE_MMA_MASK
	.align		4
.L_1053:
        /*00c8*/ 	.byte	0x03, 0x50
        /*00ca*/ 	.short	0x0000


	//----- nvinfo : EIATTR_MAXREG_COUNT
	.align		4
        /*00cc*/ 	.byte	0x03, 0x1b
        /*00ce*/ 	.short	0x0040


	//----- nvinfo : EIATTR_NUM_BARRIERS
	.align		4
        /*00d0*/ 	.byte	0x02, 0x4c
        /*00d2*/ 	.byte	0x01
	.zero		1


	//----- nvinfo : EIATTR_MERCURY_ISA_VERSION
	.align		4
        /*00d4*/ 	.byte	0x03, 0x5f
        /*00d6*/ 	.short	0x0101


	//----- nvinfo : EIATTR_COOP_GROUP_MASK_REGIDS
	.align		4
        /*00d8*/ 	.byte	0x04, 0x29
        /*00da*/ 	.short	(.L_1055 - .L_1054)


	//   ....[0]....
.L_1054:
        /*00dc*/ 	.word	0xffffffff


	//   ....[1]....
        /*00e0*/ 	.word	0xffffffff


	//   ....[2]....
        /*00e4*/ 	.word	0xffffffff


	//   ....[3]....
        /*00e8*/ 	.word	0xffffffff


	//   ....[4]....
        /*00ec*/ 	.word	0xffffffff


	//   ....[5]....
        /*00f0*/ 	.word	0xffffffff


	//   ....[6]....
        /*00f4*/ 	.word	0xffffffff


	//   ....[7]....
        /*00f8*/ 	.word	0xffffffff


	//   ....[8]....
        /*00fc*/ 	.word	0xffffffff


	//   ....[9]....
        /*0100*/ 	.word	0xffffffff


	//   ....[10]....
        /*0104*/ 	.word	0xffffffff


	//   ....[11]....
        /*0108*/ 	.word	0xffffffff


	//   ....[12]....
        /*010c*/ 	.word	0x05000017


	//   ....[13]....
        /*0110*/ 	.word	0x05000016


	//   ....[14]....
        /*0114*/ 	.word	0x05000018


	//   ....[15]....
        /*0118*/ 	.word	0x05000019


	//   ....[16]....
        /*011c*/ 	.word	0x0500001b


	//   ....[17]....
        /*0120*/ 	.word	0x0500001a


	//   ....[18]....
        /*0124*/ 	.word	0x0500001c


	//   ....[19]....
        /*0128*/ 	.word	0x05000011


	//   ....[20]....
        /*012c*/ 	.word	0x0500001b


	//   ....[21]....
        /*0130*/ 	.word	0x0500001a


	//   ....[22]....
        /*0134*/ 	.word	0x0500001c


	//   ....[23]....
        /*0138*/ 	.word	0x0500001d


	//   ....[24]....
        /*013c*/ 	.word	0x0500001f


	//   ....[25]....
        /*0140*/ 	.word	0x0500001e


	//   ....[26]....
        /*0144*/ 	.word	0x05000020


	//   ....[27]....
        /*0148*/ 	.word	0x05000011


	//   ....[28]....
        /*014c*/ 	.word	0x0500001b


	//   ....[29]....
        /*0150*/ 	.word	0x0500001a


	//   ....[30]....
        /*0154*/ 	.word	0x0500001c


	//   ....[31]....
        /*0158*/ 	.word	0x0500001d


	//   ....[32]....
        /*015c*/ 	.word	0x0500001f


	//   ....[33]....
        /*0160*/ 	.word	0x0500001e


	//   ....[34]....
        /*0164*/ 	.word	0x05000020


	//   ....[35]....
        /*0168*/ 	.word	0x05000011


	//   ....[36]....
        /*016c*/ 	.word	0x0500001d


	//   ....[37]....
        /*0170*/ 	.word	0x05000022


	//   ....[38]....
        /*0174*/ 	.word	0x0500001e


	//   ....[39]....
        /*0178*/ 	.word	0x05000021


	//   ....[40]....
        /*017c*/ 	.word	0x05000029


	//   ....[41]....
        /*0180*/ 	.word	0x0500001f


	//   ....[42]....
        /*0184*/ 	.word	0x0500001c


	//   ....[43]....
        /*0188*/ 	.word	0x0500001a


	//   ....[44]....
        /*018c*/ 	.word	0x05000017


	//   ....[45]....
        /*0190*/ 	.word	0x05000020


	//   ....[46]....
        /*0194*/ 	.word	0x05000019


	//   ....[47]....
        /*0198*/ 	.word	0x0500002a


	//   ....[48]....
        /*019c*/ 	.word	0x0500001e


	//   ....[49]....
        /*01a0*/ 	.word	0x05000029


	//   ....[50]....
        /*01a4*/ 	.word	0x0500001f


	//   ....[51]....
        /*01a8*/ 	.word	0x05000022


	//   ....[52]....
        /*01ac*/ 	.word	0x05000017


	//   ....[53]....
        /*01b0*/ 	.word	0x05000018


	//   ....[54]....
        /*01b4*/ 	.word	0x05000015


	//   ....[55]....
        /*01b8*/ 	.word	0x0500001b


	//   ....[56]....
        /*01bc*/ 	.word	0x05000027


	//   ....[57]....
        /*01c0*/ 	.word	0x0500001d


	//   ....[58]....
        /*01c4*/ 	.word	0x05000014


	//   ....[59]....
        /*01c8*/ 	.word	0x05000011


	//   ....[60]....
        /*01cc*/ 	.word	0x05000024


	//   ....[61]....
        /*01d0*/ 	.word	0x05000023


	//   ....[62]....
        /*01d4*/ 	.word	0x05000029


	//   ....[63]....
        /*01d8*/ 	.word	0x0500002a


	//   ....[64]....
        /*01dc*/ 	.word	0x0500002d


	//   ....[65]....
        /*01e0*/ 	.word	0x0500001d


	//   ....[66]....
        /*01e4*/ 	.word	0x05000025


	//   ....[67]....
        /*01e8*/ 	.word	0x0500001d


	//   ....[68]....
        /*01ec*/ 	.word	0x0500001e


	//   ....[69]....
        /*01f0*/ 	.word	0x0500001e


	//   ....[70]....
        /*01f4*/ 	.word	0x0500001e


	//   ....[71]....
        /*01f8*/ 	.word	0x0500001e


	//   ....[72]....
        /*01fc*/ 	.word	0x0500001e


	//   ....[73]....
        /*0200*/ 	.word	0x0500001e


	//   ....[74]....
        /*0204*/ 	.word	0x0500001e


	//   ....[75]....
        /*0208*/ 	.word	0x0500001e


	//   ....[76]....
        /*020c*/ 	.word	0x0500001e


	//   ....[77]....
        /*0210*/ 	.word	0x0500001e


	//   ....[78]....
        /*0214*/ 	.word	0x0500001e


	//   ....[79]....
        /*0218*/ 	.word	0x0500001e


	//   ....[80]....
        /*021c*/ 	.word	0x0500001e


	//   ....[81]....
        /*0220*/ 	.word	0x0500001e


	//   ....[82]....
        /*0224*/ 	.word	0x0500001e


	//   ....[83]....
        /*0228*/ 	.word	0x0500001e


	//   ....[84]....
        /*022c*/ 	.word	0x0500001e


	//   ....[85]....
        /*0230*/ 	.word	0x0500001e


	//   ....[86]....
        /*0234*/ 	.word	0x0500001e


	//   ....[87]....
        /*0238*/ 	.word	0x0500001e


	//   ....[88]....
        /*023c*/ 	.word	0x0500001e


	//   ....[89]....
        /*0240*/ 	.word	0x0500001e


	//   ....[90]....
        /*0244*/ 	.word	0x0500001e


	//   ....[91]....
        /*0248*/ 	.word	0x0500001e


	//   ....[92]....
        /*024c*/ 	.word	0x0500001e


	//   ....[93]....
        /*0250*/ 	.word	0x0500001e


	//   ....[94]....
        /*0254*/ 	.word	0x0500001e


	//   ....[95]....
        /*0258*/ 	.word	0x0500001e


	//   ....[96]....
        /*025c*/ 	.word	0x0500001e


	//   ....[97]....
        /*0260*/ 	.word	0x0500001e


	//   ....[98]....
        /*0264*/ 	.word	0x0500001e


	//   ....[99]....
        /*0268*/ 	.word	0x0500001e


	//   ....[100]....
        /*026c*/ 	.word	0x0500001e


	//   ....[101]....
        /*0270*/ 	.word	0x0500001e


	//   ....[102]....
        /*0274*/ 	.word	0x0500001e


	//   ....[103]....
        /*0278*/ 	.word	0x0500001e


	//   ....[104]....
        /*027c*/ 	.word	0x0500001e


	//   ....[105]....
        /*0280*/ 	.word	0x0500001e


	//   ....[106]....
        /*0284*/ 	.word	0x0500001e


	//   ....[107]....
        /*0288*/ 	.word	0x0500001e


	//   ....[108]....
        /*028c*/ 	.word	0x0500001e


	//   ....[109]....
        /*0290*/ 	.word	0x0500001e


	//   ....[110]....
        /*0294*/ 	.word	0x0500001e


	//   ....[111]....
        /*0298*/ 	.word	0x0500001e


	//   ....[112]....
        /*029c*/ 	.word	0x0500001e


	//   ....[113]....
        /*02a0*/ 	.word	0x0500001e


	//   ....[114]....
        /*02a4*/ 	.word	0x0500001e


	//   ....[115]....
        /*02a8*/ 	.word	0x0500001e


	//   ....[116]....
        /*02ac*/ 	.word	0x0500001e


	//   ....[117]....
        /*02b0*/ 	.word	0x0500001e


	//   ....[118]....
        /*02b4*/ 	.word	0x0500001e


	//   ....[119]....
        /*02b8*/ 	.word	0x0500001e


	//   ....[120]....
        /*02bc*/ 	.word	0x0500001e


	//   ....[121]....
        /*02c0*/ 	.word	0x0500001e


	//   ....[122]....
        /*02c4*/ 	.word	0x0500001e


	//   ....[123]....
        /*02c8*/ 	.word	0x0500001e


	//----- nvinfo : EIATTR_COOP_GROUP_INSTR_OFFSETS
	.align		4
.L_1055:
        /*02cc*/ 	.byte	0x04, 0x28
        /*02ce*/ 	.short	(.L_1057 - .L_1056)


	//   ....[0]....
.L_1056:
        /*02d0*/ 	.word	0x00001520


	//   ....[1]....
        /*02d4*/ 	.word	0x00001550


	//   ....[2]....
        /*02d8*/ 	.word	0x00001590


	//   ....[3]....
        /*02dc*/ 	.word	0x000015c0


	//   ....[4]....
        /*02e0*/ 	.word	0x00001b80


	//   ....[5]....
        /*02e4*/ 	.word	0x00001ba0


	//   ....[6]....
        /*02e8*/ 	.word	0x00001bf0


	//   ....[7]....
        /*02ec*/ 	.word	0x00001c10


	//   ....[8]....
        /*02f0*/ 	.word	0x00001c60


	//   ....[9]....
        /*02f4*/ 	.word	0x00001c90


	//   ....[10]....
        /*02f8*/ 	.word	0x00001d40


	//   ....[11]....
        /*02fc*/ 	.word	0x00001d80


	//   ....[12]....
        /*0300*/ 	.word	0x00003270


	//   ....[13]....
        /*0304*/ 	.word	0x000032a0


	//   ....[14]....
        /*0308*/ 	.word	0x000032d0


	//   ....[15]....
        /*030c*/ 	.word	0x000032f0


	//   ....[16]....
        /*0310*/ 	.word	0x00003320


	//   ....[17]....
        /*0314*/ 	.word	0x00003330


	//   ....[18]....
        /*0318*/ 	.word	0x00003360


	//   ....[19]....
        /*031c*/ 	.word	0x00003370


	//   ....[20]....
        /*0320*/ 	.word	0x00003560


	//   ....[21]....
        /*0324*/ 	.word	0x00003590


	//   ....[22]....
        /*0328*/ 	.word	0x000035c0


	//   ....[23]....
        /*032c*/ 	.word	0x000035e0


	//   ....[24]....
        /*0330*/ 	.word	0x00003610


	//   ....[25]....
        /*0334*/ 	.word	0x00003620


	//   ....[26]....
        /*0338*/ 	.word	0x00003650


	//   ....[27]....
        /*033c*/ 	.word	0x00003660


	//   ....[28]....
        /*0340*/ 	.word	0x000037f0


	//   ....[29]....
        /*0344*/ 	.word	0x00003820


	//   ....[30]....
        /*0348*/ 	.word	0x00003850


	//   ....[31]....
        /*034c*/ 	.word	0x00003870


	//   ....[32]....
        /*0350*/ 	.word	0x000038a0


	//   ....[33]....
        /*0354*/ 	.word	0x000038b0


	//   ....[34]....
        /*0358*/ 	.word	0x000038e0


	//   ....[35]....
        /*035c*/ 	.word	0x000038f0


	//   ....[36]....
        /*0360*/ 	.word	0x00003b00


	//   ....[37]....
        /*0364*/ 	.word	0x00003c20


	//   ....[38]....
        /*0368*/ 	.word	0x00003ce0


	//   ....[39]....
        /*036c*/ 	.word	0x00003d30


	//   ....[40]....
        /*0370*/ 	.word	0x00003d40


	//   ....[41]....
        /*0374*/ 	.word	0x00003d60


	//   ....[42]....
        /*0378*/ 	.word	0x00003d70


	//   ....[43]....
        /*037c*/ 	.word	0x00003e20


	//   ....[44]....
        /*0380*/ 	.word	0x00003e50


	//   ....[45]....
        /*0384*/ 	.word	0x00003e90


	//   ....[46]....
        /*0388*/ 	.word	0x00003ea0


	//   ....[47]....
        /*038c*/ 	.word	0x00003eb0


	//   ....[48]....
        /*0390*/ 	.word	0x00003ec0


	//   ....[49]....
        /*0394*/ 	.word	0x00003ed0


	//   ....[50]....
        /*0398*/ 	.word	0x00003f20


	//   ....[51]....
        /*039c*/ 	.word	0x00003f50


	//   ....[52]....
        /*03a0*/ 	.word	0x00003fa0


	//   ....[53]....
        /*03a4*/ 	.word	0x00003fe0


	//   ....[54]....
        /*03a8*/ 	.word	0x00004010


	//   ....[55]....
        /*03ac*/ 	.word	0x00004040


	//   ....[56]....
        /*03b0*/ 	.word	0x00004060


	//   ....[57]....
        /*03b4*/ 	.word	0x00004080


	//   ....[58]....
        /*03b8*/ 	.word	0x000040a0


	//   ....[59]....
        /*03bc*/ 	.word	0x000040c0


	//   ....[60]....
        /*03c0*/ 	.word	0x000040f0


	//   ....[61]....
        /*03c4*/ 	.word	0x00004110


	//   ....[62]....
        /*03c8*/ 	.word	0x00004130


	//   ....[63]....
        /*03cc*/ 	.word	0x00004170


	//   ....[64]....
        /*03d0*/ 	.word	0x00004190


	//   ....[65]....
        /*03d4*/ 	.word	0x000041d0


	//   ....[66]....
        /*03d8*/ 	.word	0x00004300


	//   ....[67]....
        /*03dc*/ 	.word	0x00004340


	//   ....[68]....
        /*03e0*/ 	.word	0x00004530


	//   ....[69]....
        /*03e4*/ 	.word	0x00004580


	//   ....[70]....
        /*03e8*/ 	.word	0x000045f0


	//   ....[71]....
        /*03ec*/ 	.word	0x00004650


	//   ....[72]....
        /*03f0*/ 	.word	0x000046c0


	//   ....[73]....
        /*03f4*/ 	.word	0x00004720


	//   ....[74]....
        /*03f8*/ 	.word	0x00004790


	//   ....[75]....
        /*03fc*/ 	.word	0x000047f0


	//   ....[76]....
        /*0400*/ 	.word	0x00004890


	//   ....[77]....
        /*0404*/ 	.word	0x00004920


	//   ....[78]....
        /*0408*/ 	.word	0x00004990


	//   ....[79]....
        /*040c*/ 	.word	0x000049f0


	//   ....[80]....
        /*0410*/ 	.word	0x00004a60


	//   ....[81]....
        /*0414*/ 	.word	0x00004ac0


	//   ....[82]....
        /*0418*/ 	.word	0x00004b30


	//   ....[83]....
        /*041c*/ 	.word	0x00004b90


	//   ....[84]....
        /*0420*/ 	.word	0x00004c30


	//   ....[85]....
        /*0424*/ 	.word	0x00004cc0


	//   ....[86]....
        /*0428*/ 	.word	0x00004d30


	//   ....[87]....
        /*042c*/ 	.word	0x00004d90


	//   ....[88]....
        /*0430*/ 	.word	0x00004e00


	//   ....[89]....
        /*0434*/ 	.word	0x00004e60


	//   ....[90]....
        /*0438*/ 	.word	0x00004ed0


	//   ....[91]....
        /*043c*/ 	.word	0x00004f30


	//   ....[92]....
        /*0440*/ 	.word	0x00004fd0


	//   ....[93]....
        /*0444*/ 	.word	0x00005090


	//   ....[94]....
        /*0448*/ 	.word	0x00005190


	//   ....[95]....
        /*044c*/ 	.word	0x000051e0


	//   ....[96]....
        /*0450*/ 	.word	0x000052c0


	//   ....[97]....
        /*0454*/ 	.word	0x00005320


	//   ....[98]....
        /*0458*/ 	.word	0x000053a0


	//   ....[99]....
        /*045c*/ 	.word	0x000053f0


	//   ....[100]....
        /*0460*/ 	.word	0x00005460


	//   ....[101]....
        /*0464*/ 	.word	0x000054c0


	//   ....[102]....
        /*0468*/ 	.word	0x00005530


	//   ....[103]....
        /*046c*/ 	.word	0x00005590


	//   ....[104]....
        /*0470*/ 	.word	0x00005630


	//   ....[105]....
        /*0474*/ 	.word	0x00005690


	//   ....[106]....
        /*0478*/ 	.word	0x00005710


	//   ....[107]....
        /*047c*/ 	.word	0x00005780


	//   ....[108]....
        /*0480*/ 	.word	0x000057f0


	//   ....[109]....
        /*0484*/ 	.word	0x00005850


	//   ....[110]....
        /*0488*/ 	.word	0x00005910


	//   ....[111]....
        /*048c*/ 	.word	0x00005980


	//   ....[112]....
        /*0490*/ 	.word	0x00005a30


	//   ....[113]....
        /*0494*/ 	.word	0x00005ab0


	//   ....[114]....
        /*0498*/ 	.word	0x00005b20


	//   ....[115]....
        /*049c*/ 	.word	0x00005b90


	//   ....[116]....
        /*04a0*/ 	.word	0x00005c10


	//   ....[117]....
        /*04a4*/ 	.word	0x00005c70


	//   ....[118]....
        /*04a8*/ 	.word	0x00005cf0


	//   ....[119]....
        /*04ac*/ 	.word	0x00005d70


	//   ....[120]....
        /*04b0*/ 	.word	0x00005df0


	//   ....[121]....
        /*04b4*/ 	.word	0x00005eb0


	//   ....[122]....
        /*04b8*/ 	.word	0x00005f90


	//   ....[123]....
        /*04bc*/ 	.word	0x00006040


	//----- nvinfo : EIATTR_EXIT_INSTR_OFFSETS
	.align		4
.L_1057:
        /*04c0*/ 	.byte	0x04, 0x1c
        /*04c2*/ 	.short	(.L_1059 - .L_1058)


	//   ....[0]....
.L_1058:
        /*04c4*/ 	.word	0x00002290


	//   ....[1]....
        /*04c8*/ 	.word	0x000044d0


	//----- nvinfo : EIATTR_MAX_THREADS
	.align		4
.L_1059:
        /*04cc*/ 	.byte	0x04, 0x05
        /*04ce*/ 	.short	(.L_1061 - .L_1060)
.L_1060:
        /*04d0*/ 	.word	0x00000140
        /*04d4*/ 	.word	0x00000001
        /*04d8*/ 	.word	0x00000001


	//----- nvinfo : EIATTR_CRS_STACK_SIZE
	.align		4
.L_1061:
        /*04dc*/ 	.byte	0x04, 0x1e
        /*04de*/ 	.short	(.L_1063 - .L_1062)
.L_1062:
        /*04e0*/ 	.word	0x00000000


	//----- nvinfo : EIATTR_CBANK_PARAM_SIZE
	.align		4
.L_1063:
        /*04e4*/ 	.byte	0x03, 0x19
        /*04e6*/ 	.short	0x0060


	//----- nvinfo : EIATTR_PARAM_CBANK
	.align		4
        /*04e8*/ 	.byte	0x04, 0x0a
        /*04ea*/ 	.short	(.L_1065 - .L_1064)
	.align		4
.L_1064:
        /*04ec*/ 	.word	index@(.nv.constant0._ZN13group_norm_v218gn_bwd_cuda_kernelI6__halfLi320ELi3ELi16ELi160ELi64ELb1ELb1ELi4ELi320ELi320ELi4ELb1ELi16ELb0ELb0ELNS_15WgradSyncMethodE3ENS_16CompileConditionILi900EEEEEvPT_S6_S6_PKS5_S8_S8_S8_PKfflPfPj)
        /*04f0*/ 	.short	0x0210
        /*04f2*/ 	.short	0x0060


	//----- nvinfo : EIATTR_SW_WAR
	.align		4
.L_1065:
        /*04f4*/ 	.byte	0x04, 0x36
        /*04f6*/ 	.short	(.L_1067 - .L_1066)
.L_1066:
        /*04f8*/ 	.word	0x00000008
.L_1067:


//--------------------- .nv.info._ZN13group_norm_v218gn_bwd_cuda_kernelI6__halfLi320ELi1ELi16ELi160ELi64ELb1ELb1ELi8ELi320ELi320ELi4ELb1ELi16ELb0ELb0ELNS_15WgradSyncMethodE3ENS_16CompileConditionILi900EEEEEvPT_S6_S6_PKS5_S8_S8_S8_PKfflPfPj --------------------------
	.section	.nv.info._ZN13group_norm_v218gn_bwd_cuda_kernelI6__halfLi320ELi1ELi16ELi160ELi64ELb1ELb1ELi8ELi320ELi320ELi4ELb1ELi16ELb0ELb0ELNS_15WgradSyncMethodE3ENS_16CompileConditionILi900EEEEEvPT_S6_S6_PKS5_S8_S8_S8_PKfflPfPj,"",@"SHT_CUDA_INFO"
	.sectionflags	@""
	.align	4


	//----- nvinfo : EIATTR_CUDA_API_VERSION
	.align		4
        /*0000*/ 	.byte	0x04, 0x37
        /*0002*/ 	.short	(.L_1069 - .L_1068)
.L_1068:
        /*0004*/ 	.word	0x00000082


	//----- nvinfo : EIATTR_KPARAM_INFO
	.align		4
.L_1069:
        /*0008*/ 	.byte	0x04, 0x17
        /*000a*/ 	.short	(.L_1071 - .L_1070)
.L_1070:
        /*000c*/ 	.word	0x00000000
        /*0010*/ 	.short	0x000b
        /*0012*/ 	.short	0x0058
        /*0014*/ 	.byte	0x00, 0xf0, 0x21, 0x00


	//----- nvinfo : EIATTR_KPARAM_INFO
	.align		4
.L_1071:
        /*0018*/ 	.byte	0x04, 0x17
        /*001a*/ 	.short	(.L_1073 - .L_1072)
.L_1072:
        /*001c*/ 	.word	0x00000000
        /*0020*/ 	.short	0x000a
        /*0022*/ 	.short	0x0050
        /*0024*/ 	.byte	0x00, 0xf0, 0x21, 0x00


	//----- nvinfo : EIATTR_KPARAM_INFO
	.align		4
.L_1073:
        /*0028*/ 	.byte	0x04, 0x17
        /*002a*/ 	.short	(.L_1075 - .L_1074)
.L_1074:
        /*002c*/ 	.word	0x00000000
        /*0030*/ 	.short	0x0009
        /*0032*/ 	.short	0x0048
        /*0034*/ 	.byte	0x00, 0xf0, 0x21, 0x00


	//----- nvinfo : EIATTR_KPARAM_INFO
	.align		4
.L_1075:
        /*0038*/ 	.byte	0x04, 0x17
        /*003a*/ 	.short	(.L_1077 - .L_1076)
.L_1076:
        /*003c*/ 	.word	0x00000000
        /*0040*/ 	.short	0x0008
        /*0042*/ 	.short	0x0040
        /*0044*/ 	.byte	0x00, 0xf0, 0x11, 0x00


	//----- nvinfo : EIATTR_KPARAM_INFO
	.align		4
.L_1077:
        /*0048*/ 	.byte	0x04, 0x17
        /*004a*/ 	.short	(.L_1079 - .L_1078)
.L_1078:
        /*004c*/ 	.word	0x00000000
        /*0050*/ 	.short	0x0007
        /*0052*/ 	.short	0x0038
        /*0054*/ 	.byte	0x00, 0xf0, 0x21, 0x00


	//----- nvinfo : EIATTR_KPARAM_INFO
	.align		4
.L_1079:
        /*0058*/ 	.byte	0x04, 0x17
        /*005a*/ 	.short	(.L_1081 - .L_1080)
.L_1080:
        /*005c*/ 	.word	0x00000000
        /*0060*/ 	.short	0x0006
        /*0062*/ 	.short	0x0030
        /*0064*/ 	.byte	0x00, 0xf0, 0x21, 0x00


	//----- nvinfo : EIATTR_KPARAM_INFO
	.align		4
.L_1081:
        /*0068*/ 	.byte	0x04, 0x17
        /*006a*/ 	.short	(.L_1083 - .L_1082)
.L_1082:
        /*006c*/ 	.word	0x00000000
        /*0070*/ 	.short	0x0005
        /*0072*/ 	.short	0x0028
        /*0074*/ 	.byte	0x00, 0xf0, 0x21, 0x00


	//----- nvinfo : EIATTR_KPARAM_INFO
	.align		4
.L_1083:
        /*0078*/ 	.byte	0x04, 0x17
        /*007a*/ 	.short	(.L_1085 - .L_1084)
.L_1084:
        /*007c*/ 	.word	0x00000000
        /*0080*/ 	.short	0x0004
        /*0082*/ 	.short	0x0020
        /*0084*/ 	.byte	0x00, 0xf0, 0x21, 0x00


	//----- nvinfo : EIATTR_KPARAM_INFO
	.align		4
.L_1085:
        /*0088*/ 	.byte	0x04, 0x17
        /*008a*/ 	.short	(.L_1087 - .L_1086)
.L_1086:
        /*008c*/ 	.word	0x00000000
        /*0090*/ 	.short	0x0003
        /*0092*/ 	.short	0x0018
        /*0094*/ 	.byte	0x00, 0xf0, 0x21, 0x00


	//----- nvinfo : EIATTR_KPARAM_INFO
	.align		4
.L_1087:
        /*0098*/ 	.byte	0x04, 0x17
        /*009a*/ 	.short	(.L_1089 - .L_1088)
.L_1088:
        /*009c*/ 	.word	0x00000000
        /*00a0*/ 	.short	0x0002
        /*00a2*/ 	.short	0x0010
        /*00a4*/ 	.byte	0x00, 0xf0, 0x21, 0x00


	//----- nvinfo : EIATTR_KPARAM_INFO
	.align		4
.L_1089:
        /*00a8*/ 	.byte	0x04, 0x17
        /*00aa*/ 	.short	(.L_1091 - .L_1090)
.L_1090:
        /*00ac*/ 	.word	0x00000000
        /*00b0*/ 	.short	0x0001
        /*00b2*/ 	.short	0x0008
        /*00b4*/ 	.byte	0x00, 0xf0, 0x21, 0x00


	//----- nvinfo : EIATTR_KPARAM_INFO
	.align		4
.L_1091:
        /*00b8*/ 	.byte	0x04, 0x17
        /*00ba*/ 	.short	(.L_1093 - .L_1092)
.L_1092:
        /*00bc*/ 	.word	0x00000000
        /*00c0*/ 	.short	0x0000
        /*00c2*/ 	.short	0x0000
        /*00c4*/ 	.byte	0x00, 0xf0, 0x21, 0x00


	//----- nvinfo : EIATTR_SPARSE_MMA_MASK
	.align		4
.L_1093:
        /*00c8*/ 	.byte	0x03, 0x50
        /*00ca*/ 	.short	0x0000


	//----- nvinfo : EIATTR_MAXREG_COUNT
	.align		4
        /*00cc*/ 	.byte	0x03, 0x1b
        /*00ce*/ 	.short	0x00a8


	//----- nvinfo : EIATTR_NUM_BARRIERS
	.align		4
        /*00d0*/ 	.byte	0x02, 0x4c
        /*00d2*/ 	.byte	0x01
	.zero		1


	//----- nvinfo : EIATTR_MERCURY_ISA_VERSION
	.align		4
        /*00d4*/ 	.byte	0x03, 0x5f
        /*00d6*/ 	.short	0x0101


	//----- nvinfo : EIATTR_COOP_GROUP_MASK_REGIDS
	.align		4
        /*00d8*/ 	.byte	0x04, 0x29
        /*00da*/ 	.short	(.L_1095 - .L_1094)


	//   ....[0]....
.L_1094:
        /*00dc*/ 	.word	0xffffffff


	//   ....[1]....
        /*00e0*/ 	.word	0xffffffff


	//   ....[2]....
        /*00e4*/ 	.word	0xffffffff


	//   ....[3]....
        /*00e8*/ 	.word	0xffffffff


	//   ....[4]....
        /*00ec*/ 	.word	0xffffffff


	//   ....[5]....
        /*00f0*/ 	.word	0xffffffff


	//   ....[6]....
        /*00f4*/ 	.word	0xffffffff


	//   ....[7]....
        /*00f8*/ 	.word	0xffffffff


	//   ....[8]....
        /*00fc*/ 	.word	0xffffffff


	//   ....[9]....
        /*0100*/ 	.word	0xffffffff


	//   ....[10]....
        /*0104*/ 	.word	0x05000009


	//   ....[11]....
        /*0108*/ 	.word	0x05000008


	//   ....[12]....
        /*010c*/ 	.word	0x0500000a


	//   ....[13]....
        /*0110*/ 	.word	0x0500000b


	//   ....[14]....
        /*0114*/ 	.word	0x0500000d


	//   ....[15]....
        /*0118*/ 	.word	0x05000002


	//   ....[16]....
        /*011c*/ 	.word	0x0500000c


	//   ....[17]....
        /*0120*/ 	.word	0x05000003


	//   ....[18]....
        /*0124*/ 	.word	0x0500000b


	//   ....[19]....
        /*0128*/ 	.word	0x0500000a


	//   ....[20]....
        /*012c*/ 	.word	0x0500000c


	//   ....[21]....
        /*0130*/ 	.word	0x0500000d


	//   ....[22]....
        /*0134*/ 	.word	0x05000013


	//   ....[23]....
        /*0138*/ 	.word	0x05000014


	//   ....[24]....
        /*013c*/ 	.word	0x0500000a


	//   ....[25]....
        /*0140*/ 	.word	0x05000007


	//   ....[26]....
        /*0144*/ 	.word	0x0500000b


	//   ....[27]....
        /*0148*/ 	.word	0x0500000a


	//   ....[28]....
        /*014c*/ 	.word	0x0500000c


	//   ....[29]....
        /*0150*/ 	.word	0x0500000d


	//   ....[30]....
        /*0154*/ 	.word	0x05000013


	//   ....[31]....
        /*0158*/ 	.word	0x05000014


	//   ....[32]....
        /*015c*/ 	.word	0x0500000a


	//   ....[33]....
        /*0160*/ 	.word	0x05000007


	//   ....[34]....
        /*0164*/ 	.word	0x0500000e


	//   ....[35]....
        /*0168*/ 	.word	0x0500000b


	//   ....[36]....
        /*016c*/ 	.word	0x05000009


	//   ....[37]....
        /*0170*/ 	.word	0x0500000a


	//   ....[38]....
        /*0174*/ 	.word	0x0500000c


	//   ....[39]....
        /*0178*/ 	.word	0x0500000d


	//   ....[40]....
        /*017c*/ 	.word	0x0500000b


	//   ....[41]....
        /*0180*/ 	.word	0x0500001b


	//   ....[42]....
        /*0184*/ 	.word	0x0500000a


	//   ....[43]....
        /*0188*/ 	.word	0x05000009


	//   ....[44]....
        /*018c*/ 	.word	0x0500000d


	//   ....[45]....
        /*0190*/ 	.word	0x05000010


	//   ....[46]....
        /*0194*/ 	.word	0x0500000c


	//   ....[47]....
        /*0198*/ 	.word	0x05000015


	//   ....[48]....
        /*019c*/ 	.word	0x05000009


	//   ....[49]....
        /*01a0*/ 	.word	0x0500001e


	//   ....[50]....
        /*01a4*/ 	.word	0x05000006


	//   ....[51]....
        /*01a8*/ 	.word	0x05000012


	//   ....[52]....
        /*01ac*/ 	.word	0x05000003


	//   ....[53]....
        /*01b0*/ 	.word	0x0500001d


	//   ....[54]....
        /*01b4*/ 	.word	0x05000015


	//   ....[55]....
        /*01b8*/ 	.word	0x05000016


	//   ....[56]....
        /*01bc*/ 	.word	0x05000009


	//   ....[57]....
        /*01c0*/ 	.word	0x0500000f


	//   ....[58]....
        /*01c4*/ 	.word	0x05000013


	//   ....[59]....
        /*01c8*/ 	.word	0x05000012


	//   ....[60]....
        /*01cc*/ 	.word	0x05000018


	//   ....[61]....
        /*01d0*/ 	.word	0x05000019


	//   ....[62]....
        /*01d4*/ 	.word	0x0500001d


	//   ....[63]....
        /*01d8*/ 	.word	0x05000017


	//   ....[64]....
        /*01dc*/ 	.word	0x05000011


	//   ....[65]....
        /*01e0*/ 	.word	0x05000003


	//   ....[66]....
        /*01e4*/ 	.word	0x0500000a


	//   ....[67]....
        /*01e8*/ 	.word	0x0500000a


	//   ....[68]....
        /*01ec*/ 	.word	0x0500000a


	//   ....[69]....
        /*01f0*/ 	.word	0x0500000a


	//   ....[70]....
        /*01f4*/ 	.word	0x0500000a


	//   ....[71]....
        /*01f8*/ 	.word	0x0500000a


	//   ....[72]....
        /*01fc*/ 	.word	0x0500000a


	//   ....[73]....
        /*0200*/ 	.word	0x0500000a


	//   ....[74]....
        /*0204*/ 	.word	0x0500000a


	//   ....[75]....
        /*0208*/ 	.word	0x0500000a


	//   ....[76]....
        /*020c*/ 	.word	0x0500000a


	//   ....[77]....
        /*0210*/ 	.word	0x0500000a


	//   ....[78]....
        /*0214*/ 	.word	0x0500000a


	//   ....[79]....
        /*0218*/ 	.word	0x0500000a


	//   ....[80]....
        /*021c*/ 	.word	0x0500000a


	//   ....[81]....
        /*0220*/ 	.word	0x0500000a


	//   ....[82]....
        /*0224*/ 	.word	0x0500000a


	//   ....[83]....
        /*0228*/ 	.word	0x0500000a


	//   ....[84]....
        /*022c*/ 	.word	0x0500000a


	//   ....[85]....
        /*0230*/ 	.word	0x0500000a


	//   ....[86]....
        /*0234*/ 	.word	0x0500000a


	//   ....[87]....
        /*0238*/ 	.word	0x0500000a


	//   ....[88]....
        /*023c*/ 	.word	0x0500000a


	//   ....[89]....
        /*0240*/ 	.word	0x0500000a


	//   ....[90]....
        /*0244*/ 	.word	0x0500000a


	//   ....[91]....
        /*0248*/ 	.word	0x0500000a


	//   ....[92]....
        /*024c*/ 	.word	0x0500000a


	//   ....[93]....
        /*0250*/ 	.word	0x0500000a


	//   ....[94]....
        /*0254*/ 	.word	0x0500000a


	//   ....[95]....
        /*0258*/ 	.word	0x0500000a


	//   ....[96]....
        /*025c*/ 	.word	0x0500000a


	//   ....[97]....
        /*0260*/ 	.word	0x0500000a


	//   ....[98]....
        /*0264*/ 	.word	0x0500000a


	//   ....[99]....
        /*0268*/ 	.word	0x0500000a


	//   ....[100]....
        /*026c*/ 	.word	0x0500000a


	//   ....[101]....
        /*0270*/ 	.word	0x0500000a


	//   ....[102]....
        /*0274*/ 	.word	0x0500000a


	//   ....[103]....
        /*0278*/ 	.word	0x0500000a


	//   ....[104]....
        /*027c*/ 	.word	0x0500000a


	//   ....[105]....
        /*0280*/ 	.word	0x0500000a


	//   ....[106]....
        /*0284*/ 	.word	0x0500000a


	//   ....[107]....
        /*0288*/ 	.word	0x0500000a


	//   ....[108]....
        /*028c*/ 	.word	0x0500000a


	//   ....[109]....
        /*0290*/ 	.word	0x0500000a


	//   ....[110]....
        /*0294*/ 	.word	0x0500000a


	//   ....[111]....
        /*0298*/ 	.word	0x0500000a


	//   ....[112]....
        /*029c*/ 	.word	0x0500000a


	//   ....[113]....
        /*02a0*/ 	.word	0x0500000a


	//   ....[114]....
        /*02a4*/ 	.word	0x0500000a


	//   ....[115]....
        /*02a8*/ 	.word	0x0500000a


	//   ....[116]....
        /*02ac*/ 	.word	0x0500000a


	//   ....[117]....
        /*02b0*/ 	.word	0x0500000a


	//   ....[118]....
        /*02b4*/ 	.word	0x0500000a


	//   ....[119]....
        /*02b8*/ 	.word	0x0500000a


	//   ....[120]....
        /*02bc*/ 	.word	0x0500000a


	//   ....[121]....
        /*02c0*/ 	.word	0x0500000a


	//----- nvinfo : EIATTR_COOP_GROUP_INSTR_OFFSETS
	.align		4
.L_1095:
        /*02c4*/ 	.byte	0x04, 0x28
        /*02c6*/ 	.short	(.L_1097 - .L_1096)


	//   ....[0]....
.L_1096:
        /*02c8*/ 	.word	0x00001a50


	//   ....[1]....
        /*02cc*/ 	.word	0x00001a80


	//   ....[2]....
        /*02d0*/ 	.word	0x00001ad0


	//   ....[3]....
        /*02d4*/ 	.word	0x00001af0


	//   ....[4]....
        /*02d8*/ 	.word	0x00002280


	//   ....[5]....
        /*02dc*/ 	.word	0x000022c0


	//   ....[6]....
        /*02e0*/ 	.word	0x00002360


	//   ....[7]....
        /*02e4*/ 	.word	0x000023a0


	//   ....[8]....
        /*02e8*/ 	.word	0x00002480


	//   ....[9]....
        /*02ec*/ 	.word	0x000024c0


	//   ....[10]....
        /*02f0*/ 	.word	0x00003bc0


	//   ....[11]....
        /*02f4*/ 	.word	0x00003bf0


	//   ....[12]....
        /*02f8*/ 	.word	0x00003c30


	//   ....[13]....
        /*02fc*/ 	.word	0x00003c50


	//   ....[14]....
        /*0300*/ 	.word	0x00003c80


	//   ....[15]....
        /*0304*/ 	.word	0x00003c90


	//   ....[16]....
        /*0308*/ 	.word	0x00003cc0


	//   ....[17]....
        /*030c*/ 	.word	0x00003cd0


	//   ....[18]....
        /*0310*/ 	.word	0x00003ea0


	//   ....[19]....
        /*0314*/ 	.word	0x00003ed0


	//   ....[20]....
        /*0318*/ 	.word	0x00003f00


	//   ....[21]....
        /*031c*/ 	.word	0x00003f20


	//   ....[22]....
        /*0320*/ 	.word	0x00003f50


	//   ....[23]....
        /*0324*/ 	.word	0x00003f60


	//   ....[24]....
        /*0328*/ 	.word	0x00003f90


	//   ....[25]....
        /*032c*/ 	.word	0x00003fa0


	//   ....[26]....
        /*0330*/ 	.word	0x00004120


	//   ....[27]....
        /*0334*/ 	.word	0x00004150


	//   ....[28]....
        /*0338*/ 	.word	0x00004180


	//   ....[29]....
        /*033c*/ 	.word	0x000041a0


	//   ....[30]....
        /*0340*/ 	.word	0x000041d0


	//   ....[31]....
        /*0344*/ 	.word	0x000041e0


	//   ....[32]....
        /*0348*/ 	.word	0x00004210


	//   ....[33]....
        /*034c*/ 	.word	0x00004220


	//   ....[34]....
        /*0350*/ 	.word	0x00004560


	//   ....[35]....
        /*0354*/ 	.word	0x000045d0


	//   ....[36]....
        /*0358*/ 	.word	0x00004600


	//   ....[37]....
        /*035c*/ 	.word	0x00004630


	//   ....[38]....
        /*0360*/ 	.word	0x00004640


	//   ....[39]....
        /*0364*/ 	.word	0x00004650


	//   ....[40]....
        /*0368*/ 	.word	0x00004670


	//   ....[41]....
        /*036c*/ 	.word	0x000046a0


	//   ....[42]....
        /*0370*/ 	.word	0x000046d0


	//   ....[43]....
        /*0374*/ 	.word	0x000046f0


	//   ....[44]....
        /*0378*/ 	.word	0x00004730


	//   ....[45]....
        /*037c*/ 	.word	0x00004770


	//   ....[46]....
        /*0380*/ 	.word	0x00004790


	//   ....[47]....
        /*0384*/ 	.word	0x000047a0


	//   ....[48]....
        /*0388*/ 	.word	0x000047c0


	//   ....[49]....
        /*038c*/ 	.word	0x00004810


	//   ....[50]....
        /*0390*/ 	.word	0x00004840


	//   ....[51]....
        /*0394*/ 	.word	0x00004870


	//   ....[52]....
        /*0398*/ 	.word	0x00004890


	//   ....[53]....
        /*039c*/ 	.word	0x000048d0


	//   ....[54]....
        /*03a0*/ 	.word	0x000048f0


	//   ....[55]....
        /*03a4*/ 	.word	0x00004900


	//   ....[56]....
        /*03a8*/ 	.word	0x00004920


	//   ....[57]....
        /*03ac*/ 	.word	0x00004940


	//   ....[58]....
        /*03b0*/ 	.word	0x00004990


	//   ....[59]....
        /*03b4*/ 	.word	0x000049c0


	//   ....[60]....
        /*03b8*/ 	.word	0x00004a10


	//   ....[61]....
        /*03bc*/ 	.word	0x00004a30


	//   ....[62]....
        /*03c0*/ 	.word	0x00004a60


	//   ....[63]....
        /*03c4*/ 	.word	0x00004a90


	//   ....[64]....
        /*03c8*/ 	.word	0x00004bf0


	//   ....[65]....
        /*03cc*/ 	.word	0x00004c30


	//   ....[66]....
        /*03d0*/ 	.word	0x00004da0


	//   ....[67]....
        /*03d4*/ 	.word	0x00004df0


	//   ....[68]....
        /*03d8*/ 	.word	0x00004e60


	//   ....[69]....
        /*03dc*/ 	.word	0x00004ec0


	//   ....[70]....
        /*03e0*/ 	.word	0x00004f30


	//   ....[71]....
        /*03e4*/ 	.word	0x00004f90


	//   ....[72]....
        /*03e8*/ 	.word	0x00005000


	//   ....[73]....
        /*03ec*/ 	.word	0x00005060


	//   ....[74]....
        /*03f0*/ 	.word	0x00005100


	//   ....[75]....
        /*03f4*/ 	.word	0x00005190


	//   ....[76]....
        /*03f8*/ 	.word	0x00005200


	//   ....[77]....
        /*03fc*/ 	.word	0x00005260


	//   ....[78]....
        /*0400*/ 	.word	0x000052d0


	//   ....[79]....
        /*0404*/ 	.word	0x00005330


	//   ....[80]....
        /*0408*/ 	.word	0x000053a0


	//   ....[81]....
        /*040c*/ 	.word	0x00005400


	//   ....[82]....
        /*0410*/ 	.word	0x000054a0


	//   ....[83]....
        /*0414*/ 	.word	0x00005530


	//   ....[84]....
        /*0418*/ 	.word	0x000055a0


	//   ....[85]....
        /*041c*/ 	.word	0x00005600


	//   ....[86]....
        /*0420*/ 	.word	0x00005670


	//   ....[87]....
        /*0424*/ 	.word	0x000056d0


	//   ....[88]....
        /*0428*/ 	.word	0x00005740


	//   ....[89]....
        /*042c*/ 	.word	0x000057a0


	//   ....[90]....
        /*0430*/ 	.word	0x00005840


	//   ....[91]....
        /*0434*/ 	.word	0x00005900


	//   ....[92]....
        /*0438*/ 	.word	0x00005a30


	//   ....[93]....
        /*043c*/ 	.word	0x00005aa0


	//   ....[94]....
        /*0440*/ 	.word	0x00005b30


	//   ....[95]....
        /*0444*/ 	.word	0x00005b80


	//   ....[96]....
        /*0448*/ 	.word	0x00005bf0


	//   ....[97]....
        /*044c*/ 	.word	0x00005c40


	//   ....[98]....
        /*0450*/ 	.word	0x00005ca0


	//   ....[99]....
        /*0454*/ 	.word	0x00005cf0


	//   ....[100]....
        /*0458*/ 	.word	0x00005d70


	//   ....[101]....
        /*045c*/ 	.word	0x00005dd0


	//   ....[102]....
        /*0460*/ 	.word	0x00005e80


	//   ....[103]....
        /*0464*/ 	.word	0x00005f00


	//   ....[104]....
        /*0468*/ 	.word	0x00005fc0


	//   ....[105]....
        /*046c*/ 	.word	0x00006040


	//   ....[106]....
        /*0470*/ 	.word	0x000060b0


	//   ....[107]....
        /*0474*/ 	.word	0x00006110


	//   ....[108]....
        /*0478*/ 	.word	0x00006180


	//   ....[109]....
        /*047c*/ 	.word	0x000061e0


	//   ....[110]....
        /*0480*/ 	.word	0x00006250


	//   ....[111]....
        /*0484*/ 	.word	0x000062b0


	//   ....[112]....
        /*0488*/ 	.word	0x00006320


	//   ....[113]....
        /*048c*/ 	.word	0x00006380


	//   ....[114]....
        /*0490*/ 	.word	0x000063f0


	//   ....[115]....
        /*0494*/ 	.word	0x00006450


	//   ....[116]....
        /*0498*/ 	.word	0x000064d0


	//   ....[117]....
        /*049c*/ 	.word	0x00006530


	//   ....[118]....
        /*04a0*/ 	.word	0x000065d0


	//   ....[119]....
        /*04a4*/ 	.word	0x00006690


	//   ....[120]....
        /*04a8*/ 	.word	0x000067b0


	//   ....[121]....
        /*04ac*/ 	.word	0x00006860


	//----- nvinfo : EIATTR_EXIT_INSTR_OFFSETS
	.align		4
.L_1097:
        /*04b0*/ 	.byte	0x04, 0x1c
        /*04b2*/ 	.short	(.L_1099 - .L_1098)


	//   ....[0]....
.L_1098:
        /*04b4*/ 	.word	0x00002c00


	//   ....[1]....
        /*04b8*/ 	.word	0x00004d40


	//----- nvinfo : EIATTR_MAX_THREADS
	.align		4
.L_1099:
        /*04bc*/ 	.byte	0x04, 0x05
        /*04be*/ 	.short	(.L_1101 - .L_1100)
.L_1100:
        /*04c0*/ 	.word	0x00000140
        /*04c4*/ 	.word	0x00000001
        /*04c8*/ 	.word	0x00000001


	//----- nvinfo : EIATTR_CRS_STACK_SIZE
	.align		4
.L_1101:
        /*04cc*/ 	.byte	0x04, 0x1e
        /*04ce*/ 	.short	(.L_1103 - .L_1102)
.L_1102:
        /*04d0*/ 	.word	0x00000000


	//----- nvinfo : EIATTR_CBANK_PARAM_SIZE
	.align		4
.L_1103:
        /*04d4*/ 	.byte	0x03, 0x19
        /*04d6*/ 	.short	0x0060


	//----- nvinfo : EIATTR_PARAM_CBANK
	.align		4
        /*04d8*/ 	.byte	0x04, 0x0a
        /*04da*/ 	.short	(.L_1105 - .L_1104)
	.align		4
.L_1104:
        /*04dc*/ 	.word	index@(.nv.constant0._ZN13group_norm_v218gn_bwd_cuda_kernelI6__halfLi320ELi1ELi16ELi160ELi64ELb1ELb1ELi8ELi320ELi320ELi4ELb1ELi16ELb0ELb0ELNS_15WgradSyncMethodE3ENS_16CompileConditionILi900EEEEEvPT_S6_S6_PKS5_S8_S8_S8_PKfflPfPj)
        /*04e0*/ 	.short	0x0210
        /*04e2*/ 	.short	0x0060


	//----- nvinfo : EIATTR_SW_WAR
	.align		4
.L_1105:
        /*04e4*/ 	.byte	0x04, 0x36
        /*04e6*/ 	.short	(.L_1107 - .L_1106)
.L_1106:
        /*04e8*/ 	.word	0x00000008
.L_1107:


//--------------------- .nv.info._ZN13group_norm_v218gn_bwd_cuda_kernelI6__halfLi320ELi3ELi16ELi160ELi64ELb1ELb1ELi8ELi320ELi320ELi4ELb1ELi40ELb0ELb0ELNS_15WgradSyncMethodE3ENS_16CompileConditionILi900EEEEEvPT_S6_S6_PKS5_S8_S8_S8_PKfflPfPj --------------------------
	.section	.nv.info._ZN13group_norm_v218gn_bwd_cuda_kernelI6__halfLi320ELi3ELi16ELi160ELi64ELb1ELb1ELi8ELi320ELi320ELi4ELb1ELi40ELb0ELb0ELNS_15WgradSyncMethodE3ENS_16CompileConditionILi900EEEEEvPT_S6_S6_PKS5_S8_S8_S8_PKfflPfPj,"",@"SHT_CUDA_INFO"
	.sectionflags	@""
	.align	4


	//----- nvinfo : EIATTR_CUDA_API_VERSION
	.align		4
        /*0000*/ 	.byte	0x04, 0x37
        /*0002*/ 	.short	(.L_1109 - .L_1108)
.L_1108:
        /*0004*/ 	.word	0x00000082


	//----- nvinfo : EIATTR_KPARAM_INFO
	.align		4
.L_1109:
        /*0008*/ 	.byte	0x04, 0x17
        /*000a*/ 	.short	(.L_1111 - .L_1110)
.L_1110:
        /*000c*/ 	.word	0x00000000
        /*0010*/ 	.short	0x000b
        /*0012*/ 	.short	0x0058
        /*0014*/ 	.byte	0x00, 0xf0, 0x21, 0x00


	//----- nvinfo : EIATTR_KPARAM_INFO
	.align		4
.L_1111:
        /*0018*/ 	.byte	0x04, 0x17
        /*001a*/ 	.short	(.L_1113 - .L_1112)
.L_1112:
        /*001c*/ 	.word	0x00000000
        /*0020*/ 	.short	0x000a
        /*0022*/ 	.short	0x0050
        /*0024*/ 	.byte	0x00, 0xf0, 0x21, 0x00


	//----- nvinfo : EIATTR_KPARAM_INFO
	.align		4
.L_1113:
        /*0028*/ 	.byte	0x04, 0x17
        /*002a*/ 	.short	(.L_1115 - .L_1114)
.L_1114:
        /*002c*/ 	.word	0x00000000
        /*0030*/ 	.short	0x0009
        /*0032*/ 	.short	0x0048
        /*0034*/ 	.byte	0x00, 0xf0, 0x21, 0x00


	//----- nvinfo : EIATTR_KPARAM_INFO
	.align		4
.L_1115:
        /*0038*/ 	.byte	0x04, 0x17
        /*003a*/ 	.short	(.L_1117 - .L_1116)
.L_1116:
        /*003c*/ 	.word	0x00000000
        /*0040*/ 	.short	0x0008
        /*0042*/ 	.short	0x0040
        /*0044*/ 	.byte	0x00, 0xf0, 0x11, 0x00


	//----- nvinfo : EIATTR_KPARAM_INFO
	.align		4
.L_1117:
        /*0048*/ 	.byte	0x04, 0x17
        /*004a*/ 	.short	(.L_1119 - .L_1118)
.L_1118:
        /*004c*/ 	.word	0x00000000
        /*0050*/ 	.short	0x0007
        /*0052*/ 	.short	0x0038
        /*0054*/ 	.byte	0x00, 0xf0, 0x21, 0x00


	//----- nvinfo : EIATTR_KPARAM_INFO
	.align		4
.L_1119:
        /*0058*/ 	.byte	0x04, 0x17
        /*005a*/ 	.short	(.L_1121 - .L_1120)
.L_1120:
        /*005c*/ 	.word	0x00000000
        /*0060*/ 	.short	0x0006
        /*0062*/ 	.short	0x0030
        /*0064*/ 	.byte	0x00, 0xf0, 0x21, 0x00


	//----- nvinfo : EIATTR_KPARAM_INFO
	.align		4
.L_1121:
        /*0068*/ 	.byte	0x04, 0x17
        /*006a*/ 	.short	(.L_1123 - .L_1122)
.L_1122:
        /*006c*/ 	.word	0x00000000
        /*0070*/ 	.short	0x0005
        /*0072*/ 	.short	0x0028
        /*0074*/ 	.byte	0x00, 0xf0, 0x21, 0x00


	//----- nvinfo : EIATTR_KPARAM_INFO
	.align		4
.L_1123:
        /*0078*/ 	.byte	0x04, 0x17
        /*007a*/ 	.short	(.L_1125 - .L_1124)
.L_1124:
        /*007c*/ 	.word	0x00000000
        /*0080*/ 	.short	0x0004
        /*0082*/ 	.short	0x0020
        /*0084*/ 	.byte	0x00, 0xf0, 0x21, 0x00


	//----- nvinfo : EIATTR_KPARAM_INFO
	.align		4
.L_1125:
        /*0088*/ 	.byte	0x04, 0x17
        /*008a*/ 	.short	(.L_1127 - .L_1126)
.L_1126:
        /*008c*/ 	.word	0x00000000
        /*0090*/ 	.short	0x0003
        /*0092*/ 	.short	0x0018
        /*0094*/ 	.byte	0x00, 0xf0, 0x21, 0x00


	//----- nvinfo : EIATTR_KPARAM_INFO
	.align		4
.L_1127:
        /*0098*/ 	.byte	0x04, 0x17
        /*009a*/ 	.short	(.L_1129 - .L_1128)
.L_1128:
        /*009c*/ 	.word	0x00000000
        /*00a0*/ 	.short	0x0002
        /*00a2*/ 	.short	0x0010
        /*00a4*/ 	.byte	0x00, 0xf0, 0x21, 0x00


	//----- nvinfo : EIATTR_KPARAM_INFO
	.align		4
.L_1129:
        /*00a8*/ 	.byte	0x04, 0x17
        /*00aa*/ 	.short	(.L_1131 - .L_1130)
.L_1130:
        /*00ac*/ 	.word	0x00000000
        /*00b0*/ 	.short	0x0001
        /*00b2*/ 	.short	0x0008
        /*00b4*/ 	.byte	0x00, 0xf0, 0x21, 0x00


	//----- nvinfo : EIATTR_KPARAM_INFO
	.align		4
.L_1131:
        /*00b8*/ 	.byte	0x04, 0x17
        /*00ba*/ 	.short	(.L_1133 - .L_1132)
.L_1132:
        /*00bc*/ 	.word	0x00000000
        /*00c0*/ 	.short	0x0000
        /*00c2*/ 	.short	0x0000
        /*00c4*/ 	.byte	0x00, 0xf0, 0x21, 0x00


	//----- nvinfo : EIATTR_SPARSE_MMA_MASK
	.align		4
.L_1133:
        /*00c8*/ 	.byte	0x03, 0x50
        /*00ca*/ 	.short	0x0000


	//----- nvinfo : EIATTR_MAXREG_COUNT
	.align		4
        /*00cc*/ 	.byte	0x03, 0x1b
        /*00ce*/ 	.short	0x0040


	//----- nvinfo : EIATTR_NUM_BARRIERS
	.align		4
        /*00d0*/ 	.byte	0x02, 0x4c
        /*00d2*/ 	.byte	0x01
	.zero		1


	//----- nvinfo : EIATTR_MERCURY_ISA_VERSION
	.align		4
        /*00d4*/ 	.byte	0x03, 0x5f
        /*00d6*/ 	.short	0x0101


	//----- nvinfo : EIATTR_COOP_GROUP_MASK_REGIDS
	.align		4
        /*00d8*/ 	.byte	0x04, 0x29
        /*00da*/ 	.short	(.L_1135 - .L_1134)


	//   ....[0]....
.L_1134:
        /*00dc*/ 	.word	0xffffffff


	//   ....[1]....
        /*00e0*/ 	.word	0xffffffff


	//   ....[2]....
        /*00e4*/ 	.word	0xffffffff


	//   ....[3]....
        /*00e8*/ 	.word	0xffffffff


	//   ....[4]....
        /*00ec*/ 	.word	0xffffffff


	//   ....[5]....
        /*00f0*/ 	.word	0xffffffff


	//   ....[6]....
        /*00f4*/ 	.word	0xffffffff


	//   ....[7]....
        /*00f8*/ 	.word	0xffffffff


	//   ....[8]....
        /*00fc*/ 	.word	0xffffffff


	//   ....[9]....
        /*0100*/ 	.word	0xffffffff


	//   ....[10]....
        /*0104*/ 	.word	0x05000017


	//   ....[11]....
        /*0108*/ 	.word	0x05000016


	//   ....[12]....
        /*010c*/ 	.word	0x05000018


	//   ....[13]....
        /*0110*/ 	.word	0x05000019


	//   ....[14]....
        /*0114*/ 	.word	0x0500001b


	//   ....[15]....
        /*0118*/ 	.word	0x0500001a


	//   ....[16]....
        /*011c*/ 	.word	0x0500001c


	//   ....[17]....
        /*0120*/ 	.word	0x05000011


	//   ....[18]....
        /*0124*/ 	.word	0x0500001b


	//   ....[19]....
        /*0128*/ 	.word	0x0500001a


	//   ....[20]....
        /*012c*/ 	.word	0x0500001c


	//   ....[21]....
        /*0130*/ 	.word	0x0500001d


	//   ....[22]....
        /*0134*/ 	.word	0x0500001f


	//   ....[23]....
        /*0138*/ 	.word	0x0500001e


	//   ....[24]....
        /*013c*/ 	.word	0x05000022


	//   ....[25]....
        /*0140*/ 	.word	0x05000011


	//   ....[26]....
        /*0144*/ 	.word	0x0500001b


	//   ....[27]....
        /*0148*/ 	.word	0x0500001a


	//   ....[28]....
        /*014c*/ 	.word	0x0500001c


	//   ....[29]....
        /*0150*/ 	.word	0x0500001d


	//   ....[30]....
        /*0154*/ 	.word	0x0500001f


	//   ....[31]....
        /*0158*/ 	.word	0x0500001e


	//   ....[32]....
        /*015c*/ 	.word	0x05000022


	//   ....[33]....
        /*0160*/ 	.word	0x05000011


	//   ....[34]....
        /*0164*/ 	.word	0x0500001d


	//   ....[35]....
        /*0168*/ 	.word	0x05000020


	//   ....[36]....
        /*016c*/ 	.word	0x0500001d


	//   ....[37]....
        /*0170*/ 	.word	0x05000028


	//   ....[38]....
        /*0174*/ 	.word	0x05000025


	//   ....[39]....
        /*0178*/ 	.word	0x0500001f


	//   ....[40]....
        /*017c*/ 	.word	0x0500001c


	//   ....[41]....
        /*0180*/ 	.word	0x0500001e


	//   ....[42]....
        /*0184*/ 	.word	0x05000019


	//   ....[43]....
        /*0188*/ 	.word	0x0500001c


	//   ....[44]....
        /*018c*/ 	.word	0x05000016


	//   ....[45]....
        /*0190*/ 	.word	0x05000018


	//   ....[46]....
        /*0194*/ 	.word	0x0500001a


	//   ....[47]....
        /*0198*/ 	.word	0x0500001f


	//   ....[48]....
        /*019c*/ 	.word	0x0500001d


	//   ....[49]....
        /*01a0*/ 	.word	0x05000017


	//   ....[50]....
        /*01a4*/ 	.word	0x05000020


	//   ....[51]....
        /*01a8*/ 	.word	0x05000019


	//   ....[52]....
        /*01ac*/ 	.word	0x05000016


	//   ....[53]....
        /*01b0*/ 	.word	0x05000015


	//   ....[54]....
        /*01b4*/ 	.word	0x0500001a


	//   ....[55]....
        /*01b8*/ 	.word	0x05000022


	//   ....[56]....
        /*01bc*/ 	.word	0x05000014


	//   ....[57]....
        /*01c0*/ 	.word	0x0500002d


	//   ....[58]....
        /*01c4*/ 	.word	0x05000011


	//   ....[59]....
        /*01c8*/ 	.word	0x05000024


	//   ....[60]....
        /*01cc*/ 	.word	0x05000023


	//   ....[61]....
        /*01d0*/ 	.word	0x05000029


	//   ....[62]....
        /*01d4*/ 	.word	0x0500002a


	//   ....[63]....
        /*01d8*/ 	.word	0x05000022


	//   ....[64]....
        /*01dc*/ 	.word	0x05000025


	//   ....[65]....
        /*01e0*/ 	.word	0x05000020


	//   ....[66]....
        /*01e4*/ 	.word	0x0500001c


	//   ....[67]....
        /*01e8*/ 	.word	0x0500001c


	//   ....[68]....
        /*01ec*/ 	.word	0x0500001c


	//   ....[69]....
        /*01f0*/ 	.word	0x0500001c


	//   ....[70]....
        /*01f4*/ 	.word	0x0500001c


	//   ....[71]....
        /*01f8*/ 	.word	0x0500001c


	//   ....[72]....
        /*01fc*/ 	.word	0x0500001c


	//   ....[73]....
        /*0200*/ 	.word	0x0500001c


	//   ....[74]....
        /*0204*/ 	.word	0x0500001c


	//   ....[75]....
        /*0208*/ 	.word	0x0500001c


	//   ....[76]....
        /*020c*/ 	.word	0x0500001c


	//   ....[77]....
        /*0210*/ 	.word	0x0500001c


	//   ....[78]....
        /*0214*/ 	.word	0x0500001c


	//   ....[79]....
        /*0218*/ 	.word	0x0500001c


	//   ....[80]....
        /*021c*/ 	.word	0x0500001c


	//   ....[81]....
        /*0220*/ 	.word	0x0500001c


	//   ....[82]....
        /*0224*/ 	.word	0x0500001c


	//   ....[83]....
        /*0228*/ 	.word	0x0500001c


	//   ....[84]....
        /*022c*/ 	.word	0x0500001c


	//   ....[85]....
        /*0230*/ 	.word	0x0500001c


	//   ....[86]....
        /*0234*/ 	.word	0x0500001c


	//   ....[87]....
        /*0238*/ 	.word	0x0500001c


	//   ....[88]....
        /*023c*/ 	.word	0x0500001c


	//   ....[89]....
        /*0240*/ 	.word	0x0500001c


	//   ....[90]....
        /*0244*/ 	.word	0x0500001c


	//   ....[91]....
        /*0248*/ 	.word	0x0500001c


	//   ....[92]....
        /*024c*/ 	.word	0x0500001c


	//   ....[93]....
        /*0250*/ 	.word	0x0500001c


	//   ....[94]....
        /*0254*/ 	.word	0x0500001c


	//   ....[95]....
        /*0258*/ 	.word	0x0500001c


	//   ....[96]....
        /*025c*/ 	.word	0x0500001c


	//   ....[97]....
        /*0260*/ 	.word	0x0500001c


	//   ....[98]....
        /*0264*/ 	.word	0x0500001c


	//   ....[99]....
        /*0268*/ 	.word	0x0500001c


	//   ....[100]....
        /*026c*/ 	.word	0x0500001c


	//   ....[101]....
        /*0270*/ 	.word	0x0500001c


	//   ....[102]....
        /*0274*/ 	.word	0x0500001c


	//   ....[103]....
        /*0278*/ 	.word	0x0500001c


	//   ....[104]....
        /*027c*/ 	.word	0x0500001c


	//   ....[105]....
        /*0280*/ 	.word	0x0500001c


	//   ....[106]....
        /*0284*/ 	.word	0x0500001c


	//   ....[107]....
        /*0288*/ 	.word	0x0500001c


	//   ....[108]....
        /*028c*/ 	.word	0x0500001c


	//   ....[109]....
        /*0290*/ 	.word	0x0500001c


	//   ....[110]....
        /*0294*/ 	.word	0x0500001c


	//   ....[111]....
        /*0298*/ 	.word	0x0500001c


	//   ....[112]....
        /*029c*/ 	.word	0x0500001c


	//   ....[113]....
        /*02a0*/ 	.word	0x0500001c


	//   ....[114]....
        /*02a4*/ 	.word	0x0500001c


	//   ....[115]....
        /*02a8*/ 	.word	0x0500001c


	//   ....[116]....
        /*02ac*/ 	.word	0x0500001c


	//   ....[117]....
        /*02b0*/ 	.word	0x0500001c


	//   ....[118]....
        /*02b4*/ 	.word	0x0500001c


	//   ....[119]....
        /*02b8*/ 	.word	0x0500001c


	//   ....[120]....
        /*02bc*/ 	.word	0x0500001c


	//   ....[121]....
        /*02c0*/ 	.word	0x0500001c


	//----- nvinfo : EIATTR_COOP_GROUP_INSTR_OFFSETS
	.align		4
.L_1135:
        /*02c4*/ 	.byte	0x04, 0x28
        /*02c6*/ 	.short	(.L_1137 - .L_1136)


	//   ....[0]....
.L_1136:
        /*02c8*/ 	.word	0x00001a90


	//   ....[1]....
        /*02cc*/ 	.word	0x00001ac0


	//   ....[2]....
        /*02d0*/ 	.word	0x00001af0


	//   ....[3]....
        /*02d4*/ 	.word	0x00001b00


	//   ....[4]....
        /*02d8*/ 	.word	0x000021d0


	//   ....[5]....
        /*02dc*/ 	.word	0x000021f0


	//   ....[6]....
        /*02e0*/ 	.word	0x00002240


	//   ....[7]....
        /*02e4*/ 	.word	0x00002280


	//   ....[8]....
        /*02e8*/ 	.word	0x000022f0


	//   ....[9]....
        /*02ec*/ 	.word	0x00002310


	//   ....[10]....
        /*02f0*/ 	.word	0x00003ca0


	//   ....[11]....
        /*02f4*/ 	.word	0x00003cd0


	//   ....[12]....
        /*02f8*/ 	.word	0x00003d10


	//   ....[13]....
        /*02fc*/ 	.word	0x00003d30


	//   ....[14]....
        /*0300*/ 	.word	0x00003d60


	//   ....[15]....
        /*0304*/ 	.word	0x00003d70


	//   ....[16]....
        /*0308*/ 	.word	0x00003da0


	//   ....[17]....
        /*030c*/ 	.word	0x00003db0


	//   ....[18]....
        /*0310*/ 	.word	0x00003f90


	//   ....[19]....
        /*0314*/ 	.word	0x00003fc0


	//   ....[20]....
        /*0318*/ 	.word	0x00004000


	//   ....[21]....
        /*031c*/ 	.word	0x00004020


	//   ....[22]....
        /*0320*/ 	.word	0x00004050


	//   ....[23]....
        /*0324*/ 	.word	0x00004060


	//   ....[24]....
        /*0328*/ 	.word	0x00004090


	//   ....[25]....
        /*032c*/ 	.word	0x000040a0


	//   ....[26]....
        /*0330*/ 	.word	0x00004220


	//   ....[27]....
        /*0334*/ 	.word	0x00004250


	//   ....[28]....
        /*0338*/ 	.word	0x00004290


	//   ....[29]....
        /*033c*/ 	.word	0x000042b0


	//   ....[30]....
        /*0340*/ 	.word	0x000042e0


	//   ....[31]....
        /*0344*/ 	.word	0x000042f0


	//   ....[32]....
        /*0348*/ 	.word	0x00004320


	//   ....[33]....
        /*034c*/ 	.word	0x00004330


	//   ....[34]....
        /*0350*/ 	.word	0x00004630


	//   ....[35]....
        /*0354*/ 	.word	0x00004660


	//   ....[36]....
        /*0358*/ 	.word	0x00004720


	//   ....[37]....
        /*035c*/ 	.word	0x00004740


	//   ....[38]....
        /*0360*/ 	.word	0x00004770


	//   ....[39]....
        /*0364*/ 	.word	0x00004790


	//   ....[40]....
        /*0368*/ 	.word	0x000047a0


	//   ....[41]....
        /*036c*/ 	.word	0x000047d0


	//   ....[42]....
        /*0370*/ 	.word	0x00004830


	//   ....[43]....
        /*0374*/ 	.word	0x00004870


	//   ....[44]....
        /*0378*/ 	.word	0x000048a0


	//   ....[45]....
        /*037c*/ 	.word	0x000048c0


	//   ....[46]....
        /*0380*/ 	.word	0x000048f0


	//   ....[47]....
        /*0384*/ 	.word	0x00004900


	//   ....[48]....
        /*0388*/ 	.word	0x00004930


	//   ....[49]....
        /*038c*/ 	.word	0x00004950


	//   ....[50]....
        /*0390*/ 	.word	0x00004970


	//   ....[51]....
        /*0394*/ 	.word	0x000049b0


	//   ....[52]....
        /*0398*/ 	.word	0x000049e0


	//   ....[53]....
        /*039c*/ 	.word	0x00004a10


	//   ....[54]....
        /*03a0*/ 	.word	0x00004a40


	//   ....[55]....
        /*03a4*/ 	.word	0x00004a60


	//   ....[56]....
        /*03a8*/ 	.word	0x00004a90


	//   ....[57]....
        /*03ac*/ 	.word	0x00004ab0


	//   ....[58]....
        /*03b0*/ 	.word	0x00004ae0


	//   ....[59]....
        /*03b4*/ 	.word	0x00004b00


	//   ....[60]....
        /*03b8*/ 	.word	0x00004b30


	//   ....[61]....
        /*03bc*/ 	.word	0x00004b70


	//   ....[62]....
        /*03c0*/ 	.word	0x00004b90


	//   ....[63]....
        /*03c4*/ 	.word	0x00004bd0


	//   ....[64]....
        /*03c8*/ 	.word	0x00004c90


	//   ....[65]....
        /*03cc*/ 	.word	0x00004d60


	//   ....[66]....
        /*03d0*/ 	.word	0x00004f20


	//   ....[67]....
        /*03d4*/ 	.word	0x00004f70


	//   ....[68]....
        /*03d8*/ 	.word	0x00004fe0


	//   ....[69]....
        /*03dc*/ 	.word	0x00005040


	//   ....[70]....
        /*03e0*/ 	.word	0x000050b0


	//   ....[71]....
        /*03e4*/ 	.word	0x00005110


	//   ....[72]....
        /*03e8*/ 	.word	0x00005180


	//   ....[73]....
        /*03ec*/ 	.word	0x000051e0


	//   ....[74]....
        /*03f0*/ 	.word	0x00005280


	//   ....[75]....
        /*03f4*/ 	.word	0x00005310


	//   ....[76]....
        /*03f8*/ 	.word	0x00005380


	//   ....[77]....
        /*03fc*/ 	.word	0x000053e0


	//   ....[78]....
        /*0400*/ 	.word	0x00005450


	//   ....[79]....
        /*0404*/ 	.word	0x000054b0


	//   ....[80]....
        /*0408*/ 	.word	0x00005520


	//   ....[81]....
        /*040c*/ 	.word	0x00005580


	//   ....[82]....
        /*0410*/ 	.word	0x00005620


	//   ....[83]....
        /*0414*/ 	.word	0x000056b0


	//   ....[84]....
        /*0418*/ 	.word	0x00005720


	//   ....[85]....
        /*041c*/ 	.word	0x00005780


	//   ....[86]....
        /*0420*/ 	.word	0x000057f0


	//   ....[87]....
        /*0424*/ 	.word	0x00005850


	//   ....[88]....
        /*0428*/ 	.word	0x000058c0


	//   ....[89]....
        /*042c*/ 	.word	0x00005920


	//   ....[90]....
        /*0430*/ 	.word	0x000059c0


	//   ....[91]....
        /*0434*/ 	.word	0x00005a80


	//   ....[92]....
        /*0438*/ 	.word	0x00005b80


	//   ....[93]....
        /*043c*/ 	.word	0x00005bd0


	//   ....[94]....
        /*0440*/ 	.word	0x00005c90


	//   ....[95]....
        /*0444*/ 	.word	0x00005ce0


	//   ....[96]....
        /*0448*/ 	.word	0x00005d50


	//   ....[97]....
        /*044c*/ 	.word	0x00005da0


	//   ....[98]....
        /*0450*/ 	.word	0x00005e10


	//   ....[99]....
        /*0454*/ 	.word	0x00005e70


	//   ....[100]....
        /*0458*/ 	.word	0x00005ee0


	//   ....[101]....
        /*045c*/ 	.word	0x00005f40


	//   ....[102]....
        /*0460*/ 	.word	0x00005ff0


	//   ....[103]....
        /*0464*/ 	.word	0x00006060


	//   ....[104]....
        /*0468*/ 	.word	0x000060f0


	//   ....[105]....
        /*046c*/ 	.word	0x00006160


	//   ....[106]....
        /*0470*/ 	.word	0x000061d0


	//   ....[107]....
        /*0474*/ 	.word	0x00006230


	//   ....[108]....
        /*0478*/ 	.word	0x000062b0


	//   ....[109]....
        /*047c*/ 	.word	0x00006330


	//   ....[110]....
        /*0480*/ 	.word	0x000063d0


	//   ....[111]....
        /*0484*/ 	.word	0x00006440


	//   ....[112]....
        /*0488*/ 	.word	0x000064d0


	//   ....[113]....
        /*048c*/ 	.word	0x00006570


	//   ....[114]....
        /*0490*/ 	.word	0x00006600


	//   ....[115]....
        /*0494*/ 	.word	0x00006660


	//   ....[116]....
        /*0498*/ 	.word	0x000066d0


	//   ....[117]....
        /*049c*/ 	.word	0x00006750


	//   ....[118]....
        /*04a0*/ 	.word	0x000067f0


	//   ....[119]....
        /*04a4*/ 	.word	0x000068a0


	//   ....[120]....
        /*04a8*/ 	.word	0x00006980


	//   ....[121]....
        /*04ac*/ 	.word	0x00006a30


	//----- nvinfo : EIATTR_EXIT_INSTR_OFFSETS
	.align		4
.L_1137:
        /*04b0*/ 	.byte	0x04, 0x1c
        /*04b2*/ 	.short	(.L_1139 - .L_1138)


	//   ....[0]....
.L_1138:
        /*04b4*/ 	.word	0x00002cc0


	//   ....[1]....
        /*04b8*/ 	.word	0x00004ec0


	//----- nvinfo : EIATTR_MAX_THREADS
	.align		4
.L_1139:
        /*04bc*/ 	.byte	0x04, 0x05
        /*04be*/ 	.short	(.L_1141 - .L_1140)
.L_1140:
        /*04c0*/ 	.word	0x00000140
        /*04c4*/ 	.word	0x00000001
        /*04c8*/ 	.word	0x00000001


	//----- nvinfo : EIATTR_CRS_STACK_SIZE
	.align		4
.L_1141:
        /*04cc*/ 	.byte	0x04, 0x1e
        /*04ce*/ 	.short	(.L_1143 - .L_1142)
.L_1142:
        /*04d0*/ 	.word	0x00000000


	//----- nvinfo : EIATTR_CBANK_PARAM_SIZE
	.align		4
.L_1143:
        /*04d4*/ 	.byte	0x03, 0x19
        /*04d6*/ 	.short	0x0060


	//----- nvinfo : EIATTR_PARAM_CBANK
	.align		4
        /*04d8*/ 	.byte	0x04, 0x0a
        /*04da*/ 	.short	(.L_1145 - .L_1144)
	.align		4
.L_1144:
        /*04dc*/ 	.word	index@(.nv.constant0._ZN13group_norm_v218gn_bwd_cuda_kernelI6__halfLi320ELi3ELi16ELi160ELi64ELb1ELb1ELi8ELi320ELi320ELi4ELb1ELi40ELb0ELb0ELNS_15WgradSyncMethodE3ENS_16CompileConditionILi900EEEEEvPT_S6_S6_PKS5_S8_S8_S8_PKfflPfPj)
        /*04e0*/ 	.short	0x0210
        /*04e2*/ 	.short	0x0060


	//----- nvinfo : EIATTR_SW_WAR
	.align		4
.L_1145:
        /*04e4*/ 	.byte	0x04, 0x36
        /*04e6*/ 	.short	(.L_1147 - .L_1146)
.L_1146:
        /*04e8*/ 	.word	0x00000008
.L_1147:


//--------------------- .nv.info._ZN13group_norm_v218gn_bwd_cuda_kernelI6__halfLi320ELi1ELi16ELi160ELi64ELb1ELb1ELi16ELi320ELi320ELi4ELb1ELi32ELb0ELb0ELNS_15WgradSyncMethodE3ENS_16CompileConditionILi900EEEEEvPT_S6_S6_PKS5_S8_S8_S8_PKfflPfPj --------------------------
	.section	.nv.info._ZN13group_norm_v218gn_bwd_cuda_kernelI6__halfLi320ELi1ELi16ELi160ELi64ELb1ELb1ELi16ELi320ELi320ELi4ELb1ELi32ELb0ELb0ELNS_15WgradSyncMethodE3ENS_16CompileConditionILi900EEEEEvPT_S6_S6_PKS5_S8_S8_S8_PKfflPfPj,"",@"SHT_CUDA_INFO"
	.sectionflags	@""
	.align	4


	//----- nvinfo : EIATTR_CUDA_API_VERSION
	.align		4
        /*0000*/ 	.byte	0x04, 0x37
        /*0002*/ 	.short	(.L_1149 - .L_1148)
.L_1148:
        /*0004*/ 	.word	0x00000082


	//----- nvinfo : EIATTR_KPARAM_INFO
	.align		4
.L_1149:
        /*0008*/ 	.byte	0x04, 0x17
        /*000a*/ 	.short	(.L_1151 - .L_1150)
.L_1150:
        /*000c*/ 	.word	0x00000000
        /*0010*/ 	.short	0x000b
        /*0012*/ 	.short	0x0058
        /*0014*/ 	.byte	0x00, 0xf0, 0x21, 0x00


	//----- nvinfo : EIATTR_KPARAM_INFO
	.align		4
.L_1151:
        /*0018*/ 	.byte	0x04, 0x17
        /*001a*/ 	.short	(.L_1153 - .L_1152)
.L_1152:
        /*001c*/ 	.word	0x00000000
        /*0020*/ 	.short	0x000a
        /*0022*/ 	.short	0x0050
        /*0024*/ 	.byte	0x00, 0xf0, 0x21, 0x00


	//----- nvinfo : EIATTR_KPARAM_INFO
	.align		4
.L_1153:
        /*0028*/ 	.byte	0x04, 0x17
        /*002a*/ 	.short	(.L_1155 - .L_1154)
.L_1154:
        /*002c*/ 	.word	0x00000000
        /*0030*/ 	.short	0x0009
        /*0032*/ 	.short	0x0048
        /*0034*/ 	.byte	0x00, 0xf0, 0x21, 0x00


	//----- nvinfo : EIATTR_KPARAM_INFO
	.align		4
.L_1155:
        /*0038*/ 	.byte	0x04, 0x17
        /*003a*/ 	.short	(.L_1157 - .L_1156)
.L_1156:
        /*003c*/ 	.word	0x00000000
        /*0040*/ 	.short	0x0008
        /*0042*/ 	.short	0x0040
        /*0044*/ 	.byte	0x00, 0xf0, 0x11, 0x00


	//----- nvinfo : EIATTR_KPARAM_INFO
	.align		4
.L_1157:
        /*0048*/ 	.byte	0x04, 0x17
        /*004a*/ 	.short	(.L_1159 - .L_1158)
.L_1158:
        /*004c*/ 	.word	0x00000000
        /*0050*/ 	.short	0x0007
        /*0052*/ 	.short	0x0038
        /*0054*/ 	.byte	0x00, 0xf0, 0x21, 0x00


	//----- nvinfo : EIATTR_KPARAM_INFO
	.align		4
.L_1159:
        /*0058*/ 	.byte	0x04, 0x17
        /*005a*/ 	.short	(.L_1161 - .L_1160)
.L_1160:
        /*005c*/ 	.word	0x00000000
        /*0060*/ 	.short	0x0006
        /*0062*/ 	.short	0x0030
        /*0064*/ 	.byte	0x00, 0xf0, 0x21, 0x00


	//----- nvinfo : EIATTR_KPARAM_INFO
	.align		4
.L_1161:
        /*0068*/ 	.byte	0x04, 0x17
        /*006a*/ 	.short	(.L_1163 - .L_1162)
.L_1162:
        /*006c*/ 	.word	0x00000000
        /*0070*/ 	.short	0x0005
        /*0072*/ 	.short	0x0028
        /*0074*/ 	.byte	0x00, 0xf0, 0x21, 0x00


	//----- nvinfo : EIATTR_KPARAM_INFO
	.align		4
.L_1163:
        /*0078*/ 	.byte	0x04, 0x17
        /*007a*/ 	.short	(.L_1165 - .L_1164)
.L_1164:
        /*007c*/ 	.word	0x00000000
        /*0080*/ 	.short	0x0004
        /*0082*/ 	.short	0x0020
        /*0084*/ 	.byte	0x00, 0xf0, 0x21, 0x00


	//----- nvinfo : EIATTR_KPARAM_INFO
	.align		4
.L_1165:
        /*0088*/ 	.byte	0x04, 0x17
        /*008a*/ 	.short	(.L_1167 - .L_1166)
.L_1166:
        /*008c*/ 	.word	0x00000000
        /*0090*/ 	.short	0x0003
        /*0092*/ 	.short	0x0018
        /*0094*/ 	.byte	0x00, 0xf0, 0x21, 0x00


	//----- nvinfo : EIATTR_KPARAM_INFO
	.align		4
.L_1167:
        /*0098*/ 	.byte	0x04, 0x17
        /*009a*/ 	.short	(.L_1169 - .L_1168)
.L_1168:
        /*009c*/ 	.word	0x00000000
        /*00a0*/ 	.short	0x0002
        /*00a2*/ 	.short	0x0010
        /*00a4*/ 	.byte	0x00, 0xf0, 0x21, 0x00


	//----- nvinfo : EIATTR_KPARAM_INFO
	.align		4
.L_1169:
        /*00a8*/ 	.byte	0x04, 0x17
        /*00aa*/ 	.short	(.L_1171 - .L_1170)
.L_1170:
        /*00ac*/ 	.word	0x00000000
        /*00b0*/ 	.short	0x0001
        /*00b2*/ 	.short	0x0008
        /*00b4*/ 	.byte	0x00, 0xf0, 0x21, 0x00


	//----- nvinfo : EIATTR_KPARAM_INFO
	.align		4
.L_1171:
        /*00b8*/ 	.byte	0x04, 0x17
        /*00ba*/ 	.short	(.L_1173 - .L_1172)
.L_1172:
        /*00bc*/ 	.word	0x00000000
        /*00c0*/ 	.short	0x0000
        /*00c2*/ 	.short	0x0000
        /*00c4*/ 	.byte	0x00, 0xf0, 0x21, 0x00


	//----- nvinfo : EIATTR_SPARSE_MMA_MASK
	.align		4
.L_1173:
        /*00c8*/ 	.byte	0x03, 0x50
        /*00ca*/ 	.short	0x0000


	//----- nvinfo : EIATTR_MAXREG_COUNT
	.align		4
        /*00cc*/ 	.byte	0x03, 0x1b
        /*00ce*/ 	.short	0x00a8


	//----- nvinfo : EIATTR_NUM_BARRIERS
	.align		4
        /*00d0*/ 	.byte	0x02, 0x4c
        /*00d2*/ 	.byte	0x01
	.zero		1


	//----- nvinfo : EIATTR_MERCURY_ISA_VERSION
	.align		4
        /*00d4*/ 	.byte	0x03, 0x5f
        /*00d6*/ 	.short	0x0101


	//----- nvinfo : EIATTR_COOP_GROUP_MASK_REGIDS
	.align		4
        /*00d8*/ 	.byte	0x04, 0x29
        /*00da*/ 	.short	(.L_1175 - .L_1174)


	//   ....[0]....
.L_1174:
        /*00dc*/ 	.word	0xffffffff


	//   ....[1]....
        /*00e0*/ 	.word	0xffffffff


	//   ....[2]....
        /*00e4*/ 	.word	0xffffffff


	//   ....[3]....
        /*00e8*/ 	.word	0xffffffff


	//   ....[4]....
        /*00ec*/ 	.word	0xffffffff


	//   ....[5]....
        /*00f0*/ 	.word	0xffffffff


	//   ....[6]....
        /*00f4*/ 	.word	0xffffffff


	//   ....[7]....
        /*00f8*/ 	.word	0xffffffff


	//   ....[8]....
        /*00fc*/ 	.word	0x05000019


	//   ....[9]....
        /*0100*/ 	.word	0x0500001e


	//   ....[10]....
        /*0104*/ 	.word	0x05000020


	//   ....[11]....
        /*0108*/ 	.word	0x0500001f


	//   ....[12]....
        /*010c*/ 	.word	0x05000027


	//   ....[13]....
        /*0110*/ 	.word	0x0500001a


	//   ....[14]....
        /*0114*/ 	.word	0x0500001e


	//   ....[15]....
        /*0118*/ 	.word	0x05000020


	//   ....[16]....
        /*011c*/ 	.word	0x0500001e


	//   ....[17]....
        /*0120*/ 	.word	0x05000020


	//   ....[18]....
        /*0124*/ 	.word	0x05000019


	//   ....[19]....
        /*0128*/ 	.word	0x0500001f


	//   ....[20]....
        /*012c*/ 	.word	0x05000022


	//   ....[21]....
        /*0130*/ 	.word	0x0500001e


	//   ....[22]....
        /*0134*/ 	.word	0x05000023


	//   ....[23]....
        /*0138*/ 	.word	0x05000019


	//   ....[24]....
        /*013c*/ 	.word	0x0500001e


	//   ....[25]....
        /*0140*/ 	.word	0x05000020


	//   ....[26]....
        /*0144*/ 	.word	0x05000019


	//   ....[27]....
        /*0148*/ 	.word	0x0500001f


	//   ....[28]....
        /*014c*/ 	.word	0x05000022


	//   ....[29]....
        /*0150*/ 	.word	0x0500001e


	//   ....[30]....
        /*0154*/ 	.word	0x05000023


	//   ....[31]....
        /*0158*/ 	.word	0x05000019


	//   ....[32]....
        /*015c*/ 	.word	0x05000020


	//   ....[33]....
        /*0160*/ 	.word	0x05000019


	//   ....[34]....
        /*0164*/ 	.word	0x0500001f


	//   ....[35]....
        /*0168*/ 	.word	0x0500001e


	//   ....[36]....
        /*016c*/ 	.word	0x05000022


	//   ....[37]....
        /*0170*/ 	.word	0x05000023


	//   ....[38]....
        /*0174*/ 	.word	0x05000019


	//   ....[39]....
        /*0178*/ 	.word	0x0500001e


	//   ....[40]....
        /*017c*/ 	.word	0x05000025


	//   ....[41]....
        /*0180*/ 	.word	0x05000022


	//   ....[42]....
        /*0184*/ 	.word	0x0500001f


	//   ....[43]....
        /*0188*/ 	.word	0x05000023


	//   ....[44]....
        /*018c*/ 	.word	0x05000024


	//   ....[45]....
        /*0190*/ 	.word	0x0500002b


	//   ....[46]....
        /*0194*/ 	.word	0x05000020


	//   ....[47]....
        /*0198*/ 	.word	0x0500001d


	//   ....[48]....
        /*019c*/ 	.word	0x05000019


	//   ....[49]....
        /*01a0*/ 	.word	0x0500001c


	//   ....[50]....
        /*01a4*/ 	.word	0x05000030


	//   ....[51]....
        /*01a8*/ 	.word	0x0500001f


	//   ....[52]....
        /*01ac*/ 	.word	0x0500002e


	//   ....[53]....
        /*01b0*/ 	.word	0x05000032


	//   ....[54]....
        /*01b4*/ 	.word	0x05000025


	//   ....[55]....
        /*01b8*/ 	.word	0x05000026


	//   ....[56]....
        /*01bc*/ 	.word	0x05000028


	//   ....[57]....
        /*01c0*/ 	.word	0x0500002a


	//   ....[58]....
        /*01c4*/ 	.word	0x05000027


	//   ....[59]....
        /*01c8*/ 	.word	0x0500002c


	//   ....[60]....
        /*01cc*/ 	.word	0x0500002e


	//   ....[61]....
        /*01d0*/ 	.word	0x05000037


	//   ....[62]....
        /*01d4*/ 	.word	0x05000024


	//   ....[63]....
        /*01d8*/ 	.word	0x05000019


	//   ....[64]....
        /*01dc*/ 	.word	0x05000019


	//   ....[65]....
        /*01e0*/ 	.word	0x05000019


	//   ....[66]....
        /*01e4*/ 	.word	0x05000019


	//   ....[67]....
        /*01e8*/ 	.word	0x05000019


	//   ....[68]....
        /*01ec*/ 	.word	0x05000019


	//   ....[69]....
        /*01f0*/ 	.word	0x05000019


	//   ....[70]....
        /*01f4*/ 	.word	0x05000019


	//   ....[71]....
        /*01f8*/ 	.word	0x05000019


	//   ....[72]....
        /*01fc*/ 	.word	0x05000019


	//   ....[73]....
        /*0200*/ 	.word	0x05000019


	//   ....[74]....
        /*0204*/ 	.word	0x05000019


	//   ....[75]....
        /*0208*/ 	.word	0x05000019


	//   ....[76]....
        /*020c*/ 	.word	0x05000019


	//   ....[77]....
        /*0210*/ 	.word	0x05000019


	//   ....[78]....
        /*0214*/ 	.word	0x05000019


	//   ....[79]....
        /*0218*/ 	.word	0x05000019


	//   ....[80]....
        /*021c*/ 	.word	0x05000019


	//   ....[81]....
        /*0220*/ 	.word	0x05000019


	//   ....[82]....
        /*0224*/ 	.word	0x05000019


	//   ....[83]....
        /*0228*/ 	.word	0x05000019


	//   ....[84]....
        /*022c*/ 	.word	0x05000019


	//   ....[85]....
        /*0230*/ 	.word	0x05000019


	//   ....[86]....
        /*0234*/ 	.word	0x05000019


	//   ....[87]....
        /*0238*/ 	.word	0x05000019


	//   ....[88]....
        /*023c*/ 	.word	0x05000019


	//   ....[89]....
        /*0240*/ 	.word	0x05000019


	//   ....[90]....
        /*0244*/ 	.word	0x05000019


	//   ....[91]....
        /*0248*/ 	.word	0x05000019


	//   ....[92]....
        /*024c*/ 	.word	0x05000019


	//   ....[93]....
        /*0250*/ 	.word	0x05000019


	//   ....[94]....
        /*0254*/ 	.word	0x05000019


	//   ....[95]....
        /*0258*/ 	.word	0x05000019


	//   ....[96]....
        /*025c*/ 	.word	0x05000019


	//   ....[97]....
        /*0260*/ 	.word	0x05000019


	//   ....[98]....
        /*0264*/ 	.word	0x05000019


	//   ....[99]....
        /*0268*/ 	.word	0x05000019


	//   ....[100]....
        /*026c*/ 	.word	0x05000019


	//   ....[101]....
        /*0270*/ 	.word	0x05000019


	//   ....[102]....
        /*0274*/ 	.word	0x05000019


	//   ....[103]....
        /*0278*/ 	.word	0x05000019


	//   ....[104]....
        /*027c*/ 	.word	0x05000019


	//   ....[105]....
        /*0280*/ 	.word	0x05000019


	//   ....[106]....
        /*0284*/ 	.word	0x05000019


	//   ....[107]....
        /*0288*/ 	.word	0x05000019


	//   ....[108]....
        /*028c*/ 	.word	0x05000019


	//   ....[109]....
        /*0290*/ 	.word	0x05000019


	//   ....[110]....
        /*0294*/ 	.word	0x05000019


	//   ....[111]....
        /*0298*/ 	.word	0x05000019


	//   ....[112]....
        /*029c*/ 	.word	0x05000019


	//   ....[113]....
        /*02a0*/ 	.word	0x05000019


	//   ....[114]....
        /*02a4*/ 	.word	0x05000019


	//   ....[115]....
        /*02a8*/ 	.word	0x05000019


	//   ....[116]....
        /*02ac*/ 	.word	0x05000019


	//   ....[117]....
        /*02b0*/ 	.word	0x05000019


	//   ....[118]....
        /*02b4*/ 	.word	0x05000019


	//   ....[119]....
        /*02b8*/ 	.word	0x05000019


	//----- nvinfo : EIATTR_COOP_GROUP_INSTR_OFFSETS
	.align		4
.L_1175:
        /*02bc*/ 	.byte	0x04, 0x28
        /*02be*/ 	.short	(.L_1177 - .L_1176)


	//   ....[0]....
.L_1176:
        /*02c0*/ 	.word	0x00002570


	//   ....[1]....
        /*02c4*/ 	.word	0x00002590


	//   ....[2]....
        /*02c8*/ 	.word	0x000025d0


	//   ....[3]....
        /*02cc*/ 	.word	0x00002600


	//   ....[4]....
        /*02d0*/ 	.word	0x000032c0


	//   ....[5]....
        /*02d4*/ 	.word	0x00003300


	//   ....[6]....
        /*02d8*/ 	.word	0x00003480


	//   ....[7]....
        /*02dc*/ 	.word	0x000034c0


	//   ....[8]....
        /*02e0*/ 	.word	0x00004f00


	//   ....[9]....
        /*02e4*/ 	.word	0x00004f30


	//   ....[10]....
        /*02e8*/ 	.word	0x00004f70


	//   ....[11]....
        /*02ec*/ 	.word	0x00004f80


	//   ....[12]....
        /*02f0*/ 	.word	0x00004fb0


	//   ....[13]....
        /*02f4*/ 	.word	0x00004fc0


	//   ....[14]....
        /*02f8*/ 	.word	0x00004ff0


	//   ....[15]....
        /*02fc*/ 	.word	0x00005000


	//   ....[16]....
        /*0300*/ 	.word	0x00005190


	//   ....[17]....
        /*0304*/ 	.word	0x000051c0


	//   ....[18]....
        /*0308*/ 	.word	0x000051f0


	//   ....[19]....
        /*030c*/ 	.word	0x00005210


	//   ....[20]....
        /*0310*/ 	.word	0x00005240


	//   ....[21]....
        /*0314*/ 	.word	0x00005250


	//   ....[22]....
        /*0318*/ 	.word	0x00005280


	//   ....[23]....
        /*031c*/ 	.word	0x00005290


	//   ....[24]....
        /*0320*/ 	.word	0x000053c0


	//   ....[25]....
        /*0324*/ 	.word	0x000053f0


	//   ....[26]....
        /*0328*/ 	.word	0x00005420


	//   ....[27]....
        /*032c*/ 	.word	0x00005440


	//   ....[28]....
        /*0330*/ 	.word	0x00005470


	//   ....[29]....
        /*0334*/ 	.word	0x00005480


	//   ....[30]....
        /*0338*/ 	.word	0x000054b0


	//   ....[31]....
        /*033c*/ 	.word	0x000054c0


	//   ....[32]....
        /*0340*/ 	.word	0x00005780


	//   ....[33]....
        /*0344*/ 	.word	0x000057e0


	//   ....[34]....
        /*0348*/ 	.word	0x00005820


	//   ....[35]....
        /*034c*/ 	.word	0x00005860


	//   ....[36]....
        /*0350*/ 	.word	0x000058a0


	//   ....[37]....
        /*0354*/ 	.word	0x000058c0


	//   ....[38]....
        /*0358*/ 	.word	0x000058d0


	//   ....[39]....
        /*035c*/ 	.word	0x000058f0


	//   ....[40]....
        /*0360*/ 	.word	0x00005920


	//   ....[41]....
        /*0364*/ 	.word	0x00005940


	//   ....[42]....
        /*0368*/ 	.word	0x00005960


	//   ....[43]....
        /*036c*/ 	.word	0x00005980


	//   ....[44]....
        /*0370*/ 	.word	0x000059a0


	//   ....[45]....
        /*0374*/ 	.word	0x000059d0


	//   ....[46]....
        /*0378*/ 	.word	0x00005a00


	//   ....[47]....
        /*037c*/ 	.word	0x00005a40


	//   ....[48]....
        /*0380*/ 	.word	0x00005a60


	//   ....[49]....
        /*0384*/ 	.word	0x00005aa0


	//   ....[50]....
        /*0388*/ 	.word	0x00005ac0


	//   ....[51]....
        /*038c*/ 	.word	0x00005b00


	//   ....[52]....
        /*0390*/ 	.word	0x00005b20


	//   ....[53]....
        /*0394*/ 	.word	0x00005b40


	//   ....[54]....
        /*0398*/ 	.word	0x00005b70


	//   ....[55]....
        /*039c*/ 	.word	0x00005ba0


	//   ....[56]....
        /*03a0*/ 	.word	0x00005be0


	//   ....[57]....
        /*03a4*/ 	.word	0x00005c20


	//   ....[58]....
        /*03a8*/ 	.word	0x00005c50


	//   ....[59]....
        /*03ac*/ 	.word	0x00005c80


	//   ....[60]....
        /*03b0*/ 	.word	0x00005ca0


	//   ....[61]....
        /*03b4*/ 	.word	0x00005cc0


	//   ....[62]....
        /*03b8*/ 	.word	0x00005da0


	//   ....[63]....
        /*03bc*/ 	.word	0x00005e50


	//   ....[64]....
        /*03c0*/ 	.word	0x00005f70


	//   ....[65]....
        /*03c4*/ 	.word	0x00005fc0


	//   ....[66]....
        /*03c8*/ 	.word	0x00006030


	//   ....[67]....
        /*03cc*/ 	.word	0x00006090


	//   ....[68]....
        /*03d0*/ 	.word	0x00006100


	//   ....[69]....
        /*03d4*/ 	.word	0x00006160


	//   ....[70]....
        /*03d8*/ 	.word	0x000061d0


	//   ....[71]....
        /*03dc*/ 	.word	0x00006230


	//   ....[72]....
        /*03e0*/ 	.word	0x000062d0


	//   ....[73]....
        /*03e4*/ 	.word	0x00006360


	//   ....[74]....
        /*03e8*/ 	.word	0x000063d0


	//   ....[75]....
        /*03ec*/ 	.word	0x00006430


	//   ....[76]....
        /*03f0*/ 	.word	0x000064a0


	//   ....[77]....
        /*03f4*/ 	.word	0x00006500


	//   ....[78]....
        /*03f8*/ 	.word	0x00006570


	//   ....[79]....
        /*03fc*/ 	.word	0x000065d0


	//   ....[80]....
        /*0400*/ 	.word	0x00006670


	//   ....[81]....
        /*0404*/ 	.word	0x00006700


	//   ....[82]....
        /*0408*/ 	.word	0x00006770


	//   ....[83]....
        /*040c*/ 	.word	0x000067d0


	//   ....[84]....
        /*0410*/ 	.word	0x00006840


	//   ....[85]....
        /*0414*/ 	.word	0x000068a0


	//   ....[86]....
        /*0418*/ 	.word	0x00006910


	//   ....[87]....
        /*041c*/ 	.word	0x00006970


	//   ....[88]....
        /*0420*/ 	.word	0x00006a10


	//   ....[89]....
        /*0424*/ 	.word	0x00006ae0


	//   ....[90]....
        /*0428*/ 	.word	0x00006bb0


	//   ....[91]....
        /*042c*/ 	.word	0x00006c00


	//   ....[92]....
        /*0430*/ 	.word	0x00006ca0


	//   ....[93]....
        /*0434*/ 	.word	0x00006cf0


	//   ....[94]....
        /*0438*/ 	.word	0x00006db0


	//   ....[95]....
        /*043c*/ 	.word	0x00006e10


	//   ....[96]....
        /*0440*/ 	.word	0x00006eb0


	//   ....[97]....
        /*0444*/ 	.word	0x00006f30


	//   ....[98]....
        /*0448*/ 	.word	0x00006fa0


	//   ....[99]....
        /*044c*/ 	.word	0x00007000


	//   ....[100]....
        /*0450*/ 	.word	0x00007070


	//   ....[101]....
        /*0454*/ 	.word	0x000070d0


	//   ....[102]....
        /*0458*/ 	.word	0x000071a0


	//   ....[103]....
        /*045c*/ 	.word	0x00007210


	//   ....[104]....
        /*0460*/ 	.word	0x000072c0


	//   ....[105]....
        /*0464*/ 	.word	0x00007330


	//   ....[106]....
        /*0468*/ 	.word	0x000073a0


	//   ....[107]....
        /*046c*/ 	.word	0x00007400


	//   ....[108]....
        /*0470*/ 	.word	0x00007470


	//   ....[109]....
        /*0474*/ 	.word	0x000074d0


	//   ....[110]....
        /*0478*/ 	.word	0x00007540


	//   ....[111]....
        /*047c*/ 	.word	0x000075a0


	//   ....[112]....
        /*0480*/ 	.word	0x00007600


	//   ....[113]....
        /*0484*/ 	.word	0x00007650


	//   ....[114]....
        /*0488*/ 	.word	0x000076c0


	//   ....[115]....
        /*048c*/ 	.word	0x00007720


	//   ....[116]....
        /*0490*/ 	.word	0x00007790


	//   ....[117]....
        /*0494*/ 	.word	0x000077f0


	//   ....[118]....
        /*0498*/ 	.word	0x00007940


	//   ....[119]....
        /*049c*/ 	.word	0x000079f0


	//----- nvinfo : EIATTR_EXIT_INSTR_OFFSETS
	.align		4
.L_1177:
        /*04a0*/ 	.byte	0x04, 0x1c
        /*04a2*/ 	.short	(.L_1179 - .L_1178)


	//   ....[0]....
.L_1178:
        /*04a4*/ 	.word	0x00003ee0


	//   ....[1]....
        /*04a8*/ 	.word	0x00005f10


	//----- nvinfo : EIATTR_MAX_THREADS
	.align		4
.L_1179:
        /*04ac*/ 	.byte	0x04, 0x05
        /*04ae*/ 	.short	(.L_1181 - .L_1180)
.L_1180:
        /*04b0*/ 	.word	0x00000140
        /*04b4*/ 	.word	0x00000001
        /*04b8*/ 	.word	0x00000001


	//----- nvinfo : EIATTR_CRS_STACK_SIZE
	.align		4
.L_1181:
        /*04bc*/ 	.byte	0x04, 0x1e
        /*04be*/ 	.short	(.L_1183 - .L_1182)
.L_1182:
        /*04c0*/ 	.word	0x00000000


	//----- nvinfo : EIATTR_CBANK_PARAM_SIZE
	.align		4
.L_1183:
        /*04c4*/ 	.byte	0x03, 0x19
        /*04c6*/ 	.short	0x0060


	//----- nvinfo : EIATTR_PARAM_CBANK
	.align		4
        /*04c8*/ 	.byte	0x04, 0x0a
        /*04ca*/ 	.short	(.L_1185 - .L_1184)
	.align		4
.L_1184:
        /*04cc*/ 	.word	index@(.nv.constant0._ZN13group_norm_v218gn_bwd_cuda_kernelI6__halfLi320ELi1ELi16ELi160ELi64ELb1ELb1ELi16ELi320ELi320ELi4ELb1ELi32ELb0ELb0ELNS_15WgradSyncMethodE3ENS_16CompileConditionILi900EEEEEvPT_S6_S6_PKS5_S8_S8_S8_PKfflPfPj)
        /*04d0*/ 	.short	0x0210
        /*04d2*/ 	.short	0x0060


	//----- nvinfo : EIATTR_SW_WAR
	.align		4
.L_1185:
        /*04d4*/ 	.byte	0x04, 0x36
        /*04d6*/ 	.short	(.L_1187 - .L_1186)
.L_1186:
        /*04d8*/ 	.word	0x00000008
.L_1187:


//--------------------- .nv.info._ZN13group_norm_v218gn_bwd_cuda_kernelI6__halfLi320ELi3ELi16ELi160ELi64ELb1ELb1ELi16ELi320ELi320ELi4ELb1ELi80ELb0ELb0ELNS_15WgradSyncMethodE3ENS_16CompileConditionILi900EEEEEvPT_S6_S6_PKS5_S8_S8_S8_PKfflPfPj --------------------------
	.section	.nv.info._ZN13group_norm_v218gn_bwd_cuda_kernelI6__halfLi320ELi3ELi16ELi160ELi64ELb1ELb1ELi16ELi320ELi320ELi4ELb1ELi80ELb0ELb0ELNS_15WgradSyncMethodE3ENS_16CompileConditionILi900EEEEEvPT_S6_S6_PKS5_S8_S8_S8_PKfflPfPj,"",@"SHT_CUDA_INFO"
	.sectionflags	@""
	.align	4


	//----- nvinfo : EIATTR_CUDA_API_VERSION
	.align		4
        /*0000*/ 	.byte	0x04, 0x37
        /*0002*/ 	.short	(.L_1189 - .L_1188)
.L_1188:
        /*0004*/ 	.word	0x00000082


	//----- nvinfo : EIATTR_KPARAM_INFO
	.align		4
.L_1189:
        /*0008*/ 	.byte	0x04, 0x17
        /*000a*/ 	.short	(.L_1191 - .L_1190)
.L_1190:
        /*000c*/ 	.word	0x00000000
        /*0010*/ 	.short	0x000b
        /*0012*/ 	.short	0x0058
        /*0014*/ 	.byte	0x00, 0xf0, 0x21, 0x00


	//----- nvinfo : EIATTR_KPARAM_INFO
	.align		4
.L_1191:
        /*0018*/ 	.byte	0x04, 0x17
        /*001a*/ 	.short	(.L_1193 - .L_1192)
.L_1192:
        /*001c*/ 	.word	0x00000000
        /*0020*/ 	.short	0x000a
        /*0022*/ 	.short	0x0050
        /*0024*/ 	.byte	0x00, 0xf0, 0x21, 0x00


	//----- nvinfo : EIATTR_KPARAM_INFO
	.align		4
.L_1193:
        /*0028*/ 	.byte	0x04, 0x17
        /*002a*/ 	.short	(.L_1195 - .L_1194)
.L_1194:
        /*002c*/ 	.word	0x00000000
        /*0030*/ 	.short	0x0009
        /*0032*/ 	.short	0x0048
        /*0034*/ 	.byte	0x00, 0xf0, 0x21, 0x00


	//----- nvinfo : EIATTR_KPARAM_INFO
	.align		4
.L_1195:
        /*0038*/ 	.byte	0x04, 0x17
        /*003a*/ 	.short	(.L_1197 - .L_1196)
.L_1196:
        /*003c*/ 	.word	0x00000000
        /*0040*/ 	.short	0x0008
        /*0042*/ 	.short	0x0040
        /*0044*/ 	.byte	0x00, 0xf0, 0x11, 0x00


	//----- nvinfo : EIATTR_KPARAM_INFO
	.align		4
.L_1197:
        /*0048*/ 	.byte	0x04, 0x17
        /*004a*/ 	.short	(.L_1199 - .L_1198)
.L_1198:
        /*004c*/ 	.word	0x00000000
        /*0050*/ 	.short	0x0007
        /*0052*/ 	.short	0x0038
        /*0054*/ 	.byte	0x00, 0xf0, 0x21, 0x00


	//----- nvinfo : EIATTR_KPARAM_INFO
	.align		4
.L_1199:
        /*0058*/ 	.byte	0x04, 0x17
        /*005a*/ 	.short	(.L_1201 - .L_1200)
.L_1200:
        /*005c*/ 	.word	0x00000000
        /*0060*/ 	.short	0x0006
        /*0062*/ 	.short	0x0030
        /*0064*/ 	.byte	0x00, 0xf0, 0x21, 0x00


	//----- nvinfo : EIATTR_KPARAM_INFO
	.align		4
.L_1201:
        /*0068*/ 	.byte	0x04, 0x17
        /*006a*/ 	.short	(.L_1203 - .L_1202)
.L_1202:
        /*006c*/ 	.word	0x00000000
        /*0070*/ 	.short	0x0005
        /*0072*/ 	.short	0x0028
        /*0074*/ 	.byte	0x00, 0xf0, 0x21, 0x00


	//----- nvinfo : EIATTR_KPARAM_INFO
	.align		4
.L_1203:
        /*0078*/ 	.byte	0x04, 0x17
        /*007a*/ 	.short	(.L_1205 - .L_1204)
.L_1204:
        /*007c*/ 	.word	0x00000000
        /*0080*/ 	.short	0x0004
        /*0082*/ 	.short	0x0020
        /*0084*/ 	.byte	0x00, 0xf0, 0x21, 0x00


	//----- nvinfo : EIATTR_KPARAM_INFO
	.align		4
.L_1205:
        /*0088*/ 	.byte	0x04, 0x17
        /*008a*/ 	.short	(.L_1207 - .L_1206)
.L_1206:
        /*008c*/ 	.word	0x00000000
        /*0090*/ 	.short	0x0003
        /*0092*/ 	.short	0x0018
        /*0094*/ 	.byte	0x00, 0xf0, 0x21, 0x00


	//----- nvinfo : EIATTR_KPARAM_INFO
	.align		4
.L_1207:
        /*0098*/ 	.byte	0x04, 0x17
        /*009a*/ 	.short	(.L_1209 - .L_1208)
.L_1208:
        /*009c*/ 	.word	0x00000000
        /*00a0*/ 	.short	0x0002
        /*00a2*/ 	.short	0x0010
        /*00a4*/ 	.byte	0x00, 0xf0, 0x21, 0x00


	//----- nvinfo : EIATTR_KPARAM_INFO
	.align		4
.L_1209:
        /*00a8*/ 	.byte	0x04, 0x17
        /*00aa*/ 	.short	(.L_1211 - .L_1210)
.L_1210:
        /*00ac*/ 	.word	0x00000000
        /*00b0*/ 	.short	0x0001
        /*00b2*/ 	.short	0x0008
        /*00b4*/ 	.byte	0x00, 0xf0, 0x21, 0x00


	//----- nvinfo : EIATTR_KPARAM_INFO
	.align		4
.L_1211:
        /*00b8*/ 	.byte	0x04, 0x17
        /*00ba*/ 	.short	(.L_1213 - .L_1212)
.L_1212:
        /*00bc*/ 	.word	0x00000000
        /*00c0*/ 	.short	0x0000
        /*00c2*/ 	.short	0x0000
        /*00c4*/ 	.byte	0x00, 0xf0, 0x21, 0x00


	//----- nvinfo : EIATTR_SPARSE_MMA_MASK
	.align		4
.L_1213:
        /*00c8*/ 	.byte	0x03, 0x50
        /*00ca*/ 	.short	0x0000


	//----- nvinfo : EIATTR_MAXREG_COUNT
	.align		4
        /*00cc*/ 	.byte	0x03, 0x1b
        /*00ce*/ 	.short	0x0040


	//----- nvinfo : EIATTR_NUM_BARRIERS
	.align		4
        /*00d0*/ 	.byte	0x02, 0x4c
        /*00d2*/ 	.byte	0x01
	.zero		1


	//----- nvinfo : EIATTR_MERCURY_ISA_VERSION
	.align		4
        /*00d4*/ 	.byte	0x03, 0x5f
        /*00d6*/ 	.short	0x0101


	//----- nvinfo : EIATTR_COOP_GROUP_MASK_REGIDS
	.align		4
        /*00d8*/ 	.byte	0x04, 0x29
        /*00da*/ 	.short	(.L_1215 - .L_1214)


	//   ....[0]....
.L_1214:
        /*00dc*/ 	.word	0xffffffff


	//   ....[1]....
        /*00e0*/ 	.word	0xffffffff


	//   ....[2]....
        /*00e4*/ 	.word	0xffffffff


	//   ....[3]....
        /*00e8*/ 	.word	0xffffffff


	//   ....[4]....
        /*00ec*/ 	.word	0xffffffff


	//   ....[5]....
        /*00f0*/ 	.word	0xffffffff


	//   ....[6]....
        /*00f4*/ 	.word	0xffffffff


	//   ....[7]....
        /*00f8*/ 	.word	0xffffffff


	//   ....[8]....
        /*00fc*/ 	.word	0x05000017


	//   ....[9]....
        /*0100*/ 	.word	0x05000016


	//   ....[10]....
        /*0104*/ 	.word	0x05000018


	//   ....[11]....
        /*0108*/ 	.word	0x05000019


	//   ....[12]....
        /*010c*/ 	.word	0x0500001b


	//   ....[13]....
        /*0110*/ 	.word	0x0500001a


	//   ....[14]....
        /*0114*/ 	.word	0x0500001c


	//   ....[15]....
        /*0118*/ 	.word	0x05000011


	//   ....[16]....
        /*011c*/ 	.word	0x0500001b


	//   ....[17]....
        /*0120*/ 	.word	0x0500001a


	//   ....[18]....
        /*0124*/ 	.word	0x0500001c


	//   ....[19]....
        /*0128*/ 	.word	0x0500001d


	//   ....[20]....
        /*012c*/ 	.word	0x0500001f


	//   ....[21]....
        /*0130*/ 	.word	0x0500001e


	//   ....[22]....
        /*0134*/ 	.word	0x05000022


	//   ....[23]....
        /*0138*/ 	.word	0x05000011


	//   ....[24]....
        /*013c*/ 	.word	0x0500001b


	//   ....[25]....
        /*0140*/ 	.word	0x0500001a


	//   ....[26]....
        /*0144*/ 	.word	0x0500001c


	//   ....[27]....
        /*0148*/ 	.word	0x0500001d


	//   ....[28]....
        /*014c*/ 	.word	0x0500001f


	//   ....[29]....
        /*0150*/ 	.word	0x0500001e


	//   ....[30]....
        /*0154*/ 	.word	0x05000022


	//   ....[31]....
        /*0158*/ 	.word	0x05000011


	//   ....[32]....
        /*015c*/ 	.word	0x0500001d


	//   ....[33]....
        /*0160*/ 	.word	0x05000020


	//   ....[34]....
        /*0164*/ 	.word	0x0500001d


	//   ....[35]....
        /*0168*/ 	.word	0x05000028


	//   ....[36]....
        /*016c*/ 	.word	0x05000025


	//   ....[37]....
        /*0170*/ 	.word	0x0500001f


	//   ....[38]....
        /*0174*/ 	.word	0x0500001c


	//   ....[39]....
        /*0178*/ 	.word	0x0500001e


	//   ....[40]....
        /*017c*/ 	.word	0x05000019


	//   ....[41]....
        /*0180*/ 	.word	0x0500001c


	//   ....[42]....
        /*0184*/ 	.word	0x05000018


	//   ....[43]....
        /*0188*/ 	.word	0x05000016


	//   ....[44]....
        /*018c*/ 	.word	0x0500001a


	//   ....[45]....
        /*0190*/ 	.word	0x0500001f


	//   ....[46]....
        /*0194*/ 	.word	0x0500001d


	//   ....[47]....
        /*0198*/ 	.word	0x05000017


	//   ....[48]....
        /*019c*/ 	.word	0x05000020


	//   ....[49]....
        /*01a0*/ 	.word	0x05000019


	//   ....[50]....
        /*01a4*/ 	.word	0x05000016


	//   ....[51]....
        /*01a8*/ 	.word	0x05000015


	//   ....[52]....
        /*01ac*/ 	.word	0x0500001a


	//   ....[53]....
        /*01b0*/ 	.word	0x05000014


	//   ....[54]....
        /*01b4*/ 	.word	0x05000022


	//   ....[55]....
        /*01b8*/ 	.word	0x05000011


	//   ....[56]....
        /*01bc*/ 	.word	0x05000029


	//   ....[57]....
        /*01c0*/ 	.word	0x05000024


	//   ....[58]....
        /*01c4*/ 	.word	0x05000023


	//   ....[59]....
        /*01c8*/ 	.word	0x0500002a


	//   ....[60]....
        /*01cc*/ 	.word	0x0500002d


	//   ....[61]....
        /*01d0*/ 	.word	0x05000022


	//   ....[62]....
        /*01d4*/ 	.word	0x05000025


	//   ....[63]....
        /*01d8*/ 	.word	0x05000020


	//   ....[64]....
        /*01dc*/ 	.word	0x0500001c


	//   ....[65]....
        /*01e0*/ 	.word	0x0500001c


	//   ....[66]....
        /*01e4*/ 	.word	0x0500001c


	//   ....[67]....
        /*01e8*/ 	.word	0x0500001c


	//   ....[68]....
        /*01ec*/ 	.word	0x0500001c


	//   ....[69]....
        /*01f0*/ 	.word	0x0500001c


	//   ....[70]....
        /*01f4*/ 	.word	0x0500001c


	//   ....[71]....
        /*01f8*/ 	.word	0x0500001c


	//   ....[72]....
        /*01fc*/ 	.word	0x0500001c


	//   ....[73]....
        /*0200*/ 	.word	0x0500001c


	//   ....[74]....
        /*0204*/ 	.word	0x0500001c


	//   ....[75]....
        /*0208*/ 	.word	0x0500001c


	//   ....[76]....
        /*020c*/ 	.word	0x0500001c


	//   ....[77]....
        /*0210*/ 	.word	0x0500001c


	//   ....[78]....
        /*0214*/ 	.word	0x0500001c


	//   ....[79]....
        /*0218*/ 	.word	0x0500001c


	//   ....[80]....
        /*021c*/ 	.word	0x0500001c


	//   ....[81]....
        /*0220*/ 	.word	0x0500001c


	//   ....[82]....
        /*0224*/ 	.word	0x0500001c


	//   ....[83]....
        /*0228*/ 	.word	0x0500001c


	//   ....[84]....
        /*022c*/ 	.word	0x0500001c


	//   ....[85]....
        /*0230*/ 	.word	0x0500001c


	//   ....[86]....
        /*0234*/ 	.word	0x0500001c


	//   ....[87]....
        /*0238*/ 	.word	0x0500001c


	//   ....[88]....
        /*023c*/ 	.word	0x0500001c


	//   ....[89]....
        /*0240*/ 	.word	0x0500001c


	//   ....[90]....
        /*0244*/ 	.word	0x0500001c


	//   ....[91]....
        /*0248*/ 	.word	0x0500001c


	//   ....[92]....
        /*024c*/ 	.word	0x0500001c


	//   ....[93]....
        /*0250*/ 	.word	0x0500001c


	//   ....[94]....
        /*0254*/ 	.word	0x0500001c


	//   ....[95]....
        /*0258*/ 	.word	0x0500001c


	//   ....[96]....
        /*025c*/ 	.word	0x0500001c


	//   ....[97]....
        /*0260*/ 	.word	0x0500001c


	//   ....[98]....
        /*0264*/ 	.word	0x0500001c


	//   ....[99]....
        /*0268*/ 	.word	0x0500001c


	//   ....[100]....
        /*026c*/ 	.word	0x0500001c


	//   ....[101]....
        /*0270*/ 	.word	0x0500001c


	//   ....[102]....
        /*0274*/ 	.word	0x0500001c


	//   ....[103]....
        /*0278*/ 	.word	0x0500001c


	//   ....[104]....
        /*027c*/ 	.word	0x0500001c


	//   ....[105]....
        /*0280*/ 	.word	0x0500001c


	//   ....[106]....
        /*0284*/ 	.word	0x0500001c


	//   ....[107]....
        /*0288*/ 	.word	0x0500001c


	//   ....[108]....
        /*028c*/ 	.word	0x0500001c


	//   ....[109]....
        /*0290*/ 	.word	0x0500001c


	//   ....[110]....
        /*0294*/ 	.word	0x0500001c


	//   ....[111]....
        /*0298*/ 	.word	0x0500001c


	//   ....[112]....
        /*029c*/ 	.word	0x0500001c


	//   ....[113]....
        /*02a0*/ 	.word	0x0500001c


	//   ....[114]....
        /*02a4*/ 	.word	0x0500001c


	//   ....[115]....
        /*02a8*/ 	.word	0x0500001c


	//   ....[116]....
        /*02ac*/ 	.word	0x0500001c


	//   ....[117]....
        /*02b0*/ 	.word	0x0500001c


	//   ....[118]....
        /*02b4*/ 	.word	0x0500001c


	//   ....[119]....
        /*02b8*/ 	.word	0x0500001c


	//----- nvinfo : EIATTR_COOP_GROUP_INSTR_OFFSETS
	.align		4
.L_1215:
        /*02bc*/ 	.byte	0x04, 0x28
        /*02be*/ 	.short	(.L_1217 - .L_1216)


	//   ....[0]....
.L_1216:
        /*02c0*/ 	.word	0x00002580


	//   ....[1]....
        /*02c4*/ 	.word	0x000025b0


	//   ....[2]....
        /*02c8*/ 	.word	0x000025e0


	//   ....[3]....
        /*02cc*/ 	.word	0x000025f0


	//   ....[4]....
        /*02d0*/ 	.word	0x00002c10


	//   ....[5]....
        /*02d4*/ 	.word	0x00002c20


	//   ....[6]....
        /*02d8*/ 	.word	0x00002c50


	//   ....[7]....
        /*02dc*/ 	.word	0x00002c70


	//   ....[8]....
        /*02e0*/ 	.word	0x000050d0


	//   ....[9]....
        /*02e4*/ 	.word	0x00005100


	//   ....[10]....
        /*02e8*/ 	.word	0x00005150


	//   ....[11]....
        /*02ec*/ 	.word	0x00005170


	//   ....[12]....
        /*02f0*/ 	.word	0x000051a0


	//   ....[13]....
        /*02f4*/ 	.word	0x000051b0


	//   ....[14]....
        /*02f8*/ 	.word	0x000051e0


	//   ....[15]....
        /*02fc*/ 	.word	0x000051f0


	//   ....[16]....
        /*0300*/ 	.word	0x000053c0


	//   ....[17]....
        /*0304*/ 	.word	0x000053f0


	//   ....[18]....
        /*0308*/ 	.word	0x00005440


	//   ....[19]....
        /*030c*/ 	.word	0x00005460


	//   ....[20]....
        /*0310*/ 	.word	0x00005490


	//   ....[21]....
        /*0314*/ 	.word	0x000054a0


	//   ....[22]....
        /*0318*/ 	.word	0x000054d0


	//   ....[23]....
        /*031c*/ 	.word	0x000054e0


	//   ....[24]....
        /*0320*/ 	.word	0x00005650


	//   ....[25]....
        /*0324*/ 	.word	0x00005680


	//   ....[26]....
        /*0328*/ 	.word	0x000056d0


	//   ....[27]....
        /*032c*/ 	.word	0x000056f0


	//   ....[28]....
        /*0330*/ 	.word	0x00005720


	//   ....[29]....
        /*0334*/ 	.word	0x00005730


	//   ....[30]....
        /*0338*/ 	.word	0x00005760


	//   ....[31]....
        /*033c*/ 	.word	0x00005770


	//   ....[32]....
        /*0340*/ 	.word	0x00005a50


	//   ....[33]....
        /*0344*/ 	.word	0x00005a80


	//   ....[34]....
        /*0348*/ 	.word	0x00005b60


	//   ....[35]....
        /*034c*/ 	.word	0x00005b80


	//   ....[36]....
        /*0350*/ 	.word	0x00005bb0


	//   ....[37]....
        /*0354*/ 	.word	0x00005bd0


	//   ....[38]....
        /*0358*/ 	.word	0x00005be0


	//   ....[39]....
        /*035c*/ 	.word	0x00005c10


	//   ....[40]....
        /*0360*/ 	.word	0x00005c70


	//   ....[41]....
        /*0364*/ 	.word	0x00005cb0


	//   ....[42]....
        /*0368*/ 	.word	0x00005ce0


	//   ....[43]....
        /*036c*/ 	.word	0x00005d00


	//   ....[44]....
        /*0370*/ 	.word	0x00005d30


	//   ....[45]....
        /*0374*/ 	.word	0x00005d40


	//   ....[46]....
        /*0378*/ 	.word	0x00005d70


	//   ....[47]....
        /*037c*/ 	.word	0x00005d90


	//   ....[48]....
        /*0380*/ 	.word	0x00005da0


	//   ....[49]....
        /*0384*/ 	.word	0x00005de0


	//   ....[50]....
        /*0388*/ 	.word	0x00005e40


	//   ....[51]....
        /*038c*/ 	.word	0x00005e70


	//   ....[52]....
        /*0390*/ 	.word	0x00005e90


	//   ....[53]....
        /*0394*/ 	.word	0x00005ec0


	//   ....[54]....
        /*0398*/ 	.word	0x00005ed0


	//   ....[55]....
        /*039c*/ 	.word	0x00005f00


	//   ....[56]....
        /*03a0*/ 	.word	0x00005f20


	//   ....[57]....
        /*03a4*/ 	.word	0x00005f50


	//   ....[58]....
        /*03a8*/ 	.word	0x00005f70


	//   ....[59]....
        /*03ac*/ 	.word	0x00005fa0


	//   ....[60]....
        /*03b0*/ 	.word	0x00005fd0


	//   ....[61]....
        /*03b4*/ 	.word	0x00006020


	//   ....[62]....
        /*03b8*/ 	.word	0x00006130


	//   ....[63]....
        /*03bc*/ 	.word	0x00006190


	//   ....[64]....
        /*03c0*/ 	.word	0x00006360


	//   ....[65]....
        /*03c4*/ 	.word	0x000063b0


	//   ....[66]....
        /*03c8*/ 	.word	0x00006420


	//   ....[67]....
        /*03cc*/ 	.word	0x00006480


	//   ....[68]....
        /*03d0*/ 	.word	0x000064f0


	//   ....[69]....
        /*03d4*/ 	.word	0x00006550


	//   ....[70]....
        /*03d8*/ 	.word	0x000065c0


	//   ....[71]....
        /*03dc*/ 	.word	0x00006620


	//   ....[72]....
        /*03e0*/ 	.word	0x000066c0


	//   ....[73]....
        /*03e4*/ 	.word	0x00006750


	//   ....[74]....
        /*03e8*/ 	.word	0x000067c0


	//   ....[75]....
        /*03ec*/ 	.word	0x00006820


	//   ....[76]....
        /*03f0*/ 	.word	0x00006890


	//   ....[77]....
        /*03f4*/ 	.word	0x000068f0


	//   ....[78]....
        /*03f8*/ 	.word	0x00006960


	//   ....[79]....
        /*03fc*/ 	.word	0x000069c0


	//   ....[80]....
        /*0400*/ 	.word	0x00006a60


	//   ....[81]....
        /*0404*/ 	.word	0x00006af0


	//   ....[82]....
        /*0408*/ 	.word	0x00006b60


	//   ....[83]....
        /*040c*/ 	.word	0x00006bc0


	//   ....[84]....
        /*0410*/ 	.word	0x00006c30


	//   ....[85]....
        /*0414*/ 	.word	0x00006c90


	//   ....[86]....
        /*0418*/ 	.word	0x00006d00


	//   ....[87]....
        /*041c*/ 	.word	0x00006d60


	//   ....[88]....
        /*0420*/ 	.word	0x00006e00


	//   ....[89]....
        /*0424*/ 	.word	0x00006eb0


	//   ....[90]....
        /*0428*/ 	.word	0x00006fc0


	//   ....[91]....
        /*042c*/ 	.word	0x00007010


	//   ....[92]....
        /*0430*/ 	.word	0x000070d0


	//   ....[93]....
        /*0434*/ 	.word	0x00007120


	//   ....[94]....
        /*0438*/ 	.word	0x00007190


	//   ....[95]....
        /*043c*/ 	.word	0x000071e0


	//   ....[96]....
        /*0440*/ 	.word	0x00007250


	//   ....[97]....
        /*0444*/ 	.word	0x000072b0


	//   ....[98]....
        /*0448*/ 	.word	0x00007320


	//   ....[99]....
        /*044c*/ 	.word	0x00007380


	//   ....[100]....
        /*0450*/ 	.word	0x00007430


	//   ....[101]....
        /*0454*/ 	.word	0x000074a0


	//   ....[102]....
        /*0458*/ 	.word	0x00007530


	//   ....[103]....
        /*045c*/ 	.word	0x000075a0


	//   ....[104]....
        /*0460*/ 	.word	0x00007610


	//   ....[105]....
        /*0464*/ 	.word	0x00007670


	//   ....[106]....
        /*0468*/ 	.word	0x000076f0


	//   ....[107]....
        /*046c*/ 	.word	0x00007770


	//   ....[108]....
        /*0470*/ 	.word	0x00007810


	//   ....[109]....
        /*0474*/ 	.word	0x00007880


	//   ....[110]....
        /*0478*/ 	.word	0x00007910


	//   ....[111]....
        /*047c*/ 	.word	0x000079b0


	//   ....[112]....
        /*0480*/ 	.word	0x00007a40


	//   ....[113]....
        /*0484*/ 	.word	0x00007aa0


	//   ....[114]....
        /*0488*/ 	.word	0x00007b10


	//   ....[115]....
        /*048c*/ 	.word	0x00007b90


	//   ....[116]....
        /*0490*/ 	.word	0x00007c30


	//   ....[117]....
        /*0494*/ 	.word	0x00007ce0


	//   ....[118]....
        /*0498*/ 	.word	0x00007dc0


	//   ....[119]....
        /*049c*/ 	.word	0x00007e70


	//----- nvinfo : EIATTR_EXIT_INSTR_OFFSETS
	.align		4
.L_1217:
        /*04a0*/ 	.byte	0x04, 0x1c
        /*04a2*/ 	.short	(.L_1219 - .L_1218)


	//   ....[0]....
.L_1218:
        /*04a4*/ 	.word	0x00004100


	//   ....[1]....
        /*04a8*/ 	.word	0x00006300


	//----- nvinfo : EIATTR_MAX_THREADS
	.align		4
.L_1219:
        /*04ac*/ 	.byte	0x04, 0x05
        /*04ae*/ 	.short	(.L_1221 - .L_1220)
.L_1220:
        /*04b0*/ 	.word	0x00000140
        /*04b4*/ 	.word	0x00000001
        /*04b8*/ 	.word	0x00000001


	//----- nvinfo : EIATTR_CRS_STACK_SIZE
	.align		4
.L_1221:
        /*04bc*/ 	.byte	0x04, 0x1e
        /*04be*/ 	.short	(.L_1223 - .L_1222)
.L_1222:
        /*04c0*/ 	.word	0x00000000


	//----- nvinfo : EIATTR_CBANK_PARAM_SIZE
	.align		4
.L_1223:
        /*04c4*/ 	.byte	0x03, 0x19
        /*04c6*/ 	.short	0x0060


	//----- nvinfo : EIATTR_PARAM_CBANK
	.align		4
        /*04c8*/ 	.byte	0x04, 0x0a
        /*04ca*/ 	.short	(.L_1225 - .L_1224)
	.align		4
.L_1224:
        /*04cc*/ 	.word	index@(.nv.constant0._ZN13group_norm_v218gn_bwd_cuda_kernelI6__halfLi320ELi3ELi16ELi160ELi64ELb1ELb1ELi16ELi320ELi320ELi4ELb1ELi80ELb0ELb0ELNS_15WgradSyncMethodE3ENS_16CompileConditionILi900EEEEEvPT_S6_S6_PKS5_S8_S8_S8_PKfflPfPj)
        /*04d0*/ 	.short	0x0210
        /*04d2*/ 	.short	0x0060


	//----- nvinfo : EIATTR_SW_WAR
	.align		4
.L_1225:
        /*04d4*/ 	.byte	0x04, 0x36
        /*04d6*/ 	.short	(.L_1227 - .L_1226)
.L_1226:
        /*04d8*/ 	.word	0x00000008
.L_1227:


//--------------------- .nv.info._ZN13group_norm_v218gn_bwd_cuda_kernelI6__halfLi320ELi1ELi16ELi160ELi64ELb1ELb1ELi32ELi320ELi320ELi4ELb1ELi72ELb0ELb0ELNS_15WgradSyncMethodE1ENS_16CompileConditionILi900EEEEEvPT_S6_S6_PKS5_S8_S8_S8_PKfflPfPj --------------------------
	.section	.nv.info._ZN13group_norm_v218gn_bwd_cuda_kernelI6__halfLi320ELi1ELi16ELi160ELi64ELb1ELb1ELi32ELi320ELi320ELi4ELb1ELi72ELb0ELb0ELNS_15WgradSyncMethodE1ENS_16CompileConditionILi900EEEEEvPT_S6_S6_PKS5_S8_S8_S8_PKfflPfPj,"",@"SHT_CUDA_INFO"
	.sectionflags	@""
	.align	4


	//----- nvinfo : EIATTR_CUDA_API_VERSION
	.align		4
        /*0000*/ 	.byte	0x04, 0x37
        /*0002*/ 	.short	(.L_1229 - .L_1228)
.L_1228:
        /*0004*/ 	.word	0x00000082


	//----- nvinfo : EIATTR_KPARAM_INFO
	.align		4
.L_1229:
        /*0008*/ 	.byte	0x04, 0x17
        /*000a*/ 	.short	(.L_1231 - .L_1230)
.L_1230:
        /*000c*/ 	.word	0x00000000
        /*0010*/ 	.short	0x000b
        /*0012*/ 	.short	0x0058
        /*0014*/ 	.byte	0x00, 0xf0, 0x21, 0x00


	//----- nvinfo : EIATTR_KPARAM_INFO
	.align		4
.L_1231:
        /*0018*/ 	.byte	0x04, 0x17
        /*001a*/ 	.short	(.L_1233 - .L_1232)
.L_1232:
        /*001c*/ 	.word	0x00000000
        /*0020*/ 	.short	0x000a
        /*0022*/ 	.short	0x0050
        /*0024*/ 	.byte	0x00, 0xf0, 0x21, 0x00


	//----- nvinfo : EIATTR_KPARAM_INFO
	.align		4
.L_1233:
        /*0028*/ 	.byte	0x04, 0x17
        /*002a*/ 	.short	(.L_1235 - .L_1234)
.L_1234:
        /*002c*/ 	.word	0x00000000
        /*0030*/ 	.short	0x0009
        /*0032*/ 	.short	0x0048
        /*0034*/ 	.byte	0x00, 0xf0, 0x21, 0x00


	//----- nvinfo : EIATTR_KPARAM_INFO
	.align		4
.L_1235:
        /*0038*/ 	.byte	0x04, 0x17
        /*003a*/ 	.short	(.L_1237 - .L_1236)
.L_1236:
        /*003c*/ 	.word	0x00000000
        /*0040*/ 	.short	0x0008
        /*0042*/ 	.short	0x0040
        /*0044*/ 	.byte	0x00, 0xf0, 0x11, 0x00


	//----- nvinfo : EIATTR_KPARAM_INFO
	.align		4
.L_1237:
        /*0048*/ 	.byte	0x04, 0x17
        /*004a*/ 	.short	(.L_1239 - .L_1238)
.L_1238:
        /*004c*/ 	.word	0x00000000
        /*0050*/ 	.short	0x0007
        /*0052*/ 	.short	0x0038
        /*0054*/ 	.byte	0x00, 0xf0, 0x21, 0x00


	//----- nvinfo : EIATTR_KPARAM_INFO
	.align		4
.L_1239:
        /*0058*/ 	.byte	0x04, 0x17
        /*005a*/ 	.short	(.L_1241 - .L_1240)
.L_1240:
        /*005c*/ 	.word	0x00000000
        /*0060*/ 	.short	0x0006
        /*0062*/ 	.short	0x0030
        /*0064*/ 	.byte	0x00, 0xf0, 0x21, 0x00


	//----- nvinfo : EIATTR_KPARAM_INFO
	.align		4
.L_1241:
        /*0068*/ 	.byte	0x04, 0x17
        /*006a*/ 	.short	(.L_1243 - .L_1242)
.L_1242:
        /*006c*/ 	.word	0x00000000
        /*0070*/ 	.short	0x0005
        /*0072*/ 	.short	0x0028
        /*0074*/ 	.byte	0x00, 0xf0, 0x21, 0x00


	//----- nvinfo : EIATTR_KPARAM_INFO
	.align		4
.L_1243:
        /*0078*/ 	.byte	0x04, 0x17
        /*007a*/ 	.short	(.L_1245 - .L_1244)
.L_1244:
        /*007c*/ 	.word	0x00000000
        /*0080*/ 	.short	0x0004
        /*0082*/ 	.short	0x0020
        /*0084*/ 	.byte	0x00, 0xf0, 0x21, 0x00


	//----- nvinfo : EIATTR_KPARAM_INFO
	.align		4
.L_1245:
        /*0088*/ 	.byte	0x04, 0x17
        /*008a*/ 	.short	(.L_1247 - .L_1246)
.L_1246:
        /*008c*/ 	.word	0x00000000
        /*0090*/ 	.short	0x0003
        /*0092*/ 	.short	0x0018
        /*0094*/ 	.byte	0x00, 0xf0, 0x21, 0x00


	//----- nvinfo : EIATTR_KPARAM_INFO
	.align		4
.L_1247:
        /*0098*/ 	.byte	0x04, 0x17
        /*009a*/ 	.short	(.L_1249 - .L_1248)
.L_1248:
        /*009c*/ 	.word	0x00000000
        /*00a0*/ 	.short	0x0002
        /*00a2*/ 	.short	0x0010
        /*00a4*/ 	.byte	0x00, 0xf0, 0x21, 0x00


	//----- nvinfo : EIATTR_KPARAM_INFO
	.align		4
.L_1249:
        /*00a8*/ 	.byte	0x04, 0x17
        /*00aa*/ 	.short	(.L_1251 - .L_1250)
.L_1250:
        /*00ac*/ 	.word	0x00000000
        /*00b0*/ 	.short	0x0001
        /*00b2*/ 	.short	0x0008
        /*00b4*/ 	.byte	0x00, 0xf0, 0x21, 0x00


	//----- nvinfo : EIATTR_KPARAM_INFO
	.align		4
.L_1251:
        /*00b8*/ 	.byte	0x04, 0x17
        /*00ba*/ 	.short	(.L_1253 - .L_1252)
.L_1252:
        /*00bc*/ 	.word	0x00000000
        /*00c0*/ 	.short	0x0000
        /*00c2*/ 	.short	0x0000
        /*00c4*/ 	.byte	0x00, 0xf0, 0x21, 0x00


	//----- nvinfo : EIATTR_SPARSE_MMA_MASK
	.align		4
.L_1253:
        /*00c8*/ 	.byte	0x03, 0x50
        /*00ca*/ 	.short	0x0000


	//----- nvinfo : EIATTR_MAXREG_COUNT
	.align		4
        /*00cc*/ 	.byte	0x03, 0x1b
        /*00ce*/ 	.short	0x00a8


	//----- nvinfo : EIATTR_NUM_BARRIERS
	.align		4
        /*00d0*/ 	.byte	0x02, 0x4c
        /*00d2*/ 	.byte	0x01
	.zero		1


	//----- nvinfo : EIATTR_MERCURY_ISA_VERSION
	.align		4
        /*00d4*/ 	.byte	0x03, 0x5f
        /*00d6*/ 	.short	0x0101


	//----- nvinfo : EIATTR_COOP_GROUP_MASK_REGIDS
	.align		4
        /*00d8*/ 	.byte	0x04, 0x29
        /*00da*/ 	.short	(.L_1255 - .L_1254)


	//   ....[0]....
.L_1254:
        /*00dc*/ 	.word	0xffffffff


	//   ....[1]....
        /*00e0*/ 	.word	0xffffffff


	//   ....[2]....
        /*00e4*/ 	.word	0xffffffff


	//   ....[3]....
        /*00e8*/ 	.word	0xffffffff


	//   ....[4]....
        /*00ec*/ 	.word	0xffffffff


	//   ....[5]....
        /*00f0*/ 	.word	0xffffffff


	//   ....[6]....
        /*00f4*/ 	.word	0x05000021


	//   ....[7]....
        /*00f8*/ 	.word	0x05000020


	//   ....[8]....
        /*00fc*/ 	.word	0x05000022


	//   ....[9]....
        /*0100*/ 	.word	0x05000023


	//   ....[10]....
        /*0104*/ 	.word	0x05000025


	//   ....[11]....
        /*0108*/ 	.word	0x0500001a


	//   ....[12]....
        /*010c*/ 	.word	0x05000024


	//   ....[13]....
        /*0110*/ 	.word	0x0500001b


	//   ....[14]....
        /*0114*/ 	.word	0x05000025


	//   ....[15]....
        /*0118*/ 	.word	0x05000024


	//   ....[16]....
        /*011c*/ 	.word	0x0500002a


	//   ....[17]....
        /*0120*/ 	.word	0x05000029


	//   ....[18]....
        /*0124*/ 	.word	0x0500002b


	//   ....[19]....
        /*0128*/ 	.word	0x0500002c


	//   ....[20]....
        /*012c*/ 	.word	0x0500002e


	//   ....[21]....
        /*0130*/ 	.word	0x0500001f


	//   ....[22]....
        /*0134*/ 	.word	0x05000025


	//   ....[23]....
        /*0138*/ 	.word	0x05000024


	//   ....[24]....
        /*013c*/ 	.word	0x0500002a


	//   ....[25]....
        /*0140*/ 	.word	0x05000029


	//   ....[26]....
        /*0144*/ 	.word	0x0500002b


	//   ....[27]....
        /*0148*/ 	.word	0x0500002c


	//   ....[28]....
        /*014c*/ 	.word	0x0500002e


	//   ....[29]....
        /*0150*/ 	.word	0x0500001f


	//   ....[30]....
        /*0154*/ 	.word	0x05000020


	//   ....[31]....
        /*0158*/ 	.word	0x0500001f


	//   ....[32]....
        /*015c*/ 	.word	0x05000034


	//   ....[33]....
        /*0160*/ 	.word	0x05000036


	//   ....[34]....
        /*0164*/ 	.word	0x05000022


	//   ....[35]....
        /*0168*/ 	.word	0x05000021


	//   ....[36]....
        /*016c*/ 	.word	0x0500001f


	//   ....[37]....
        /*0170*/ 	.word	0x05000034


	//   ....[38]....
        /*0174*/ 	.word	0x05000020


	//   ....[39]....
        /*0178*/ 	.word	0x05000031


	//   ....[40]....
        /*017c*/ 	.word	0x05000033


	//   ....[41]....
        /*0180*/ 	.word	0x05000021


	//   ....[42]....
        /*0184*/ 	.word	0x05000022


	//   ....[43]....
        /*0188*/ 	.word	0x05000036


	//   ....[44]....
        /*018c*/ 	.word	0x0500001c


	//   ....[45]....
        /*0190*/ 	.word	0x0500002d


	//   ....[46]....
        /*0194*/ 	.word	0x0500001d


	//   ....[47]....
        /*0198*/ 	.word	0x05000036


	//   ....[48]....
        /*019c*/ 	.word	0x05000034


	//   ....[49]....
        /*01a0*/ 	.word	0x05000031


	//   ....[50]....
        /*01a4*/ 	.word	0x0500002e


	//   ....[51]....
        /*01a8*/ 	.word	0x0500002f


	//   ....[52]....
        /*01ac*/ 	.word	0x05000021


	//   ....[53]....
        /*01b0*/ 	.word	0x05000022


	//   ....[54]....
        /*01b4*/ 	.word	0x05000030


	//   ....[55]....
        /*01b8*/ 	.word	0x05000023


	//   ....[56]....
        /*01bc*/ 	.word	0x05000024


	//   ....[57]....
        /*01c0*/ 	.word	0x05000029


	//   ....[58]....
        /*01c4*/ 	.word	0x0500002e


	//   ....[59]....
        /*01c8*/ 	.word	0x05000032


	//   ....[60]....
        /*01cc*/ 	.word	0x05000022


	//   ....[61]....
        /*01d0*/ 	.word	0x0500001e


	//   ....[62]....
        /*01d4*/ 	.word	0x05000033


	//   ....[63]....
        /*01d8*/ 	.word	0x05000033


	//   ....[64]....
        /*01dc*/ 	.word	0x05000033


	//   ....[65]....
        /*01e0*/ 	.word	0x05000033


	//   ....[66]....
        /*01e4*/ 	.word	0x05000033


	//   ....[67]....
        /*01e8*/ 	.word	0x05000033


	//   ....[68]....
        /*01ec*/ 	.word	0x05000033


	//   ....[69]....
        /*01f0*/ 	.word	0x05000033


	//   ....[70]....
        /*01f4*/ 	.word	0x05000033


	//   ....[71]....
        /*01f8*/ 	.word	0x05000033


	//   ....[72]....
        /*01fc*/ 	.word	0x05000033


	//   ....[73]....
        /*0200*/ 	.word	0x05000033


	//   ....[74]....
        /*0204*/ 	.word	0x05000033


	//   ....[75]....
        /*0208*/ 	.word	0x05000033


	//   ....[76]....
        /*020c*/ 	.word	0x05000033


	//   ....[77]....
        /*0210*/ 	.word	0x05000033


	//   ....[78]....
        /*0214*/ 	.word	0x05000033


	//   ....[79]....
        /*0218*/ 	.word	0x05000033


	//   ....[80]....
        /*021c*/ 	.word	0x05000033


	//   ....[81]....
        /*0220*/ 	.word	0x05000033


	//   ....[82]....
        /*0224*/ 	.word	0x05000033


	//   ....[83]....
        /*0228*/ 	.word	0x05000033


	//   ....[84]....
        /*022c*/ 	.word	0x05000033


	//   ....[85]....
        /*0230*/ 	.word	0x05000033


	//   ....[86]....
        /*0234*/ 	.word	0x05000033


	//   ....[87]....
        /*0238*/ 	.word	0x05000033


	//   ....[88]....
        /*023c*/ 	.word	0x05000033


	//   ....[89]....
        /*0240*/ 	.word	0x05000033


	//   ....[90]....
        /*0244*/ 	.word	0x05000033


	//   ....[91]....
        /*0248*/ 	.word	0x05000033


	//   ....[92]....
        /*024c*/ 	.word	0x05000033


	//   ....[93]....
        /*0250*/ 	.word	0x05000033


	//   ....[94]....
        /*0254*/ 	.word	0x05000033


	//   ....[95]....
        /*0258*/ 	.word	0x05000033


	//   ....[96]....
        /*025c*/ 	.word	0x05000033


	//   ....[97]....
        /*0260*/ 	.word	0x05000033


	//   ....[98]....
        /*0264*/ 	.word	0x05000033


	//   ....[99]....
        /*0268*/ 	.word	0x05000033


	//   ....[100]....
        /*026c*/ 	.word	0x05000033


	//   ....[101]....
        /*0270*/ 	.word	0x05000033


	//   ....[102]....
        /*0274*/ 	.word	0x05000033


	//   ....[103]....
        /*0278*/ 	.word	0x05000033


	//   ....[104]....
        /*027c*/ 	.word	0x05000033


	//   ....[105]....
        /*0280*/ 	.word	0x05000033


	//   ....[106]....
        /*0284*/ 	.word	0x05000033


	//   ....[107]....
        /*0288*/ 	.word	0x05000033


	//   ....[108]....
        /*028c*/ 	.word	0x05000033


	//   ....[109]....
        /*0290*/ 	.word	0x05000033


	//   ....[110]....
        /*0294*/ 	.word	0x05000033


	//   ....[111]....
        /*0298*/ 	.word	0x05000033


	//   ....[112]....
        /*029c*/ 	.word	0x05000033


	//   ....[113]....
        /*02a0*/ 	.word	0x05000033


	//   ....[114]....
        /*02a4*/ 	.word	0x05000033


	//   ....[115]....
        /*02a8*/ 	.word	0x05000033


	//   ....[116]....
        /*02ac*/ 	.word	0x05000033


	//   ....[117]....
        /*02b0*/ 	.word	0x05000033


	//----- nvinfo : EIATTR_COOP_GROUP_INSTR_OFFSETS
	.align		4
.L_1255:
        /*02b4*/ 	.byte	0x04, 0x28
        /*02b6*/ 	.short	(.L_1257 - .L_1256)


	//   ....[0]....
.L_1256:
        /*02b8*/ 	.word	0x00003960


	//   ....[1]....
        /*02bc*/ 	.word	0x00003990


	//   ....[2]....
        /*02c0*/ 	.word	0x000039c0


	//   ....[3]....
        /*02c4*/ 	.word	0x000039e0


	//   ....[4]....
        /*02c8*/ 	.word	0x000052a0


	//   ....[5]....
        /*02cc*/ 	.word	0x000052d0


	//   ....[6]....
        /*02d0*/ 	.word	0x00007810


	//   ....[7]....
        /*02d4*/ 	.word	0x00007840


	//   ....[8]....
        /*02d8*/ 	.word	0x00007890


	//   ....[9]....
        /*02dc*/ 	.word	0x000078b0


	//   ....[10]....
        /*02e0*/ 	.word	0x000078e0


	//   ....[11]....
        /*02e4*/ 	.word	0x000078f0


	//   ....[12]....
        /*02e8*/ 	.word	0x00007920


	//   ....[13]....
        /*02ec*/ 	.word	0x00007930


	//   ....[14]....
        /*02f0*/ 	.word	0x00007ac0


	//   ....[15]....
        /*02f4*/ 	.word	0x00007af0


	//   ....[16]....
        /*02f8*/ 	.word	0x00007b40


	//   ....[17]....
        /*02fc*/ 	.word	0x00007b60


	//   ....[18]....
        /*0300*/ 	.word	0x00007b90


	//   ....[19]....
        /*0304*/ 	.word	0x00007ba0


	//   ....[20]....
        /*0308*/ 	.word	0x00007bd0


	//   ....[21]....
        /*030c*/ 	.word	0x00007be0


	//   ....[22]....
        /*0310*/ 	.word	0x00007d10


	//   ....[23]....
        /*0314*/ 	.word	0x00007d40


	//   ....[24]....
        /*0318*/ 	.word	0x00007d90


	//   ....[25]....
        /*031c*/ 	.word	0x00007db0


	//   ....[26]....
        /*0320*/ 	.word	0x00007de0


	//   ....[27]....
        /*0324*/ 	.word	0x00007df0


	//   ....[28]....
        /*0328*/ 	.word	0x00007e20


	//   ....[29]....
        /*032c*/ 	.word	0x00007e30


	//   ....[30]....
        /*0330*/ 	.word	0x00008150


	//   ....[31]....
        /*0334*/ 	.word	0x00008170


	//   ....[32]....
        /*0338*/ 	.word	0x00008190


	//   ....[33]....
        /*033c*/ 	.word	0x000081c0


	//   ....[34]....
        /*0340*/ 	.word	0x00008210


	//   ....[35]....
        /*0344*/ 	.word	0x00008240


	//   ....[36]....
        /*0348*/ 	.word	0x00008260


	//   ....[37]....
        /*034c*/ 	.word	0x00008280


	//   ....[38]....
        /*0350*/ 	.word	0x000082a0


	//   ....[39]....
        /*0354*/ 	.word	0x000082c0


	//   ....[40]....
        /*0358*/ 	.word	0x000082e0


	//   ....[41]....
        /*035c*/ 	.word	0x00008300


	//   ....[42]....
        /*0360*/ 	.word	0x00008320


	//   ....[43]....
        /*0364*/ 	.word	0x00008350


	//   ....[44]....
        /*0368*/ 	.word	0x00008390


	//   ....[45]....
        /*036c*/ 	.word	0x000083b0


	//   ....[46]....
        /*0370*/ 	.word	0x000083d0


	//   ....[47]....
        /*0374*/ 	.word	0x00008400


	//   ....[48]....
        /*0378*/ 	.word	0x00008420


	//   ....[49]....
        /*037c*/ 	.word	0x00008440


	//   ....[50]....
        /*0380*/ 	.word	0x00008460


	//   ....[51]....
        /*0384*/ 	.word	0x00008480


	//   ....[52]....
        /*0388*/ 	.word	0x000084c0


	//   ....[53]....
        /*038c*/ 	.word	0x000084f0


	//   ....[54]....
        /*0390*/ 	.word	0x00008540


	//   ....[55]....
        /*0394*/ 	.word	0x00008570


	//   ....[56]....
        /*0398*/ 	.word	0x000085a0


	//   ....[57]....
        /*039c*/ 	.word	0x000085d0


	//   ....[58]....
        /*03a0*/ 	.word	0x000085f0


	//   ....[59]....
        /*03a4*/ 	.word	0x00008620


	//   ....[60]....
        /*03a8*/ 	.word	0x00008750


	//   ....[61]....
        /*03ac*/ 	.word	0x000087c0


	//   ....[62]....
        /*03b0*/ 	.word	0x000088f0


	//   ....[63]....
        /*03b4*/ 	.word	0x00008940


	//   ....[64]....
        /*03b8*/ 	.word	0x000089b0


	//   ....[65]....
        /*03bc*/ 	.word	0x00008a10


	//   ....[66]....
        /*03c0*/ 	.word	0x00008a80


	//   ....[67]....
        /*03c4*/ 	.word	0x00008ae0


	//   ....[68]....
        /*03c8*/ 	.word	0x00008b50


	//   ....[69]....
        /*03cc*/ 	.word	0x00008bb0


	//   ....[70]....
        /*03d0*/ 	.word	0x00008c60


	//   ....[71]....
        /*03d4*/ 	.word	0x00008cf0


	//   ....[72]....
        /*03d8*/ 	.word	0x00008d60


	//   ....[73]....
        /*03dc*/ 	.word	0x00008dc0


	//   ....[74]....
        /*03e0*/ 	.word	0x00008e30


	//   ....[75]....
        /*03e4*/ 	.word	0x00008e90


	//   ....[76]....
        /*03e8*/ 	.word	0x00008f00


	//   ....[77]....
        /*03ec*/ 	.word	0x00008f60


	//   ....[78]....
        /*03f0*/ 	.word	0x00009010


	//   ....[79]....
        /*03f4*/ 	.word	0x000090a0


	//   ....[80]....
        /*03f8*/ 	.word	0x00009110


	//   ....[81]....
        /*03fc*/ 	.word	0x00009170


	//   ....[82]....
        /*0400*/ 	.word	0x000091e0


	//   ....[83]....
        /*0404*/ 	.word	0x00009240


	//   ....[84]....
        /*0408*/ 	.word	0x000092b0


	//   ....[85]....
        /*040c*/ 	.word	0x00009310


	//   ....[86]....
        /*0410*/ 	.word	0x000093c0


	//   ....[87]....
        /*0414*/ 	.word	0x00009490


	//   ....[88]....
        /*0418*/ 	.word	0x000095c0


	//   ....[89]....
        /*041c*/ 	.word	0x00009640


	//   ....[90]....
        /*0420*/ 	.word	0x000096f0


	//   ....[91]....
        /*0424*/ 	.word	0x00009750


	//   ....[92]....
        /*0428*/ 	.word	0x000097d0


	//   ....[93]....
        /*042c*/ 	.word	0x00009890


	//   ....[94]....
        /*0430*/ 	.word	0x00009920


	//   ....[95]....
        /*0434*/ 	.word	0x000099c0


	//   ....[96]....
        /*0438*/ 	.word	0x00009aa0


	//   ....[97]....
        /*043c*/ 	.word	0x00009b00


	//   ....[98]....
        /*0440*/ 	.word	0x00009b70


	//   ....[99]....
        /*0444*/ 	.word	0x00009bd0


	//   ....[100]....
        /*0448*/ 	.word	0x00009c40


	//   ....[101]....
        /*044c*/ 	.word	0x00009ca0


	//   ....[102]....
        /*0450*/ 	.word	0x00009d40


	//   ....[103]....
        /*0454*/ 	.word	0x00009dc0


	//   ....[104]....
        /*0458*/ 	.word	0x00009e30


	//   ....[105]....
        /*045c*/ 	.word	0x00009e90


	//   ....[106]....
        /*0460*/ 	.word	0x00009f00


	//   ....[107]....
        /*0464*/ 	.word	0x00009f60


	//   ....[108]....
        /*0468*/ 	.word	0x00009fd0


	//   ....[109]....
        /*046c*/ 	.word	0x0000a030


	//   ....[110]....
        /*0470*/ 	.word	0x0000a0c0


	//   ....[111]....
        /*0474*/ 	.word	0x0000a140


	//   ....[112]....
        /*0478*/ 	.word	0x0000a1b0


	//   ....[113]....
        /*047c*/ 	.word	0x0000a210


	//   ....[114]....
        /*0480*/ 	.word	0x0000a280


	//   ....[115]....
        /*0484*/ 	.word	0x0000a2e0


	//   ....[116]....
        /*0488*/ 	.word	0x0000a350


	//   ....[117]....
        /*048c*/ 	.word	0x0000a3b0


	//----- nvinfo : EIATTR_EXIT_INSTR_OFFSETS
	.align		4
.L_1257:
        /*0490*/ 	.byte	0x04, 0x1c
        /*0492*/ 	.short	(.L_1259 - .L_1258)


	//   ....[0]....
.L_1258:
        /*0494*/ 	.word	0x00006830


	//   ....[1]....
        /*0498*/ 	.word	0x00008890


	//----- nvinfo : EIATTR_MAX_THREADS
	.align		4
.L_1259:
        /*049c*/ 	.byte	0x04, 0x05
        /*049e*/ 	.short	(.L_1261 - .L_1260)
.L_1260:
        /*04a0*/ 	.word	0x00000140
        /*04a4*/ 	.word	0x00000001
        /*04a8*/ 	.word	0x00000001


	//----- nvinfo : EIATTR_CRS_STACK_SIZE
	.align		4
.L_1261:
        /*04ac*/ 	.byte	0x04, 0x1e
        /*04ae*/ 	.short	(.L_1263 - .L_1262)
.L_1262:
        /*04b0*/ 	.word	0x00000000


	//----- nvinfo : EIATTR_CBANK_PARAM_SIZE
	.align		4
.L_1263:
        /*04b4*/ 	.byte	0x03, 0x19
        /*04b6*/ 	.short	0x0060


	//----- nvinfo : EIATTR_PARAM_CBANK
	.align		4
        /*04b8*/ 	.byte	0x04, 0x0a
        /*04ba*/ 	.short	(.L_1265 - .L_1264)
	.align		4
.L_1264:
        /*04bc*/ 	.word	index@(.nv.constant0._ZN13group_norm_v218gn_bwd_cuda_kernelI6__halfLi320ELi1ELi16ELi160ELi64ELb1ELb1ELi32ELi320ELi320ELi4ELb1ELi72ELb0ELb0ELNS_15WgradSyncMethodE1ENS_16CompileConditionILi900EEEEEvPT_S6_S6_PKS5_S8_S8_S8_PKfflPfPj)
        /*04c0*/ 	.short	0x0210
        /*04c2*/ 	.short	0x0060


	//----- nvinfo : EIATTR_SW_WAR
	.align		4
.L_1265:
        /*04c4*/ 	.byte	0x04, 0x36
        /*04c6*/ 	.short	(.L_1267 - .L_1266)
.L_1266:
        /*04c8*/ 	.word	0x00000008
.L_1267:


//--------------------- .nv.info._ZN13group_norm_v218gn_bwd_cuda_kernelI6__halfLi320ELi1ELi16ELi160ELi64ELb1ELb1ELi32ELi320ELi320ELi4ELb1ELi72ELb0ELb1ELNS_15WgradSyncMethodE1ENS_16CompileConditionILi900EEEEEvPT_S6_S6_PKS5_S8_S8_S8_PKfflPfPj --------------------------
	.section	.nv.info._ZN13group_norm_v218gn_bwd_cuda_kernelI6__halfLi320ELi1ELi16ELi160ELi64ELb1ELb1ELi32ELi320ELi320ELi4ELb1ELi72ELb0ELb1ELNS_15WgradSyncMethodE1ENS_16CompileConditionILi900EEEEEvPT_S6_S6_PKS5_S8_S8_S8_PKfflPfPj,"",@"SHT_CUDA_INFO"
	.sectionflags	@""
	.align	4


	//----- nvinfo : EIATTR_CUDA_API_VERSION
	.align		4
        /*0000*/ 	.byte	0x04, 0x37
        /*0002*/ 	.short	(.L_1269 - .L_1268)
.L_1268:
        /*0004*/ 	.word	0x00000082


	//----- nvinfo : EIATTR_KPARAM_INFO
	.align		4
.L_1269:
        /*0008*/ 	.byte	0x04, 0x17
        /*000a*/ 	.short	(.L_1271 - .L_1270)
.L_1270:
        /*000c*/ 	.word	0x00000000
        /*0010*/ 	.short	0x000b
        /*0012*/ 	.short	0x0058
        /*0014*/ 	.byte	0x00, 0xf0, 0x21, 0x00


	//----- nvinfo : EIATTR_KPARAM_INFO
	.align		4
.L_1271:
        /*0018*/ 	.byte	0x04, 0x17
        /*001a*/ 	.short	(.L_1273 - .L_1272)
.L_1272:
        /*001c*/ 	.word	0x00000000
        /*0020*/ 	.short	0x000a
        /*0022*/ 	.short	0x0050
        /*0024*/ 	.byte	0x00, 0xf0, 0x21, 0x00


	//----- nvinfo : EIATTR_KPARAM_INFO
	.align		4
.L_1273:
        /*0028*/ 	.byte	0x04, 0x17
        /*002a*/ 	.short	(.L_1275 - .L_1274)
.L_1274:
        /*002c*/ 	.word	0x00000000
        /*0030*/ 	.short	0x0009
        /*0032*/ 	.short	0x0048
        /*0034*/ 	.byte	0x00, 0xf0, 0x21, 0x00


	//----- nvinfo : EIATTR_KPARAM_INFO
	.align		4
.L_1275:
        /*0038*/ 	.byte	0x04, 0x17
        /*003a*/ 	.short	(.L_1277 - .L_1276)
.L_1276:
        /*003c*/ 	.word	0x00000000
        /*0040*/ 	.short	0x0008
        /*0042*/ 	.short	0x0040
        /*0044*/ 	.byte	0x00, 0xf0, 0x11, 0x00


	//----- nvinfo : EIATTR_KPARAM_INFO
	.align		4
.L_1277:
        /*0048*/ 	.byte	0x04, 0x17
        /*004a*/ 	.short	(.L_1279 - .L_1278)
.L_1278:
        /*004c*/ 	.word	0x00000000
        /*0050*/ 	.short	0x0007
        /*0052*/ 	.short	0x0038
        /*0054*/ 	.byte	0x00, 0xf0, 0x21, 0x00


	//----- nvinfo : EIATTR_KPARAM_INFO
	.align		4
.L_1279:
        /*0058*/ 	.byte	0x04, 0x17
        /*005a*/ 	.short	(.L_1281 - .L_1280)
.L_1280:
        /*005c*/ 	.word	0x00000000
        /*0060*/ 	.short	0x0006
        /*0062*/ 	.short	0x0030
        /*0064*/ 	.byte	0x00, 0xf0, 0x21, 0x00


	//----- nvinfo : EIATTR_KPARAM_INFO
	.align		4
.L_1281:
        /*0068*/ 	.byte	0x04, 0x17
        /*006a*/ 	.short	(.L_1283 - .L_1282)
.L_1282:
        /*006c*/ 	.word	0x00000000
        /*0070*/ 	.short	0x0005
        /*0072*/ 	.short	0x0028
        /*0074*/ 	.byte	0x00, 0xf0, 0x21, 0x00


	//----- nvinfo : EIATTR_KPARAM_INFO
	.align		4
.L_1283:
        /*0078*/ 	.byte	0x04, 0x17
        /*007a*/ 	.short	(.L_1285 - .L_1284)
.L_1284:
        /*007c*/ 	.word	0x00000000
        /*0080*/ 	.short	0x0004
        /*0082*/ 	.short	0x0020
        /*0084*/ 	.byte	0x00, 0xf0, 0x21, 0x00


	//----- nvinfo : EIATTR_KPARAM_INFO
	.align		4
.L_1285:
        /*0088*/ 	.byte	0x04, 0x17
        /*008a*/ 	.short	(.L_1287 - .L_1286)
.L_1286:
        /*008c*/ 	.word	0x00000000
        /*0090*/ 	.short	0x0003
        /*0092*/ 	.short	0x0018
        /*0094*/ 	.byte	0x00, 0xf0, 0x21, 0x00


	//----- nvinfo : EIATTR_KPARAM_INFO
	.align		4
.L_1287:
        /*0098*/ 	.byte	0x04, 0x17
        /*009a*/ 	.short	(.L_1289 - .L_1288)
.L_1288:
        /*009c*/ 	.word	0x00000000
        /*00a0*/ 	.short	0x0002
        /*00a2*/ 	.short	0x0010
        /*00a4*/ 	.byte	0x00, 0xf0, 0x21, 0x00


	//----- nvinfo : EIATTR_KPARAM_INFO
	.align		4
.L_1289:
        /*00a8*/ 	.byte	0x04, 0x17
        /*00aa*/ 	.short	(.L_1291 - .L_1290)
.L_1290:
        /*00ac*/ 	.word	0x00000000
        /*00b0*/ 	.short	0x0001
        /*00b2*/ 	.short	0x0008
        /*00b4*/ 	.byte	0x00, 0xf0, 0x21, 0x00


	//----- nvinfo : EIATTR_KPARAM_INFO
	.align		4
.L_1291:
        /*00b8*/ 	.byte	0x04, 0x17
        /*00ba*/ 	.short	(.L_1293 - .L_1292)
.L_1292:
        /*00bc*/ 	.word	0x00000000
        /*00c0*/ 	.short	0x0000
        /*00c2*/ 	.short	0x0000
        /*00c4*/ 	.byte	0x00, 0xf0, 0x21, 0x00


	//----- nvinfo : EIATTR_SPARSE_MMA_MASK
	.align		4
.L_1293:
        /*00c8*/ 	.byte	0x03, 0x50
        /*00ca*/ 	.short	0x0000


	//----- nvinfo : EIATTR_MAXREG_COUNT
	.align		4
        /*00cc*/ 	.byte	0x03, 0x1b
        /*00ce*/ 	.short	0x00a8


	//----- nvinfo : EIATTR_NUM_BARRIERS
	.align		4
        /*00d0*/ 	.byte	0x02, 0x4c
        /*00d2*/ 	.byte	0x01
	.zero		1


	//----- nvinfo : EIATTR_MERCURY_ISA_VERSION
	.align		4
        /*00d4*/ 	.byte	0x03, 0x5f
        /*00d6*/ 	.short	0x0101


	//----- nvinfo : EIATTR_COOP_GROUP_MASK_REGIDS
	.align		4
        /*00d8*/ 	.byte	0x04, 0x29
        /*00da*/ 	.short	(.L_1295 - .L_1294)


	//   ....[0]....
.L_1294:
        /*00dc*/ 	.word	0xffffffff


	//   ....[1]....
        /*00e0*/ 	.word	0xffffffff


	//   ....[2]....
        /*00e4*/ 	.word	0xffffffff


	//   ....[3]....
        /*00e8*/ 	.word	0xffffffff


	//   ....[4]....
        /*00ec*/ 	.word	0xffffffff


	//   ....[5]....
        /*00f0*/ 	.word	0xffffffff


	//   ....[6]....
        /*00f4*/ 	.word	0xffffffff


	//   ....[7]....
        /*00f8*/ 	.word	0xffffffff


	//   ....[8]....
        /*00fc*/ 	.word	0xffffffff


	//   ....[9]....
        /*0100*/ 	.word	0x05000021


	//   ....[10]....
        /*0104*/ 	.word	0x05000020


	//   ....[11]....
        /*0108*/ 	.word	0x05000022


	//   ....[12]....
        /*010c*/ 	.word	0x05000023


	//   ....[13]....
        /*0110*/ 	.word	0x05000025


	//   ....[14]....
        /*0114*/ 	.word	0x0500001a


	//   ....[15]....
        /*0118*/ 	.word	0x05000024


	//   ....[16]....
        /*011c*/ 	.word	0x0500001b


	//   ....[17]....
        /*0120*/ 	.word	0x05000025


	//   ....[18]....
        /*0124*/ 	.word	0x05000024


	//   ....[19]....
        /*0128*/ 	.word	0x0500002a


	//   ....[20]....
        /*012c*/ 	.word	0x05000029


	//   ....[21]....
        /*0130*/ 	.word	0x0500002b


	//   ....[22]....
        /*0134*/ 	.word	0x0500002c


	//   ....[23]....
        /*0138*/ 	.word	0x0500002e


	//   ....[24]....
        /*013c*/ 	.word	0x0500001f


	//   ....[25]....
        /*0140*/ 	.word	0x05000025


	//   ....[26]....
        /*0144*/ 	.word	0x05000024


	//   ....[27]....
        /*0148*/ 	.word	0x0500002a


	//   ....[28]....
        /*014c*/ 	.word	0x05000029


	//   ....[29]....
        /*0150*/ 	.word	0x0500002b


	//   ....[30]....
        /*0154*/ 	.word	0x0500002c


	//   ....[31]....
        /*0158*/ 	.word	0x0500002e


	//   ....[32]....
        /*015c*/ 	.word	0x0500001f


	//   ....[33]....
        /*0160*/ 	.word	0x05000020


	//   ....[34]....
        /*0164*/ 	.word	0x0500001f


	//   ....[35]....
        /*0168*/ 	.word	0x05000034


	//   ....[36]....
        /*016c*/ 	.word	0x05000036


	//   ....[37]....
        /*0170*/ 	.word	0x05000022


	//   ....[38]....
        /*0174*/ 	.word	0x05000021


	//   ....[39]....
        /*0178*/ 	.word	0x0500001f


	//   ....[40]....
        /*017c*/ 	.word	0x05000034


	//   ....[41]....
        /*0180*/ 	.word	0x05000020


	//   ....[42]....
        /*0184*/ 	.word	0x05000031


	//   ....[43]....
        /*0188*/ 	.word	0x05000033


	//   ....[44]....
        /*018c*/ 	.word	0x05000021


	//   ....[45]....
        /*0190*/ 	.word	0x05000022


	//   ....[46]....
        /*0194*/ 	.word	0x05000036


	//   ....[47]....
        /*0198*/ 	.word	0x0500001c


	//   ....[48]....
        /*019c*/ 	.word	0x0500002d


	//   ....[49]....
        /*01a0*/ 	.word	0x0500001d


	//   ....[50]....
        /*01a4*/ 	.word	0x05000036


	//   ....[51]....
        /*01a8*/ 	.word	0x05000034


	//   ....[52]....
        /*01ac*/ 	.word	0x05000031


	//   ....[53]....
        /*01b0*/ 	.word	0x0500002e


	//   ....[54]....
        /*01b4*/ 	.word	0x0500002f


	//   ....[55]....
        /*01b8*/ 	.word	0x05000021


	//   ....[56]....
        /*01bc*/ 	.word	0x05000022


	//   ....[57]....
        /*01c0*/ 	.word	0x05000030


	//   ....[58]....
        /*01c4*/ 	.word	0x05000023


	//   ....[59]....
        /*01c8*/ 	.word	0x05000024


	//   ....[60]....
        /*01cc*/ 	.word	0x05000029


	//   ....[61]....
        /*01d0*/ 	.word	0x0500002e


	//   ....[62]....
        /*01d4*/ 	.word	0x05000032


	//   ....[63]....
        /*01d8*/ 	.word	0x05000022


	//   ....[64]....
        /*01dc*/ 	.word	0x0500001e


	//   ....[65]....
        /*01e0*/ 	.word	0x05000033


	//   ....[66]....
        /*01e4*/ 	.word	0x05000033


	//   ....[67]....
        /*01e8*/ 	.word	0x05000033


	//   ....[68]....
        /*01ec*/ 	.word	0x05000033


	//   ....[69]....
        /*01f0*/ 	.word	0x05000033


	//   ....[70]....
        /*01f4*/ 	.word	0x05000033


	//   ....[71]....
        /*01f8*/ 	.word	0x05000033


	//   ....[72]....
        /*01fc*/ 	.word	0x05000033


	//   ....[73]....
        /*0200*/ 	.word	0x05000033


	//   ....[74]....
        /*0204*/ 	.word	0x05000033


	//   ....[75]....
        /*0208*/ 	.word	0x05000033


	//   ....[76]....
        /*020c*/ 	.word	0x05000033


	//   ....[77]....
        /*0210*/ 	.word	0x05000033


	//   ....[78]....
        /*0214*/ 	.word	0x05000033


	//   ....[79]....
        /*0218*/ 	.word	0x05000033


	//   ....[80]....
        /*021c*/ 	.word	0x05000033


	//   ....[81]....
        /*0220*/ 	.word	0x05000033


	//   ....[82]....
        /*0224*/ 	.word	0x05000033


	//   ....[83]....
        /*0228*/ 	.word	0x05000033


	//   ....[84]....
        /*022c*/ 	.word	0x05000033


	//   ....[85]....
        /*0230*/ 	.word	0x05000033


	//   ....[86]....
        /*0234*/ 	.word	0x05000033


	//   ....[87]....
        /*0238*/ 	.word	0x05000033


	//   ....[88]....
        /*023c*/ 	.word	0x05000033


	//   ....[89]....
        /*0240*/ 	.word	0x05000033


	//   ....[90]....
        /*0244*/ 	.word	0x05000033


	//   ....[91]....
        /*0248*/ 	.word	0x05000033


	//   ....[92]....
        /*024c*/ 	.word	0x05000033


	//   ....[93]....
        /*0250*/ 	.word	0x05000033


	//   ....[94]....
        /*0254*/ 	.word	0x05000033


	//   ....[95]....
        /*0258*/ 	.word	0x05000033


	//   ....[96]....
        /*025c*/ 	.word	0x05000033


	//   ....[97]....
        /*0260*/ 	.word	0x05000033


	//   ....[98]....
        /*0264*/ 	.word	0x05000033


	//   ....[99]....
        /*0268*/ 	.word	0x05000033


	//   ....[100]....
        /*026c*/ 	.word	0x05000033


	//   ....[101]....
        /*0270*/ 	.word	0x05000033


	//   ....[102]....
        /*0274*/ 	.word	0x05000033


	//   ....[103]....
        /*0278*/ 	.word	0x05000033


	//   ....[104]....
        /*027c*/ 	.word	0x05000033


	//   ....[105]....
        /*0280*/ 	.word	0x05000033


	//   ....[106]....
        /*0284*/ 	.word	0x05000033


	//   ....[107]....
        /*0288*/ 	.word	0x05000033


	//   ....[108]....
        /*028c*/ 	.word	0x05000033


	//   ....[109]....
        /*0290*/ 	.word	0x05000033


	//   ....[110]....
        /*0294*/ 	.word	0x05000033


	//   ....[111]....
        /*0298*/ 	.word	0x05000033


	//   ....[112]....
        /*029c*/ 	.word	0x05000033


	//   ....[113]....
        /*02a0*/ 	.word	0x05000033


	//   ....[114]....
        /*02a4*/ 	.word	0x05000033


	//   ....[115]....
        /*02a8*/ 	.word	0x05000033


	//   ....[116]....
        /*02ac*/ 	.word	0x05000033


	//   ....[117]....
        /*02b0*/ 	.word	0x05000033


	//   ....[118]....
        /*02b4*/ 	.word	0x05000033


	//   ....[119]....
        /*02b8*/ 	.word	0x05000033


	//   ....[120]....
        /*02bc*/ 	.word	0x05000033


	//----- nvinfo : EIATTR_COOP_GROUP_INSTR_OFFSETS
	.align		4
.L_1295:
        /*02c0*/ 	.byte	0x04, 0x28
        /*02c2*/ 	.short	(.L_1297 - .L_1296)


	//   ....[0]....
.L_1296:
        /*02c4*/ 	.word	0x000039e0


	//   ....[1]....
        /*02c8*/ 	.word	0x00003a00


	//   ....[2]....
        /*02cc*/ 	.word	0x00003a60


	//   ....[3]....
        /*02d0*/ 	.word	0x00003a70


	//   ....[4]....
        /*02d4*/ 	.word	0x00003b90


	//   ....[5]....
        /*02d8*/ 	.word	0x00003c90


	//   ....[6]....
        /*02dc*/ 	.word	0x00003f30


	//   ....[7]....
        /*02e0*/ 	.word	0x00003f50


	//   ....[8]....
        /*02e4*/ 	.word	0x00004370


	//   ....[9]....
        /*02e8*/ 	.word	0x00007860


	//   ....[10]....
        /*02ec*/ 	.word	0x00007890


	//   ....[11]....
        /*02f0*/ 	.word	0x000078e0


	//   ....[12]....
        /*02f4*/ 	.word	0x00007900


	//   ....[13]....
        /*02f8*/ 	.word	0x00007930


	//   ....[14]....
        /*02fc*/ 	.word	0x00007940


	//   ....[15]....
        /*0300*/ 	.word	0x00007970


	//   ....[16]....
        /*0304*/ 	.word	0x00007980


	//   ....[17]....
        /*0308*/ 	.word	0x00007b10


	//   ....[18]....
        /*030c*/ 	.word	0x00007b40


	//   ....[19]....
        /*0310*/ 	.word	0x00007b90


	//   ....[20]....
        /*0314*/ 	.word	0x00007bb0


	//   ....[21]....
        /*0318*/ 	.word	0x00007be0


	//   ....[22]....
        /*031c*/ 	.word	0x00007bf0


	//   ....[23]....
        /*0320*/ 	.word	0x00007c20


	//   ....[24]....
        /*0324*/ 	.word	0x00007c30


	//   ....[25]....
        /*0328*/ 	.word	0x00007d60


	//   ....[26]....
        /*032c*/ 	.word	0x00007d90


	//   ....[27]....
        /*0330*/ 	.word	0x00007de0


	//   ....[28]....
        /*0334*/ 	.word	0x00007e00


	//   ....[29]....
        /*0338*/ 	.word	0x00007e30


	//   ....[30]....
        /*033c*/ 	.word	0x00007e40


	//   ....[31]....
        /*0340*/ 	.word	0x00007e70


	//   ....[32]....
        /*0344*/ 	.word	0x00007e80


	//   ....[33]....
        /*0348*/ 	.word	0x000081a0


	//   ....[34]....
        /*034c*/ 	.word	0x000081c0


	//   ....[35]....
        /*0350*/ 	.word	0x000081e0


	//   ....[36]....
        /*0354*/ 	.word	0x00008210


	//   ....[37]....
        /*0358*/ 	.word	0x00008260


	//   ....[38]....
        /*035c*/ 	.word	0x00008290


	//   ....[39]....
        /*0360*/ 	.word	0x000082b0


	//   ....[40]....
        /*0364*/ 	.word	0x000082d0


	//   ....[41]....
        /*0368*/ 	.word	0x000082f0


	//   ....[42]....
        /*036c*/ 	.word	0x00008310


	//   ....[43]....
        /*0370*/ 	.word	0x00008330


	//   ....[44]....
        /*0374*/ 	.word	0x00008350


	//   ....[45]....
        /*0378*/ 	.word	0x00008370


	//   ....[46]....
        /*037c*/ 	.word	0x000083a0


	//   ....[47]....
        /*0380*/ 	.word	0x000083e0


	//   ....[48]....
        /*0384*/ 	.word	0x00008400


	//   ....[49]....
        /*0388*/ 	.word	0x00008420


	//   ....[50]....
        /*038c*/ 	.word	0x00008450


	//   ....[51]....
        /*0390*/ 	.word	0x00008470


	//   ....[52]....
        /*0394*/ 	.word	0x00008490


	//   ....[53]....
        /*0398*/ 	.word	0x000084b0


	//   ....[54]....
        /*039c*/ 	.word	0x000084d0


	//   ....[55]....
        /*03a0*/ 	.word	0x00008510


	//   ....[56]....
        /*03a4*/ 	.word	0x00008540


	//   ....[57]....
        /*03a8*/ 	.word	0x00008590


	//   ....[58]....
        /*03ac*/ 	.word	0x000085c0


	//   ....[59]....
        /*03b0*/ 	.word	0x000085f0


	//   ....[60]....
        /*03b4*/ 	.word	0x00008620


	//   ....[61]....
        /*03b8*/ 	.word	0x00008640


	//   ....[62]....
        /*03bc*/ 	.word	0x00008670


	//   ....[63]....
        /*03c0*/ 	.word	0x000087a0


	//   ....[64]....
        /*03c4*/ 	.word	0x00008810


	//   ....[65]....
        /*03c8*/ 	.word	0x00008940


	//   ....[66]....
        /*03cc*/ 	.word	0x00008990


	//   ....[67]....
        /*03d0*/ 	.word	0x00008a00


	//   ....[68]....
        /*03d4*/ 	.word	0x00008a60


	//   ....[69]....
        /*03d8*/ 	.word	0x00008ad0


	//   ....[70]....
        /*03dc*/ 	.word	0x00008b30


	//   ....[71]....
        /*03e0*/ 	.word	0x00008ba0


	//   ....[72]....
        /*03e4*/ 	.word	0x00008c00


	//   ....[73]....
        /*03e8*/ 	.word	0x00008cb0


	//   ....[74]....
        /*03ec*/ 	.word	0x00008d40


	//   ....[75]....
        /*03f0*/ 	.word	0x00008db0


	//   ....[76]....
        /*03f4*/ 	.word	0x00008e10


	//   ....[77]....
        /*03f8*/ 	.word	0x00008e80


	//   ....[78]....
        /*03fc*/ 	.word	0x00008ee0


	//   ....[79]....
        /*0400*/ 	.word	0x00008f50


	//   ....[80]....
        /*0404*/ 	.word	0x00008fb0


	//   ....[81]....
        /*0408*/ 	.word	0x00009060


	//   ....[82]....
        /*040c*/ 	.word	0x000090f0


	//   ....[83]....
        /*0410*/ 	.word	0x00009160


	//   ....[84]....
        /*0414*/ 	.word	0x000091c0


	//   ....[85]....
        /*0418*/ 	.word	0x00009230


	//   ....[86]....
        /*041c*/ 	.word	0x00009290


	//   ....[87]....
        /*0420*/ 	.word	0x00009300


	//   ....[88]....
        /*0424*/ 	.word	0x00009360


	//   ....[89]....
        /*0428*/ 	.word	0x00009410


	//   ....[90]....
        /*042c*/ 	.word	0x000094e0


	//   ....[91]....
        /*0430*/ 	.word	0x00009610


	//   ....[92]....
        /*0434*/ 	.word	0x00009690


	//   ....[93]....
        /*0438*/ 	.word	0x00009740


	//   ....[94]....
        /*043c*/ 	.word	0x000097a0


	//   ....[95]....
        /*0440*/ 	.word	0x00009820


	//   ....[96]....
        /*0444*/ 	.word	0x000098e0


	//   ....[97]....
        /*0448*/ 	.word	0x00009970


	//   ....[98]....
        /*044c*/ 	.word	0x00009a10


	//   ....[99]....
        /*0450*/ 	.word	0x00009af0


	//   ....[100]....
        /*0454*/ 	.word	0x00009b50


	//   ....[101]....
        /*0458*/ 	.word	0x00009bc0


	//   ....[102]....
        /*045c*/ 	.word	0x00009c20


	//   ....[103]....
        /*0460*/ 	.word	0x00009c90


	//   ....[104]....
        /*0464*/ 	.word	0x00009cf0


	//   ....[105]....
        /*0468*/ 	.word	0x00009d90


	//   ....[106]....
        /*046c*/ 	.word	0x00009e10


	//   ....[107]....
        /*0470*/ 	.word	0x00009e80


	//   ....[108]....
        /*0474*/ 	.word	0x00009ee0


	//   ....[109]....
        /*0478*/ 	.word	0x00009f50


	//   ....[110]....
        /*047c*/ 	.word	0x00009fb0


	//   ....[111]....
        /*0480*/ 	.word	0x0000a020


	//   ....[112]....
        /*0484*/ 	.word	0x0000a080


	//   ....[113]....
        /*0488*/ 	.word	0x0000a110


	//   ....[114]....
        /*048c*/ 	.word	0x0000a190


	//   ....[115]....
        /*0490*/ 	.word	0x0000a200


	//   ....[116]....
        /*0494*/ 	.word	0x0000a260


	//   ....[117]....
        /*0498*/ 	.word	0x0000a2d0


	//   ....[118]....
        /*049c*/ 	.word	0x0000a330


	//   ....[119]....
        /*04a0*/ 	.word	0x0000a3a0


	//   ....[120]....
        /*04a4*/ 	.word	0x0000a400


	//----- nvinfo : EIATTR_EXIT_INSTR_OFFSETS
	.align		4
.L_1297:
        /*04a8*/ 	.byte	0x04, 0x1c
        /*04aa*/ 	.short	(.L_1299 - .L_1298)


	//   ....[0]....
.L_1298:
        /*04ac*/ 	.word	0x00006880


	//   ....[1]....
        /*04b0*/ 	.word	0x000088e0


	//----- nvinfo : EIATTR_MAX_THREADS
	.align		4
.L_1299:
        /*04b4*/ 	.byte	0x04, 0x05
        /*04b6*/ 	.short	(.L_1301 - .L_1300)
.L_1300:
        /*04b8*/ 	.word	0x00000140
        /*04bc*/ 	.word	0x00000001
        /*04c0*/ 	.word	0x00000001


	//----- nvinfo : EIATTR_CRS_STACK_SIZE
	.align		4
.L_1301:
        /*04c4*/ 	.byte	0x04, 0x1e
        /*04c6*/ 	.short	(.L_1303 - .L_1302)
.L_1302:
        /*04c8*/ 	.word	0x00000000


	//----- nvinfo : EIATTR_CBANK_PARAM_SIZE
	.align		4
.L_1303:
        /*04cc*/ 	.byte	0x03, 0x19
        /*04ce*/ 	.short	0x0060


	//----- nvinfo : EIATTR_PARAM_CBANK
	.align		4
        /*04d0*/ 	.byte	0x04, 0x0a
        /*04d2*/ 	.short	(.L_1305 - .L_1304)
	.align		4
.L_1304:
        /*04d4*/ 	.word	index@(.nv.constant0._ZN13group_norm_v218gn_bwd_cuda_kernelI6__halfLi320ELi1ELi16ELi160ELi64ELb1ELb1ELi32ELi320ELi320ELi4ELb1ELi72ELb0ELb1ELNS_15WgradSyncMethodE1ENS_16CompileConditionILi900EEEEEvPT_S6_S6_PKS5_S8_S8_S8_PKfflPfPj)
        /*04d8*/ 	.short	0x0210
        /*04da*/ 	.short	0x0060


	//----- nvinfo : EIATTR_SW_WAR
	.align		4
.L_1305:
        /*04dc*/ 	.byte	0x04, 0x36
        /*04de*/ 	.short	(.L_1307 - .L_1306)
.L_1306:
        /*04e0*/ 	.word	0x00000008
.L_1307:


//--------------------- .nv.info._ZN13group_norm_v218gn_bwd_cuda_kernelI6__halfLi320ELi3ELi16ELi160ELi64ELb1ELb1ELi32ELi320ELi320ELi4ELb1ELi168ELb0ELb0ELNS_15WgradSyncMethodE3ENS_16CompileConditionILi900EEEEEvPT_S6_S6_PKS5_S8_S8_S8_PKfflPfPj --------------------------
	.section	.nv.info._ZN13group_norm_v218gn_bwd_cuda_kernelI6__halfLi320ELi3ELi16ELi160ELi64ELb1ELb1ELi32ELi320ELi320ELi4ELb1ELi168ELb0ELb0ELNS_15WgradSyncMethodE3ENS_16CompileConditionILi900EEEEEvPT_S6_S6_PKS5_S8_S8_S8_PKfflPfPj,"",@"SHT_CUDA_INFO"
	.sectionflags	@""
	.align	4


	//----- nvinfo : EIATTR_CUDA_API_VERSION
	.align		4
        /*0000*/ 	.byte	0x04, 0x37
        /*0002*/ 	.short	(.L_1309 - .L_1308)
.L_1308:
        /*0004*/ 	.word	0x00000082


	//----- nvinfo : EIATTR_KPARAM_INFO
	.align		4
.L_1309:
        /*0008*/ 	.byte	0x04, 0x17
        /*000a*/ 	.short	(.L_1311 - .L_1310)
.L_1310:
        /*000c*/ 	.word	0x00000000
        /*0010*/ 	.short	0x000b
        /*0012*/ 	.short	0x0058
        /*0014*/ 	.byte	0x00, 0xf0, 0x21, 0x00


	//----- nvinfo : EIATTR_KPARAM_INFO
	.align		4
.L_1311:
        /*0018*/ 	.byte	0x04, 0x17
        /*001a*/ 	.short	(.L_1313 - .L_1312)
.L_1312:
        /*001c*/ 	.word	0x00000000
        /*0020*/ 	.short	0x000a
        /*0022*/ 	.short	0x0050
        /*0024*/ 	.byte	0x00, 0xf0, 0x21, 0x00


	//----- nvinfo : EIATTR_KPARAM_INFO
	.align		4
.L_1313:
        /*0028*/ 	.byte	0x04, 0x17
        /*002a*/ 	.short	(.L_1315 - .L_1314)
.L_1314:
        /*002c*/ 	.word	0x00000000
        /*0030*/ 	.short	0x0009
        /*0032*/ 	.short	0x0048
        /*0034*/ 	.byte	0x00, 0xf0, 0x21, 0x00


	//----- nvinfo : EIATTR_KPARAM_INFO
	.align		4
.L_1315:
        /*0038*/ 	.byte	0x04, 0x17
        /*003a*/ 	.short	(.L_1317 - .L_1316)
.L_1316:
        /*003c*/ 	.word	0x00000000
        /*0040*/ 	.short	0x0008
        /*0042*/ 	.short	0x0040
        /*0044*/ 	.byte	0x00, 0xf0, 0x11, 0x00


	//----- nvinfo : EIATTR_KPARAM_INFO
	.align		4
.L_1317:
        /*0048*/ 	.byte	0x04, 0x17
        /*004a*/ 	.short	(.L_1319 - .L_1318)
.L_1318:
        /*004c*/ 	.word	0x00000000
        /*0050*/ 	.short	0x0007
        /*0052*/ 	.short	0x0038
        /*0054*/ 	.byte	0x00, 0xf0, 0x21, 0x00


	//----- nvinfo : EIATTR_KPARAM_INFO
	.align		4
.L_1319:
        /*0058*/ 	.byte	0x04, 0x17
        /*005a*/ 	.short	(.L_1321 - .L_1320)
.L_1320:
        /*005c*/ 	.word	0x00000000
        /*0060*/ 	.short	0x0006
        /*0062*/ 	.short	0x0030
        /*0064*/ 	.byte	0x00, 0xf0, 0x21, 0x00


	//----- nvinfo : EIATTR_KPARAM_INFO
	.align		4
.L_1321:
        /*0068*/ 	.byte	0x04, 0x17
        /*006a*/ 	.short	(.L_1323 - .L_1322)
.L_1322:
        /*006c*/ 	.word	0x00000000
        /*0070*/ 	.short	0x0005
        /*0072*/ 	.short	0x0028
        /*0074*/ 	.byte	0x00, 0xf0, 0x21, 0x00


	//----- nvinfo : EIATTR_KPARAM_INFO
	.align		4
.L_1323:
        /*0078*/ 	.byte	0x04, 0x17
        /*007a*/ 	.short	(.L_1325 - .L_1324)
.L_1324:
        /*007c*/ 	.word	0x00000000
        /*0080*/ 	.short	0x0004
        /*0082*/ 	.short	0x0020
        /*0084*/ 	.byte	0x00, 0xf0, 0x21, 0x00


	//----- nvinfo : EIATTR_KPARAM_INFO
	.align		4
.L_1325:
        /*0088*/ 	.byte	0x04, 0x17
        /*008a*/ 	.short	(.L_1327 - .L_1326)
.L_1326:
        /*008c*/ 	.word	0x00000000
        /*0090*/ 	.short	0x0003
        /*0092*/ 	.short	0x0018
        /*0094*/ 	.byte	0x00, 0xf0, 0x21, 0x00


	//----- nvinfo : EIATTR_KPARAM_INFO
	.align		4
.L_1327:
        /*0098*/ 	.byte	0x04, 0x17
        /*009a*/ 	.short	(.L_1329 - .L_1328)
.L_1328:
        /*009c*/ 	.word	0x00000000
        /*00a0*/ 	.short	0x0002
        /*00a2*/ 	.short	0x0010
        /*00a4*/ 	.byte	0x00, 0xf0, 0x21, 0x00


	//----- nvinfo : EIATTR_KPARAM_INFO
	.align		4
.L_1329:
        /*00a8*/ 	.byte	0x04, 0x17
        /*00aa*/ 	.short	(.L_1331 - .L_1330)
.L_1330:
        /*00ac*/ 	.word	0x00000000
        /*00b0*/ 	.short	0x0001
        /*00b2*/ 	.short	0x0008
        /*00b4*/ 	.byte	0x00, 0xf0, 0x21, 0x00


	//----- nvinfo : EIATTR_KPARAM_INFO
	.align		4
.L_1331:
        /*00b8*/ 	.byte	0x04, 0x17
        /*00ba*/ 	.short	(.L_1333 - .L_1332)
.L_1332:
        /*00bc*/ 	.word	0x00000000
        /*00c0*/ 	.short	0x0000
        /*00c2*/ 	.short	0x0000
        /*00c4*/ 	.byte	0x00, 0xf0, 0x21, 0x00


	//----- nvinfo : EIATTR_SPARSE_MMA_MASK
	.align		4
.L_1333:
        /*00c8*/ 	.byte	0x03, 0x50
        /*00ca*/ 	.short	0x0000


	//----- nvinfo : EIATTR_MAXREG_COUNT
	.align		4
        /*00cc*/ 	.byte	0x03, 0x1b
        /*00ce*/ 	.short	0x0040


	//----- nvinfo : EIATTR_NUM_BARRIERS
	.align		4
        /*00d0*/ 	.byte	0x02, 0x4c
        /*00d2*/ 	.byte	0x01
	.zero		1


	//----- nvinfo : EIATTR_ANNOTATIONS
	.align		4
        /*00d4*/ 	.byte	0x04, 0x55
        /*00d6*/ 	.short	(.L_1335 - .L_1334)


	//   ....[0]....
.L_1334:
        /* <DEDUP_REMOVED lines=36> */


	//----- nvinfo : EIATTR_MERCURY_ISA_VERSION
	.align		4
.L_1335:
        /*0308*/ 	.byte	0x03, 0x5f
        /*030a*/ 	.short	0x0101


	//----- nvinfo : EIATTR_COOP_GROUP_MASK_REGIDS
	.align		4
        /*030c*/ 	.byte	0x04, 0x29
        /*030e*/ 	.short	(.L_1337 - .L_1336)


	//   ....[0]....
.L_1336:
        /*0310*/ 	.word	0xffffffff


	//   ....[1]....
        /*0314*/ 	.word	0xffffffff


	//   ....[2]....
        /*0318*/ 	.word	0xffffffff


	//   ....[3]....
        /*031c*/ 	.word	0xffffffff


	//   ....[4]....
        /*0320*/ 	.word	0xffffffff


	//   ....[5]....
        /*0324*/ 	.word	0xffffffff


	//   ....[6]....
        /*0328*/ 	.word	0x05000015


	//   ....[7]....
        /*032c*/ 	.word	0x05000014


	//   ....[8]....
        /*0330*/ 	.word	0x05000016


	//   ....[9]....
        /*0334*/ 	.word	0x05000017


	//   ....[10]....
        /*0338*/ 	.word	0x05000019


	//   ....[11]....
        /*033c*/ 	.word	0x05000018


	//   ....[12]....
        /*0340*/ 	.word	0x0500001a


	//   ....[13]....
        /*0344*/ 	.word	0x0500000f


	//   ....[14]....
        /*0348*/ 	.word	0x05000019


	//   ....[15]....
        /*034c*/ 	.word	0x05000018


	//   ....[16]....
        /*0350*/ 	.word	0x0500001a


	//   ....[17]....
        /*0354*/ 	.word	0x0500001b


	//   ....[18]....
        /*0358*/ 	.word	0x0500001d


	//   ....[19]....
        /*035c*/ 	.word	0x0500001c


	//   ....[20]....
        /*0360*/ 	.word	0x05000020


	//   ....[21]....
        /*0364*/ 	.word	0x0500000f


	//   ....[22]....
        /*0368*/ 	.word	0x05000019


	//   ....[23]....
        /*036c*/ 	.word	0x05000018


	//   ....[24]....
        /*0370*/ 	.word	0x0500001a


	//   ....[25]....
        /*0374*/ 	.word	0x0500001b


	//   ....[26]....
        /*0378*/ 	.word	0x0500001d


	//   ....[27]....
        /*037c*/ 	.word	0x0500001c


	//   ....[28]....
        /*0380*/ 	.word	0x05000020


	//   ....[29]....
        /*0384*/ 	.word	0x0500000f


	//   ....[30]....
        /*0388*/ 	.word	0x05000011


	//   ....[31]....
        /*038c*/ 	.word	0x0500001b


	//   ....[32]....
        /*0390*/ 	.word	0x0500001d


	//   ....[33]....
        /*0394*/ 	.word	0x05000010


	//   ....[34]....
        /*0398*/ 	.word	0x05000023


	//   ....[35]....
        /*039c*/ 	.word	0x0500001e


	//   ....[36]....
        /*03a0*/ 	.word	0x05000026


	//   ....[37]....
        /*03a4*/ 	.word	0x05000025


	//   ....[38]....
        /*03a8*/ 	.word	0x0500001c


	//   ....[39]....
        /*03ac*/ 	.word	0x05000016


	//   ....[40]....
        /*03b0*/ 	.word	0x05000014


	//   ....[41]....
        /*03b4*/ 	.word	0x05000017


	//   ....[42]....
        /*03b8*/ 	.word	0x05000018


	//   ....[43]....
        /*03bc*/ 	.word	0x0500001a


	//   ....[44]....
        /*03c0*/ 	.word	0x0500001b


	//   ....[45]....
        /*03c4*/ 	.word	0x05000011


	//   ....[46]....
        /*03c8*/ 	.word	0x05000029


	//   ....[47]....
        /*03cc*/ 	.word	0x05000013


	//   ....[48]....
        /*03d0*/ 	.word	0x05000014


	//   ....[49]....
        /*03d4*/ 	.word	0x05000012


	//   ....[50]....
        /*03d8*/ 	.word	0x05000015


	//   ....[51]....
        /*03dc*/ 	.word	0x05000017


	//   ....[52]....
        /*03e0*/ 	.word	0x05000018


	//   ....[53]....
        /*03e4*/ 	.word	0x0500000e


	//   ....[54]....
        /*03e8*/ 	.word	0x0500002b


	//   ....[55]....
        /*03ec*/ 	.word	0x05000020


	//   ....[56]....
        /*03f0*/ 	.word	0x05000022


	//   ....[57]....
        /*03f4*/ 	.word	0x05000021


	//   ....[58]....
        /*03f8*/ 	.word	0x05000027


	//   ....[59]....
        /*03fc*/ 	.word	0x05000028


	//   ....[60]....
        /*0400*/ 	.word	0x05000023


	//   ....[61]....
        /*0404*/ 	.word	0x0500001e


	//   ....[62]....
        /*0408*/ 	.word	0x0500001a


	//   ....[63]....
        /*040c*/ 	.word	0x0500001a


	//   ....[64]....
        /*0410*/ 	.word	0x0500001a


	//   ....[65]....
        /*0414*/ 	.word	0x0500001a


	//   ....[66]....
        /*0418*/ 	.word	0x0500001a


	//   ....[67]....
        /*041c*/ 	.word	0x0500001a


	//   ....[68]....
        /*0420*/ 	.word	0x0500001a


	//   ....[69]....
        /*0424*/ 	.word	0x0500001a


	//   ....[70]....
        /*0428*/ 	.word	0x0500001a


	//   ....[71]....
        /*042c*/ 	.word	0x0500001a


	//   ....[72]....
        /*0430*/ 	.word	0x0500001a


	//   ....[73]....
        /*0434*/ 	.word	0x0500001a


	//   ....[74]....
        /*0438*/ 	.word	0x0500001a


	//   ....[75]....
        /*043c*/ 	.word	0x0500001a


	//   ....[76]....
        /*0440*/ 	.word	0x0500001a


	//   ....[77]....
        /*0444*/ 	.word	0x0500001a


	//   ....[78]....
        /*0448*/ 	.word	0x0500001a


	//   ....[79]....
        /*044c*/ 	.word	0x0500001a


	//   ....[80]....
        /*0450*/ 	.word	0x0500001a


	//   ....[81]....
        /*0454*/ 	.word	0x0500001a


	//   ....[82]....
        /*0458*/ 	.word	0x0500001a


	//   ....[83]....
        /*045c*/ 	.word	0x0500001a


	//   ....[84]....
        /*0460*/ 	.word	0x0500001a


	//   ....[85]....
        /*0464*/ 	.word	0x0500001a


	//   ....[86]....
        /*0468*/ 	.word	0x0500001a


	//   ....[87]....
        /*046c*/ 	.word	0x0500001a


	//   ....[88]....
        /*0470*/ 	.word	0x0500001a


	//   ....[89]....
        /*0474*/ 	.word	0x0500001a


	//   ....[90]....
        /*0478*/ 	.word	0x0500001a


	//   ....[91]....
        /*047c*/ 	.word	0x0500001a


	//   ....[92]....
        /*0480*/ 	.word	0x0500001a


	//   ....[93]....
        /*0484*/ 	.word	0x0500001a


	//   ....[94]....
        /*0488*/ 	.word	0x0500001a


	//   ....[95]....
        /*048c*/ 	.word	0x0500001a


	//   ....[96]....
        /*0490*/ 	.word	0x0500001a


	//   ....[97]....
        /*0494*/ 	.word	0x0500001a


	//   ....[98]....
        /*0498*/ 	.word	0x0500001a


	//   ....[99]....
        /*049c*/ 	.word	0x0500001a


	//   ....[100]....
        /*04a0*/ 	.word	0x0500001a


	//   ....[101]....
        /*04a4*/ 	.word	0x0500001a


	//   ....[102]....
        /*04a8*/ 	.word	0x0500001a


	//   ....[103]....
        /*04ac*/ 	.word	0x0500001a


	//   ....[104]....
        /*04b0*/ 	.word	0x0500001a


	//   ....[105]....
        /*04b4*/ 	.word	0x0500001a


	//   ....[106]....
        /*04b8*/ 	.word	0x0500001a


	//   ....[107]....
        /*04bc*/ 	.word	0x0500001a


	//   ....[108]....
        /*04c0*/ 	.word	0x0500001a


	//   ....[109]....
        /*04c4*/ 	.word	0x0500001a


	//   ....[110]....
        /*04c8*/ 	.word	0x0500001a


	//   ....[111]....
        /*04cc*/ 	.word	0x0500001a


	//   ....[112]....
        /*04d0*/ 	.word	0x0500001a


	//   ....[113]....
        /*04d4*/ 	.word	0x0500001a


	//   ....[114]....
        /*04d8*/ 	.word	0x0500001a


	//   ....[115]....
        /*04dc*/ 	.word	0x0500001a


	//   ....[116]....
        /*04e0*/ 	.word	0x0500001a


	//   ....[117]....
        /*04e4*/ 	.word	0x0500001a


	//----- nvinfo : EIATTR_COOP_GROUP_INSTR_OFFSETS
	.align		4
.L_1337:
        /*04e8*/ 	.byte	0x04, 0x28
        /*04ea*/ 	.short	(.L_1339 - .L_1338)


	//   ....[0]....
.L_1338:
        /*04ec*/ 	.word	0x00003e60


	//   ....[1]....
        /*04f0*/ 	.word	0x00003e80


	//   ....[2]....
        /*04f4*/ 	.word	0x00003ec0


	//   ....[3]....
        /*04f8*/ 	.word	0x00003ed0


	//   ....[4]....
        /*04fc*/ 	.word	0x00004510


	//   ....[5]....
        /*0500*/ 	.word	0x00004520


	//   ....[6]....
        /*0504*/ 	.word	0x00007cd0


	//   ....[7]....
        /*0508*/ 	.word	0x00007d00


	//   ....[8]....
        /*050c*/ 	.word	0x00007d50


	//   ....[9]....
        /*0510*/ 	.word	0x00007d70


	//   ....[10]....
        /*0514*/ 	.word	0x00007da0


	//   ....[11]....
        /*0518*/ 	.word	0x00007db0


	//   ....[12]....
        /*051c*/ 	.word	0x00007de0


	//   ....[13]....
        /*0520*/ 	.word	0x00007df0


	//   ....[14]....
        /*0524*/ 	.word	0x00007fb0


	//   ....[15]....
        /*0528*/ 	.word	0x00007fe0


	//   ....[16]....
        /*052c*/ 	.word	0x00008030


	//   ....[17]....
        /*0530*/ 	.word	0x00008050


	//   ....[18]....
        /*0534*/ 	.word	0x00008080


	//   ....[19]....
        /*0538*/ 	.word	0x00008090


	//   ....[20]....
        /*053c*/ 	.word	0x000080c0


	//   ....[21]....
        /*0540*/ 	.word	0x000080d0


	//   ....[22]....
        /*0544*/ 	.word	0x00008240


	//   ....[23]....
        /*0548*/ 	.word	0x00008270


	//   ....[24]....
        /*054c*/ 	.word	0x000082c0


	//   ....[25]....
        /*0550*/ 	.word	0x000082e0


	//   ....[26]....
        /*0554*/ 	.word	0x00008310


	//   ....[27]....
        /*0558*/ 	.word	0x00008320


	//   ....[28]....
        /*055c*/ 	.word	0x00008350


	//   ....[29]....
        /*0560*/ 	.word	0x00008360


	//   ....[30]....
        /*0564*/ 	.word	0x00008620


	//   ....[31]....
        /*0568*/ 	.word	0x00008650


	//   ....[32]....
        /*056c*/ 	.word	0x00008730


	//   ....[33]....
        /*0570*/ 	.word	0x00008770


	//   ....[34]....
        /*0574*/ 	.word	0x000087a0


	//   ....[35]....
        /*0578*/ 	.word	0x000087d0


	//   ....[36]....
        /*057c*/ 	.word	0x00008800


	//   ....[37]....
        /*0580*/ 	.word	0x00008830


	//   ....[38]....
        /*0584*/ 	.word	0x00008870


	//   ....[39]....
        /*0588*/ 	.word	0x000088a0


	//   ....[40]....
        /*058c*/ 	.word	0x00008940


	//   ....[41]....
        /*0590*/ 	.word	0x00008960


	//   ....[42]....
        /*0594*/ 	.word	0x00008990


	//   ....[43]....
        /*0598*/ 	.word	0x000089b0


	//   ....[44]....
        /*059c*/ 	.word	0x000089d0


	//   ....[45]....
        /*05a0*/ 	.word	0x000089e0


	//   ....[46]....
        /*05a4*/ 	.word	0x00008a10


	//   ....[47]....
        /*05a8*/ 	.word	0x00008a40


	//   ....[48]....
        /*05ac*/ 	.word	0x00008a80


	//   ....[49]....
        /*05b0*/ 	.word	0x00008aa0


	//   ....[50]....
        /*05b4*/ 	.word	0x00008ad0


	//   ....[51]....
        /*05b8*/ 	.word	0x00008b00


	//   ....[52]....
        /*05bc*/ 	.word	0x00008b10


	//   ....[53]....
        /*05c0*/ 	.word	0x00008b40


	//   ....[54]....
        /*05c4*/ 	.word	0x00008b70


	//   ....[55]....
        /*05c8*/ 	.word	0x00008ba0


	//   ....[56]....
        /*05cc*/ 	.word	0x00008bd0


	//   ....[57]....
        /*05d0*/ 	.word	0x00008bf0


	//   ....[58]....
        /*05d4*/ 	.word	0x00008c20


	//   ....[59]....
        /*05d8*/ 	.word	0x00008c40


	//   ....[60]....
        /*05dc*/ 	.word	0x00008d00


	//   ....[61]....
        /*05e0*/ 	.word	0x00008e00


	//   ....[62]....
        /*05e4*/ 	.word	0x00008fb0


	//   ....[63]....
        /*05e8*/ 	.word	0x00009000


	//   ....[64]....
        /*05ec*/ 	.word	0x00009070


	//   ....[65]....
        /*05f0*/ 	.word	0x000090d0


	//   ....[66]....
        /*05f4*/ 	.word	0x00009140


	//   ....[67]....
        /*05f8*/ 	.word	0x000091a0


	//   ....[68]....
        /*05fc*/ 	.word	0x00009210


	//   ....[69]....
        /*0600*/ 	.word	0x00009270


	//   ....[70]....
        /*0604*/ 	.word	0x00009310


	//   ....[71]....
        /*0608*/ 	.word	0x000093a0


	//   ....[72]....
        /*060c*/ 	.word	0x00009410


	//   ....[73]....
        /*0610*/ 	.word	0x00009470


	//   ....[74]....
        /*0614*/ 	.word	0x000094e0


	//   ....[75]....
        /*0618*/ 	.word	0x00009540


	//   ....[76]....
        /*061c*/ 	.word	0x000095b0


	//   ....[77]....
        /*0620*/ 	.word	0x00009610


	//   ....[78]....
        /*0624*/ 	.word	0x000096b0


	//   ....[79]....
        /*0628*/ 	.word	0x00009740


	//   ....[80]....
        /*062c*/ 	.word	0x000097b0


	//   ....[81]....
        /*0630*/ 	.word	0x00009810


	//   ....[82]....
        /*0634*/ 	.word	0x00009880


	//   ....[83]....
        /*0638*/ 	.word	0x000098e0


	//   ....[84]....
        /*063c*/ 	.word	0x00009950


	//   ....[85]....
        /*0640*/ 	.word	0x000099b0


	//   ....[86]....
        /*0644*/ 	.word	0x00009a50


	//   ....[87]....
        /*0648*/ 	.word	0x00009b00


	//   ....[88]....
        /*064c*/ 	.word	0x00009c10


	//   ....[89]....
        /*0650*/ 	.word	0x00009c60


	//   ....[90]....
        /*0654*/ 	.word	0x00009d30


	//   ....[91]....
        /*0658*/ 	.word	0x00009da0


	//   ....[92]....
        /*065c*/ 	.word	0x00009e30


	//   ....[93]....
        /*0660*/ 	.word	0x00009e80


	//   ....[94]....
        /*0664*/ 	.word	0x00009ef0


	//   ....[95]....
        /*0668*/ 	.word	0x00009f50


	//   ....[96]....
        /*066c*/ 	.word	0x00009fc0


	//   ....[97]....
        /*0670*/ 	.word	0x0000a020


	//   ....[98]....
        /*0674*/ 	.word	0x0000a090


	//   ....[99]....
        /*0678*/ 	.word	0x0000a0f0


	//   ....[100]....
        /*067c*/ 	.word	0x0000a170


	//   ....[101]....
        /*0680*/ 	.word	0x0000a1e0


	//   ....[102]....
        /*0684*/ 	.word	0x0000a250


	//   ....[103]....
        /*0688*/ 	.word	0x0000a2b0


	//   ....[104]....
        /*068c*/ 	.word	0x0000a330


	//   ....[105]....
        /*0690*/ 	.word	0x0000a3b0


	//   ....[106]....
        /*0694*/ 	.word	0x0000a450


	//   ....[107]....
        /*0698*/ 	.word	0x0000a4c0


	//   ....[108]....
        /*069c*/ 	.word	0x0000a550


	//   ....[109]....
        /*06a0*/ 	.word	0x0000a5e0


	//   ....[110]....
        /*06a4*/ 	.word	0x0000a650


	//   ....[111]....
        /*06a8*/ 	.word	0x0000a6b0


	//   ....[112]....
        /*06ac*/ 	.word	0x0000a720


	//   ....[113]....
        /*06b0*/ 	.word	0x0000a7a0


	//   ....[114]....
        /*06b4*/ 	.word	0x0000a860


	//   ....[115]....
        /*06b8*/ 	.word	0x0000a930


	//   ....[116]....
        /*06bc*/ 	.word	0x0000aa10


	//   ....[117]....
        /*06c0*/ 	.word	0x0000aac0


	//----- nvinfo : EIATTR_EXIT_INSTR_OFFSETS
	.align		4
.L_1339:
        /*06c4*/ 	.byte	0x04, 0x1c
        /*06c6*/ 	.short	(.L_1341 - .L_1340)


	//   ....[0]....
.L_1340:
        /*06c8*/ 	.word	0x00006d10


	//   ....[1]....
        /*06cc*/ 	.word	0x00008f50


	//----- nvinfo : EIATTR_MAX_THREADS
	.align		4
.L_1341:
        /*06d0*/ 	.byte	0x04, 0x05
        /*06d2*/ 	.short	(.L_1343 - .L_1342)
.L_1342:
        /*06d4*/ 	.word	0x00000140
        /*06d8*/ 	.word	0x00000001
        /*06dc*/ 	.word	0x00000001


	//----- nvinfo : EIATTR_CRS_STACK_SIZE
	.align		4
.L_1343:
        /*06e0*/ 	.byte	0x04, 0x1e
        /*06e2*/ 	.short	(.L_1345 - .L_1344)
.L_1344:
        /*06e4*/ 	.word	0x00000000


	//----- nvinfo : EIATTR_CBANK_PARAM_SIZE
	.align		4
.L_1345:
        /*06e8*/ 	.byte	0x03, 0x19
        /*06ea*/ 	.short	0x0060


	//----- nvinfo : EIATTR_PARAM_CBANK
	.align		4
        /*06ec*/ 	.byte	0x04, 0x0a
        /*06ee*/ 	.short	(.L_1347 - .L_1346)
	.align		4
.L_1346:
        /*06f0*/ 	.word	index@(.nv.constant0._ZN13group_norm_v218gn_bwd_cuda_kernelI6__halfLi320ELi3ELi16ELi160ELi64ELb1ELb1ELi32ELi320ELi320ELi4ELb1ELi168ELb0ELb0ELNS_15WgradSyncMethodE3ENS_16CompileConditionILi900EEEEEvPT_S6_S6_PKS5_S8_S8_S8_PKfflPfPj)
        /*06f4*/ 	.short	0x0210
        /*06f6*/ 	.short	0x0060


	//----- nvinfo : EIATTR_SW_WAR
	.align		4
.L_1347:
        /*06f8*/ 	.byte	0x04, 0x36
        /*06fa*/ 	.short	(.L_1349 - .L_1348)
.L_1348:
        /*06fc*/ 	.word	0x00000008
.L_1349:


//--------------------- .nv.info._ZN13group_norm_v218gn_bwd_cuda_kernelI6__halfLi320ELi1ELi16ELi160ELi64ELb1ELb1ELi64ELi320ELi320ELi4ELb1ELi144ELb0ELb0ELNS_15WgradSyncMethodE3ENS_16CompileConditionILi900EEEEEvPT_S6_S6_PKS5_S8_S8_S8_PKfflPfPj --------------------------
	.section	.nv.info._ZN13group_norm_v218gn_bwd_cuda_kernelI6__halfLi320ELi1ELi16ELi160ELi64ELb1ELb1ELi64ELi320ELi320ELi4ELb1ELi144ELb0ELb0ELNS_15WgradSyncMethodE3ENS_16CompileConditionILi900EEEEEvPT_S6_S6_PKS5_S8_S8_S8_PKfflPfPj,"",@"SHT_CUDA_INFO"
	.sectionflags	@""
	.align	4


	//----- nvinfo : EIATTR_CUDA_API_VERSION
	.align		4
        /*0000*/ 	.byte	0x04, 0x37
        /*0002*/ 	.short	(.L_1351 - .L_1350)
.L_1350:
        /*0004*/ 	.word	0x00000082


	//----- nvinfo : EIATTR_KPARAM_INFO
	.align		4
.L_1351:
        /*0008*/ 	.byte	0x04, 0x17
        /*000a*/ 	.short	(.L_1353 - .L_1352)
.L_1352:
        /*000c*/ 	.word	0x00000000
        /*0010*/ 	.short	0x000b
        /*0012*/ 	.short	0x0058
        /*0014*/ 	.byte	0x00, 0xf0, 0x21, 0x00


	//----- nvinfo : EIATTR_KPARAM_INFO
	.align		4
.L_1353:
        /*0018*/ 	.byte	0x04, 0x17
        /*001a*/ 	.short	(.L_1355 - .L_1354)
.L_1354:
        /*001c*/ 	.word	0x00000000
        /*0020*/ 	.short	0x000a
        /*0022*/ 	.short	0x0050
        /*0024*/ 	.byte	0x00, 0xf0, 0x21, 0x00


	//----- nvinfo : EIATTR_KPARAM_INFO
	.align		4
.L_1355:
        /*0028*/ 	.byte	0x04, 0x17
        /*002a*/ 	.short	(.L_1357 - .L_1356)
.L_1356:
        /*002c*/ 	.word	0x00000000
        /*0030*/ 	.short	0x0009
        /*0032*/ 	.short	0x0048
        /*0034*/ 	.byte	0x00, 0xf0, 0x21, 0x00


	//----- nvinfo : EIATTR_KPARAM_INFO
	.align		4
.L_1357:
        /*0038*/ 	.byte	0x04, 0x17
        /*003a*/ 	.short	(.L_1359 - .L_1358)
.L_1358:
        /*003c*/ 	.word	0x00000000
        /*0040*/ 	.short	0x0008
        /*0042*/ 	.short	0x0040
        /*0044*/ 	.byte	0x00, 0xf0, 0x11, 0x00


	//----- nvinfo : EIATTR_KPARAM_INFO
	.align		4
.L_1359:
        /*0048*/ 	.byte	0x04, 0x17
        /*004a*/ 	.short	(.L_1361 - .L_1360)
.L_1360:
        /*004c*/ 	.word	0x00000000
        /*0050*/ 	.short	0x0007
        /*0052*/ 	.short	0x0038
        /*0054*/ 	.byte	0x00, 0xf0, 0x21, 0x00


	//----- nvinfo : EIATTR_KPARAM_INFO
	.align		4
.L_1361:
        /*0058*/ 	.byte	0x04, 0x17
        /*005a*/ 	.short	(.L_1363 - .L_1362)
.L_1362:
        /*005c*/ 	.word	0x00000000
        /*0060*/ 	.short	0x0006
        /*0062*/ 	.short	0x0030
        /*0064*/ 	.byte	0x00, 0xf0, 0x21, 0x00


	//----- nvinfo : EIATTR_KPARAM_INFO
	.align		4
.L_1363:
        /*0068*/ 	.byte	0x04, 0x17
        /*006a*/ 	.short	(.L_1365 - .L_1364)
.L_1364:
        /*006c*/ 	.word	0x00000000
        /*0070*/ 	.short	0x0005
        /*0072*/ 	.short	0x0028
        /*0074*/ 	.byte	0x00, 0xf0, 0x21, 0x00


	//----- nvinfo : EIATTR_KPARAM_INFO
	.align		4
.L_1365:
        /*0078*/ 	.byte	0x04, 0x17
        /*007a*/ 	.short	(.L_1367 - .L_1366)
.L_1366:
        /*007c*/ 	.word	0x00000000
        /*0080*/ 	.short	0x0004
        /*0082*/ 	.short	0x0020
        /*0084*/ 	.byte	0x00, 0xf0, 0x21, 0x00


	//----- nvinfo : EIATTR_KPARAM_INFO
	.align		4
.L_1367:
        /*0088*/ 	.byte	0x04, 0x17
        /*008a*/ 	.short	(.L_1369 - .L_1368)
.L_1368:
        /*008c*/ 	.word	0x00000000
        /*0090*/ 	.short	0x0003
        /*0092*/ 	.short	0x0018
        /*0094*/ 	.byte	0x00, 0xf0, 0x21, 0x00


	//----- nvinfo : EIATTR_KPARAM_INFO
	.align		4
.L_1369:
        /*0098*/ 	.byte	0x04, 0x17
        /*009a*/ 	.short	(.L_1371 - .L_1370)
.L_1370:
        /*009c*/ 	.word	0x00000000
        /*00a0*/ 	.short	0x0002
        /*00a2*/ 	.short	0x0010
        /*00a4*/ 	.byte	0x00, 0xf0, 0x21, 0x00


	//----- nvinfo : EIATTR_KPARAM_INFO
	.align		4
.L_1371:
        /*00a8*/ 	.byte	0x04, 0x17
        /*00aa*/ 	.short	(.L_1373 - .L_1372)
.L_1372:
        /*00ac*/ 	.word	0x00000000
        /*00b0*/ 	.short	0x0001
        /*00b2*/ 	.short	0x0008
        /*00b4*/ 	.byte	0x00, 0xf0, 0x21, 0x00


	//----- nvinfo : EIATTR_KPARAM_INFO
	.align		4
.L_1373:
        /*00b8*/ 	.byte	0x04, 0x17
        /*00ba*/ 	.short	(.L_1375 - .L_1374)
.L_1374:
        /*00bc*/ 	.word	0x00000000
        /*00c0*/ 	.short	0x0000
        /*00c2*/ 	.short	0x0000
        /*00c4*/ 	.byte	0x00, 0xf0, 0x21, 0x00


	//----- nvinfo : EIATTR_SPARSE_MMA_MASK
	.align		4
.L_1375:
        /*00c8*/ 	.byte	0x03, 0x50
        /*00ca*/ 	.short	0x0000


	//----- nvinfo : EIATTR_MAXREG_COUNT
	.align		4
        /*00cc*/ 	.byte	0x03, 0x1b
        /*00ce*/ 	.short	0x00a8


	//----- nvinfo : EIATTR_NUM_BARRIERS
	.align		4
        /*00d0*/ 	.byte	0x02, 0x4c
        /*00d2*/ 	.byte	0x01
	.zero		1


	//----- nvinfo : EIATTR_MERCURY_ISA_VERSION
	.align		4
        /*00d4*/ 	.byte	0x03, 0x5f
        /*00d6*/ 	.short	0x0101


	//----- nvinfo : EIATTR_COOP_GROUP_MASK_REGIDS
	.align		4
        /*00d8*/ 	.byte	0x04, 0x29
        /*00da*/ 	.short	(.L_1377 - .L_1376)


	//   ....[0]....
.L_1376:
        /*00dc*/ 	.word	0xffffffff


	//   ....[1]....
        /*00e0*/ 	.word	0xffffffff


	//   ....[2]....
        /*00e4*/ 	.word	0xffffffff


	//   ....[3]....
        /*00e8*/ 	.word	0xffffffff


	//   ....[4]....
        /*00ec*/ 	.word	0x0500002c


	//   ....[5]....
        /*00f0*/ 	.word	0x0500002b


	//   ....[6]....
        /*00f4*/ 	.word	0x0500002d


	//   ....[7]....
        /*00f8*/ 	.word	0x0500002e


	//   ....[8]....
        /*00fc*/ 	.word	0x05000030


	//   ....[9]....
        /*0100*/ 	.word	0x0500002f


	//   ....[10]....
        /*0104*/ 	.word	0x05000031


	//   ....[11]....
        /*0108*/ 	.word	0x05000026


	//   ....[12]....
        /*010c*/ 	.word	0x0500002c


	//   ....[13]....
        /*0110*/ 	.word	0x0500002b


	//   ....[14]....
        /*0114*/ 	.word	0x0500002d


	//   ....[15]....
        /*0118*/ 	.word	0x0500002e


	//   ....[16]....
        /*011c*/ 	.word	0x05000030


	//   ....[17]....
        /*0120*/ 	.word	0x0500002f


	//   ....[18]....
        /*0124*/ 	.word	0x05000031


	//   ....[19]....
        /*0128*/ 	.word	0x05000026


	//   ....[20]....
        /*012c*/ 	.word	0x05000030


	//   ....[21]....
        /*0130*/ 	.word	0x0500002f


	//   ....[22]....
        /*0134*/ 	.word	0x05000031


	//   ....[23]....
        /*0138*/ 	.word	0x05000036


	//   ....[24]....
        /*013c*/ 	.word	0x05000038


	//   ....[25]....
        /*0140*/ 	.word	0x05000035


	//   ....[26]....
        /*0144*/ 	.word	0x05000037


	//   ....[27]....
        /*0148*/ 	.word	0x0500002a


	//   ....[28]....
        /*014c*/ 	.word	0x0500002d


	//   ....[29]....
        /*0150*/ 	.word	0x0500002c


	//   ....[30]....
        /*0154*/ 	.word	0x0500002e


	//   ....[31]....
        /*0158*/ 	.word	0x0500002f


	//   ....[32]....
        /*015c*/ 	.word	0x05000031


	//   ....[33]....
        /*0160*/ 	.word	0x05000030


	//   ....[34]....
        /*0164*/ 	.word	0x05000036


	//   ....[35]....
        /*0168*/ 	.word	0x05000027


	//   ....[36]....
        /*016c*/ 	.word	0x05000028


	//   ....[37]....
        /*0170*/ 	.word	0x05000025


	//   ....[38]....
        /*0174*/ 	.word	0x05000029


	//   ....[39]....
        /*0178*/ 	.word	0x0500003a


	//   ....[40]....
        /*017c*/ 	.word	0x05000025


	//   ....[41]....
        /*0180*/ 	.word	0x05000038


	//   ....[42]....
        /*0184*/ 	.word	0x0500003c


	//   ....[43]....
        /*0188*/ 	.word	0x0500002c


	//   ....[44]....
        /*018c*/ 	.word	0x05000039


	//   ....[45]....
        /*0190*/ 	.word	0x0500003b


	//   ....[46]....
        /*0194*/ 	.word	0x05000038


	//   ....[47]....
        /*0198*/ 	.word	0x05000035


	//   ....[48]....
        /*019c*/ 	.word	0x05000031


	//   ....[49]....
        /*01a0*/ 	.word	0x05000025


	//   ....[50]....
        /*01a4*/ 	.word	0x0500003a


	//   ....[51]....
        /*01a8*/ 	.word	0x0500003c


	//   ....[52]....
        /*01ac*/ 	.word	0x05000029


	//   ....[53]....
        /*01b0*/ 	.word	0x05000038


	//   ....[54]....
        /*01b4*/ 	.word	0x0500003a


	//   ....[55]....
        /*01b8*/ 	.word	0x05000039


	//   ....[56]....
        /*01bc*/ 	.word	0x0500002b


	//   ....[57]....
        /*01c0*/ 	.word	0x0500003b


	//   ....[58]....
        /*01c4*/ 	.word	0x0500002e


	//   ....[59]....
        /*01c8*/ 	.word	0x05000025


	//   ....[60]....
        /*01cc*/ 	.word	0x05000038


	//   ....[61]....
        /*01d0*/ 	.word	0x05000038


	//   ....[62]....
        /*01d4*/ 	.word	0x05000038


	//   ....[63]....
        /*01d8*/ 	.word	0x05000038


	//   ....[64]....
        /*01dc*/ 	.word	0x05000038


	//   ....[65]....
        /*01e0*/ 	.word	0x05000038


	//   ....[66]....
        /*01e4*/ 	.word	0x05000038


	//   ....[67]....
        /*01e8*/ 	.word	0x05000038


	//   ....[68]....
        /*01ec*/ 	.word	0x05000038


	//   ....[69]....
        /*01f0*/ 	.word	0x05000038


	//   ....[70]....
        /*01f4*/ 	.word	0x05000038


	//   ....[71]....
        /*01f8*/ 	.word	0x05000038


	//   ....[72]....
        /*01fc*/ 	.word	0x05000038


	//   ....[73]....
        /*0200*/ 	.word	0x05000038


	//   ....[74]....
        /*0204*/ 	.word	0x05000038


	//   ....[75]....
        /*0208*/ 	.word	0x05000038


	//   ....[76]....
        /*020c*/ 	.word	0x05000038


	//   ....[77]....
        /*0210*/ 	.word	0x05000038


	//   ....[78]....
        /*0214*/ 	.word	0x05000038


	//   ....[79]....
        /*0218*/ 	.word	0x05000038


	//   ....[80]....
        /*021c*/ 	.word	0x05000038


	//   ....[81]....
        /*0220*/ 	.word	0x05000038


	//   ....[82]....
        /*0224*/ 	.word	0x05000038


	//   ....[83]....
        /*0228*/ 	.word	0x05000038


	//   ....[84]....
        /*022c*/ 	.word	0x05000038


	//   ....[85]....
        /*0230*/ 	.word	0x05000038


	//   ....[86]....
        /*0234*/ 	.word	0x05000038


	//   ....[87]....
        /*0238*/ 	.word	0x05000038


	//   ....[88]....
        /*023c*/ 	.word	0x05000038


	//   ....[89]....
        /*0240*/ 	.word	0x05000038


	//   ....[90]....
        /*0244*/ 	.word	0x05000038


	//   ....[91]....
        /*0248*/ 	.word	0x05000038


	//   ....[92]....
        /*024c*/ 	.word	0x05000038


	//   ....[93]....
        /*0250*/ 	.word	0x05000038


	//   ....[94]....
        /*0254*/ 	.word	0x05000038


	//   ....[95]....
        /*0258*/ 	.word	0x05000038


	//   ....[96]....
        /*025c*/ 	.word	0x05000038


	//   ....[97]....
        /*0260*/ 	.word	0x05000038


	//   ....[98]....
        /*0264*/ 	.word	0x05000038


	//   ....[99]....
        /*0268*/ 	.word	0x05000038


	//   ....[100]....
        /*026c*/ 	.word	0x05000038


	//   ....[101]....
        /*0270*/ 	.word	0x05000038


	//   ....[102]....
        /*0274*/ 	.word	0x05000038


	//   ....[103]....
        /*0278*/ 	.word	0x05000038


	//   ....[104]....
        /*027c*/ 	.word	0x05000038


	//   ....[105]....
        /*0280*/ 	.word	0x05000038


	//   ....[106]....
        /*0284*/ 	.word	0x05000038


	//   ....[107]....
        /*0288*/ 	.word	0x05000038


	//   ....[108]....
        /*028c*/ 	.word	0x05000038


	//   ....[109]....
        /*0290*/ 	.word	0x05000038


	//   ....[110]....
        /*0294*/ 	.word	0x05000038


	//   ....[111]....
        /*0298*/ 	.word	0x05000038


	//   ....[112]....
        /*029c*/ 	.word	0x05000038


	//   ....[113]....
        /*02a0*/ 	.word	0x05000038


	//   ....[114]....
        /*02a4*/ 	.word	0x05000038


	//   ....[115]....
        /*02a8*/ 	.word	0x05000038


	//----- nvinfo : EIATTR_COOP_GROUP_INSTR_OFFSETS
	.align		4
.L_1377:
        /*02ac*/ 	.byte	0x04, 0x28
        /*02ae*/ 	.short	(.L_1379 - .L_1378)


	//   ....[0]....
.L_1378:
        /*02b0*/ 	.word	0x00005a70


	//   ....[1]....
        /*02b4*/ 	.word	0x00005a90


	//   ....[2]....
        /*02b8*/ 	.word	0x00005b00


	//   ....[3]....
        /*02bc*/ 	.word	0x00005b30


	//   ....[4]....
        /*02c0*/ 	.word	0x0000b220


	//   ....[5]....
        /*02c4*/ 	.word	0x0000b250


	//   ....[6]....
        /*02c8*/ 	.word	0x0000b2a0


	//   ....[7]....
        /*02cc*/ 	.word	0x0000b2c0


	//   ....[8]....
        /*02d0*/ 	.word	0x0000b2f0


	//   ....[9]....
        /*02d4*/ 	.word	0x0000b300


	//   ....[10]....
        /*02d8*/ 	.word	0x0000b330


	//   ....[11]....
        /*02dc*/ 	.word	0x0000b340


	//   ....[12]....
        /*02e0*/ 	.word	0x0000b4b0


	//   ....[13]....
        /*02e4*/ 	.word	0x0000b4e0


	//   ....[14]....
        /*02e8*/ 	.word	0x0000b530


	//   ....[15]....
        /*02ec*/ 	.word	0x0000b550


	//   ....[16]....
        /*02f0*/ 	.word	0x0000b580


	//   ....[17]....
        /*02f4*/ 	.word	0x0000b590


	//   ....[18]....
        /*02f8*/ 	.word	0x0000b5c0


	//   ....[19]....
        /*02fc*/ 	.word	0x0000b5d0


	//   ....[20]....
        /*0300*/ 	.word	0x0000b730


	//   ....[21]....
        /*0304*/ 	.word	0x0000b760


	//   ....[22]....
        /*0308*/ 	.word	0x0000b7b0


	//   ....[23]....
        /*030c*/ 	.word	0x0000b7d0


	//   ....[24]....
        /*0310*/ 	.word	0x0000b800


	//   ....[25]....
        /*0314*/ 	.word	0x0000b810


	//   ....[26]....
        /*0318*/ 	.word	0x0000b840


	//   ....[27]....
        /*031c*/ 	.word	0x0000b850


	//   ....[28]....
        /*0320*/ 	.word	0x0000b9d0


	//   ....[29]....
        /*0324*/ 	.word	0x0000ba00


	//   ....[30]....
        /*0328*/ 	.word	0x0000ba50


	//   ....[31]....
        /*032c*/ 	.word	0x0000ba70


	//   ....[32]....
        /*0330*/ 	.word	0x0000baa0


	//   ....[33]....
        /*0334*/ 	.word	0x0000bab0


	//   ....[34]....
        /*0338*/ 	.word	0x0000bae0


	//   ....[35]....
        /*033c*/ 	.word	0x0000baf0


	//   ....[36]....
        /*0340*/ 	.word	0x0000bd50


	//   ....[37]....
        /*0344*/ 	.word	0x0000bdd0


	//   ....[38]....
        /*0348*/ 	.word	0x0000be10


	//   ....[39]....
        /*034c*/ 	.word	0x0000be40


	//   ....[40]....
        /*0350*/ 	.word	0x0000be60


	//   ....[41]....
        /*0354*/ 	.word	0x0000be80


	//   ....[42]....
        /*0358*/ 	.word	0x0000bea0


	//   ....[43]....
        /*035c*/ 	.word	0x0000bee0


	//   ....[44]....
        /*0360*/ 	.word	0x0000bf00


	//   ....[45]....
        /*0364*/ 	.word	0x0000bf20


	//   ....[46]....
        /*0368*/ 	.word	0x0000bf50


	//   ....[47]....
        /*036c*/ 	.word	0x0000bf60


	//   ....[48]....
        /*0370*/ 	.word	0x0000bf80


	//   ....[49]....
        /*0374*/ 	.word	0x0000bfa0


	//   ....[50]....
        /*0378*/ 	.word	0x0000bfc0


	//   ....[51]....
        /*037c*/ 	.word	0x0000bff0


	//   ....[52]....
        /*0380*/ 	.word	0x0000c010


	//   ....[53]....
        /*0384*/ 	.word	0x0000c020


	//   ....[54]....
        /*0388*/ 	.word	0x0000c050


	//   ....[55]....
        /*038c*/ 	.word	0x0000c080


	//   ....[56]....
        /*0390*/ 	.word	0x0000c0a0


	//   ....[57]....
        /*0394*/ 	.word	0x0000c0d0


	//   ....[58]....
        /*0398*/ 	.word	0x0000c1e0


	//   ....[59]....
        /*039c*/ 	.word	0x0000c210


	//   ....[60]....
        /*03a0*/ 	.word	0x0000c3c0


	//   ....[61]....
        /*03a4*/ 	.word	0x0000c410


	//   ....[62]....
        /*03a8*/ 	.word	0x0000c480


	//   ....[63]....
        /*03ac*/ 	.word	0x0000c4e0


	//   ....[64]....
        /*03b0*/ 	.word	0x0000c550


	//   ....[65]....
        /*03b4*/ 	.word	0x0000c5b0


	//   ....[66]....
        /*03b8*/ 	.word	0x0000c620


	//   ....[67]....
        /*03bc*/ 	.word	0x0000c680


	//   ....[68]....
        /*03c0*/ 	.word	0x0000c730


	//   ....[69]....
        /*03c4*/ 	.word	0x0000c7c0


	//   ....[70]....
        /*03c8*/ 	.word	0x0000c830


	//   ....[71]....
        /*03cc*/ 	.word	0x0000c890


	//   ....[72]....
        /*03d0*/ 	.word	0x0000c900


	//   ....[73]....
        /*03d4*/ 	.word	0x0000c960


	//   ....[74]....
        /*03d8*/ 	.word	0x0000c9d0


	//   ....[75]....
        /*03dc*/ 	.word	0x0000ca30


	//   ....[76]....
        /*03e0*/ 	.word	0x0000cae0


	//   ....[77]....
        /*03e4*/ 	.word	0x0000cb70


	//   ....[78]....
        /*03e8*/ 	.word	0x0000cbe0


	//   ....[79]....
        /*03ec*/ 	.word	0x0000cc40


	//   ....[80]....
        /*03f0*/ 	.word	0x0000ccb0


	//   ....[81]....
        /*03f4*/ 	.word	0x0000cd10


	//   ....[82]....
        /*03f8*/ 	.word	0x0000cd80


	//   ....[83]....
        /*03fc*/ 	.word	0x0000cde0


	//   ....[84]....
        /*0400*/ 	.word	0x0000ce90


	//   ....[85]....
        /*0404*/ 	.word	0x0000cf20


	//   ....[86]....
        /*0408*/ 	.word	0x0000cf90


	//   ....[87]....
        /*040c*/ 	.word	0x0000cff0


	//   ....[88]....
        /*0410*/ 	.word	0x0000d060


	//   ....[89]....
        /*0414*/ 	.word	0x0000d0c0


	//   ....[90]....
        /*0418*/ 	.word	0x0000d130


	//   ....[91]....
        /*041c*/ 	.word	0x0000d190


	//   ....[92]....
        /*0420*/ 	.word	0x0000d240


	//   ....[93]....
        /*0424*/ 	.word	0x0000d2e0


	//   ....[94]....
        /*0428*/ 	.word	0x0000d3c0


	//   ....[95]....
        /*042c*/ 	.word	0x0000d420


	//   ....[96]....
        /*0430*/ 	.word	0x0000d4b0


	//   ....[97]....
        /*0434*/ 	.word	0x0000d510


	//   ....[98]....
        /*0438*/ 	.word	0x0000d580


	//   ....[99]....
        /*043c*/ 	.word	0x0000d5e0


	//   ....[100]....
        /*0440*/ 	.word	0x0000d650


	//   ....[101]....
        /*0444*/ 	.word	0x0000d6a0


	//   ....[102]....
        /*0448*/ 	.word	0x0000d760


	//   ....[103]....
        /*044c*/ 	.word	0x0000d7d0


	//   ....[104]....
        /*0450*/ 	.word	0x0000d860


	//   ....[105]....
        /*0454*/ 	.word	0x0000d8c0


	//   ....[106]....
        /*0458*/ 	.word	0x0000d970


	//   ....[107]....
        /*045c*/ 	.word	0x0000d9d0


	//   ....[108]....
        /*0460*/ 	.word	0x0000da30


	//   ....[109]....
        /*0464*/ 	.word	0x0000da80


	//   ....[110]....
        /*0468*/ 	.word	0x0000daf0


	//   ....[111]....
        /*046c*/ 	.word	0x0000dbd0


	//   ....[112]....
        /*0470*/ 	.word	0x0000dc40


	//   ....[113]....
        /*0474*/ 	.word	0x0000dca0


	//   ....[114]....
        /*0478*/ 	.word	0x0000dd50


	//   ....[115]....
        /*047c*/ 	.word	0x0000ddb0


	//----- nvinfo : EIATTR_EXIT_INSTR_OFFSETS
	.align		4
.L_1379:
        /*0480*/ 	.byte	0x04, 0x1c
        /*0482*/ 	.short	(.L_1381 - .L_1380)


	//   ....[0]....
.L_1380:
        /*0484*/ 	.word	0x0000a810


	//   ....[1]....
        /*0488*/ 	.word	0x0000c360


	//----- nvinfo : EIATTR_MAX_THREADS
	.align		4
.L_1381:
        /*048c*/ 	.byte	0x04, 0x05
        /*048e*/ 	.short	(.L_1383 - .L_1382)
.L_1382:
        /*0490*/ 	.word	0x00000140
        /*0494*/ 	.word	0x00000001
        /*0498*/ 	.word	0x00000001


	//----- nvinfo : EIATTR_CRS_STACK_SIZE
	.align		4
.L_1383:
        /*049c*/ 	.byte	0x04, 0x1e
        /*049e*/ 	.short	(.L_1385 - .L_1384)
.L_1384:
        /*04a0*/ 	.word	0x00000000


	//----- nvinfo : EIATTR_CBANK_PARAM_SIZE
	.align		4
.L_1385:
        /*04a4*/ 	.byte	0x03, 0x19
        /*04a6*/ 	.short	0x0060


	//----- nvinfo : EIATTR_PARAM_CBANK
	.align		4
        /*04a8*/ 	.byte	0x04, 0x0a
        /*04aa*/ 	.short	(.L_1387 - .L_1386)
	.align		4
.L_1386:
        /*04ac*/ 	.word	index@(.nv.constant0._ZN13group_norm_v218gn_bwd_cuda_kernelI6__halfLi320ELi1ELi16ELi160ELi64ELb1ELb1ELi64ELi320ELi320ELi4ELb1ELi144ELb0ELb0ELNS_15WgradSyncMethodE3ENS_16CompileConditionILi900EEEEEvPT_S6_S6_PKS5_S8_S8_S8_PKfflPfPj)
        /*04b0*/ 	.short	0x0210
        /*04b2*/ 	.short	0x0060


	//----- nvinfo : EIATTR_SW_WAR
	.align		4
.L_1387:
        /*04b4*/ 	.byte	0x04, 0x36
        /*04b6*/ 	.short	(.L_1389 - .L_1388)
.L_1388:
        /*04b8*/ 	.word	0x00000008
.L_1389:


//--------------------- .nv.info._ZN13group_norm_v214gn_cuda_kernelI6__halfLi320ELi1ELi32ELi80ELi64ELb0ELi64ELi80ELi80ELi4ELb0ELi116ELb0ELb0ENS_16CompileConditionILi900EEEEEvPT_PKS4_S7_S7_flPfS8_Pj --------------------------
	.section	.nv.info._ZN13group_norm_v214gn_cuda_kernelI6__halfLi320ELi1ELi32ELi80ELi64ELb0ELi64ELi80ELi80ELi4ELb0ELi116ELb0ELb0ENS_16CompileConditionILi900EEEEEvPT_PKS4_S7_S7_flPfS8_Pj,"",@"SHT_CUDA_INFO"
	.sectionflags	@""
	.align	4


	//----- nvinfo : EIATTR_CUDA_API_VERSION
	.align		4
        /*0000*/ 	.byte	0x04, 0x37
        /*0002*/ 	.short	(.L_1391 - .L_1390)
.L_1390:
        /*0004*/ 	.word	0x00000082


	//----- nvinfo : EIATTR_KPARAM_INFO
	.align		4
.L_1391:
        /*0008*/ 	.byte	0x04, 0x17
        /*000a*/ 	.short	(.L_1393 - .L_1392)
.L_1392:
        /*000c*/ 	.word	0x00000000
        /*0010*/ 	.short	0x0008
        /*0012*/ 	.short	0x0040
        /*0014*/ 	.byte	0x00, 0xf0, 0x21, 0x00


	//----- nvinfo : EIATTR_KPARAM_INFO
	.align		4
.L_1393:
        /*0018*/ 	.byte	0x04, 0x17
        /*001a*/ 	.short	(.L_1395 - .L_1394)
.L_1394:
        /*001c*/ 	.word	0x00000000
        /*0020*/ 	.short	0x0007
        /*0022*/ 	.short	0x0038
        /*0024*/ 	.byte	0x00, 0xf0, 0x21, 0x00


	//----- nvinfo : EIATTR_KPARAM_INFO
	.align		4
.L_1395:
        /*0028*/ 	.byte	0x04, 0x17
        /*002a*/ 	.short	(.L_1397 - .L_1396)
.L_1396:
        /*002c*/ 	.word	0x00000000
        /*0030*/ 	.short	0x0006
        /*0032*/ 	.short	0x0030
        /*0034*/ 	.byte	0x00, 0xf0, 0x21, 0x00


	//----- nvinfo : EIATTR_KPARAM_INFO
	.align		4
.L_1397:
        /*0038*/ 	.byte	0x04, 0x17
        /*003a*/ 	.short	(.L_1399 - .L_1398)
.L_1398:
        /*003c*/ 	.word	0x00000000
        /*0040*/ 	.short	0x0005
        /*0042*/ 	.short	0x0028
        /*0044*/ 	.byte	0x00, 0xf0, 0x21, 0x00


	//----- nvinfo : EIATTR_KPARAM_INFO
	.align		4
.L_1399:
        /*0048*/ 	.byte	0x04, 0x17
        /*004a*/ 	.short	(.L_1401 - .L_1400)
.L_1400:
        /*004c*/ 	.word	0x00000000
        /*0050*/ 	.short	0x0004
        /*0052*/ 	.short	0x0020
        /*0054*/ 	.byte	0x00, 0xf0, 0x11, 0x00


	//----- nvinfo : EIATTR_KPARAM_INFO
	.align		4
.L_1401:
        /*0058*/ 	.byte	0x04, 0x17
        /*005a*/ 	.short	(.L_1403 - .L_1402)
.L_1402:
        /*005c*/ 	.word	0x00000000
        /*0060*/ 	.short	0x0003
        /*0062*/ 	.short	0x0018
        /*0064*/ 	.byte	0x00, 0xf0, 0x21, 0x00


	//----- nvinfo : EIATTR_KPARAM_INFO
	.align		4
.L_1403:
        /*0068*/ 	.byte	0x04, 0x17
        /*006a*/ 	.short	(.L_1405 - .L_1404)
.L_1404:
        /*006c*/ 	.word	0x00000000
        /*0070*/ 	.short	0x0002
        /*0072*/ 	.short	0x0010
        /*0074*/ 	.byte	0x00, 0xf0, 0x21, 0x00


	//----- nvinfo : EIATTR_KPARAM_INFO
	.align		4
.L_1405:
        /*0078*/ 	.byte	0x04, 0x17
        /*007a*/ 	.short	(.L_1407 - .L_1406)
.L_1406:
        /*007c*/ 	.word	0x00000000
        /*0080*/ 	.short	0x0001
        /*0082*/ 	.short	0x0008
        /*0084*/ 	.byte	0x00, 0xf0, 0x21, 0x00


	//----- nvinfo : EIATTR_KPARAM_INFO
	.align		4
.L_1407:
        /*0088*/ 	.byte	0x04, 0x17
        /*008a*/ 	.short	(.L_1409 - .L_1408)
.L_1408:
        /*008c*/ 	.word	0x00000000
        /*0090*/ 	.short	0x0000
        /*0092*/ 	.short	0x0000
        /*0094*/ 	.byte	0x00, 0xf0, 0x21, 0x00


	//----- nvinfo : EIATTR_SPARSE_MMA_MASK
	.align		4
.L_1409:
        /*0098*/ 	.byte	0x03, 0x50
        /*009a*/ 	.short	0x0000


	//----- nvinfo : EIATTR_MAXREG_COUNT
	.align		4
        /*009c*/ 	.byte	0x03, 0x1b
        /*009e*/ 	.short	0x00a8


	//----- nvinfo : EIATTR_NUM_BARRIERS
	.align		4
        /*00a0*/ 	.byte	0x02, 0x4c
        /*00a2*/ 	.byte	0x01
	.zero		1


	//----- nvinfo : EIATTR_MERCURY_ISA_VERSION
	.align		4
        /*00a4*/ 	.byte	0x03, 0x5f
        /*00a6*/ 	.short	0x0101


	//----- nvinfo : EIATTR_COOP_GROUP_MASK_REGIDS
	.align		4
        /*00a8*/ 	.byte	0x04, 0x29
        /*00aa*/ 	.short	(.L_1411 - .L_1410)


	//   ....[0]....
.L_1410:
        /*00ac*/ 	.word	0xffffffff


	//   ....[1]....
        /*00b0*/ 	.word	0xffffffff


	//   ....[2]....
        /*00b4*/ 	.word	0xffffffff


	//   ....[3]....
        /*00b8*/ 	.word	0xffffffff


	//   ....[4]....
        /*00bc*/ 	.word	0xffffffff


	//   ....[5]....
        /*00c0*/ 	.word	0xffffffff


	//   ....[6]....
        /*00c4*/ 	.word	0xffffffff


	//   ....[7]....
        /*00c8*/ 	.word	0xffffffff


	//   ....[8]....
        /*00cc*/ 	.word	0xffffffff


	//   ....[9]....
        /*00d0*/ 	.word	0xffffffff


	//   ....[10]....
        /*00d4*/ 	.word	0xffffffff


	//   ....[11]....
        /*00d8*/ 	.word	0xffffffff


	//   ....[12]....
        /*00dc*/ 	.word	0xffffffff


	//   ....[13]....
        /*00e0*/ 	.word	0xffffffff


	//   ....[14]....
        /*00e4*/ 	.word	0xffffffff


	//   ....[15]....
        /*00e8*/ 	.word	0xffffffff


	//   ....[16]....
        /*00ec*/ 	.word	0xffffffff


	//   ....[17]....
        /*00f0*/ 	.word	0xffffffff


	//   ....[18]....
        /*00f4*/ 	.word	0x05000010


	//   ....[19]....
        /*00f8*/ 	.word	0x05000010


	//   ....[20]....
        /*00fc*/ 	.word	0x05000010


	//   ....[21]....
        /*0100*/ 	.word	0x05000010


	//   ....[22]....
        /*0104*/ 	.word	0x05000010


	//   ....[23]....
        /*0108*/ 	.word	0x05000010


	//   ....[24]....
        /*010c*/ 	.word	0x05000010


	//   ....[25]....
        /*0110*/ 	.word	0x05000010


	//----- nvinfo : EIATTR_COOP_GROUP_INSTR_OFFSETS
	.align		4
.L_1411:
        /*0114*/ 	.byte	0x04, 0x28
        /*0116*/ 	.short	(.L_1413 - .L_1412)


	//   ....[0]....
.L_1412:
        /*0118*/ 	.word	0x00000550


	//   ....[1]....
        /*011c*/ 	.word	0x00000560


	//   ....[2]....
        /*0120*/ 	.word	0x00000590


	//   ....[3]....
        /*0124*/ 	.word	0x000005a0


	//   ....[4]....
        /*0128*/ 	.word	0x000005d0


	//   ....[5]....
        /*012c*/ 	.word	0x000005e0


	//   ....[6]....
        /*0130*/ 	.word	0x00000620


	//   ....[7]....
        /*0134*/ 	.word	0x00000650


	//   ....[8]....
        /*0138*/ 	.word	0x000006a0


	//   ....[9]....
        /*013c*/ 	.word	0x000006b0


	//   ....[10]....
        /*0140*/ 	.word	0x000007b0


	//   ....[11]....
        /*0144*/ 	.word	0x000007c0


	//   ....[12]....
        /*0148*/ 	.word	0x000007f0


	//   ....[13]....
        /*014c*/ 	.word	0x00000800


	//   ....[14]....
        /*0150*/ 	.word	0x00000830


	//   ....[15]....
        /*0154*/ 	.word	0x00000840


	//   ....[16]....
        /*0158*/ 	.word	0x00000870


	//   ....[17]....
        /*015c*/ 	.word	0x00000880


	//   ....[18]....
        /*0160*/ 	.word	0x00001140


	//   ....[19]....
        /*0164*/ 	.word	0x00001190


	//   ....[20]....
        /*0168*/ 	.word	0x00001200


	//   ....[21]....
        /*016c*/ 	.word	0x00001260


	//   ....[22]....
        /*0170*/ 	.word	0x000012d0


	//   ....[23]....
        /*0174*/ 	.word	0x00001330


	//   ....[24]....
        /*0178*/ 	.word	0x000013a0


	//   ....[25]....
        /*017c*/ 	.word	0x00001400


	//----- nvinfo : EIATTR_EXIT_INSTR_OFFSETS
	.align		4
.L_1413:
        /*0180*/ 	.byte	0x04, 0x1c
        /*0182*/ 	.short	(.L_1415 - .L_1414)


	//   ....[0]....
.L_1414:
        /*0184*/ 	.word	0x000010e0


	//----- nvinfo : EIATTR_MAX_THREADS
	.align		4
.L_1415:
        /*0188*/ 	.byte	0x04, 0x05
        /*018a*/ 	.short	(.L_1417 - .L_1416)
.L_1416:
        /*018c*/ 	.word	0x00000140
        /*0190*/ 	.word	0x00000001
        /*0194*/ 	.word	0x00000001


	//----- nvinfo : EIATTR_CRS_STACK_SIZE
	.align		4
.L_1417:
        /*0198*/ 	.byte	0x04, 0x1e
        /*019a*/ 	.short	(.L_1419 - .L_1418)
.L_1418:
        /*019c*/ 	.word	0x00000000


	//----- nvinfo : EIATTR_CBANK_PARAM_SIZE
	.align		4
.L_1419:
        /*01a0*/ 	.byte	0x03, 0x19
        /*01a2*/ 	.short	0x0048


	//----- nvinfo : EIATTR_PARAM_CBANK
	.align		4
        /*01a4*/ 	.byte	0x04, 0x0a
        /*01a6*/ 	.short	(.L_1421 - .L_1420)
	.align		4
.L_1420:
        /*01a8*/ 	.word	index@(.nv.constant0._ZN13group_norm_v214gn_cuda_kernelI6__halfLi320ELi1ELi32ELi80ELi64ELb0ELi64ELi80ELi80ELi4ELb0ELi116ELb0ELb0ENS_16CompileConditionILi900EEEEEvPT_PKS4_S7_S7_flPfS8_Pj)
        /*01ac*/ 	.short	0x0210
        /*01ae*/ 	.short	0x0048


	//----- nvinfo : EIATTR_SW_WAR
	.align		4
.L_1421:
        /*01b0*/ 	.byte	0x04, 0x36
        /*01b2*/ 	.short	(.L_1423 - .L_1422)
.L_1422:
        /*01b4*/ 	.word	0x00000008
.L_1423:


//--------------------- .nv.info._ZN13group_norm_v214gn_cuda_kernelI6__halfLi320ELi1ELi32ELi80ELi64ELb0ELi64ELi80ELi80ELi4ELb0ELi148ELb0ELb0ENS_16CompileConditionILi900EEEEEvPT_PKS4_S7_S7_flPfS8_Pj --------------------------
	.section	.nv.info._ZN13group_norm_v214gn_cuda_kernelI6__halfLi320ELi1ELi32ELi80ELi64ELb0ELi64ELi80ELi80ELi4ELb0ELi148ELb0ELb0ENS_16CompileConditionILi900EEEEEvPT_PKS4_S7_S7_flPfS8_Pj,"",@"SHT_CUDA_INFO"
	.sectionflags	@""
	.align	4


	//----- nvinfo : EIATTR_CUDA_API_VERSION
	.align		4
        /*0000*/ 	.byte	0x04, 0x37
        /*0002*/ 	.short	(.L_1425 - .L_1424)
.L_1424:
        /*0004*/ 	.word	0x00000082


	//----- nvinfo : EIATTR_KPARAM_INFO
	.align		4
.L_1425:
        /*0008*/ 	.byte	0x04, 0x17
        /*000a*/ 	.short	(.L_1427 - .L_1426)
.L_1426:
        /*000c*/ 	.word	0x00000000
        /*0010*/ 	.short	0x0008
        /*0012*/ 	.short	0x0040
        /*0014*/ 	.byte	0x00, 0xf0, 0x21, 0x00


	//----- nvinfo : EIATTR_KPARAM_INFO
	.align		4
.L_1427:
        /*0018*/ 	.byte	0x04, 0x17
        /*001a*/ 	.short	(.L_1429 - .L_1428)
.L_1428:
        /*001c*/ 	.word	0x00000000
        /*0020*/ 	.short	0x0007
        /*0022*/ 	.short	0x0038
        /*0024*/ 	.byte	0x00, 0xf0, 0x21, 0x00


	//----- nvinfo : EIATTR_KPARAM_INFO
	.align		4
.L_1429:
        /*0028*/ 	.byte	0x04, 0x17
        /*002a*/ 	.short	(.L_1431 - .L_1430)
.L_1430:
        /*002c*/ 	.word	0x00000000
        /*0030*/ 	.short	0x0006
        /*0032*/ 	.short	0x0030
        /*0034*/ 	.byte	0x00, 0xf0, 0x21, 0x00


	//----- nvinfo : EIATTR_KPARAM_INFO
	.align		4
.L_1431:
        /*0038*/ 	.byte	0x04, 0x17
        /*003a*/ 	.short	(.L_1433 - .L_1432)
.L_1432:
        /*003c*/ 	.word	0x00000000
        /*0040*/ 	.short	0x0005
        /*0042*/ 	.short	0x0028
        /*0044*/ 	.byte	0x00, 0xf0, 0x21, 0x00


	//----- nvinfo : EIATTR_KPARAM_INFO
	.align		4
.L_1433:
        /*0048*/ 	.byte	0x04, 0x17
        /*004a*/ 	.short	(.L_1435 - .L_1434)
.L_1434:
        /*004c*/ 	.word	0x00000000
        /*0050*/ 	.short	0x0004
        /*0052*/ 	.short	0x0020
        /*0054*/ 	.byte	0x00, 0xf0, 0x11, 0x00


	//----- nvinfo : EIATTR_KPARAM_INFO
	.align		4
.L_1435:
        /*0058*/ 	.byte	0x04, 0x17
        /*005a*/ 	.short	(.L_1437 - .L_1436)
.L_1436:
        /*005c*/ 	.word	0x00000000
        /*0060*/ 	.short	0x0003
        /*0062*/ 	.short	0x0018
        /*0064*/ 	.byte	0x00, 0xf0, 0x21, 0x00


	//----- nvinfo : EIATTR_KPARAM_INFO
	.align		4
.L_1437:
        /*0068*/ 	.byte	0x04, 0x17
        /*006a*/ 	.short	(.L_1439 - .L_1438)
.L_1438:
        /*006c*/ 	.word	0x00000000
        /*0070*/ 	.short	0x0002
        /*0072*/ 	.short	0x0010
        /*0074*/ 	.byte	0x00, 0xf0, 0x21, 0x00


	//----- nvinfo : EIATTR_KPARAM_INFO
	.align		4
.L_1439:
        /*0078*/ 	.byte	0x04, 0x17
        /*007a*/ 	.short	(.L_1441 - .L_1440)
.L_1440:
        /*007c*/ 	.word	0x00000000
        /*0080*/ 	.short	0x0001
        /*0082*/ 	.short	0x0008
        /*0084*/ 	.byte	0x00, 0xf0, 0x21, 0x00


	//----- nvinfo : EIATTR_KPARAM_INFO
	.align		4
.L_1441:
        /*0088*/ 	.byte	0x04, 0x17
        /*008a*/ 	.short	(.L_1443 - .L_1442)
.L_1442:
        /*008c*/ 	.word	0x00000000
        /*0090*/ 	.short	0x0000
        /*0092*/ 	.short	0x0000
        /*0094*/ 	.byte	0x00, 0xf0, 0x21, 0x00


	//----- nvinfo : EIATTR_SPARSE_MMA_MASK
	.align		4
.L_1443:
        /*0098*/ 	.byte	0x03, 0x50
        /*009a*/ 	.short	0x0000


	//----- nvinfo : EIATTR_MAXREG_COUNT
	.align		4
        /*009c*/ 	.byte	0x03, 0x1b
        /*009e*/ 	.short	0x00a8


	//----- nvinfo : EIATTR_NUM_BARRIERS
	.align		4
        /*00a0*/ 	.byte	0x02, 0x4c
        /*00a2*/ 	.byte	0x01
	.zero		1


	//----- nvinfo : EIATTR_MERCURY_ISA_VERSION
	.align		4
        /*00a4*/ 	.byte	0x03, 0x5f
        /*00a6*/ 	.short	0x0101


	//----- nvinfo : EIATTR_COOP_GROUP_MASK_REGIDS
	.align		4
        /*00a8*/ 	.byte	0x04, 0x29
        /*00aa*/ 	.short	(.L_1445 - .L_1444)


	//   ....[0]....
.L_1444:
        /*00ac*/ 	.word	0xffffffff


	//   ....[1]....
        /*00b0*/ 	.word	0xffffffff


	//   ....[2]....
        /*00b4*/ 	.word	0xffffffff


	//   ....[3]....
        /*00b8*/ 	.word	0xffffffff


	//   ....[4]....
        /*00bc*/ 	.word	0xffffffff


	//   ....[5]....
        /*00c0*/ 	.word	0xffffffff


	//   ....[6]....
        /*00c4*/ 	.word	0xffffffff


	//   ....[7]....
        /*00c8*/ 	.word	0xffffffff


	//   ....[8]....
        /*00cc*/ 	.word	0xffffffff


	//   ....[9]....
        /*00d0*/ 	.word	0xffffffff


	//   ....[10]....
        /*00d4*/ 	.word	0xffffffff


	//   ....[11]....
        /*00d8*/ 	.word	0xffffffff


	//   ....[12]....
        /*00dc*/ 	.word	0xffffffff


	//   ....[13]....
        /*00e0*/ 	.word	0xffffffff


	//   ....[14]....
        /*00e4*/ 	.word	0xffffffff


	//   ....[15]....
        /*00e8*/ 	.word	0xffffffff


	//   ....[16]....
        /*00ec*/ 	.word	0xffffffff


	//   ....[17]....
        /*00f0*/ 	.word	0xffffffff


	//   ....[18]....
        /*00f4*/ 	.word	0x05000010


	//   ....[19]....
        /*00f8*/ 	.word	0x05000010


	//   ....[20]....
        /*00fc*/ 	.word	0x05000010


	//   ....[21]....
        /*0100*/ 	.word	0x05000010


	//   ....[22]....
        /*0104*/ 	.word	0x05000010


	//   ....[23]....
        /*0108*/ 	.word	0x05000010


	//   ....[24]....
        /*010c*/ 	.word	0x05000010


	//   ....[25]....
        /*0110*/ 	.word	0x05000010


	//----- nvinfo : EIATTR_COOP_GROUP_INSTR_OFFSETS
	.align		4
.L_1445:
        /*0114*/ 	.byte	0x04, 0x28
        /*0116*/ 	.short	(.L_1447 - .L_1446)


	//   ....[0]....
.L_1446:
        /*0118*/ 	.word	0x00000550


	//   ....[1]....
        /*011c*/ 	.word	0x00000560


	//   ....[2]....
        /*0120*/ 	.word	0x00000590


	//   ....[3]....
        /*0124*/ 	.word	0x000005a0


	//   ....[4]....
        /*0128*/ 	.word	0x000005d0


	//   ....[5]....
        /*012c*/ 	.word	0x000005e0


	//   ....[6]....
        /*0130*/ 	.word	0x00000620


	//   ....[7]....
        /*0134*/ 	.word	0x00000650


	//   ....[8]....
        /*0138*/ 	.word	0x000006a0


	//   ....[9]....
        /*013c*/ 	.word	0x000006b0


	//   ....[10]....
        /*0140*/ 	.word	0x000007b0


	//   ....[11]....
        /*0144*/ 	.word	0x000007c0


	//   ....[12]....
        /*0148*/ 	.word	0x000007f0


	//   ....[13]....
        /*014c*/ 	.word	0x00000800


	//   ....[14]....
        /*0150*/ 	.word	0x00000830


	//   ....[15]....
        /*0154*/ 	.word	0x00000840


	//   ....[16]....
        /*0158*/ 	.word	0x00000870


	//   ....[17]....
        /*015c*/ 	.word	0x00000880


	//   ....[18]....
        /*0160*/ 	.word	0x00001140


	//   ....[19]....
        /*0164*/ 	.word	0x00001190


	//   ....[20]....
        /*0168*/ 	.word	0x00001200


	//   ....[21]....
        /*016c*/ 	.word	0x00001260


	//   ....[22]....
        /*0170*/ 	.word	0x000012d0


	//   ....[23]....
        /*0174*/ 	.word	0x00001330


	//   ....[24]....
        /*0178*/ 	.word	0x000013a0


	//   ....[25]....
        /*017c*/ 	.word	0x00001400


	//----- nvinfo : EIATTR_EXIT_INSTR_OFFSETS
	.align		4
.L_1447:
        /*0180*/ 	.byte	0x04, 0x1c
        /*0182*/ 	.short	(.L_1449 - .L_1448)


	//   ....[0]....
.L_1448:
        /*0184*/ 	.word	0x000010e0


	//----- nvinfo : EIATTR_MAX_THREADS
	.align		4
.L_1449:
        /*0188*/ 	.byte	0x04, 0x05
        /*018a*/ 	.short	(.L_1451 - .L_1450)
.L_1450:
        /*018c*/ 	.word	0x00000140
        /*0190*/ 	.word	0x00000001
        /*0194*/ 	.word	0x00000001


	//----- nvinfo : EIATTR_CRS_STACK_SIZE
	.align		4
.L_1451:
        /*0198*/ 	.byte	0x04, 0x1e
        /*019a*/ 	.short	(.L_1453 - .L_1452)
.L_1452:
        /*019c*/ 	.word	0x00000000


	//----- nvinfo : EIATTR_CBANK_PARAM_SIZE
	.align		4
.L_1453:
        /*01a0*/ 	.byte	0x03, 0x19
        /*01a2*/ 	.short	0x0048


	//----- nvinfo : EIATTR_PARAM_CBANK
	.align		4
        /*01a4*/ 	.byte	0x04, 0x0a
        /*01a6*/ 	.short	(.L_1455 - .L_1454)
	.align		4
.L_1454:
        /*01a8*/ 	.word	index@(.nv.constant0._ZN13group_norm_v214gn_cuda_kernelI6__halfLi320ELi1ELi32ELi80ELi64ELb0ELi64ELi80ELi80ELi4ELb0ELi148ELb0ELb0ENS_16CompileConditionILi900EEEEEvPT_PKS4_S7_S7_flPfS8_Pj)
        /*01ac*/ 	.short	0x0210
        /*01ae*/ 	.short	0x0048


	//----- nvinfo : EIATTR_SW_WAR
	.align		4
.L_1455:
        /*01b0*/ 	.byte	0x04, 0x36
        /*01b2*/ 	.short	(.L_1457 - .L_1456)
.L_1456:
        /*01b4*/ 	.word	0x00000008
.L_1457:


//--------------------- .nv.info._ZN13group_norm_v214gn_cuda_kernelI6__halfLi320ELi1ELi16ELi160ELi64ELb1ELi64ELi160ELi160ELi4ELb0ELi116ELb0ELb0ENS_16CompileConditionILi900EEEEEvPT_PKS4_S7_S7_flPfS8_Pj --------------------------
	.section	.nv.info._ZN13group_norm_v214gn_cuda_kernelI6__halfLi320ELi1ELi16ELi160ELi64ELb1ELi64ELi160ELi160ELi4ELb0ELi116ELb0ELb0ENS_16CompileConditionILi900EEEEEvPT_PKS4_S7_S7_flPfS8_Pj,"",@"SHT_CUDA_INFO"
	.sectionflags	@""
	.align	4


	//----- nvinfo : EIATTR_CUDA_API_VERSION
	.align		4
        /*0000*/ 	.byte	0x04, 0x37
        /*0002*/ 	.short	(.L_1459 - .L_1458)
.L_1458:
        /*0004*/ 	.word	0x00000082


	//----- nvinfo : EIATTR_KPARAM_INFO
	.align		4
.L_1459:
        /*0008*/ 	.byte	0x04, 0x17
        /*000a*/ 	.short	(.L_1461 - .L_1460)
.L_1460:
        /*000c*/ 	.word	0x00000000
        /*0010*/ 	.short	0x0008
        /*0012*/ 	.short	0x0040
        /*0014*/ 	.byte	0x00, 0xf0, 0x21, 0x00


	//----- nvinfo : EIATTR_KPARAM_INFO
	.align		4
.L_1461:
        /*0018*/ 	.byte	0x04, 0x17
        /*001a*/ 	.short	(.L_1463 - .L_1462)
.L_1462:
        /*001c*/ 	.word	0x00000000
        /*0020*/ 	.short	0x0007
        /*0022*/ 	.short	0x0038
        /*0024*/ 	.byte	0x00, 0xf0, 0x21, 0x00


	//----- nvinfo : EIATTR_KPARAM_INFO
	.align		4
.L_1463:
        /*0028*/ 	.byte	0x04, 0x17
        /*002a*/ 	.short	(.L_1465 - .L_1464)
.L_1464:
        /*002c*/ 	.word	0x00000000
        /*0030*/ 	.short	0x0006
        /*0032*/ 	.short	0x0030
        /*0034*/ 	.byte	0x00, 0xf0, 0x21, 0x00


	//----- nvinfo : EIATTR_KPARAM_INFO
	.align		4
.L_1465:
        /*0038*/ 	.byte	0x04, 0x17
        /*003a*/ 	.short	(.L_1467 - .L_1466)
.L_1466:
        /*003c*/ 	.word	0x00000000
        /*0040*/ 	.short	0x0005
        /*0042*/ 	.short	0x0028
        /*0044*/ 	.byte	0x00, 0xf0, 0x21, 0x00


	//----- nvinfo : EIATTR_KPARAM_INFO
	.align		4
.L_1467:
        /*0048*/ 	.byte	0x04, 0x17
        /*004a*/ 	.short	(.L_1469 - .L_1468)
.L_1468:
        /*004c*/ 	.word	0x00000000
        /*0050*/ 	.short	0x0004
        /*0052*/ 	.short	0x0020
        /*0054*/ 	.byte	0x00, 0xf0, 0x11, 0x00


	//----- nvinfo : EIATTR_KPARAM_INFO
	.align		4
.L_1469:
        /*0058*/ 	.byte	0x04, 0x17
        /*005a*/ 	.short	(.L_1471 - .L_1470)
.L_1470:
        /*005c*/ 	.word	0x00000000
        /*0060*/ 	.short	0x0003
        /*0062*/ 	.short	0x0018
        /*0064*/ 	.byte	0x00, 0xf0, 0x21, 0x00


	//----- nvinfo : EIATTR_KPARAM_INFO
	.align		4
.L_1471:
        /*0068*/ 	.byte	0x04, 0x17
        /*006a*/ 	.short	(.L_1473 - .L_1472)
.L_1472:
        /*006c*/ 	.word	0x00000000
        /*0070*/ 	.short	0x0002
        /*0072*/ 	.short	0x0010
        /*0074*/ 	.byte	0x00, 0xf0, 0x21, 0x00


	//----- nvinfo : EIATTR_KPARAM_INFO
	.align		4
.L_1473:
        /*0078*/ 	.byte	0x04, 0x17
        /*007a*/ 	.short	(.L_1475 - .L_1474)
.L_1474:
        /*007c*/ 	.word	0x00000000
        /*0080*/ 	.short	0x0001
        /*0082*/ 	.short	0x0008
        /*0084*/ 	.byte	0x00, 0xf0, 0x21, 0x00


	//----- nvinfo : EIATTR_KPARAM_INFO
	.align		4
.L_1475:
        /*0088*/ 	.byte	0x04, 0x17
        /*008a*/ 	.short	(.L_1477 - .L_1476)
.L_1476:
        /*008c*/ 	.word	0x00000000
        /*0090*/ 	.short	0x0000
        /*0092*/ 	.short	0x0000
        /*0094*/ 	.byte	0x00, 0xf0, 0x21, 0x00


	//----- nvinfo : EIATTR_SPARSE_MMA_MASK
	.align		4
.L_1477:
        /*0098*/ 	.byte	0x03, 0x50
        /*009a*/ 	.short	0x0000


	//----- nvinfo : EIATTR_MAXREG_COUNT
	.align		4
        /*009c*/ 	.byte	0x03, 0x1b
        /*009e*/ 	.short	0x00a8


	//----- nvinfo : EIATTR_NUM_BARRIERS
	.align		4
        /*00a0*/ 	.byte	0x02, 0x4c
        /*00a2*/ 	.byte	0x01
	.zero		1


	//----- nvinfo : EIATTR_MERCURY_ISA_VERSION
	.align		4
        /*00a4*/ 	.byte	0x03, 0x5f
        /*00a6*/ 	.short	0x0101


	//----- nvinfo : EIATTR_COOP_GROUP_MASK_REGIDS
	.align		4
        /*00a8*/ 	.byte	0x04, 0x29
        /*00aa*/ 	.short	(.L_1479 - .L_1478)


	//   ....[0]....
.L_1478:
        /*00ac*/ 	.word	0xffffffff


	//   ....[1]....
        /*00b0*/ 	.word	0xffffffff


	//   ....[2]....
        /*00b4*/ 	.word	0xffffffff


	//   ....[3]....
        /*00b8*/ 	.word	0xffffffff


	//   ....[4]....
        /*00bc*/ 	.word	0xffffffff


	//   ....[5]....
        /*00c0*/ 	.word	0xffffffff


	//   ....[6]....
        /*00c4*/ 	.word	0xffffffff


	//   ....[7]....
        /*00c8*/ 	.word	0xffffffff


	//   ....[8]....
        /*00cc*/ 	.word	0xffffffff


	//   ....[9]....
        /*00d0*/ 	.word	0xffffffff


	//   ....[10]....
        /*00d4*/ 	.word	0xffffffff


	//   ....[11]....
        /*00d8*/ 	.word	0xffffffff


	//   ....[12]....
        /*00dc*/ 	.word	0xffffffff


	//   ....[13]....
        /*00e0*/ 	.word	0xffffffff


	//   ....[14]....
        /*00e4*/ 	.word	0xffffffff


	//   ....[15]....
        /*00e8*/ 	.word	0xffffffff


	//   ....[16]....
        /*00ec*/ 	.word	0xffffffff


	//   ....[17]....
        /*00f0*/ 	.word	0xffffffff


	//   ....[18]....
        /*00f4*/ 	.word	0x05000018


	//   ....[19]....
        /*00f8*/ 	.word	0x05000018


	//   ....[20]....
        /*00fc*/ 	.word	0x05000018


	//   ....[21]....
        /*0100*/ 	.word	0x05000018


	//   ....[22]....
        /*0104*/ 	.word	0x05000018


	//   ....[23]....
        /*0108*/ 	.word	0x05000018


	//   ....[24]....
        /*010c*/ 	.word	0x05000018


	//   ....[25]....
        /*0110*/ 	.word	0x05000018


	//----- nvinfo : EIATTR_COOP_GROUP_INSTR_OFFSETS
	.align		4
.L_1479:
        /*0114*/ 	.byte	0x04, 0x28
        /*0116*/ 	.short	(.L_1481 - .L_1480)


	//   ....[0]....
.L_1480:
        /*0118*/ 	.word	0x00000870


	//   ....[1]....
        /*011c*/ 	.word	0x00000880


	//   ....[2]....
        /*0120*/ 	.word	0x000008b0


	//   ....[3]....
        /*0124*/ 	.word	0x000008c0


	//   ....[4]....
        /*0128*/ 	.word	0x000008f0


	//   ....[5]....
        /*012c*/ 	.word	0x00000900


	//   ....[6]....
        /*0130*/ 	.word	0x00000930


	//   ....[7]....
        /*0134*/ 	.word	0x00000940


	//   ....[8]....
        /*0138*/ 	.word	0x00000970


	//   ....[9]....
        /*013c*/ 	.word	0x00000980


	//   ....[10]....
        /*0140*/ 	.word	0x00000ad0


	//   ....[11]....
        /*0144*/ 	.word	0x00000ae0


	//   ....[12]....
        /*0148*/ 	.word	0x00000b10


	//   ....[13]....
        /*014c*/ 	.word	0x00000b20


	//   ....[14]....
        /*0150*/ 	.word	0x00000b50


	//   ....[15]....
        /*0154*/ 	.word	0x00000b60


	//   ....[16]....
        /*0158*/ 	.word	0x00000b90


	//   ....[17]....
        /*015c*/ 	.word	0x00000ba0


	//   ....[18]....
        /*0160*/ 	.word	0x00002440


	//   ....[19]....
        /*0164*/ 	.word	0x00002490


	//   ....[20]....
        /*0168*/ 	.word	0x00002500


	//   ....[21]....
        /*016c*/ 	.word	0x00002560


	//   ....[22]....
        /*0170*/ 	.word	0x000025d0


	//   ....[23]....
        /*0174*/ 	.word	0x00002630


	//   ....[24]....
        /*0178*/ 	.word	0x000026a0


	//   ....[25]....
        /*017c*/ 	.word	0x00002700


	//----- nvinfo : EIATTR_EXIT_INSTR_OFFSETS
	.align		4
.L_1481:
        /*0180*/ 	.byte	0x04, 0x1c
        /*0182*/ 	.short	(.L_1483 - .L_1482)


	//   ....[0]....
.L_1482:
        /*0184*/ 	.word	0x000023e0


	//----- nvinfo : EIATTR_MAX_THREADS
	.align		4
.L_1483:
        /*0188*/ 	.byte	0x04, 0x05
        /*018a*/ 	.short	(.L_1485 - .L_1484)
.L_1484:
        /*018c*/ 	.word	0x00000140
        /*0190*/ 	.word	0x00000001
        /*0194*/ 	.word	0x00000001


	//----- nvinfo : EIATTR_CRS_STACK_SIZE
	.align		4
.L_1485:
        /*0198*/ 	.byte	0x04, 0x1e
        /*019a*/ 	.short	(.L_1487 - .L_1486)
.L_1486:
        /*019c*/ 	.word	0x00000000


	//----- nvinfo : EIATTR_CBANK_PARAM_SIZE
	.align		4
.L_1487:
        /*01a0*/ 	.byte	0x03, 0x19
        /*01a2*/ 	.short	0x0048


	//----- nvinfo : EIATTR_PARAM_CBANK
	.align		4
        /*01a4*/ 	.byte	0x04, 0x0a
        /*01a6*/ 	.short	(.L_1489 - .L_1488)
	.align		4
.L_1488:
        /*01a8*/ 	.word	index@(.nv.constant0._ZN13group_norm_v214gn_cuda_kernelI6__halfLi320ELi1ELi16ELi160ELi64ELb1ELi64ELi160ELi160ELi4ELb0ELi116ELb0ELb0ENS_16CompileConditionILi900EEEEEvPT_PKS4_S7_S7_flPfS8_Pj)
        /*01ac*/ 	.short	0x0210
        /*01ae*/ 	.short	0x0048


	//----- nvinfo : EIATTR_SW_WAR
	.align		4
.L_1489:
        /*01b0*/ 	.byte	0x04, 0x36
        /*01b2*/ 	.short	(.L_1491 - .L_1490)
.L_1490:
        /*01b4*/ 	.word	0x00000008
.L_1491:


//--------------------- .nv.info._ZN13group_norm_v214gn_cuda_kernelI6__halfLi320ELi1ELi16ELi160ELi64ELb1ELi64ELi160ELi160ELi4ELb0ELi148ELb0ELb0ENS_16CompileConditionILi900EEEEEvPT_PKS4_S7_S7_flPfS8_Pj --------------------------
	.section	.nv.info._ZN13group_norm_v214gn_cuda_kernelI6__halfLi320ELi1ELi16ELi160ELi64ELb1ELi64ELi160ELi160ELi4ELb0ELi148ELb0ELb0ENS_16CompileConditionILi900EEEEEvPT_PKS4_S7_S7_flPfS8_Pj,"",@"SHT_CUDA_INFO"
	.sectionflags	@""
	.align	4


	//----- nvinfo : EIATTR_CUDA_API_VERSION
	.align		4
        /*0000*/ 	.byte	0x04, 0x37
        /*0002*/ 	.short	(.L_1493 - .L_1492)
.L_1492:
        /*0004*/ 	.word	0x00000082


	//----- nvinfo : EIATTR_KPARAM_INFO
	.align		4
.L_1493:
        /*0008*/ 	.byte	0x04, 0x17
        /*000a*/ 	.short	(.L_1495 - .L_1494)
.L_1494:
        /*000c*/ 	.word	0x00000000
        /*0010*/ 	.short	0x0008
        /*0012*/ 	.short	0x0040
        /*0014*/ 	.byte	0x00, 0xf0, 0x21, 0x00


	//----- nvinfo : EIATTR_KPARAM_INFO
	.align		4
.L_1495:
        /*0018*/ 	.byte	0x04, 0x17
        /*001a*/ 	.short	(.L_1497 - .L_1496)
.L_1496:
        /*001c*/ 	.word	0x00000000
        /*0020*/ 	.short	0x0007
        /*0022*/ 	.short	0x0038
        /*0024*/ 	.byte	0x00, 0xf0, 0x21, 0x00


	//----- nvinfo : EIATTR_KPARAM_INFO
	.align		4
.L_1497:
        /*0028*/ 	.byte	0x04, 0x17
        /*002a*/ 	.short	(.L_1499 - .L_1498)
.L_1498:
        /*002c*/ 	.word	0x00000000
        /*0030*/ 	.short	0x0006
        /*0032*/ 	.short	0x0030
        /*0034*/ 	.byte	0x00, 0xf0, 0x21, 0x00


	//----- nvinfo : EIATTR_KPARAM_INFO
	.align		4
.L_1499:
        /*0038*/ 	.byte	0x04, 0x17
        /*003a*/ 	.short	(.L_1501 - .L_1500)
.L_1500:
        /*003c*/ 	.word	0x00000000
        /*0040*/ 	.short	0x0005
        /*0042*/ 	.short	0x0028
        /*0044*/ 	.byte	0x00, 0xf0, 0x21, 0x00


	//----- nvinfo : EIATTR_KPARAM_INFO
	.align		4
.L_1501:
        /*0048*/ 	.byte	0x04, 0x17
        /*004a*/ 	.short	(.L_1503 - .L_1502)
.L_1502:
        /*004c*/ 	.word	0x00000000
        /*0050*/ 	.short	0x0004
        /*0052*/ 	.short	0x0020
        /*0054*/ 	.byte	0x00, 0xf0, 0x11, 0x00


	//----- nvinfo : EIATTR_KPARAM_INFO
	.align		4
.L_1503:
        /*0058*/ 	.byte	0x04, 0x17
        /*005a*/ 	.short	(.L_1505 - .L_1504)
.L_1504:
        /*005c*/ 	.word	0x00000000
        /*0060*/ 	.short	0x0003
        /*0062*/ 	.short	0x0018
        /*0064*/ 	.byte	0x00, 0xf0, 0x21, 0x00


	//----- nvinfo : EIATTR_KPARAM_INFO
	.align		4
.L_1505:
        /*0068*/ 	.byte	0x04, 0x17
        /*006a*/ 	.short	(.L_1507 - .L_1506)
.L_1506:
        /*006c*/ 	.word	0x00000000
        /*0070*/ 	.short	0x0002
        /*0072*/ 	.short	0x0010
        /*0074*/ 	.byte	0x00, 0xf0, 0x21, 0x00


	//----- nvinfo : EIATTR_KPARAM_INFO
	.align		4
.L_1507:
        /*0078*/ 	.byte	0x04, 0x17
        /*007a*/ 	.short	(.L_1509 - .L_1508)
.L_1508:
        /*007c*/ 	.word	0x00000000
        /*0080*/ 	.short	0x0001
        /*0082*/ 	.short	0x0008
        /*0084*/ 	.byte	0x00, 0xf0, 0x21, 0x00


	//----- nvinfo : EIATTR_KPARAM_INFO
	.align		4
.L_1509:
        /*0088*/ 	.byte	0x04, 0x17
        /*008a*/ 	.short	(.L_1511 - .L_1510)
.L_1510:
        /*008c*/ 	.word	0x00000000
        /*0090*/ 	.short	0x0000
        /*0092*/ 	.short	0x0000
        /*0094*/ 	.byte	0x00, 0xf0, 0x21, 0x00


	//----- nvinfo : EIATTR_SPARSE_MMA_MASK
	.align		4
.L_1511:
        /*0098*/ 	.byte	0x03, 0x50
        /*009a*/ 	.short	0x0000


	//----- nvinfo : EIATTR_MAXREG_COUNT
	.align		4
        /*009c*/ 	.byte	0x03, 0x1b
        /*009e*/ 	.short	0x00a8


	//----- nvinfo : EIATTR_NUM_BARRIERS
	.align		4
        /*00a0*/ 	.byte	0x02, 0x4c
        /*00a2*/ 	.byte	0x01
	.zero		1


	//----- nvinfo : EIATTR_MERCURY_ISA_VERSION
	.align		4
        /*00a4*/ 	.byte	0x03, 0x5f
        /*00a6*/ 	.short	0x0101


	//----- nvinfo : EIATTR_COOP_GROUP_MASK_REGIDS
	.align		4
        /*00a8*/ 	.byte	0x04, 0x29
        /*00aa*/ 	.short	(.L_1513 - .L_1512)


	//   ....[0]....
.L_1512:
        /*00ac*/ 	.word	0xffffffff


	//   ....[1]....
        /*00b0*/ 	.word	0xffffffff


	//   ....[2]....
        /*00b4*/ 	.word	0xffffffff


	//   ....[3]....
        /*00b8*/ 	.word	0xffffffff


	//   ....[4]....
        /*00bc*/ 	.word	0xffffffff


	//   ....[5]....
        /*00c0*/ 	.word	0xffffffff


	//   ....[6]....
        /*00c4*/ 	.word	0xffffffff


	//   ....[7]....
        /*00c8*/ 	.word	0xffffffff


	//   ....[8]....
        /*00cc*/ 	.word	0xffffffff


	//   ....[9]....
        /*00d0*/ 	.word	0xffffffff


	//   ....[10]....
        /*00d4*/ 	.word	0xffffffff


	//   ....[11]....
        /*00d8*/ 	.word	0xffffffff


	//   ....[12]....
        /*00dc*/ 	.word	0xffffffff


	//   ....[13]....
        /*00e0*/ 	.word	0xffffffff


	//   ....[14]....
        /*00e4*/ 	.word	0xffffffff


	//   ....[15]....
        /*00e8*/ 	.word	0xffffffff


	//   ....[16]....
        /*00ec*/ 	.word	0xffffffff


	//   ....[17]....
        /*00f0*/ 	.word	0xffffffff


	//   ....[18]....
        /*00f4*/ 	.word	0x05000018


	//   ....[19]....
        /*00f8*/ 	.word	0x05000018


	//   ....[20]....
        /*00fc*/ 	.word	0x05000018


	//   ....[21]....
        /*0100*/ 	.word	0x05000018


	//   ....[22]....
        /*0104*/ 	.word	0x05000018


	//   ....[23]....
        /*0108*/ 	.word	0x05000018


	//   ....[24]....
        /*010c*/ 	.word	0x05000018


	//   ....[25]....
        /*0110*/ 	.word	0x05000018


	//----- nvinfo : EIATTR_COOP_GROUP_INSTR_OFFSETS
	.align		4
.L_1513:
        /*0114*/ 	.byte	0x04, 0x28
        /*0116*/ 	.short	(.L_1515 - .L_1514)


	//   ....[0]....
.L_1514:
        /*0118*/ 	.word	0x00000870


	//   ....[1]....
        /*011c*/ 	.word	0x00000880


	//   ....[2]....
        /*0120*/ 	.word	0x000008b0


	//   ....[3]....
        /*0124*/ 	.word	0x000008c0


	//   ....[4]....
        /*0128*/ 	.word	0x000008f0


	//   ....[5]....
        /*012c*/ 	.word	0x00000900


	//   ....[6]....
        /*0130*/ 	.word	0x00000930


	//   ....[7]....
        /*0134*/ 	.word	0x00000940


	//   ....[8]....
        /*0138*/ 	.word	0x00000970


	//   ....[9]....
        /*013c*/ 	.word	0x00000980


	//   ....[10]....
        /*0140*/ 	.word	0x00000ad0


	//   ....[11]....
        /*0144*/ 	.word	0x00000ae0


	//   ....[12]....
        /*0148*/ 	.word	0x00000b10


	//   ....[13]....
        /*014c*/ 	.word	0x00000b20


	//   ....[14]....
        /*0150*/ 	.word	0x00000b50


	//   ....[15]....
        /*0154*/ 	.word	0x00000b60


	//   ....[16]....
        /*0158*/ 	.word	0x00000b90


	//   ....[17]....
        /*015c*/ 	.word	0x00000ba0


	//   ....[18]....
        /*0160*/ 	.word	0x00002440


	//   ....[19]....
        /*0164*/ 	.word	0x00002490


	//   ....[20]....
        /*0168*/ 	.word	0x00002500


	//   ....[21]....
        /*016c*/ 	.word	0x00002560


	//   ....[22]....
        /*0170*/ 	.word	0x000025d0


	//   ....[23]....
        /*0174*/ 	.word	0x00002630


	//   ....[24]....
        /*0178*/ 	.word	0x000026a0


	//   ....[25]....
        /*017c*/ 	.word	0x00002700


	//----- nvinfo : EIATTR_EXIT_INSTR_OFFSETS
	.align		4
.L_1515:
        /*0180*/ 	.byte	0x04, 0x1c
        /*0182*/ 	.short	(.L_1517 - .L_1516)


	//   ....[0]....
.L_1516:
        /*0184*/ 	.word	0x000023e0


	//----- nvinfo : EIATTR_MAX_THREADS
	.align		4
.L_1517:
        /*0188*/ 	.byte	0x04, 0x05
        /*018a*/ 	.short	(.L_1519 - .L_1518)
.L_1518:
        /*018c*/ 	.word	0x00000140
        /*0190*/ 	.word	0x00000001
        /*0194*/ 	.word	0x00000001


	//----- nvinfo : EIATTR_CRS_STACK_SIZE
	.align		4
.L_1519:
        /*0198*/ 	.byte	0x04, 0x1e
        /*019a*/ 	.short	(.L_1521 - .L_1520)
.L_1520:
        /*019c*/ 	.word	0x00000000


	//----- nvinfo : EIATTR_CBANK_PARAM_SIZE
	.align		4
.L_1521:
        /*01a0*/ 	.byte	0x03, 0x19
        /*01a2*/ 	.short	0x0048


	//----- nvinfo : EIATTR_PARAM_CBANK
	.align		4
        /*01a4*/ 	.byte	0x04, 0x0a
        /*01a6*/ 	.short	(.L_1523 - .L_1522)
	.align		4
.L_1522:
        /*01a8*/ 	.word	index@(.nv.constant0._ZN13group_norm_v214gn_cuda_kernelI6__halfLi320ELi1ELi16ELi160ELi64ELb1ELi64ELi160ELi160ELi4ELb0ELi148ELb0ELb0ENS_16CompileConditionILi900EEEEEvPT_PKS4_S7_S7_flPfS8_Pj)
        /*01ac*/ 	.short	0x0210
        /*01ae*/ 	.short	0x0048


	//----- nvinfo : EIATTR_SW_WAR
	.align		4
.L_1523:
        /*01b0*/ 	.byte	0x04, 0x36
        /*01b2*/ 	.short	(.L_1525 - .L_1524)
.L_1524:
        /*01b4*/ 	.word	0x00000008
.L_1525:


//--------------------- .nv.callgraph             --------------------------
	.section	.nv.callgraph,"",@"SHT_CUDA_CALLGRAPH"
	.align	4
	.sectionentsize	8
	.align		4
        /*0000*/ 	.word	0x00000000
	.align		4
        /*0004*/ 	.word	0xffffffff
	.align		4
        /*0008*/ 	.word	0x00000000
	.align		4
        /*000c*/ 	.word	0xfffffffe
	.align		4
        /*0010*/ 	.word	0x00000000
	.align		4
        /*0014*/ 	.word	0xfffffffd
	.align		4
        /*0018*/ 	.word	0x00000000
	.align		4
        /*001c*/ 	.word	0xfffffffc


//--------------------- .text._ZN13group_norm_v218gn_bwd_cuda_kernelI13__nv_bfloat16Li320ELi1ELi32ELi80ELi64ELb0ELb1ELi64ELi80ELi80ELi4ELb1ELi96ELb0ELb0ELNS_15WgradSyncMethodE3ENS_16CompileConditionILi900EEEEEvPT_S6_S6_PKS5_S8_S8_S8_PKfflPfPj --------------------------
	.section	.text._ZN13group_norm_v218gn_bwd_cuda_kernelI13__nv_bfloat16Li320ELi1ELi32ELi80ELi64ELb0ELb1ELi64ELi80ELi80ELi4ELb1ELi96ELb0ELb0ELNS_15WgradSyncMethodE3ENS_16CompileConditionILi900EEEEEvPT_S6_S6_PKS5_S8_S8_S8_PKfflPfPj,"ax",@progbits
	.align	128
        .global         _ZN13group_norm_v218gn_bwd_cuda_kernelI13__nv_bfloat16Li320ELi1ELi32ELi80ELi64ELb0ELb1ELi64ELi80ELi80ELi4ELb1ELi96ELb0ELb0ELNS_15WgradSyncMethodE3ENS_16CompileConditionILi900EEEEEvPT_S6_S6_PKS5_S8_S8_S8_PKfflPfPj
        .type           _ZN13group_norm_v218gn_bwd_cuda_kernelI13__nv_bfloat16Li320ELi1ELi32ELi80ELi64ELb0ELb1ELi64ELi80ELi80ELi4ELb1ELi96ELb0ELb0ELNS_15WgradSyncMethodE3ENS_16CompileConditionILi900EEEEEvPT_S6_S6_PKS5_S8_S8_S8_PKfflPfPj,@function
        .size           _ZN13group_norm_v218gn_bwd_cuda_kernelI13__nv_bfloat16Li320ELi1ELi32ELi80ELi64ELb0ELb1ELi64ELi80ELi80ELi4ELb1ELi96ELb0ELb0ELNS_15WgradSyncMethodE3ENS_16CompileConditionILi900EEEEEvPT_S6_S6_PKS5_S8_S8_S8_PKfflPfPj,(.L_x_2440 - _ZN13group_norm_v218gn_bwd_cuda_kernelI13__nv_bfloat16Li320ELi1ELi32ELi80ELi64ELb0ELb1ELi64ELi80ELi80ELi4ELb1ELi96ELb0ELb0ELNS_15WgradSyncMethodE3ENS_16CompileConditionILi900EEEEEvPT_S6_S6_PKS5_S8_S8_S8_PKfflPfPj)
        .other          _ZN13group_norm_v218gn_bwd_cuda_kernelI13__nv_bfloat16Li320ELi1ELi32ELi80ELi64ELb0ELb1ELi64ELi80ELi80ELi4ELb1ELi96ELb0ELb0ELNS_15WgradSyncMethodE3ENS_16CompileConditionILi900EEEEEvPT_S6_S6_PKS5_S8_S8_S8_PKfflPfPj,@"STO_CUDA_ENTRY STV_DEFAULT"
_ZN13group_norm_v218gn_bwd_cuda_kernelI13__nv_bfloat16Li320ELi1ELi32ELi80ELi64ELb0ELb1ELi64ELi80ELi80ELi4ELb1ELi96ELb0ELb0ELNS_15WgradSyncMethodE3ENS_16CompileConditionILi900EEEEEvPT_S6_S6_PKS5_S8_S8_S8_PKfflPfPj:
.text._ZN13group_norm_v218gn_bwd_cuda_kernelI13__nv_bfloat16Li320ELi1ELi32ELi80ELi64ELb0ELb1ELi64ELi80ELi80ELi4ELb1ELi96ELb0ELb0ELNS_15WgradSyncMethodE3ENS_16CompileConditionILi900EEEEEvPT_S6_S6_PKS5_S8_S8_S8_PKfflPfPj:
[----:B------:R-:W-:Y:S01]  /*0000*/  LDC R1, c[0x0][0x28] ;  /* 0x00000a00ff017b82 */ /* 0x000fe20000000800 */
[----:B------:R-:W0:Y:S01]  /*0010*/  S2R R84, SR_CTAID.Y ;  /* 0x0000000000547919 */ /* 0x000e220000002600 */
[----:B------:R-:W-:Y:S01]  /*0020*/  ULDC.64 UR6, c[0x0][0x258] ;  /* 0x0000960000067ab9 */ /* 0x000fe20000000a00 */
[----:B------:R-:W-:Y:S01]  /*0030*/  ULDC.64 UR8, c[0x0][0x208] ;  /* 0x0000820000087ab9 */ /* 0x000fe20000000a00 */
[----:B------:R-:W-:Y:S01]  /*0040*/  USHF.L.U32 UR10, UR6, 0x5, URZ ;  /* 0x00000005060a7899 */ /* 0x000fe2000800063f */
[----:B------:R-:W-:Y:S01]  /*0050*/  BSSY B0, `(.L_x_0) ;  /* 0x00002a1000007945 */ /* 0x000fe20003800000 */
[----:B------:R-:W-:Y:S01]  /*0060*/  USHF.L.U64.HI UR6, UR6, 0x5, UR7 ;  /* 0x0000000506067899 */ /* 0x000fe20008010207 */
[----:B------:R-:W-:-:S05]  /*0070*/  IMAD.MOV.U32 R101, RZ, RZ, RZ ;  /* 0x000000ffff657224 */ /* 0x000fca00078e00ff */
[----:B------:R-:W-:Y:S02]  /*0080*/  MOV R0, UR6 ;  /* 0x0000000600007c02 */ /* 0x000fe40008000f00 */
[----:B0-----:R-:W-:-:S04]  /*0090*/  ISETP.LT.U32.AND P0, PT, R84, UR10, PT ;  /* 0x0000000a54007c0c */ /* 0x001fc8000bf01070 */
[----:B------:R-:W-:Y:S02]  /*00a0*/  ISETP.GT.AND.EX P0, PT, R0, RZ, PT, P0 ;  /* 0x000000ff0000720c */ /* 0x000fe40003f04300 */
[----:B------:R-:W-:-:S11]  /*00b0*/  LOP3.LUT R0, R84, 0x1f, RZ, 0xc0, !PT ;  /* 0x0000001f54007812 */ /* 0x000fd600078ec0ff */
[----:B------:R-:W-:Y:S05]  /*00c0*/  @P0 BRA `(.L_x_1) ;  /* 0x0000000000680947 */ /* 0x000fea0003800000 */
[----:B------:R-:W0:Y:S01]  /*00d0*/  S2R R2, SR_TID.X ;  /* 0x0000000000027919 */ /* 0x000e220000002100 */
[----:B------:R-:W-:Y:S01]  /*00e0*/  BAR.SYNC.DEFER_BLOCKING 0x0 ;  /* 0x0000000000007b1d */ /* 0x000fe20000010000 */
[----:B0-----:R-:W-:-:S13]  /*00f0*/  ISETP.NE.AND P0, PT, R2, RZ, PT ;  /* 0x000000ff0200720c */ /* 0x001fda0003f05270 */
[----:B------:R-:W-:Y:S05]  /*0100*/  @P0 BRA `(.L_x_2) ;  /* 0x00000000004c0947 */ /* 0x000fea0003800000 */
[----:B------:R-:W0:Y:S01]  /*0110*/  S2UR UR4, SR_CTAID.X ;  /* 0x00000000000479c3 */ /* 0x000e220000002500 */
[----:B------:R-:W-:Y:S02]  /*0120*/  SHF.R.U32.HI R84, RZ, 0x5, R84 ;  /* 0x00000005ff547819 */ /* 0x000fe40000011654 */
[----:B------:R-:W-:Y:S01]  /*0130*/  LOP3.LUT R5, R0, 0x60, RZ, 0xfc, !PT ;  /* 0x0000006000057812 */ /* 0x000fe200078efcff */
[----:B------:R-:W-:Y:S01]  /*0140*/  IMAD.MOV.U32 R0, RZ, RZ, 0x7ffffffe ;  /* 0x7ffffffeff007424 */ /* 0x000fe200078e00ff */
[----:B------:R-:W-:-:S03]  /*0150*/  IADD3 R84, -R84, RZ, RZ ;  /* 0x000000ff54547210 */ /* 0x000fc60007ffe1ff */
[----:B------:R-:W1:Y:S01]  /*0160*/  LDC.64 R2, c[0x0][0x268] ;  /* 0x00009a00ff027b82 */ /* 0x000e620000000a00 */
[----:B0-----:R-:W-:Y:S01]  /*0170*/  ISETP.NE.AND P0, PT, R84, UR4, PT ;  /* 0x0000000454007c0c */ /* 0x001fe2000bf05270 */
[----:B-1----:R-:W-:-:S03]  /*0180*/  IMAD.WIDE.U32 R2, R5, 0x4, R2 ;  /* 0x0000000405027825 */ /* 0x002fc600078e0002 */
[----:B------:R-:W-:Y:S01]  /*0190*/  SEL R5, R0, 0x1, !P0 ;  /* 0x0000000100057807 */ /* 0x000fe20004000000 */
[----:B------:R-:W-:Y:S06]  /*01a0*/  MEMBAR.ALL.GPU ;  /* 0x0000000000007992 */ /* 0x000fec000000a000 */
[----:B------:R-:W-:-:S00]  /*01b0*/  ERRBAR ;  /* 0x00000000000079ab */ /* 0x000fc00000000000 */
[----:B------:R-:W-:Y:S06]  /*01c0*/  CGAERRBAR ;  /* 0x00000000000075ab */ /* 0x000fec0000000000 */
[----:B------:R0:W5:Y:S02]  /*01d0*/  ATOM.E.ADD.STRONG.GPU PT, R5, desc[UR8][R2.64], R5 ;  /* 0x000000050205798a */ /* 0x00016400081ee1c8 */
.L_x_3:
[----:B------:R-:W2:Y:S04]  /*01e0*/  LD.E.STRONG.GPU R0, desc[UR8][R2.64] ;  /* 0x0000000802007980 */ /* 0x000ea8000c10f900 */
[----:B--2---:R-:W-:Y:S01]  /*01f0*/  CCTL.IVALL ;  /* 0x00000000ff00798f */ /* 0x004fe20002000000 */
[----:B------:R-:W-:Y:S05]  /*0200*/  YIELD ;  /* 0x0000000000007946 */ /* 0x000fea0003800000 */
[----:B-----5:R-:W-:-:S04]  /*0210*/  LOP3.LUT R0, R0, R5, RZ, 0x3c, !PT ;  /* 0x0000000500007212 */ /* 0x020fc800078e3cff */
[----:B------:R-:W-:-:S13]  /*0220*/  ISETP.GT.AND P0, PT, R0, -0x1, PT ;  /* 0xffffffff0000780c */ /* 0x000fda0003f04270 */
[----:B------:R-:W-:Y:S05]  /*0230*/  @P0 BRA `(.L_x_3) ;  /* 0xfffffffc00e80947 */ /* 0x000fea000383ffff */
.L_x_2:
[----:B------:R-:W-:Y:S05]  /*0240*/  WARPSYNC.ALL ;  /* 0x0000000000007948 */ /* 0x000fea0003800000 */
[----:B------:R-:W-:Y:S06]  /*0250*/  BAR.SYNC.DEFER_BLOCKING 0x0 ;  /* 0x0000000000007b1d */ /* 0x000fec0000010000 */
[----:B------:R-:W-:Y:S05]  /*0260*/  BRA `(.L_x_4) ;  /* 0x0000002400fc7947 */ /* 0x000fea0003800000 */
.L_x_1:
[----:B------:R-:W0:Y:S01]  /*0270*/  S2R R4, SR_TID.X ;  /* 0x0000000000047919 */ /* 0x000e220000002100 */
[----:B------:R-:W1:Y:S01]  /*0280*/  S2UR UR4, SR_CTAID.X ;  /* 0x00000000000479c3 */ /* 0x000e620000002500 */
[----:B------:R-:W-:Y:S01]  /*0290*/  SHF.R.U32.HI R23, RZ, 0x5, R84 ;  /* 0x00000005ff177819 */ /* 0x000fe20000011654 */
[----:B------:R-:W-:-:S03]  /*02a0*/  IMAD.MOV.U32 R61, RZ, RZ, 0x7ffffffe ;  /* 0x7ffffffeff3d7424 */ /* 0x000fc600078e00ff */
[----:B------:R-:W-:-:S03]  /*02b0*/  IADD3 R8, -R23, RZ, RZ ;  /* 0x000000ff17087210 */ /* 0x000fc60007ffe1ff */
[----:B------:R-:W2:Y:S01]  /*02c0*/  S2UR UR5, SR_CgaCtaId ;  /* 0x00000000000579c3 */ /* 0x000ea20000008800 */
[----:B-1----:R-:W-:Y:S01]  /*02d0*/  ISETP.NE.AND P0, PT, R8, UR4, PT ;  /* 0x0000000408007c0c */ /* 0x002fe2000bf05270 */
[----:B------:R-:W-:-:S03]  /*02e0*/  UMOV UR4, 0x400 ;  /* 0x0000040000047882 */ /* 0x000fc60000000000 */
[----:B------:R-:W-:Y:S02]  /*02f0*/  SEL R61, R61, 0x1, !P0 ;  /* 0x000000013d3d7807 */ /* 0x000fe40004000000 */
[--C-:B0-----:R-:W-:Y:S01]  /*0300*/  SHF.R.S32.HI R5, RZ, 0x1f, R4.reuse ;  /* 0x0000001fff057819 */ /* 0x101fe20000011404 */
[C---:B------:R-:W-:Y:S01]  /*0310*/  IMAD.WIDE.U32 R2, R4.reuse, -0x33333333, RZ ;  /* 0xcccccccd04027825 */ /* 0x040fe200078e00ff */
[----:B--2---:R-:W-:Y:S01]  /*0320*/  ULEA UR4, UR5, UR4, 0x18 ;  /* 0x0000000405047291 */ /* 0x004fe2000f8ec03f */
[----:B------:R-:W-:Y:S02]  /*0330*/  SHF.L.U32 R59, R4, 0x1, RZ ;  /* 0x00000001043b7819 */ /* 0x000fe400000006ff */
[----:B------:R-:W-:Y:S01]  /*0340*/  LEA.HI R6, R5, R4, RZ, 0x2 ;  /* 0x0000000405067211 */ /* 0x000fe200078f10ff */
[----:B------:R-:W-:Y:S01]  /*0350*/  IMAD R56, R23, 0xa00, R4 ;  /* 0x00000a0017387824 */ /* 0x000fe200078e0204 */
[----:B------:R-:W-:Y:S01]  /*0360*/  SHF.R.U32.HI R39, RZ, 0x4, R3 ;  /* 0x00000004ff277819 */ /* 0x000fe20000011603 */
[----:B------:R-:W-:Y:S01]  /*0370*/  IMAD.U32 R57, RZ, RZ, UR4 ;  /* 0x00000004ff397e24 */ /* 0x000fe2000f8e00ff */
[----:B------:R-:W-:-:S02]  /*0380*/  SHF.R.S32.HI R38, RZ, 0x2, R6 ;  /* 0x00000002ff267819 */ /* 0x000fc40000011406 */
[----:B------:R-:W-:Y:S01]  /*0390*/  LEA.HI R5, R5, R4, RZ, 0x4 ;  /* 0x0000000405057211 */ /* 0x000fe200078f20ff */
[----:B------:R-:W-:Y:S01]  /*03a0*/  IMAD R60, R39, -0x14, R4 ;  /* 0xffffffec273c7824 */ /* 0x000fe200078e0204 */
[C---:B------:R-:W-:Y:S01]  /*03b0*/  IADD3 R8, R38.reuse, 0x28, RZ ;  /* 0x0000002826087810 */ /* 0x040fe20007ffe0ff */
[C---:B------:R-:W-:Y:S01]  /*03c0*/  VIADD R7, R38.reuse, 0x14 ;  /* 0x0000001426077836 */ /* 0x040fe20000000000 */
[C---:B------:R-:W-:Y:S01]  /*03d0*/  IADD3 R15, R38.reuse, 0xa0, RZ ;  /* 0x000000a0260f7810 */ /* 0x040fe20007ffe0ff */
[C---:B------:R-:W-:Y:S01]  /*03e0*/  VIADD R9, R38.reuse, 0x3c ;  /* 0x0000003c26097836 */ /* 0x040fe20000000000 */
[----:B------:R-:W-:Y:S01]  /*03f0*/  SHF.R.S32.HI R3, RZ, 0x1f, R8 ;  /* 0x0000001fff037819 */ /* 0x000fe20000011408 */
[C---:B------:R-:W-:Y:S01]  /*0400*/  VIADD R11, R38.reuse, 0x64 ;  /* 0x00000064260b7836 */ /* 0x040fe20000000000 */
[----:B------:R-:W-:Y:S01]  /*0410*/  SHF.R.S32.HI R2, RZ, 0x1f, R7 ;  /* 0x0000001fff027819 */ /* 0x000fe20000011407 */
[C---:B------:R-:W-:Y:S01]  /*0420*/  VIADD R14, R38.reuse, 0x8c ;  /* 0x0000008c260e7836 */ /* 0x040fe20000000000 */
[----:B------:R-:W-:Y:S01]  /*0430*/  SHF.R.S32.HI R10, RZ, 0x1f, R9 ;  /* 0x0000001fff0a7819 */ /* 0x000fe20000011409 */
[----:B------:R-:W-:Y:S01]  /*0440*/  VIADD R16, R38, 0xb4 ;  /* 0x000000b426107836 */ /* 0x000fe20000000000 */
[----:B------:R-:W-:Y:S01]  /*0450*/  LEA.HI R2, R2, R7, RZ, 0x2 ;  /* 0x0000000702027211 */ /* 0x000fe200078f10ff */
[C---:B------:R-:W-:Y:S01]  /*0460*/  VIADD R18, R38.reuse, 0xdc ;  /* 0x000000dc26127836 */ /* 0x040fe20000000000 */
[C---:B------:R-:W-:Y:S01]  /*0470*/  IADD3 R7, R38.reuse, 0x50, RZ ;  /* 0x0000005026077810 */ /* 0x040fe20007ffe0ff */
[----:B------:R-:W-:Y:S01]  /*0480*/  VIADD R20, R38, 0x104 ;  /* 0x0000010426147836 */ /* 0x000fe20000000000 */
[----:B------:R-:W-:Y:S01]  /*0490*/  LEA.HI R9, R10, R9, RZ, 0x2 ;  /* 0x000000090a097211 */ /* 0x000fe200078f10ff */
[----:B------:R-:W-:Y:S01]  /*04a0*/  VIADD R21, R38, 0x12c ;  /* 0x0000012c26157836 */ /* 0x000fe20000000000 */
[----:B------:R-:W-:-:S02]  /*04b0*/  LEA.HI R8, R3, R8, RZ, 0x2 ;  /* 0x0000000803087211 */ /* 0x000fc400078f10ff */
[----:B------:R-:W-:Y:S02]  /*04c0*/  SHF.R.S32.HI R10, RZ, 0x1f, R7 ;  /* 0x0000001fff0a7819 */ /* 0x000fe40000011407 */
[----:B------:R-:W-:Y:S02]  /*04d0*/  SHF.R.S32.HI R12, RZ, 0x1f, R11 ;  /* 0x0000001fff0c7819 */ /* 0x000fe4000001140b */
[----:B------:R-:W-:Y:S02]  /*04e0*/  IADD3 R3, R38, 0x78, RZ ;  /* 0x0000007826037810 */ /* 0x000fe40007ffe0ff */
[----:B------:R-:W-:Y:S02]  /*04f0*/  LEA.HI R7, R10, R7, RZ, 0x2 ;  /* 0x000000070a077211 */ /* 0x000fe400078f10ff */
[----:B------:R-:W-:Y:S02]  /*0500*/  LEA.HI R12, R12, R11, RZ, 0x2 ;  /* 0x0000000b0c0c7211 */ /* 0x000fe400078f10ff */
[----:B------:R-:W-:-:S02]  /*0510*/  SHF.R.S32.HI R10, RZ, 0x1f, R3 ;  /* 0x0000001fff0a7819 */ /* 0x000fc40000011403 */
[----:B------:R-:W-:Y:S02]  /*0520*/  SHF.R.S32.HI R11, RZ, 0x1f, R14 ;  /* 0x0000001fff0b7819 */ /* 0x000fe4000001140e */
[----:B------:R-:W-:Y:S02]  /*0530*/  LEA.HI R13, R10, R3, RZ, 0x2 ;  /* 0x000000030a0d7211 */ /* 0x000fe400078f10ff */
[----:B------:R-:W-:Y:S02]  /*0540*/  LEA.HI R14, R11, R14, RZ, 0x2 ;  /* 0x0000000e0b0e7211 */ /* 0x000fe400078f10ff */
[----:B------:R-:W-:Y:S02]  /*0550*/  SHF.R.S32.HI R10, RZ, 0x1f, R15 ;  /* 0x0000001fff0a7819 */ /* 0x000fe4000001140f */
[----:B------:R-:W-:Y:S02]  /*0560*/  IADD3 R11, R38, 0xc8, RZ ;  /* 0x000000c8260b7810 */ /* 0x000fe40007ffe0ff */
[----:B------:R-:W-:-:S02]  /*0570*/  SHF.R.S32.HI R3, RZ, 0x1f, R16 ;  /* 0x0000001fff037819 */ /* 0x000fc40000011410 */
[----:B------:R-:W-:Y:S02]  /*0580*/  LEA.HI R15, R10, R15, RZ, 0x2 ;  /* 0x0000000f0a0f7211 */ /* 0x000fe400078f10ff */
[----:B------:R-:W-:Y:S02]  /*0590*/  SHF.R.S32.HI R10, RZ, 0x1f, R11 ;  /* 0x0000001fff0a7819 */ /* 0x000fe4000001140b */
[----:B------:R-:W-:Y:S02]  /*05a0*/  IADD3 R19, R38, 0xf0, RZ ;  /* 0x000000f026137810 */ /* 0x000fe40007ffe0ff */
[----:B------:R-:W-:Y:S02]  /*05b0*/  LEA.HI R16, R3, R16, RZ, 0x2 ;  /* 0x0000001003107211 */ /* 0x000fe400078f10ff */
[----:B------:R-:W-:Y:S02]  /*05c0*/  SHF.R.S32.HI R3, RZ, 0x1f, R18 ;  /* 0x0000001fff037819 */ /* 0x000fe40000011412 */
[----:B------:R-:W-:-:S02]  /*05d0*/  LEA.HI R17, R10, R11, RZ, 0x2 ;  /* 0x0000000b0a117211 */ /* 0x000fc400078f10ff */
[----:B------:R-:W-:Y:S02]  /*05e0*/  SHF.R.S32.HI R10, RZ, 0x1f, R19 ;  /* 0x0000001fff0a7819 */ /* 0x000fe40000011413 */
[----:B------:R-:W-:Y:S02]  /*05f0*/  IADD3 R11, R38, 0x118, RZ ;  /* 0x00000118260b7810 */ /* 0x000fe40007ffe0ff */
[----:B------:R-:W-:Y:S02]  /*0600*/  LEA.HI R18, R3, R18, RZ, 0x2 ;  /* 0x0000001203127211 */ /* 0x000fe400078f10ff */
[----:B------:R-:W-:Y:S02]  /*0610*/  SHF.R.S32.HI R3, RZ, 0x1f, R20 ;  /* 0x0000001fff037819 */ /* 0x000fe40000011414 */
[----:B------:R-:W-:Y:S02]  /*0620*/  LEA.HI R19, R10, R19, RZ, 0x2 ;  /* 0x000000130a137211 */ /* 0x000fe400078f10ff */
[----:B------:R-:W-:-:S02]  /*0630*/  SHF.R.S32.HI R10, RZ, 0x1f, R11 ;  /* 0x0000001fff0a7819 */ /* 0x000fc4000001140b */
[----:B------:R-:W-:Y:S02]  /*0640*/  LEA.HI R20, R3, R20, RZ, 0x2 ;  /* 0x0000001403147211 */ /* 0x000fe400078f10ff */
[----:B------:R-:W-:Y:S02]  /*0650*/  LOP3.LUT R3, R6, 0xfffffffc, RZ, 0xc0, !PT ;  /* 0xfffffffc06037812 */ /* 0x000fe400078ec0ff */
[----:B------:R-:W-:Y:S02]  /*0660*/  LEA.HI R6, R10, R11, RZ, 0x2 ;  /* 0x0000000b0a067211 */ /* 0x000fe400078f10ff */
[----:B------:R-:W0:Y:S01]  /*0670*/  LDC.64 R10, c[0x0][0x268] ;  /* 0x00009a00ff0a7b82 */ /* 0x000e220000000a00 */
[----:B------:R-:W-:Y:S02]  /*0680*/  SHF.R.S32.HI R22, RZ, 0x1f, R21 ;  /* 0x0000001fff167819 */ /* 0x000fe40000011415 */
[----:B------:R-:W-:Y:S02]  /*0690*/  SHF.R.U32.HI R40, RZ, 0x4, R5 ;  /* 0x00000004ff287819 */ /* 0x000fe40000011605 */
[----:B------:R-:W-:-:S02]  /*06a0*/  LEA.HI R22, R22, R21, RZ, 0x2 ;  /* 0x0000001516167211 */ /* 0x000fc400078f10ff */
[----:B------:R-:W-:Y:S02]  /*06b0*/  LOP3.LUT R5, R0, 0x60, RZ, 0xfc, !PT ;  /* 0x0000006000057812 */ /* 0x000fe400078efcff */
[----:B------:R-:W-:Y:S02]  /*06c0*/  IADD3 R3, -R3, R4, RZ ;  /* 0x0000000403037210 */ /* 0x000fe40007ffe1ff */
[----:B------:R-:W-:Y:S02]  /*06d0*/  SHF.R.U32.HI R2, RZ, 0x2, R2 ;  /* 0x00000002ff027819 */ /* 0x000fe40000011602 */
[----:B------:R-:W-:Y:S02]  /*06e0*/  SHF.R.U32.HI R8, RZ, 0x2, R8 ;  /* 0x00000002ff087819 */ /* 0x000fe40000011608 */
[----:B------:R-:W-:Y:S02]  /*06f0*/  SHF.R.U32.HI R0, RZ, 0x2, R9 ;  /* 0x00000002ff007819 */ /* 0x000fe40000011609 */
[----:B------:R-:W-:-:S02]  /*0700*/  SHF.R.U32.HI R44, RZ, 0x2, R7 ;  /* 0x00000002ff2c7819 */ /* 0x000fc40000011607 */
[----:B------:R-:W-:Y:S02]  /*0710*/  SHF.R.U32.HI R12, RZ, 0x2, R12 ;  /* 0x00000002ff0c7819 */ /* 0x000fe4000001160c */
[----:B------:R-:W-:Y:S02]  /*0720*/  SHF.R.U32.HI R46, RZ, 0x2, R13 ;  /* 0x00000002ff2e7819 */ /* 0x000fe4000001160d */
[----:B------:R-:W-:Y:S01]  /*0730*/  SHF.R.U32.HI R14, RZ, 0x2, R14 ;  /* 0x00000002ff0e7819 */ /* 0x000fe2000001160e */
[----:B0-----:R-:W-:Y:S01]  /*0740*/  IMAD.WIDE.U32 R10, R5, 0x4, R10 ;  /* 0x00000004050a7825 */ /* 0x001fe200078e000a */
[----:B------:R-:W-:Y:S02]  /*0750*/  SHF.R.U32.HI R48, RZ, 0x2, R15 ;  /* 0x00000002ff307819 */ /* 0x000fe4000001160f */
[----:B------:R-:W-:Y:S02]  /*0760*/  SHF.R.U32.HI R16, RZ, 0x2, R16 ;  /* 0x00000002ff107819 */ /* 0x000fe40000011610 */
[----:B------:R-:W-:-:S02]  /*0770*/  SHF.R.U32.HI R50, RZ, 0x2, R17 ;  /* 0x00000002ff327819 */ /* 0x000fc40000011611 */
[----:B------:R-:W-:Y:S02]  /*0780*/  SHF.R.U32.HI R18, RZ, 0x2, R18 ;  /* 0x00000002ff127819 */ /* 0x000fe40000011612 */
[----:B------:R-:W-:Y:S02]  /*0790*/  SHF.R.U32.HI R52, RZ, 0x2, R19 ;  /* 0x00000002ff347819 */ /* 0x000fe40000011613 */
[----:B------:R-:W-:Y:S02]  /*07a0*/  SHF.R.U32.HI R20, RZ, 0x2, R20 ;  /* 0x00000002ff147819 */ /* 0x000fe40000011614 */
[----:B------:R-:W-:Y:S02]  /*07b0*/  SHF.R.U32.HI R6, RZ, 0x2, R6 ;  /* 0x00000002ff067819 */ /* 0x000fe40000011606 */
[----:B------:R-:W-:Y:S02]  /*07c0*/  SHF.R.U32.HI R22, RZ, 0x2, R22 ;  /* 0x00000002ff167819 */ /* 0x000fe40000011616 */
[----:B------:R-:W-:-:S02]  /*07d0*/  LOP3.LUT R40, R3, 0x3, R40, 0x78, !PT ;  /* 0x0000000303287812 */ /* 0x000fc400078e7828 */
[C---:B------:R-:W-:Y:S02]  /*07e0*/  LOP3.LUT R41, R3.reuse, 0x3, R2, 0x78, !PT ;  /* 0x0000000303297812 */ /* 0x040fe400078e7802 */
[C---:B------:R-:W-:Y:S02]  /*07f0*/  LOP3.LUT R42, R3.reuse, 0x3, R8, 0x78, !PT ;  /* 0x00000003032a7812 */ /* 0x040fe400078e7808 */
[----:B------:R-:W-:Y:S02]  /*0800*/  CS2R R8, SRZ ;  /* 0x0000000000087805 */ /* 0x000fe4000001ff00 */
[C---:B------:R-:W-:Y:S02]  /*0810*/  LOP3.LUT R43, R3.reuse, 0x3, R0, 0x78, !PT ;  /* 0x00000003032b7812 */ /* 0x040fe400078e7800 */
[C---:B------:R-:W-:Y:S02]  /*0820*/  LOP3.LUT R44, R3.reuse, 0x3, R44, 0x78, !PT ;  /* 0x00000003032c7812 */ /* 0x040fe400078e782c */
[----:B------:R-:W-:-:S02]  /*0830*/  LOP3.LUT R45, R3, 0x3, R12, 0x78, !PT ;  /* 0x00000003032d7812 */ /* 0x000fc400078e780c */
[C---:B------:R-:W-:Y:S02]  /*0840*/  LOP3.LUT R46, R3.reuse, 0x3, R46, 0x78, !PT ;  /* 0x00000003032e7812 */ /* 0x040fe400078e782e */
[C---:B------:R-:W-:Y:S02]  /*0850*/  LOP3.LUT R47, R3.reuse, 0x3, R14, 0x78, !PT ;  /* 0x00000003032f7812 */ /* 0x040fe400078e780e */
[----:B------:R-:W-:Y:S02]  /*0860*/  CS2R R14, SRZ ;  /* 0x00000000000e7805 */ /* 0x000fe4000001ff00 */
[C---:B------:R-:W-:Y:S02]  /*0870*/  LOP3.LUT R48, R3.reuse, 0x3, R48, 0x78, !PT ;  /* 0x0000000303307812 */ /* 0x040fe400078e7830 */
[----:B------:R-:W-:Y:S02]  /*0880*/  LOP3.LUT R49, R3, 0x3, R16, 0x78, !PT ;  /* 0x0000000303317812 */ /* 0x000fe400078e7810 */
[----:B------:R-:W-:-:S02]  /*0890*/  CS2R R16, SRZ ;  /* 0x0000000000107805 */ /* 0x000fc4000001ff00 */
[C---:B------:R-:W-:Y:S02]  /*08a0*/  LOP3.LUT R50, R3.reuse, 0x3, R50, 0x78, !PT ;  /* 0x0000000303327812 */ /* 0x040fe400078e7832 */
[C---:B------:R-:W-:Y:S02]  /*08b0*/  LOP3.LUT R51, R3.reuse, 0x3, R18, 0x78, !PT ;  /* 0x0000000303337812 */ /* 0x040fe400078e7812 */
[C---:B------:R-:W-:Y:S02]  /*08c0*/  LOP3.LUT R52, R3.reuse, 0x3, R52, 0x78, !PT ;  /* 0x0000000303347812 */ /* 0x040fe400078e7834 */
[C---:B------:R-:W-:Y:S02]  /*08d0*/  LOP3.LUT R53, R3.reuse, 0x3, R20, 0x78, !PT ;  /* 0x0000000303357812 */ /* 0x040fe400078e7814 */
[----:B------:R-:W-:Y:S02]  /*08e0*/  LOP3.LUT R54, R3, 0x3, R6, 0x78, !PT ;  /* 0x0000000303367812 */ /* 0x000fe400078e7806 */
[----:B------:R-:W-:-:S02]  /*08f0*/  CS2R R6, SRZ ;  /* 0x0000000000067805 */ /* 0x000fc4000001ff00 */
[----:B------:R-:W-:Y:S02]  /*0900*/  LOP3.LUT R55, R3, 0x3, R22, 0x78, !PT ;  /* 0x0000000303377812 */ /* 0x000fe400078e7816 */
[C---:B------:R-:W-:Y:S02]  /*0910*/  LOP3.LUT R3, R59.reuse, 0x18, RZ, 0xc, !PT ;  /* 0x000000183b037812 */ /* 0x040fe400078e0cff */
[----:B------:R-:W-:Y:S02]  /*0920*/  LEA R58, R4, R57, 0x5 ;  /* 0x00000039043a7211 */ /* 0x000fe400078e28ff */
[----:B------:R-:W-:Y:S02]  /*0930*/  LOP3.LUT R59, R59, 0x18, RZ, 0xc0, !PT ;  /* 0x000000183b3b7812 */ /* 0x000fe400078ec0ff */
[----:B------:R-:W-:-:S03]  /*0940*/  IADD3 R62, R58, R3, RZ ;  /* 0x000000033a3e7210 */ /* 0x000fc60007ffe0ff */
[----:B------:R-:W-:-:S07]  /*0950*/  IMAD.IADD R0, R58, 0x1, R59 ;  /* 0x000000013a007824 */ /* 0x000fce00078e023b */
.L_x_13:
[C---:B------:R-:W-:Y:S01]  /*0960*/  LOP3.LUT R83, R84.reuse, 0x1f, RZ, 0xc0, !PT ;  /* 0x0000001f54537812 */ /* 0x040fe200078ec0ff */
[----:B----4-:R-:W0:Y:S01]  /*0970*/  LDC.64 R12, c[0x0][0x238] ;  /* 0x00008e00ff0c7b82 */ /* 0x010e220000000a00 */
[----:B------:R-:W-:Y:S01]  /*0980*/  SHF.R.U64 R5, R84, 0x5, R101 ;  /* 0x0000000554057819 */ /* 0x000fe20000001265 */
[----:B------:R-:W-:Y:S01]  /*0990*/  IMAD R63, R39, 0xa00, RZ ;  /* 0x00000a00273f7824 */ /* 0x000fe200078e02ff */
[----:B------:R-:W-:Y:S01]  /*09a0*/  LOP3.LUT R20, R101, 0x1fffffff, RZ, 0xc0, !PT ;  /* 0x1fffffff65147812 */ /* 0x000fe200078ec0ff */
[----:B------:R-:W-:Y:S01]  /*09b0*/  IMAD R18, R83, 0x14, R60 ;  /* 0x0000001453127824 */ /* 0x000fe200078e023c */
[----:B------:R-:W-:Y:S01]  /*09c0*/  ULDC.64 UR4, c[0x0][0x248] ;  /* 0x0000920000047ab9 */ /* 0x000fe20000000a00 */
[----:B------:R-:W-:-:S03]  /*09d0*/  ULDC.64 UR12, c[0x0][0x228] ;  /* 0x00008a00000c7ab9 */ /* 0x000fc60000000a00 */
[----:B------:R-:W-:-:S04]  /*09e0*/  SHF.L.U32 R18, R18, 0x2, RZ ;  /* 0x0000000212127819 */ /* 0x000fc800000006ff */
[----:B------:R-:W-:Y:S01]  /*09f0*/  SHF.R.S32.HI R19, RZ, 0x1f, R18 ;  /* 0x0000001fff137819 */ /* 0x000fe20000011412 */
[----:B------:R-:W-:-:S05]  /*0a00*/  IMAD.WIDE.U32 R2, R18, -0x33333333, RZ ;  /* 0xcccccccd12027825 */ /* 0x000fca00078e00ff */
[----:B------:R-:W-:Y:S01]  /*0a10*/  SHF.R.U32.HI R82, RZ, 0x6, R3 ;  /* 0x00000006ff527819 */ /* 0x000fe20000011603 */
[----:B------:R-:W-:Y:S01]  /*0a20*/  IMAD.WIDE.U32 R2, R5, 0x28000, R18 ;  /* 0x0002800005027825 */ /* 0x000fe200078e0012 */
[----:B------:R-:W-:Y:S02]  /*0a30*/  LOP3.LUT R19, R84, 0xffffffe0, RZ, 0xc0, !PT ;  /* 0xffffffe054137812 */ /* 0x000fe400078ec0ff */
[----:B------:R-:W-:Y:S02]  /*0a40*/  SHF.R.U32.HI R5, RZ, 0x5, R101 ;  /* 0x00000005ff057819 */ /* 0x000fe40000011665 */
[----:B------:R-:W-:Y:S02]  /*0a50*/  IADD3 R19, P0, R19, R82, RZ ;  /* 0x0000005213137210 */ /* 0x000fe40007f1e0ff */
[----:B------:R-:W-:Y:S01]  /*0a60*/  IADD3 R63, P1, R63, R2, RZ ;  /* 0x000000023f3f7210 */ /* 0x000fe20007f3e0ff */
[----:B------:R-:W-:Y:S01]  /*0a70*/  IMAD R5, R5, 0x28000, RZ ;  /* 0x0002800005057824 */ /* 0x000fe200078e02ff */
[----:B------:R-:W-:-:S02]  /*0a80*/  IADD3.X R20, RZ, R20, RZ, P0, !PT ;  /* 0x00000014ff147210 */ /* 0x000fc400007fe4ff */
[----:B------:R-:W-:Y:S01]  /*0a90*/  LEA R2, P0, R19, UR4, 0x3 ;  /* 0x0000000413027c11 */ /* 0x000fe2000f8018ff */
[----:B------:R-:W-:-:S03]  /*0aa0*/  IMAD.X R64, R3, 0x1, R5, P1 ;  /* 0x0000000103407824 */ /* 0x000fc600008e0605 */
[----:B------:R-:W-:Y:S01]  /*0ab0*/  LEA.HI.X R3, R19, UR5, R20, 0x3, P0 ;  /* 0x0000000513037c11 */ /* 0x000fe200080f1c14 */
[----:B------:R-:W-:Y:S01]  /*0ac0*/  ULDC.64 UR4, c[0x0][0x230] ;  /* 0x00008c0000047ab9 */ /* 0x000fe20000000a00 */
[C---:B------:R-:W-:Y:S02]  /*0ad0*/  SHF.L.U64.HI R64, R63.reuse, 0x1, R64 ;  /* 0x000000013f407819 */ /* 0x040fe40000010240 */
[----:B------:R-:W-:Y:S02]  /*0ae0*/  SHF.L.U32 R63, R63, 0x1, RZ ;  /* 0x000000013f3f7819 */ /* 0x000fe400000006ff */
[----:B------:R-:W2:Y:S01]  /*0af0*/  LDG.E.64.CONSTANT R2, desc[UR8][R2.64] ;  /* 0x0000000802027981 */ /* 0x000ea2000c1e9b00 */
[----:B0-----:R-:W-:Y:S01]  /*0b00*/  IMAD.WIDE R18, R18, 0x2, R12 ;  /* 0x0000000212127825 */ /* 0x001fe200078e020c */
[C---:B------:R-:W-:Y:S01]  /*0b10*/  IADD3 R34, P0, R63.reuse, UR4, RZ ;  /* 0x000000043f227c10 */ /* 0x040fe2000ff1e0ff */
[----:B------:R-:W-:Y:S01]  /*0b20*/  ULDC UR4, c[0x0][0x250] ;  /* 0x0000940000047ab9 */ /* 0x000fe20000000800 */
[----:B------:R-:W-:-:S02]  /*0b30*/  IADD3 R36, P1, R63, UR12, RZ ;  /* 0x0000000c3f247c10 */ /* 0x000fc4000ff3e0ff */
[C---:B------:R-:W-:Y:S01]  /*0b40*/  IADD3.X R35, R64.reuse, UR5, RZ, P0, !PT ;  /* 0x0000000540237c10 */ /* 0x040fe200087fe4ff */
[----:B------:R-:W3:Y:S01]  /*0b50*/  LDG.E.64.CONSTANT R18, desc[UR8][R18.64] ;  /* 0x0000000812127981 */ /* 0x000ee2000c1e9b00 */
[----:B------:R-:W-:-:S03]  /*0b60*/  IADD3.X R37, R64, UR13, RZ, P1, !PT ;  /* 0x0000000d40257c10 */ /* 0x000fc60008ffe4ff */
[----:B------:R-:W4:Y:S04]  /*0b70*/  LDG.E.64.CONSTANT R20, desc[UR8][R34.64] ;  /* 0x0000000822147981 */ /* 0x000f28000c1e9b00 */
[----:B------:R-:W5:Y:S04]  /*0b80*/  LDG.E.64.CONSTANT R22, desc[UR8][R36.64] ;  /* 0x0000000824167981 */ /* 0x000f68000c1e9b00 */
[----:B------:R-:W5:Y:S04]  /*0b90*/  LDG.E.64.CONSTANT R24, desc[UR8][R34.64+0x14000] ;  /* 0x0140000822187981 */ /* 0x000f68000c1e9b00 */
[----:B------:R-:W5:Y:S04]  /*0ba0*/  LDG.E.64.CONSTANT R26, desc[UR8][R36.64+0x14000] ;  /* 0x01400008241a7981 */ /* 0x000f68000c1e9b00 */
[----:B------:R-:W5:Y:S04]  /*0bb0*/  LDG.E.64.CONSTANT R28, desc[UR8][R34.64+0x28000] ;  /* 0x02800008221c7981 */ /* 0x000f68000c1e9b00 */
[----:B------:R-:W5:Y:S04]  /*0bc0*/  LDG.E.64.CONSTANT R30, desc[UR8][R36.64+0x28000] ;  /* 0x02800008241e7981 */ /* 0x000f68000c1e9b00 */
[----:B------:R-:W5:Y:S04]  /*0bd0*/  LDG.E.64.CONSTANT R32, desc[UR8][R34.64+0x3c000] ;  /* 0x03c0000822207981 */ /* 0x000f68000c1e9b00 */
[----:B------:R0:W5:Y:S01]  /*0be0*/  LDG.E.64.CONSTANT R12, desc[UR8][R36.64+0x3c000] ;  /* 0x03c00008240c7981 */ /* 0x000162000c1e9b00 */
[----:B------:R-:W-:Y:S01]  /*0bf0*/  LOP3.LUT P0, RZ, R4, 0x1f, RZ, 0xc0, !PT ;  /* 0x0000001f04ff7812 */ /* 0x000fe2000780c0ff */
[----:B--2---:R-:W-:-:S06]  /*0c00*/  FADD.FTZ R81, R3, UR4 ;  /* 0x0000000403517e21 */ /* 0x004fcc0008010000 */
[----:B------:R-:W1:Y:S01]  /*0c10*/  MUFU.RSQ R81, R81 ;  /* 0x0000005100517308 */ /* 0x000e620000001400 */
[C---:B---3--:R-:W-:Y:S02]  /*0c20*/  PRMT R3, R18.reuse, 0x7632, R3 ;  /* 0x0000763212037816 */ /* 0x048fe40000000003 */
[----:B------:R-:W-:Y:S02]  /*0c30*/  SHF.L.U32 R80, R18, 0x10, RZ ;  /* 0x0000001012507819 */ /* 0x000fe400000006ff */
[C---:B----4-:R-:W-:Y:S01]  /*0c40*/  PRMT R18, R20.reuse, 0x7632, R18 ;  /* 0x0000763214127816 */ /* 0x050fe20000000012 */
[----:B------:R-:W-:Y:S01]  /*0c50*/  IMAD.U32 R65, R20, 0x10000, RZ ;  /* 0x0001000014417824 */ /* 0x000fe200078e00ff */
[----:B-----5:R-:W-:-:S03]  /*0c60*/  SHF.L.U32 R5, R22, 0x10, RZ ;  /* 0x0000001016057819 */ /* 0x020fc600000006ff */
[----:B0-----:R-:W-:Y:S01]  /*0c70*/  FADD.FTZ R36, -R2, R65 ;  /* 0x0000004102247221 */ /* 0x001fe20000010100 */
[----:B------:R-:W-:Y:S02]  /*0c80*/  PRMT R20, R22, 0x7632, R20 ;  /* 0x0000763216147816 */ /* 0x000fe40000000014 */
[----:B------:R-:W-:Y:S01]  /*0c90*/  SHF.L.U32 R67, R18, 0x10, RZ ;  /* 0x0000001012437819 */ /* 0x000fe200000006ff */
[----:B------:R-:W-:Y:S01]  /*0ca0*/  IMAD.U32 R35, R3, 0x10000, RZ ;  /* 0x0001000003237824 */ /* 0x000fe200078e00ff */
[----:B------:R-:W-:Y:S01]  /*0cb0*/  SHF.L.U32 R34, R20, 0x10, RZ ;  /* 0x0000001014227819 */ /* 0x000fe200000006ff */
[----:B------:R-:W-:Y:S01]  /*0cc0*/  FMUL.FTZ R66, R5, R80 ;  /* 0x0000005005427220 */ /* 0x000fe20000410000 */
[----:B-1----:R-:W-:Y:S01]  /*0cd0*/  FMUL.FTZ R3, R81, R36 ;  /* 0x0000002451037220 */ /* 0x002fe20000410000 */
[----:B------:R-:W-:Y:S01]  /*0ce0*/  FADD.FTZ R68, -R2, R67 ;  /* 0x0000004302447221 */ /* 0x000fe20000010100 */
[----:B------:R-:W-:Y:S01]  /*0cf0*/  SHF.L.U32 R65, R21, 0x10, RZ ;  /* 0x0000001015417819 */ /* 0x000fe200000006ff */
[----:B------:R-:W-:Y:S01]  /*0d00*/  FMUL.FTZ R36, R34, R35 ;  /* 0x0000002322247220 */ /* 0x000fe20000410000 */
[----:B------:R-:W-:Y:S01]  /*0d10*/  FFMA.FTZ R66, R3, R66, RZ ;  /* 0x0000004203427223 */ /* 0x000fe200000100ff */
[----:B------:R-:W-:Y:S01]  /*0d20*/  FMUL.FTZ R37, R81, R68 ;  /* 0x0000004451257220 */ /* 0x000fe20000410000 */
[----:B------:R-:W-:-:S03]  /*0d30*/  PRMT R18, R21, 0x7632, R18 ;  /* 0x0000763215127816 */ /* 0x000fc60000000012 */
[----:B------:R-:W-:Y:S01]  /*0d40*/  FFMA.FTZ R36, R37, R36, R66 ;  /* 0x0000002425247223 */ /* 0x000fe20000010042 */
[----:B------:R-:W-:Y:S01]  /*0d50*/  FADD.FTZ R66, -R2, R65 ;  /* 0x0000004102427221 */ /* 0x000fe20000010100 */
[----:B------:R-:W-:Y:S01]  /*0d60*/  IMAD.U32 R67, R18, 0x10000, RZ ;  /* 0x0001000012437824 */ /* 0x000fe200078e00ff */
[----:B------:R-:W-:Y:S01]  /*0d70*/  SHF.L.U32 R79, R23, 0x10, RZ ;  /* 0x00000010174f7819 */ /* 0x000fe200000006ff */
[C---:B------:R-:W-:Y:S01]  /*0d80*/  IMAD.U32 R78, R19.reuse, 0x10000, RZ ;  /* 0x00010000134e7824 */ /* 0x040fe200078e00ff */
[----:B------:R-:W-:Y:S01]  /*0d90*/  PRMT R85, R19, 0x7632, R85 ;  /* 0x0000763213557816 */ /* 0x000fe20000000055 */
[----:B------:R-:W-:Y:S01]  /*0da0*/  FMUL.FTZ R77, R81, R66 ;  /* 0x00000042514d7220 */ /* 0x000fe20000410000 */
[----:B------:R-:W-:Y:S01]  /*0db0*/  PRMT R86, R23, 0x7632, R86 ;  /* 0x0000763217567816 */ /* 0x000fe20000000056 */
[----:B------:R-:W-:Y:S01]  /*0dc0*/  FADD.FTZ R66, -R2, R67 ;  /* 0x0000004302427221 */ /* 0x000fe20000010100 */
[----:B------:R-:W-:Y:S01]  /*0dd0*/  SHF.L.U32 R67, R24, 0x10, RZ ;  /* 0x0000001018437819 */ /* 0x000fe200000006ff */
[----:B------:R-:W-:Y:S01]  /*0de0*/  FMUL.FTZ R65, R79, R78 ;  /* 0x0000004e4f417220 */ /* 0x000fe20000410000 */
[----:B------:R-:W-:-:S02]  /*0df0*/  SHF.L.U32 R85, R85, 0x10, RZ ;  /* 0x0000001055557819 */ /* 0x000fc400000006ff */
[----:B------:R-:W-:Y:S02]  /*0e00*/  SHF.L.U32 R86, R86, 0x10, RZ ;  /* 0x0000001056567819 */ /* 0x000fe400000006ff */
[----:B------:R-:W-:Y:S01]  /*0e10*/  PRMT R18, R24, 0x7632, R18 ;  /* 0x0000763218127816 */ /* 0x000fe20000000012 */
[----:B------:R-:W-:Y:S01]  /*0e20*/  FADD.FTZ R76, -R2, R67 ;  /* 0x00000043024c7221 */ /* 0x000fe20000010100 */
[----:B------:R-:W-:Y:S01]  /*0e30*/  FFMA.FTZ R36, R77, R65, R36 ;  /* 0x000000414d247223 */ /* 0x000fe20000010024 */
[----:B------:R-:W-:Y:S01]  /*0e40*/  FMUL.FTZ R65, R86, R85 ;  /* 0x0000005556417220 */ /* 0x000fe20000410000 */
[----:B------:R-:W-:Y:S01]  /*0e50*/  SHF.L.U32 R67, R18, 0x10, RZ ;  /* 0x0000001012437819 */ /* 0x000fe200000006ff */
[C---:B------:R-:W-:Y:S01]  /*0e60*/  FMUL.FTZ R87, R81.reuse, R66 ;  /* 0x0000004251577220 */ /* 0x040fe20000410000 */
[C---:B------:R-:W-:Y:S01]  /*0e70*/  IMAD.U32 R75, R26.reuse, 0x10000, RZ ;  /* 0x000100001a4b7824 */ /* 0x040fe200078e00ff */
[----:B------:R-:W-:Y:S01]  /*0e80*/  PRMT R88, R26, 0x7632, R88 ;  /* 0x000076321a587816 */ /* 0x000fe20000000058 */
[----:B------:R-:W-:Y:S01]  /*0e90*/  FMUL.FTZ R76, R81, R76 ;  /* 0x0000004c514c7220 */ /* 0x000fe20000410000 */
[----:B------:R-:W-:Y:S01]  /*0ea0*/  FFMA.FTZ R65, R87, R65, R36 ;  /* 0x0000004157417223 */ /* 0x000fe20000010024 */
[----:B------:R-:W-:Y:S01]  /*0eb0*/  FADD.FTZ R66, -R2, R67 ;  /* 0x0000004302427221 */ /* 0x000fe20000010100 */
[----:B------:R-:W-:Y:S01]  /*0ec0*/  FMUL.FTZ R36, R80, R75 ;  /* 0x0000004b50247220 */ /* 0x000fe20000410000 */
[----:B------:R-:W-:Y:S01]  /*0ed0*/  SHF.L.U32 R88, R88, 0x10, RZ ;  /* 0x0000001058587819 */ /* 0x000fe200000006ff */
[C---:B------:R-:W-:Y:S01]  /*0ee0*/  IMAD.U32 R67, R25.reuse, 0x10000, RZ ;  /* 0x0001000019437824 */ /* 0x040fe200078e00ff */
[----:B------:R-:W-:Y:S01]  /*0ef0*/  PRMT R18, R25, 0x7632, R18 ;  /* 0x0000763219127816 */ /* 0x000fe20000000012 */
[----:B------:R-:W-:Y:S01]  /*0f00*/  FFMA.FTZ R36, R76, R36, R65 ;  /* 0x000000244c247223 */ /* 0x000fe20000010041 */
[----:B------:R-:W-:Y:S01]  /*0f10*/  FMUL.FTZ R89, R81, R66 ;  /* 0x0000004251597220 */ /* 0x000fe20000410000 */
[----:B------:R-:W-:Y:S01]  /*0f20*/  FADD.FTZ R74, -R2, R67 ;  /* 0x00000043024a7221 */ /* 0x000fe20000010100 */
[----:B------:R-:W-:Y:S01]  /*0f30*/  FMUL.FTZ R65, R35, R88 ;  /* 0x0000005823417220 */ /* 0x000fe20000410000 */
[----:B------:R-:W-:-:S02]  /*0f40*/  SHF.L.U32 R73, R27, 0x10, RZ ;  /* 0x000000101b497819 */ /* 0x000fc400000006ff */
[----:B------:R-:W-:Y:S02]  /*0f50*/  SHF.L.U32 R67, R18, 0x10, RZ ;  /* 0x0000001012437819 */ /* 0x000fe400000006ff */
[----:B------:R-:W-:Y:S01]  /*0f60*/  PRMT R90, R27, 0x7632, R90 ;  /* 0x000076321b5a7816 */ /* 0x000fe2000000005a */
[----:B------:R-:W-:Y:S01]  /*0f70*/  FFMA.FTZ R65, R89, R65, R36 ;  /* 0x0000004159417223 */ /* 0x000fe20000010024 */
[----:B------:R-:W-:Y:S01]  /*0f80*/  FMUL.FTZ R36, R78, R73 ;  /* 0x000000494e247220 */ /* 0x000fe20000410000 */
[----:B------:R-:W-:Y:S01]  /*0f90*/  FMUL.FTZ R74, R81, R74 ;  /* 0x0000004a514a7220 */ /* 0x000fe20000410000 */
[----:B------:R-:W-:Y:S01]  /*0fa0*/  FADD.FTZ R66, -R2, R67 ;  /* 0x0000004302427221 */ /* 0x000fe20000010100 */
[----:B------:R-:W-:Y:S01]  /*0fb0*/  IMAD.U32 R90, R90, 0x10000, RZ ;  /* 0x000100005a5a7824 */ /* 0x000fe200078e00ff */
[C---:B------:R-:W-:Y:S02]  /*0fc0*/  SHF.L.U32 R67, R28.reuse, 0x10, RZ ;  /* 0x000000101c437819 */ /* 0x040fe400000006ff */
[----:B------:R-:W-:Y:S01]  /*0fd0*/  PRMT R18, R28, 0x7632, R18 ;  /* 0x000076321c127816 */ /* 0x000fe20000000012 */
[----:B------:R-:W-:Y:S01]  /*0fe0*/  FFMA.FTZ R36, R74, R36, R65 ;  /* 0x000000244a247223 */ /* 0x000fe20000010041 */
[----:B------:R-:W-:Y:S01]  /*0ff0*/  FMUL.FTZ R65, R85, R90 ;  /* 0x0000005a55417220 */ /* 0x000fe20000410000 */
[----:B------:R-:W-:Y:S01]  /*1000*/  FMUL.FTZ R91, R81, R66 ;  /* 0x00000042515b7220 */ /* 0x000fe20000410000 */
[----:B------:R-:W-:Y:S01]  /*1010*/  SHF.L.U32 R71, R30, 0x10, RZ ;  /* 0x000000101e477819 */ /* 0x000fe200000006ff */
[----:B------:R-:W-:Y:S01]  /*1020*/  FADD.FTZ R72, -R2, R67 ;  /* 0x0000004302487221 */ /* 0x000fe20000010100 */
[----:B------:R-:W-:Y:S01]  /*1030*/  PRMT R92, R30, 0x7632, R92 ;  /* 0x000076321e5c7816 */ /* 0x000fe2000000005c */
[----:B------:R-:W-:-:S02]  /*1040*/  IMAD.U32 R67, R18, 0x10000, RZ ;  /* 0x0001000012437824 */ /* 0x000fc400078e00ff */
[----:B------:R-:W-:Y:S01]  /*1050*/  FFMA.FTZ R65, R91, R65, R36 ;  /* 0x000000415b417223 */ /* 0x000fe20000010024 */
[----:B------:R-:W-:Y:S01]  /*1060*/  FMUL.FTZ R36, R80, R71 ;  /* 0x0000004750247220 */ /* 0x000fe20000410000 */
[----:B------:R-:W-:Y:S01]  /*1070*/  SHF.L.U32 R92, R92, 0x10, RZ ;  /* 0x000000105c5c7819 */ /* 0x000fe200000006ff */
[----:B------:R-:W-:Y:S01]  /*1080*/  FMUL.FTZ R72, R81, R72 ;  /* 0x0000004851487220 */ /* 0x000fe20000410000 */
[----:B------:R-:W-:-:S03]  /*1090*/  FADD.FTZ R66, -R2, R67 ;  /* 0x0000004302427221 */ /* 0x000fc60000010100 */
[----:B------:R-:W-:Y:S01]  /*10a0*/  FFMA.FTZ R36, R72, R36, R65 ;  /* 0x0000002448247223 */ /* 0x000fe20000010041 */
[----:B------:R-:W-:Y:S01]  /*10b0*/  FMUL.FTZ R65, R35, R92 ;  /* 0x0000005c23417220 */ /* 0x000fe20000410000 */
[----:B------:R-:W-:Y:S01]  /*10c0*/  FMUL.FTZ R93, R81, R66 ;  /* 0x00000042515d7220 */ /* 0x000fe20000410000 */
[----:B------:R-:W-:-:S03]  /*10d0*/  SHF.L.U32 R95, R29, 0x10, RZ ;  /* 0x000000101d5f7819 */ /* 0x000fc600000006ff */
[----:B------:R-:W-:Y:S01]  /*10e0*/  FFMA.FTZ R67, R93, R65, R36 ;  /* 0x000000415d437223 */ /* 0x000fe20000010024 */
[----:B------:R-:W-:Y:S01]  /*10f0*/  FFMA.FTZ R65, R5, R80, RZ ;  /* 0x0000005005417223 */ /* 0x000fe200000100ff */
[----:B------:R-:W-:Y:S01]  /*1100*/  PRMT R18, R29, 0x7632, R18 ;  /* 0x000076321d127816 */ /* 0x000fe20000000012 */
[----:B------:R-:W-:Y:S02]  /*1110*/  FADD.FTZ R70, -R2, R95 ;  /* 0x0000005f02467221 */ /* 0x000fe40000010100 */
[----:B------:R-:W-:Y:S01]  /*1120*/  FFMA.FTZ R36, R34, R35, R65 ;  /* 0x0000002322247223 */ /* 0x000fe20000010041 */
[----:B------:R-:W-:-:S03]  /*1130*/  SHF.L.U32 R95, R18, 0x10, RZ ;  /* 0x00000010125f7819 */ /* 0x000fc600000006ff */
[----:B------:R-:W-:Y:S02]  /*1140*/  FFMA.FTZ R65, R79, R78, R36 ;  /* 0x0000004e4f417223 */ /* 0x000fe40000010024 */
[----:B------:R-:W-:Y:S02]  /*1150*/  FADD.FTZ R36, -R2, R95 ;  /* 0x0000005f02247221 */ /* 0x000fe40000010100 */
[----:B------:R-:W-:Y:S01]  /*1160*/  FFMA.FTZ R65, R86, R85, R65 ;  /* 0x0000005556417223 */ /* 0x000fe20000010041 */
[----:B------:R-:W-:Y:S02]  /*1170*/  IMAD.U32 R69, R31, 0x10000, RZ ;  /* 0x000100001f457824 */ /* 0x000fe400078e00ff */
[----:B------:R-:W-:Y:S01]  /*1180*/  FMUL.FTZ R95, R81, R36 ;  /* 0x00000024515f7220 */ /* 0x000fe20000410000 */
[----:B------:R-:W-:Y:S01]  /*1190*/  PRMT R94, R31, 0x7632, R94 ;  /* 0x000076321f5e7816 */ /* 0x000fe2000000005e */
[----:B------:R-:W-:Y:S01]  /*11a0*/  FFMA.FTZ R36, R80, R75, R65 ;  /* 0x0000004b50247223 */ /* 0x000fe20000010041 */
[----:B------:R-:W-:Y:S01]  /*11b0*/  FMUL.FTZ R66, R78, R69 ;  /* 0x000000454e427220 */ /* 0x000fe20000410000 */
[----:B------:R-:W-:Y:S01]  /*11c0*/  FMUL.FTZ R70, R81, R70 ;  /* 0x0000004651467220 */ /* 0x000fe20000410000 */
[----:B------:R-:W-:Y:S01]  /*11d0*/  SHF.L.U32 R94, R94, 0x10, RZ ;  /* 0x000000105e5e7819 */ /* 0x000fe200000006ff */
[----:B------:R-:W-:Y:S01]  /*11e0*/  FFMA.FTZ R65, R35, R88, R36 ;  /* 0x0000005823417223 */ /* 0x000fe20000010024 */
[----:B------:R-:W-:-:S02]  /*11f0*/  IMAD.U32 R99, R32, 0x10000, RZ ;  /* 0x0001000020637824 */ /* 0x000fc400078e00ff */
[----:B------:R-:W-:Y:S01]  /*1200*/  FFMA.FTZ R66, R70, R66, R67 ;  /* 0x0000004246427223 */ /* 0x000fe20000010043 */
[----:B------:R-:W-:Y:S01]  /*1210*/  FFMA.FTZ R36, R78, R73, R65 ;  /* 0x000000494e247223 */ /* 0x000fe20000010041 */
[C---:B------:R-:W-:Y:S01]  /*1220*/  FMUL.FTZ R67, R85.reuse, R94 ;  /* 0x0000005e55437220 */ /* 0x040fe20000410000 */
[----:B------:R-:W-:Y:S01]  /*1230*/  PRMT R18, R32, 0x7632, R18 ;  /* 0x0000763220127816 */ /* 0x000fe20000000012 */
[----:B------:R-:W-:Y:S01]  /*1240*/  FADD.FTZ R68, -R2, R99 ;  /* 0x0000006302447221 */ /* 0x000fe20000010100 */
[----:B------:R-:W-:Y:S01]  /*1250*/  FFMA.FTZ R65, R85, R90, R36 ;  /* 0x0000005a55417223 */ /* 0x000fe20000010024 */
[----:B------:R-:W-:Y:S01]  /*1260*/  FFMA.FTZ R97, R95, R67, R66 ;  /* 0x000000435f617223 */ /* 0x000fe20000010042 */
[C---:B------:R-:W-:Y:S02]  /*1270*/  SHF.L.U32 R67, R12.reuse, 0x10, RZ ;  /* 0x000000100c437819 */ /* 0x040fe400000006ff */
[----:B------:R-:W-:Y:S02]  /*1280*/  PRMT R102, R12, 0x7632, R102 ;  /* 0x000076320c667816 */ /* 0x000fe40000000066 */
[----:B------:R-:W-:Y:S01]  /*1290*/  SHF.L.U32 R99, R18, 0x10, RZ ;  /* 0x0000001012637819 */ /* 0x000fe200000006ff */
[C---:B------:R-:W-:Y:S01]  /*12a0*/  FFMA.FTZ R36, R80.reuse, R71, R65 ;  /* 0x0000004750247223 */ /* 0x040fe20000010041 */
[----:B------:R-:W-:Y:S01]  /*12b0*/  FMUL.FTZ R66, R80, R67 ;  /* 0x0000004350427220 */ /* 0x000fe20000410000 */
[----:B------:R-:W-:-:S02]  /*12c0*/  IMAD.U32 R102, R102, 0x10000, RZ ;  /* 0x0001000066667824 */ /* 0x000fc400078e00ff */
[----:B------:R-:W-:Y:S01]  /*12d0*/  FMUL.FTZ R68, R81, R68 ;  /* 0x0000004451447220 */ /* 0x000fe20000410000 */
[----:B------:R-:W-:Y:S01]  /*12e0*/  FADD.FTZ R96, -R2, R99 ;  /* 0x0000006302607221 */ /* 0x000fe20000010100 */
[C---:B------:R-:W-:Y:S01]  /*12f0*/  FFMA.FTZ R65, R35.reuse, R92, R36 ;  /* 0x0000005c23417223 */ /* 0x040fe20000010024 */
[----:B------:R-:W-:Y:S01]  /*1300*/  FMUL.FTZ R98, R35, R102 ;  /* 0x0000006623627220 */ /* 0x000fe20000410000 */
[----:B------:R-:W-:Y:S01]  /*1310*/  FFMA.FTZ R97, R68, R66, R97 ;  /* 0x0000004244617223 */ /* 0x000fe20000010061 */
[----:B------:R-:W-:Y:S01]  /*1320*/  FMUL.FTZ R36, R81, R96 ;  /* 0x0000006051247220 */ /* 0x000fe20000410000 */
[----:B------:R-:W-:Y:S01]  /*1330*/  FFMA.FTZ R66, R78, R69, R65 ;  /* 0x000000454e427223 */ /* 0x000fe20000010041 */
[C---:B------:R-:W-:Y:S02]  /*1340*/  SHF.L.U32 R103, R33.reuse, 0x10, RZ ;  /* 0x0000001021677819 */ /* 0x040fe400000006ff */
[----:B------:R-:W-:Y:S01]  /*1350*/  FFMA.FTZ R99, R36, R98, R97 ;  /* 0x0000006224637223 */ /* 0x000fe20000010061 */
[----:B------:R-:W-:Y:S01]  /*1360*/  PRMT R18, R33, 0x7632, R18 ;  /* 0x0000763221127816 */ /* 0x000fe20000000012 */
[----:B------:R-:W-:Y:S01]  /*1370*/  FFMA.FTZ R97, R85, R94, R66 ;  /* 0x0000005e55617223 */ /* 0x000fe20000010042 */
[C---:B------:R-:W-:Y:S01]  /*1380*/  SHF.L.U32 R65, R13.reuse, 0x10, RZ ;  /* 0x000000100d417819 */ /* 0x040fe200000006ff */
[----:B------:R-:W-:Y:S01]  /*1390*/  FADD.FTZ R66, -R2, R103 ;  /* 0x0000006702427221 */ /* 0x000fe20000010100 */
[----:B------:R-:W-:Y:S01]  /*13a0*/  PRMT R104, R13, 0x7632, R104 ;  /* 0x000076320d687816 */ /* 0x000fe20000000068 */
[----:B------:R-:W-:Y:S01]  /*13b0*/  FFMA.FTZ R96, R80, R67, R97 ;  /* 0x0000004350607223 */ /* 0x000fe20000010061 */
[----:B------:R-:W-:-:S02]  /*13c0*/  IMAD.U32 R103, R18, 0x10000, RZ ;  /* 0x0001000012677824 */ /* 0x000fc400078e00ff */
[----:B------:R-:W-:Y:S01]  /*13d0*/  FMUL.FTZ R97, R78, R65 ;  /* 0x000000414e617220 */ /* 0x000fe20000410000 */
[----:B------:R-:W-:Y:S01]  /*13e0*/  SHF.L.U32 R104, R104, 0x10, RZ ;  /* 0x0000001068687819 */ /* 0x000fe200000006ff */
[----:B------:R-:W-:Y:S01]  /*13f0*/  FMUL.FTZ R66, R81, R66 ;  /* 0x0000004251427220 */ /* 0x000fe20000410000 */
[----:B------:R-:W-:Y:S01]  /*1400*/  FFMA.FTZ R35, R35, R102, R96 ;  /* 0x0000006623237223 */ /* 0x000fe20000010060 */
[----:B------:R-:W-:Y:S02]  /*1410*/  FADD.FTZ R100, -R2, R103 ;  /* 0x0000006702647221 */ /* 0x000fe40000010100 */
[----:B------:R-:W-:Y:S01]  /*1420*/  FFMA.FTZ R98, R66, R97, R99 ;  /* 0x0000006142627223 */ /* 0x000fe20000010063 */
[----:B------:R-:W-:Y:S01]  /*1430*/  FFMA.FTZ R96, R78, R65, R35 ;  /* 0x000000414e607223 */ /* 0x000fe20000010023 */
[----:B------:R-:W-:Y:S01]  /*1440*/  FMUL.FTZ R97, R85, R104 ;  /* 0x0000006855617220 */ /* 0x000fe20000410000 */
[----:B------:R-:W-:Y:S02]  /*1450*/  FMUL.FTZ R35, R81, R100 ;  /* 0x0000006451237220 */ /* 0x000fe40000410000 */
[----:B------:R-:W-:-:S02]  /*1460*/  FFMA.FTZ R96, R85, R104, R96 ;  /* 0x0000006855607223 */ /* 0x000fc40000010060 */
[----:B------:R-:W-:-:S03]  /*1470*/  FFMA.FTZ R97, R35, R97, R98 ;  /* 0x0000006123617223 */ /* 0x000fc60000010062 */
[----:B------:R-:W0:Y:S04]  /*1480*/  SHFL.BFLY PT, R85, R96, 0x10, 0x1f ;  /* 0x0e001f0060557f89 */ /* 0x000e2800000e0000 */
[----:B------:R-:W1:Y:S01]  /*1490*/  SHFL.BFLY PT, R98, R97, 0x10, 0x1f ;  /* 0x0e001f0061627f89 */ /* 0x000e6200000e0000 */
[----:B0-----:R-:W-:Y:S01]  /*14a0*/  FADD.FTZ R85, R96, R85 ;  /* 0x0000005560557221 */ /* 0x001fe20000010000 */
[----:B-1----:R-:W-:-:S04]  /*14b0*/  FADD.FTZ R98, R97, R98 ;  /* 0x0000006261627221 */ /* 0x002fc80000010000 */
        /* <DEDUP_REMOVED lines=10> */
[----:B------:R-:W2:Y:S01]  /*1560*/  @!P0 S2R R105, SR_CgaCtaId ;  /* 0x0000000000698919 */ /* 0x000ea20000008800 */
[----:B0-----:R-:W-:Y:S01]  /*1570*/  FADD.FTZ R96, R103, R96 ;  /* 0x0000006067607221 */ /* 0x001fe20000010000 */
[----:B-1----:R-:W-:-:S04]  /*1580*/  FADD.FTZ R97, R106, R97 ;  /* 0x000000616a617221 */ /* 0x002fc80000010000 */
[----:B------:R-:W0:Y:S04]  /*1590*/  SHFL.BFLY PT, R85, R96, 0x1, 0x1f ;  /* 0x0c201f0060557f89 */ /* 0x000e2800000e0000 */
[----:B------:R-:W1:Y:S01]  /*15a0*/  SHFL.BFLY PT, R98, R97, 0x1, 0x1f ;  /* 0x0c201f0061627f89 */ /* 0x000e6200000e0000 */
[----:B------:R-:W-:Y:S02]  /*15b0*/  @!P0 MOV R100, 0x400 ;  /* 0x0000040000648802 */ /* 0x000fe40000000f00 */
[----:B------:R-:W-:Y:S02]  /*15c0*/  @!P0 SHF.R.U32.HI R99, RZ, 0x2, R4 ;  /* 0x00000002ff638819 */ /* 0x000fe40000011604 */
[----:B------:R-:W-:Y:S01]  /*15d0*/  @!P0 IADD3 R100, R100, 0x2800, RZ ;  /* 0x0000280064648810 */ /* 0x000fe20007ffe0ff */
[----:B------:R-:W-:Y:S01]  /*15e0*/  FADD.FTZ R15, R86, R15 ;  /* 0x0000000f560f7221 */ /* 0x000fe20000010000 */
[----:B------:R-:W-:Y:S01]  /*15f0*/  @!P0 LOP3.LUT R99, R99, 0x3ffffff8, RZ, 0xc0, !PT ;  /* 0x3ffffff863638812 */ /* 0x000fe200078ec0ff */
[----:B------:R-:W-:Y:S01]  /*1600*/  FFMA.FTZ R14, R87, R86, R14 ;  /* 0x00000056570e7223 */ /* 0x000fe2000001000e */
[----:B--2---:R-:W-:Y:S01]  /*1610*/  @!P0 LEA R100, R105, R100, 0x18 ;  /* 0x0000006469648211 */ /* 0x004fe200078ec0ff */
[----:B------:R-:W-:Y:S01]  /*1620*/  FFMA.FTZ R16, R37, R34, R16 ;  /* 0x0000002225107223 */ /* 0x000fe20000010010 */
[----:B------:R-:W-:Y:S01]  /*1630*/  FADD.FTZ R37, R15, R90 ;  /* 0x0000005a0f257221 */ /* 0x000fe20000010000 */
[----:B------:R-:W-:-:S02]  /*1640*/  FFMA.FTZ R90, R91, R90, R14 ;  /* 0x0000005a5b5a7223 */ /* 0x000fc4000001000e */
[----:B------:R-:W-:Y:S02]  /*1650*/  @!P0 IMAD.IADD R99, R99, 0x1, R100 ;  /* 0x0000000163638824 */ /* 0x000fe400078e0264 */
[----:B0-----:R-:W-:Y:S01]  /*1660*/  FADD.FTZ R14, R96, R85 ;  /* 0x00000055600e7221 */ /* 0x001fe20000010000 */
[----:B-1----:R-:W-:-:S05]  /*1670*/  FADD.FTZ R15, R97, R98 ;  /* 0x00000062610f7221 */ /* 0x002fca0000010000 */
[----:B------:R0:W-:Y:S01]  /*1680*/  @!P0 STS.64 [R99], R14 ;  /* 0x0000000e63008388 */ /* 0x0001e20000000a00 */
[----:B------:R-:W-:-:S04]  /*1690*/  IADD3 R84, P0, R84, 0x60, RZ ;  /* 0x0000006054547810 */ /* 0x000fc80007f1e0ff */
[----:B------:R-:W-:Y:S02]  /*16a0*/  IADD3.X R101, RZ, R101, RZ, P0, !PT ;  /* 0x00000065ff657210 */ /* 0x000fe400007fe4ff */
[----:B------:R-:W-:Y:S02]  /*16b0*/  ISETP.GE.U32.AND P0, PT, R84, UR10, PT ;  /* 0x0000000a54007c0c */ /* 0x000fe4000bf06070 */
[----:B------:R-:W-:Y:S01]  /*16c0*/  PRMT R85, R18, 0x7632, R85 ;  /* 0x0000763212557816 */ /* 0x000fe20000000055 */
[----:B------:R-:W-:Y:S01]  /*16d0*/  FADD.FTZ R18, R5, R9 ;  /* 0x0000000905127221 */ /* 0x000fe20000010000 */
[----:B------:R-:W-:Y:S01]  /*16e0*/  ISETP.GE.AND.EX P0, PT, R101, UR6, PT, P0 ;  /* 0x0000000665007c0c */ /* 0x000fe2000bf06300 */
[----:B------:R-:W-:Y:S01]  /*16f0*/  FFMA.FTZ R9, R3, R5, R8 ;  /* 0x0000000503097223 */ /* 0x000fe20000010008 */
[----:B------:R-:W-:Y:S01]  /*1700*/  FADD.FTZ R8, R79, R7 ;  /* 0x000000074f087221 */ /* 0x000fe20000010000 */
[----:B------:R-:W-:Y:S01]  /*1710*/  FADD.FTZ R17, R34, R17 ;  /* 0x0000001122117221 */ /* 0x000fe20000010000 */
[----:B------:R-:W-:Y:S01]  /*1720*/  FFMA.FTZ R7, R77, R79, R6 ;  /* 0x0000004f4d077223 */ /* 0x000fe20000010006 */
[----:B------:R-:W-:Y:S01]  /*1730*/  FFMA.FTZ R16, R89, R88, R16 ;  /* 0x0000005859107223 */ /* 0x000fe20000010010 */
[----:B------:R-:W-:Y:S01]  /*1740*/  FADD.FTZ R8, R8, R73 ;  /* 0x0000004908087221 */ /* 0x000fe20000010000 */
[----:B------:R-:W-:Y:S01]  /*1750*/  FADD.FTZ R17, R17, R88 ;  /* 0x0000005811117221 */ /* 0x000fe20000010000 */
[----:B------:R-:W-:Y:S01]  /*1760*/  FADD.FTZ R18, R18, R75 ;  /* 0x0000004b12127221 */ /* 0x000fe20000010000 */
[----:B------:R-:W-:Y:S01]  /*1770*/  FFMA.FTZ R9, R76, R75, R9 ;  /* 0x0000004b4c097223 */ /* 0x000fe20000010009 */
[----:B------:R-:W-:Y:S01]  /*1780*/  FFMA.FTZ R7, R74, R73, R7 ;  /* 0x000000494a077223 */ /* 0x000fe20000010007 */
[----:B------:R-:W-:Y:S01]  /*1790*/  PRMT R86, R19, 0x7632, R86 ;  /* 0x0000763213567816 */ /* 0x000fe20000000056 */
[----:B------:R-:W-:Y:S01]  /*17a0*/  FADD.FTZ R8, R8, R69 ;  /* 0x0000004508087221 */ /* 0x000fe20000010000 */
[----:B------:R-:W-:Y:S01]  /*17b0*/  PRMT R88, R21, 0x7632, R88 ;  /* 0x0000763215587816 */ /* 0x000fe20000000058 */
[----:B------:R-:W-:Y:S01]  /*17c0*/  FADD.FTZ R17, R17, R92 ;  /* 0x0000005c11117221 */ /* 0x000fe20000010000 */
[----:B------:R-:W-:Y:S01]  /*17d0*/  FFMA.FTZ R103, R93, R92, R16 ;  /* 0x0000005c5d677223 */ /* 0x000fe20000010010 */
[----:B------:R-:W-:Y:S01]  /*17e0*/  FADD.FTZ R37, R37, R94 ;  /* 0x0000005e25257221 */ /* 0x000fe20000010000 */
[----:B------:R-:W-:Y:S01]  /*17f0*/  FFMA.FTZ R34, R95, R94, R90 ;  /* 0x0000005e5f227223 */ /* 0x000fe2000001005a */
[----:B------:R-:W-:Y:S01]  /*1800*/  FADD.FTZ R18, R18, R71 ;  /* 0x0000004712127221 */ /* 0x000fe20000010000 */
[----:B------:R-:W-:Y:S01]  /*1810*/  FFMA.FTZ R19, R72, R71, R9 ;  /* 0x0000004748137223 */ /* 0x000fe20000010009 */
[----:B------:R-:W-:Y:S01]  /*1820*/  FFMA.FTZ R21, R70, R69, R7 ;  /* 0x0000004546157223 */ /* 0x000fe20000010007 */
[----:B------:R-:W-:Y:S01]  /*1830*/  BSSY B1, `(.L_x_5) ;  /* 0x000006a000017945 */ /* 0x000fe20003800000 */
[----:B------:R-:W-:Y:S01]  /*1840*/  FADD.FTZ R7, R8, R65 ;  /* 0x0000004108077221 */ /* 0x000fe20000010000 */
[----:B------:R-:W-:Y:S01]  /*1850*/  PRMT R87, R20, 0x7632, R87 ;  /* 0x0000763214577816 */ /* 0x000fe20000000057 */
[----:B------:R-:W-:Y:S01]  /*1860*/  FADD.FTZ R17, R17, R102 ;  /* 0x0000006611117221 */ /* 0x000fe20000010000 */
[----:B------:R-:W-:Y:S01]  /*1870*/  PRMT R89, R24, 0x7632, R89 ;  /* 0x0000763218597816 */ /* 0x000fe20000000059 */
[----:B------:R-:W-:Y:S01]  /*1880*/  FFMA.FTZ R16, R36, R102, R103 ;  /* 0x0000006624107223 */ /* 0x000fe20000010067 */
[----:B------:R-:W-:Y:S01]  /*1890*/  PRMT R90, R25, 0x7632, R90 ;  /* 0x00007632195a7816 */ /* 0x000fe2000000005a */
[----:B0-----:R-:W-:Y:S01]  /*18a0*/  FADD.FTZ R15, R37, R104 ;  /* 0x00000068250f7221 */ /* 0x001fe20000010000 */
[----:B------:R-:W-:Y:S01]  /*18b0*/  PRMT R91, R28, 0x7632, R91 ;  /* 0x000076321c5b7816 */ /* 0x000fe2000000005b */
[----:B------:R-:W-:Y:S01]  /*18c0*/  FFMA.FTZ R14, R35, R104, R34 ;  /* 0x00000068230e7223 */ /* 0x000fe20000010022 */
[----:B------:R-:W-:Y:S01]  /*18d0*/  PRMT R92, R29, 0x7632, R92 ;  /* 0x000076321d5c7816 */ /* 0x000fe2000000005c */
[----:B------:R-:W-:Y:S01]  /*18e0*/  FADD.FTZ R9, R18, R67 ;  /* 0x0000004312097221 */ /* 0x000fe20000010000 */
[----:B------:R-:W-:Y:S01]  /*18f0*/  PRMT R93, R32, 0x7632, R93 ;  /* 0x00007632205d7816 */ /* 0x000fe2000000005d */
[----:B------:R-:W-:Y:S01]  /*1900*/  FFMA.FTZ R8, R68, R67, R19 ;  /* 0x0000004344087223 */ /* 0x000fe20000010013 */
[----:B------:R-:W-:Y:S01]  /*1910*/  PRMT R94, R33, 0x7632, R94 ;  /* 0x00007632215e7816 */ /* 0x000fe2000000005e */
[----:B------:R-:W-:Y:S01]  /*1920*/  FFMA.FTZ R6, R66, R65, R21 ;  /* 0x0000004142067223 */ /* 0x000fe20000010015 */
[----:B------:R-:W-:-:S02]  /*1930*/  PRMT R95, R22, 0x7632, R95 ;  /* 0x00007632165f7816 */ /* 0x000fc4000000005f */
[----:B------:R-:W-:Y:S02]  /*1940*/  PRMT R96, R23, 0x7632, R96 ;  /* 0x0000763217607816 */ /* 0x000fe40000000060 */
[----:B------:R-:W-:Y:S02]  /*1950*/  PRMT R97, R26, 0x7632, R97 ;  /* 0x000076321a617816 */ /* 0x000fe40000000061 */
[----:B------:R-:W-:Y:S02]  /*1960*/  PRMT R98, R27, 0x7632, R98 ;  /* 0x000076321b627816 */ /* 0x000fe40000000062 */
[----:B------:R-:W-:Y:S02]  /*1970*/  PRMT R99, R30, 0x7632, R99 ;  /* 0x000076321e637816 */ /* 0x000fe40000000063 */
[----:B------:R-:W-:Y:S01]  /*1980*/  PRMT R100, R31, 0x7632, R100 ;  /* 0x000076321f647816 */ /* 0x000fe20000000064 */
[----:B------:R-:W-:Y:S01]  /*1990*/  BAR.SYNC.DEFER_BLOCKING 0x0 ;  /* 0x0000000000007b1d */ /* 0x000fe20000010000 */
[----:B------:R-:W-:-:S05]  /*19a0*/  ISETP.GT.U32.AND P2, PT, R4, 0x1f, PT ;  /* 0x0000001f0400780c */ /* 0x000fca0003f44070 */
[----:B------:R-:W-:Y:S08]  /*19b0*/  @!P0 BRA `(.L_x_6) ;  /* 0x0000000400448947 */ /* 0x000ff00003800000 */
[C---:B------:R-:W-:Y:S01]  /*19c0*/  LOP3.LUT R19, R59.reuse, 0x8, RZ, 0x3c, !PT ;  /* 0x000000083b137812 */ /* 0x040fe200078e3cff */
[----:B------:R0:W-:Y:S01]  /*19d0*/  STS.64 [R0], R8 ;  /* 0x0000000800007388 */ /* 0x0001e20000000a00 */
[----:B------:R-:W-:Y:S02]  /*19e0*/  LOP3.LUT R21, R59, 0x10, RZ, 0x3c, !PT ;  /* 0x000000103b157812 */ /* 0x000fe400078e3cff */
[----:B------:R-:W-:Y:S02]  /*19f0*/  ISETP.GT.U32.AND P1, PT, R4, 0x4f, PT ;  /* 0x0000004f0400780c */ /* 0x000fe40003f24070 */
[C---:B------:R-:W-:Y:S01]  /*1a00*/  IADD3 R19, R58.reuse, R19, RZ ;  /* 0x000000133a137210 */ /* 0x040fe20007ffe0ff */
[----:B------:R-:W-:-:S04]  /*1a10*/  IMAD.IADD R21, R58, 0x1, R21 ;  /* 0x000000013a157824 */ /* 0x000fc800078e0215 */
[----:B------:R0:W-:Y:S04]  /*1a20*/  STS.64 [R19], R16 ;  /* 0x0000001013007388 */ /* 0x0001e80000000a00 */
[----:B------:R0:W-:Y:S04]  /*1a30*/  STS.64 [R21], R6 ;  /* 0x0000000615007388 */ /* 0x0001e80000000a00 */
[----:B------:R0:W-:Y:S01]  /*1a40*/  STS.64 [R62], R14 ;  /* 0x0000000e3e007388 */ /* 0x0001e20000000a00 */
[----:B------:R-:W-:Y:S06]  /*1a50*/  BAR.SYNC.DEFER_BLOCKING 0x0 ;  /* 0x0000000000007b1d */ /* 0x000fec0000010000 */
[----:B------:R-:W-:Y:S05]  /*1a60*/  @P1 BRA `(.L_x_6) ;  /* 0x0000000400181947 */ /* 0x000fea0003800000 */
[----:B------:R-:W-:-:S04]  /*1a70*/  LEA R102, R38, R57, 0x5 ;  /* 0x0000003926667211 */ /* 0x000fc800078e28ff */
[-C--:B------:R-:W-:Y:S01]  /*1a80*/  LEA R26, R40, R102.reuse, 0x3 ;  /* 0x00000066281a7211 */ /* 0x080fe200078e18ff */
[--C-:B------:R-:W-:Y:S01]  /*1a90*/  IMAD R30, R41, 0x8, R102.reuse ;  /* 0x00000008291e7824 */ /* 0x100fe200078e0266 */
[-C--:B------:R-:W-:Y:S01]  /*1aa0*/  LEA R34, R42, R102.reuse, 0x3 ;  /* 0x000000662a227211 */ /* 0x080fe200078e18ff */
[--C-:B------:R-:W-:Y:S01]  /*1ab0*/  IMAD R32, R44, 0x8, R102.reuse ;  /* 0x000000082c207824 */ /* 0x100fe200078e0266 */
[-C--:B------:R-:W-:Y:S01]  /*1ac0*/  LEA R36, R43, R102.reuse, 0x3 ;  /* 0x000000662b247211 */ /* 0x080fe200078e18ff */
[--C-:B------:R-:W-:Y:S01]  /*1ad0*/  IMAD R22, R47, 0x8, R102.reuse ;  /* 0x000000082f167824 */ /* 0x100fe200078e0266 */
[----:B------:R-:W1:Y:S01]  /*1ae0*/  LDS.64 R26, [R26] ;  /* 0x000000001a1a7984 */ /* 0x000e620000000a00 */
[-C--:B------:R-:W-:Y:S01]  /*1af0*/  LEA R28, R45, R102.reuse, 0x3 ;  /* 0x000000662d1c7211 */ /* 0x080fe200078e18ff */
[--C-:B------:R-:W-:Y:S01]  /*1b00*/  IMAD R105, R50, 0x8, R102.reuse ;  /* 0x0000000832697824 */ /* 0x100fe200078e0266 */
[-C--:B------:R-:W-:Y:S01]  /*1b10*/  LEA R20, R46, R102.reuse, 0x3 ;  /* 0x000000662e147211 */ /* 0x080fe200078e18ff */
[----:B------:R-:W2:Y:S01]  /*1b20*/  LDS.64 R30, [R30+0x280] ;  /* 0x000280001e1e7984 */ /* 0x000ea20000000a00 */
[-C--:B------:R-:W-:Y:S01]  /*1b30*/  LEA R24, R48, R102.reuse, 0x3 ;  /* 0x0000006630187211 */ /* 0x080fe200078e18ff */
[----:B------:R-:W-:Y:S01]  /*1b40*/  IMAD R108, R53, 0x8, R102 ;  /* 0x00000008356c7824 */ /* 0x000fe200078e0266 */
[-C--:B------:R-:W-:Y:S01]  /*1b50*/  LEA R18, R49, R102.reuse, 0x3 ;  /* 0x0000006631127211 */ /* 0x080fe200078e18ff */
[----:B------:R-:W3:Y:S01]  /*1b60*/  LDS.64 R34, [R34+0x500] ;  /* 0x0005000022227984 */ /* 0x000ee20000000a00 */
[----:B------:R-:W-:-:S02]  /*1b70*/  LEA R106, R51, R102, 0x3 ;  /* 0x00000066336a7211 */ /* 0x000fc400078e18ff */
[----:B------:R-:W-:Y:S01]  /*1b80*/  LEA R107, R52, R102, 0x3 ;  /* 0x00000066346b7211 */ /* 0x000fe200078e18ff */
[----:B------:R-:W4:Y:S04]  /*1b90*/  LDS.64 R36, [R36+0x780] ;  /* 0x0007800024247984 */ /* 0x000f280000000a00 */
[----:B------:R-:W5:Y:S04]  /*1ba0*/  LDS.64 R32, [R32+0xa00] ;  /* 0x000a000020207984 */ /* 0x000f680000000a00 */
[----:B------:R-:W5:Y:S04]  /*1bb0*/  LDS.64 R28, [R28+0xc80] ;  /* 0x000c80001c1c7984 */ /* 0x000f680000000a00 */
[----:B0-----:R-:W0:Y:S04]  /*1bc0*/  LDS.64 R20, [R20+0xf00] ;  /* 0x000f000014147984 */ /* 0x001e280000000a00 */
[----:B------:R-:W0:Y:S04]  /*1bd0*/  LDS.64 R22, [R22+0x1180] ;  /* 0x0011800016167984 */ /* 0x000e280000000a00 */
[----:B------:R-:W0:Y:S04]  /*1be0*/  LDS.64 R24, [R24+0x1400] ;  /* 0x0014000018187984 */ /* 0x000e280000000a00 */
[----:B------:R-:W0:Y:S01]  /*1bf0*/  LDS.64 R18, [R18+0x1680] ;  /* 0x0016800012127984 */ /* 0x000e220000000a00 */
[----:B-1----:R-:W-:Y:S01]  /*1c00*/  FADD.FTZ R103, RZ, R26 ;  /* 0x0000001aff677221 */ /* 0x002fe20000010000 */
[----:B------:R-:W-:-:S02]  /*1c10*/  FADD.FTZ R104, RZ, R27 ;  /* 0x0000001bff687221 */ /* 0x000fc40000010000 */
[----:B------:R1:W0:Y:S01]  /*1c20*/  LDS.64 R26, [R105+0x1900] ;  /* 0x00190000691a7984 */ /* 0x0002220000000a00 */
[----:B--2---:R-:W-:Y:S01]  /*1c30*/  FADD.FTZ R103, R103, R30 ;  /* 0x0000001e67677221 */ /* 0x004fe20000010000 */
[----:B------:R-:W-:Y:S02]  /*1c40*/  FADD.FTZ R104, R104, R31 ;  /* 0x0000001f68687221 */ /* 0x000fe40000010000 */
[----:B------:R-:W2:Y:S01]  /*1c50*/  LDS.64 R30, [R106+0x1b80] ;  /* 0x001b80006a1e7984 */ /* 0x000ea20000000a00 */
[----:B---3--:R-:W-:Y:S01]  /*1c60*/  FADD.FTZ R103, R103, R34 ;  /* 0x0000002267677221 */ /* 0x008fe20000010000 */
[----:B------:R-:W-:Y:S02]  /*1c70*/  FADD.FTZ R104, R104, R35 ;  /* 0x0000002368687221 */ /* 0x000fe40000010000 */
[----:B------:R-:W3:Y:S01]  /*1c80*/  LDS.64 R34, [R107+0x1e00] ;  /* 0x001e00006b227984 */ /* 0x000ee20000000a00 */
[----:B----4-:R-:W-:Y:S01]  /*1c90*/  FADD.FTZ R103, R103, R36 ;  /* 0x0000002467677221 */ /* 0x010fe20000010000 */
[----:B------:R-:W-:Y:S01]  /*1ca0*/  FADD.FTZ R104, R104, R37 ;  /* 0x0000002568687221 */ /* 0x000fe20000010000 */
[-C--:B-1----:R-:W-:Y:S01]  /*1cb0*/  LEA R105, R54, R102.reuse, 0x3 ;  /* 0x0000006636697211 */ /* 0x082fe200078e18ff */
[----:B------:R-:W1:Y:S01]  /*1cc0*/  LDS.64 R36, [R108+0x2080] ;  /* 0x002080006c247984 */ /* 0x000e620000000a00 */
[----:B-----5:R-:W-:Y:S01]  /*1cd0*/  FADD.FTZ R103, R103, R32 ;  /* 0x0000002067677221 */ /* 0x020fe20000010000 */
[----:B------:R-:W-:Y:S01]  /*1ce0*/  FADD.FTZ R104, R104, R33 ;  /* 0x0000002168687221 */ /* 0x000fe20000010000 */
[----:B------:R-:W-:Y:S01]  /*1cf0*/  LEA R102, R55, R102, 0x3 ;  /* 0x0000006637667211 */ /* 0x000fe200078e18ff */
[----:B------:R-:W4:Y:S01]  /*1d00*/  LDS.64 R32, [R105+0x2300] ;  /* 0x0023000069207984 */ /* 0x000f220000000a00 */
[----:B------:R-:W-:Y:S01]  /*1d10*/  FADD.FTZ R103, R103, R28 ;  /* 0x0000001c67677221 */ /* 0x000fe20000010000 */
[----:B------:R-:W-:-:S02]  /*1d20*/  FADD.FTZ R104, R104, R29 ;  /* 0x0000001d68687221 */ /* 0x000fc40000010000 */
[----:B------:R-:W5:Y:S01]  /*1d30*/  LDS.64 R28, [R102+0x2580] ;  /* 0x00258000661c7984 */ /* 0x000f620000000a00 */
[----:B0-----:R-:W-:Y:S01]  /*1d40*/  FADD.FTZ R103, R103, R20 ;  /* 0x0000001467677221 */ /* 0x001fe20000010000 */
[----:B------:R-:W-:Y:S02]  /*1d50*/  FADD.FTZ R104, R104, R21 ;  /* 0x0000001568687221 */ /* 0x000fe40000010000 */
[----:B------:R-:W0:Y:S01]  /*1d60*/  LDC.64 R20, c[0x0][0x260] ;  /* 0x00009800ff147b82 */ /* 0x000e220000000a00 */
[----:B------:R-:W-:Y:S01]  /*1d70*/  FADD.FTZ R103, R103, R22 ;  /* 0x0000001667677221 */ /* 0x000fe20000010000 */
[----:B------:R-:W-:-:S03]  /*1d80*/  FADD.FTZ R104, R104, R23 ;  /* 0x0000001768687221 */ /* 0x000fc60000010000 */
[----:B------:R-:W-:Y:S01]  /*1d90*/  FADD.FTZ R103, R103, R24 ;  /* 0x0000001867677221 */ /* 0x000fe20000010000 */
[----:B------:R-:W-:-:S03]  /*1da0*/  FADD.FTZ R104, R104, R25 ;  /* 0x0000001968687221 */ /* 0x000fc60000010000 */
[----:B------:R-:W-:Y:S01]  /*1db0*/  FADD.FTZ R103, R103, R18 ;  /* 0x0000001267677221 */ /* 0x000fe20000010000 */
[----:B------:R-:W-:Y:S01]  /*1dc0*/  FADD.FTZ R104, R104, R19 ;  /* 0x0000001368687221 */ /* 0x000fe20000010000 */
[----:B------:R-:W-:-:S04]  /*1dd0*/  IMAD R18, R83, 0x50, R56 ;  /* 0x0000005053127824 */ /* 0x000fc800078e0238 */
[----:B------:R-:W-:Y:S02]  /*1de0*/  IMAD.SHL.U32 R19, R18, 0x2, RZ ;  /* 0x0000000212137824 */ /* 0x000fe400078e00ff */
[----:B------:R-:W-:Y:S01]  /*1df0*/  FADD.FTZ R103, R103, R26 ;  /* 0x0000001a67677221 */ /* 0x000fe20000010000 */
[----:B------:R-:W-:-:S03]  /*1e00*/  FADD.FTZ R104, R104, R27 ;  /* 0x0000001b68687221 */ /* 0x000fc60000010000 */
[----:B--2---:R-:W-:Y:S01]  /*1e10*/  FADD.FTZ R103, R103, R30 ;  /* 0x0000001e67677221 */ /* 0x004fe20000010000 */
[----:B------:R-:W-:-:S03]  /*1e20*/  FADD.FTZ R104, R104, R31 ;  /* 0x0000001f68687221 */ /* 0x000fc60000010000 */
[----:B---3--:R-:W-:Y:S01]  /*1e30*/  FADD.FTZ R103, R103, R34 ;  /* 0x0000002267677221 */ /* 0x008fe20000010000 */
[----:B------:R-:W-:Y:S01]  /*1e40*/  FADD.FTZ R104, R104, R35 ;  /* 0x0000002368687221 */ /* 0x000fe20000010000 */
[----:B0-----:R-:W-:-:S04]  /*1e50*/  IMAD.WIDE.U32 R20, R19, 0x4, R20 ;  /* 0x0000000413147825 */ /* 0x001fc800078e0014 */
[----:B-1----:R-:W-:Y:S01]  /*1e60*/  FADD.FTZ R103, R103, R36 ;  /* 0x0000002467677221 */ /* 0x002fe20000010000 */
[----:B------:R-:W-:-:S03]  /*1e70*/  FADD.FTZ R104, R104, R37 ;  /* 0x0000002568687221 */ /* 0x000fc60000010000 */
[----:B----4-:R-:W-:Y:S01]  /*1e80*/  FADD.FTZ R103, R103, R32 ;  /* 0x0000002067677221 */ /* 0x010fe20000010000 */
[----:B------:R-:W-:-:S03]  /*1e90*/  FADD.FTZ R104, R104, R33 ;  /* 0x0000002168687221 */ /* 0x000fc60000010000 */
[----:B-----5:R-:W-:Y:S01]  /*1ea0*/  FADD.FTZ R28, R103, R28 ;  /* 0x0000001c671c7221 */ /* 0x020fe20000010000 */
[----:B------:R-:W-:-:S05]  /*1eb0*/  FADD.FTZ R29, R104, R29 ;  /* 0x0000001d681d7221 */ /* 0x000fca0000010000 */
[----:B------:R1:W-:Y:S02]  /*1ec0*/  STG.E.64 desc[UR8][R20.64+0x600], R28 ;  /* 0x0006001c14007986 */ /* 0x0003e4000c101b08 */
.L_x_6:
[----:B------:R-:W-:Y:S05]  /*1ed0*/  BSYNC B1 ;  /* 0x0000000000017941 */ /* 0x000fea0003800000 */
.L_x_5:
[----:B------:R-:W-:Y:S01]  /*1ee0*/  BSSY B1, `(.L_x_7) ;  /* 0x0000025000017945 */ /* 0x000fe20003800000 */
[----:B0-----:R-:W-:Y:S02]  /*1ef0*/  PRMT R19, R12, 0x7632, R19 ;  /* 0x000076320c137816 */ /* 0x001fe40000000013 */
[----:B------:R-:W-:Y:S01]  /*1f00*/  PRMT R18, R13, 0x7632, R18 ;  /* 0x000076320d127816 */ /* 0x000fe20000000012 */
[----:B------:R-:W-:Y:S06]  /*1f10*/  @P2 BRA `(.L_x_8) ;  /* 0x0000000000842947 */ /* 0x000fec0003800000 */
[----:B------:R-:W-:Y:S01]  /*1f20*/  ISETP.GT.U32.AND P1, PT, R4, 0x9, PT ;  /* 0x000000090400780c */ /* 0x000fe20003f24070 */
[----:B------:R-:W-:-:S12]  /*1f30*/  UMOV UR4, 0xffffffff ;  /* 0xffffffff00047882 */ /* 0x000fd80000000000 */
[----:B------:R-:W1:Y:S01]  /*1f40*/  @!P1 S2R R13, SR_CgaCtaId ;  /* 0x00000000000d9919 */ /* 0x000e620000008800 */
[----:B------:R-:W-:-:S04]  /*1f50*/  @!P1 MOV R12, 0x400 ;  /* 0x00000400000c9802 */ /* 0x000fc80000000f00 */
[----:B------:R-:W-:-:S04]  /*1f60*/  @!P1 IADD3 R12, R12, 0x2800, RZ ;  /* 0x000028000c0c9810 */ /* 0x000fc80007ffe0ff */
[----:B-1----:R-:W-:Y:S02]  /*1f70*/  @!P1 LEA R21, R13, R12, 0x18 ;  /* 0x0000000c0d159211 */ /* 0x002fe400078ec0ff */
[----:B------:R-:W-:Y:S02]  /*1f80*/  CS2R R12, SRZ ;  /* 0x00000000000c7805 */ /* 0x000fe4000001ff00 */
[----:B------:R-:W-:-:S05]  /*1f90*/  @!P1 LEA R20, R4, R21, 0x3 ;  /* 0x0000001504149211 */ /* 0x000fca00078e18ff */
[----:B------:R0:W1:Y:S01]  /*1fa0*/  @!P1 LDS.64 R12, [R20] ;  /* 0x00000000140c9984 */ /* 0x0000620000000a00 */
[----:B------:R-:W-:Y:S05]  /*1fb0*/  BRA.DIV UR4, `(.L_x_9) ;  /* 0x0000001204947947 */ /* 0x000fea000b800000 */
[----:B-1----:R-:W1:Y:S04]  /*1fc0*/  SHFL.BFLY PT, R25, R12, 0x8, 0x1f ;  /* 0x0d001f000c197f89 */ /* 0x002e6800000e0000 */
[----:B------:R-:W2:Y:S01]  /*1fd0*/  SHFL.BFLY PT, R26, R13, 0x8, 0x1f ;  /* 0x0d001f000d1a7f89 */ /* 0x000ea200000e0000 */
[----:B-1----:R-:W-:Y:S01]  /*1fe0*/  FADD.FTZ R25, R25, R12 ;  /* 0x0000000c19197221 */ /* 0x002fe20000010000 */
[----:B--2---:R-:W-:-:S04]  /*1ff0*/  FADD.FTZ R26, R26, R13 ;  /* 0x0000000d1a1a7221 */ /* 0x004fc80000010000 */
[----:B------:R-:W1:Y:S04]  /*2000*/  SHFL.BFLY PT, R28, R25, 0x4, 0x1f ;  /* 0x0c801f00191c7f89 */ /* 0x000e6800000e0000 */
        /* <DEDUP_REMOVED lines=8> */
[----:B------:R2:W3:Y:S02]  /*2090*/  SHFL.BFLY PT, R24, R30, 0x1, 0x1f ;  /* 0x0c201f001e187f89 */ /* 0x0004e400000e0000 */
[----:B-12---:R-:W-:-:S07]  /*20a0*/  FADD.FTZ R12, R29, R12 ;  /* 0x0000000c1d0c7221 */ /* 0x006fce0000010000 */
.L_x_29:
[----:B------:R-:W-:Y:S01]  /*20b0*/  ISETP.NE.AND P1, PT, R4, RZ, PT ;  /* 0x000000ff0400720c */ /* 0x000fe20003f25270 */
[----:B---3--:R-:W-:-:S12]  /*20c0*/  FADD.FTZ R13, R30, R24 ;  /* 0x000000181e0d7221 */ /* 0x008fd80000010000 */
[----:B------:R-:W1:Y:S01]  /*20d0*/  @!P1 S2R R21, SR_CgaCtaId ;  /* 0x0000000000159919 */ /* 0x000e620000008800 */
[----:B0-----:R-:W-:Y:S01]  /*20e0*/  @!P1 MOV R20, 0x400 ;  /* 0x0000040000149802 */ /* 0x001fe20000000f00 */
[----:B------:R-:W-:Y:S01]  /*20f0*/  @!P1 FMUL.FTZ R13, R13, 0.00019531250291038304567 ;  /* 0x394ccccd0d0d9820 */ /* 0x000fe20000410000 */
[----:B------:R-:W-:Y:S02]  /*2100*/  @!P1 FMUL.FTZ R12, R12, 0.00019531250291038304567 ;  /* 0x394ccccd0c0c9820 */ /* 0x000fe40000410000 */
[----:B-1----:R-:W-:-:S05]  /*2110*/  @!P1 LEA R57, R21, R20, 0x18 ;  /* 0x0000001415399211 */ /* 0x002fca00078ec0ff */
[----:B------:R0:W-:Y:S02]  /*2120*/  @!P1 STS.64 [R57+0x2850], R12 ;  /* 0x0028500c39009388 */ /* 0x0001e40000000a00 */
.L_x_8:
[----:B------:R-:W-:Y:S05]  /*2130*/  BSYNC B1 ;  /* 0x0000000000017941 */ /* 0x000fea0003800000 */
.L_x_7:
[----:B------:R-:W-:-:S04]  /*2140*/  ISETP.GE.U32.AND P1, PT, R84, UR10, PT ;  /* 0x0000000a54007c0c */ /* 0x000fc8000bf26070 */
[----:B------:R-:W-:-:S13]  /*2150*/  ISETP.GE.AND.EX P1, PT, R101, UR6, PT, P1 ;  /* 0x0000000665007c0c */ /* 0x000fda000bf26310 */
[----:B------:R-:W-:Y:S05]  /*2160*/  @!P1 WARPSYNC.ALL ;  /* 0x0000000000009948 */ /* 0x000fea0003800000 */
[----:B------:R-:W-:Y:S06]  /*2170*/  @!P1 BAR.SYNC.DEFER_BLOCKING 0x0 ;  /* 0x0000000000009b1d */ /* 0x000fec0000010000 */
[----:B------:R-:W-:Y:S05]  /*2180*/  @!P1 BRA `(.L_x_10) ;  /* 0x0000000000409947 */ /* 0x000fea0003800000 */
[----:B------:R-:W-:Y:S01]  /*2190*/  ISETP.NE.AND P1, PT, R4, RZ, PT ;  /* 0x000000ff0400720c */ /* 0x000fe20003f25270 */
[----:B------:R-:W-:Y:S05]  /*21a0*/  WARPSYNC.ALL ;  /* 0x0000000000007948 */ /* 0x000fea0003800000 */
[----:B------:R-:W-:Y:S07]  /*21b0*/  BAR.SYNC.DEFER_BLOCKING 0x0 ;  /* 0x0000000000007b1d */ /* 0x000fee0000010000 */
[----:B------:R-:W-:Y:S05]  /*21c0*/  @P1 BRA `(.L_x_11) ;  /* 0x0000000000281947 */ /* 0x000fea0003800000 */
[----:B------:R-:W-:Y:S06]  /*21d0*/  MEMBAR.ALL.GPU ;  /* 0x0000000000007992 */ /* 0x000fec000000a000 */
[----:B------:R-:W-:-:S00]  /*21e0*/  ERRBAR ;  /* 0x00000000000079ab */ /* 0x000fc00000000000 */
[----:B------:R-:W-:Y:S06]  /*21f0*/  CGAERRBAR ;  /* 0x00000000000075ab */ /* 0x000fec0000000000 */
[----:B0-----:R0:W5:Y:S02]  /*2200*/  ATOM.E.ADD.STRONG.GPU PT, R12, desc[UR8][R10.64], R61 ;  /* 0x0000003d0a0c798a */ /* 0x00116400081ee1c8 */
.L_x_12:
[----:B------:R-:W2:Y:S04]  /*2210*/  LD.E.STRONG.GPU R13, desc[UR8][R10.64] ;  /* 0x000000080a0d7980 */ /* 0x000ea8000c10f900 */
[----:B--2---:R-:W-:Y:S01]  /*2220*/  CCTL.IVALL ;  /* 0x00000000ff00798f */ /* 0x004fe20002000000 */
[----:B------:R-:W-:Y:S05]  /*2230*/  YIELD ;  /* 0x0000000000007946 */ /* 0x000fea0003800000 */
[----:B-----5:R-:W-:-:S04]  /*2240*/  LOP3.LUT R13, R13, R12, RZ, 0x3c, !PT ;  /* 0x0000000c0d0d7212 */ /* 0x020fc800078e3cff */
[----:B------:R-:W-:-:S13]  /*2250*/  ISETP.GT.AND P1, PT, R13, -0x1, PT ;  /* 0xffffffff0d00780c */ /* 0x000fda0003f24270 */
[----:B------:R-:W-:Y:S05]  /*2260*/  @P1 BRA `(.L_x_12) ;  /* 0xfffffffc00e81947 */ /* 0x000fea000383ffff */
.L_x_11:
[----:B------:R-:W-:Y:S05]  /*2270*/  WARPSYNC.ALL ;  /* 0x0000000000007948 */ /* 0x000fea0003800000 */
[----:B------:R-:W-:Y:S06]  /*2280*/  BAR.SYNC.DEFER_BLOCKING 0x0 ;  /* 0x0000000000007b1d */ /* 0x000fec0000010000 */
.L_x_10:
[----:B------:R-:W2:Y:S01]  /*2290*/  S2UR UR5, SR_CgaCtaId ;  /* 0x00000000000579c3 */ /* 0x000ea20000008800 */
[----:B------:R-:W-:Y:S01]  /*22a0*/  UMOV UR4, 0x400 ;  /* 0x0000040000047882 */ /* 0x000fe20000000000 */
[----:B------:R-:W-:Y:S01]  /*22b0*/  IMAD.IADD R82, R82, 0x1, -R83 ;  /* 0x0000000152527824 */ /* 0x000fe200078e0a53 */
[----:B------:R-:W-:Y:S01]  /*22c0*/  UIADD3 UR4, UR4, 0x2850, URZ ;  /* 0x0000285004047890 */ /* 0x000fe2000fffe03f */
[----:B------:R-:W-:Y:S01]  /*22d0*/  SHF.L.U32 R87, R87, 0x10, RZ ;  /* 0x0000001057577819 */ /* 0x000fe200000006ff */
[----:B------:R-:W-:Y:S01]  /*22e0*/  IMAD.U32 R89, R89, 0x10000, RZ ;  /* 0x0001000059597824 */ /* 0x000fe200078e00ff */
[----:B-1----:R-:W-:Y:S01]  /*22f0*/  SHF.L.U32 R21, R88, 0x10, RZ ;  /* 0x0000001058157819 */ /* 0x002fe200000006ff */
[----:B------:R-:W-:Y:S01]  /*2300*/  IMAD.U32 R25, R92, 0x10000, RZ ;  /* 0x000100005c197824 */ /* 0x000fe200078e00ff */
[----:B------:R-:W-:Y:S01]  /*2310*/  SHF.L.U32 R23, R90, 0x10, RZ ;  /* 0x000000105a177819 */ /* 0x000fe200000006ff */
[C---:B------:R-:W-:Y:S01]  /*2320*/  FADD.FTZ R24, -R2.reuse, R87 ;  /* 0x0000005702187221 */ /* 0x040fe20000010100 */
[----:B------:R-:W-:Y:S01]  /*2330*/  SHF.L.U32 R91, R91, 0x10, RZ ;  /* 0x000000105b5b7819 */ /* 0x000fe200000006ff */
[C---:B------:R-:W-:Y:S01]  /*2340*/  FADD.FTZ R30, -R2.reuse, R21 ;  /* 0x00000015021e7221 */ /* 0x040fe20000010100 */
[----:B------:R-:W-:Y:S01]  /*2350*/  SHF.L.U32 R93, R93, 0x10, RZ ;  /* 0x000000105d5d7819 */ /* 0x000fe200000006ff */
[----:B------:R-:W-:Y:S01]  /*2360*/  FADD.FTZ R32, -R2, R89 ;  /* 0x0000005902207221 */ /* 0x000fe20000010100 */
[----:B------:R-:W-:Y:S01]  /*2370*/  SHF.L.U32 R27, R94, 0x10, RZ ;  /* 0x000000105e1b7819 */ /* 0x000fe200000006ff */
[C---:B------:R-:W-:Y:S01]  /*2380*/  FADD.FTZ R34, -R2.reuse, R23 ;  /* 0x0000001702227221 */ /* 0x040fe20000010100 */
[----:B------:R-:W-:Y:S01]  /*2390*/  SHF.L.U32 R85, R85, 0x10, RZ ;  /* 0x0000001055557819 */ /* 0x000fe200000006ff */
[C---:B------:R-:W-:Y:S01]  /*23a0*/  FADD.FTZ R36, -R2.reuse, R91 ;  /* 0x0000005b02247221 */ /* 0x040fe20000010100 */
[----:B------:R-:W-:Y:S01]  /*23b0*/  SHF.L.U32 R19, R19, 0x10, RZ ;  /* 0x0000001013137819 */ /* 0x000fe200000006ff */
[C---:B------:R-:W-:Y:S01]  /*23c0*/  FADD.FTZ R20, -R2.reuse, R93 ;  /* 0x0000005d02147221 */ /* 0x040fe20000010100 */
[----:B------:R-:W-:Y:S01]  /*23d0*/  FADD.FTZ R22, -R2, R27 ;  /* 0x0000001b02167221 */ /* 0x000fe20000010100 */
[----:B------:R-:W-:Y:S01]  /*23e0*/  IMAD.U32 R95, R95, 0x10000, RZ ;  /* 0x000100005f5f7824 */ /* 0x000fe200078e00ff */
[----:B------:R-:W-:Y:S01]  /*23f0*/  SHF.L.U32 R97, R97, 0x10, RZ ;  /* 0x0000001061617819 */ /* 0x000fe200000006ff */
[----:B------:R-:W-:Y:S01]  /*2400*/  IMAD.U32 R99, R99, 0x10000, RZ ;  /* 0x0001000063637824 */ /* 0x000fe200078e00ff */
[----:B--2---:R-:W-:Y:S01]  /*2410*/  ULEA UR4, UR5, UR4, 0x18 ;  /* 0x0000000405047291 */ /* 0x004fe2000f8ec03f */
[----:B------:R-:W-:Y:S01]  /*2420*/  SHF.L.U32 R98, R98, 0x10, RZ ;  /* 0x0000001062627819 */ /* 0x000fe200000006ff */
[C---:B------:R-:W-:Y:S01]  /*2430*/  FMUL.FTZ R24, R81.reuse, R24 ;  /* 0x0000001851187220 */ /* 0x040fe20000410000 */
[----:B------:R-:W-:Y:S01]  /*2440*/  SHF.L.U32 R23, R100, 0x10, RZ ;  /* 0x0000001064177819 */ /* 0x000fe200000006ff */
[C---:B------:R-:W-:Y:S01]  /*2450*/  FMUL.FTZ R30, R81.reuse, R30 ;  /* 0x0000001e511e7220 */ /* 0x040fe20000410000 */
[----:B------:R-:W-:Y:S01]  /*2460*/  FMUL.FTZ R32, R81, R32 ;  /* 0x0000002051207220 */ /* 0x000fe20000410000 */
[----:B0-----:R-:W-:Y:S01]  /*2470*/  LEA R12, R82, UR4, 0x3 ;  /* 0x00000004520c7c11 */ /* 0x001fe2000f8e18ff */
[----:B------:R-:W-:Y:S01]  /*2480*/  FADD.FTZ R82, -R2, R25 ;  /* 0x0000001902527221 */ /* 0x000fe20000010100 */
[----:B------:R-:W-:-:S02]  /*2490*/  IMAD.U32 R25, R18, 0x10000, RZ ;  /* 0x0001000012197824 */ /* 0x000fc400078e00ff */
[C---:B------:R-:W-:Y:S01]  /*24a0*/  FMUL.FTZ R34, R81.reuse, R34 ;  /* 0x0000002251227220 */ /* 0x040fe20000410000 */
[C---:B------:R-:W-:Y:S01]  /*24b0*/  FMUL.FTZ R36, R81.reuse, R36 ;  /* 0x0000002451247220 */ /* 0x040fe20000410000 */
[C---:B------:R-:W-:Y:S01]  /*24c0*/  FMUL.FTZ R82, R81.reuse, R82 ;  /* 0x0000005251527220 */ /* 0x040fe20000410000 */
[----:B------:R-:W0:Y:S01]  /*24d0*/  LDS.64 R12, [R12] ;  /* 0x000000000c0c7984 */ /* 0x000e220000000a00 */
[C---:B------:R-:W-:Y:S01]  /*24e0*/  FMUL.FTZ R20, R81.reuse, R20 ;  /* 0x0000001451147220 */ /* 0x040fe20000410000 */
[----:B------:R-:W-:Y:S01]  /*24f0*/  FMUL.FTZ R22, R81, R22 ;  /* 0x0000001651167220 */ /* 0x000fe20000410000 */
[----:B------:R-:W-:Y:S01]  /*2500*/  ULDC.64 UR4, c[0x0][0x210] ;  /* 0x0000840000047ab9 */ /* 0x000fe20000000a00 */
[--C-:B0-----:R-:W-:Y:S01]  /*2510*/  FFMA.FTZ R2, R5, R80, -R12.reuse ;  /* 0x0000005005027223 */ /* 0x101fe2000001080c */
[C-C-:B------:R-:W-:Y:S01]  /*2520*/  FFMA.FTZ R75, R80.reuse, R75, -R12.reuse ;  /* 0x0000004b504b7223 */ /* 0x140fe2000001080c */
[C-C-:B------:R-:W-:Y:S01]  /*2530*/  FFMA.FTZ R71, R80.reuse, R71, -R12.reuse ;  /* 0x0000004750477223 */ /* 0x140fe2000001080c */
[--C-:B------:R-:W-:Y:S01]  /*2540*/  FFMA.FTZ R67, R80, R67, -R12.reuse ;  /* 0x0000004350437223 */ /* 0x100fe2000001080c */
[----:B------:R-:W-:Y:S01]  /*2550*/  FFMA.FTZ R80, R85, R19, -R12 ;  /* 0x0000001355507223 */ /* 0x000fe2000001080c */
[----:B------:R-:W-:Y:S01]  /*2560*/  SHF.L.U32 R5, R96, 0x10, RZ ;  /* 0x0000001060057819 */ /* 0x000fe200000006ff */
[----:B------:R-:W-:-:S02]  /*2570*/  IMAD.U32 R19, R86, 0x10000, RZ ;  /* 0x0001000056137824 */ /* 0x000fc400078e00ff */
[--C-:B------:R-:W-:Y:S01]  /*2580*/  FFMA.FTZ R26, R95, R85, -R12.reuse ;  /* 0x000000555f1a7223 */ /* 0x100fe2000001080c */
[C-C-:B------:R-:W-:Y:S01]  /*2590*/  FFMA.FTZ R97, R85.reuse, R97, -R12.reuse ;  /* 0x0000006155617223 */ /* 0x140fe2000001080c */
[--C-:B------:R-:W-:Y:S01]  /*25a0*/  FFMA.FTZ R99, R85, R99, -R12.reuse ;  /* 0x0000006355637223 */ /* 0x100fe2000001080c */
[--C-:B------:R-:W-:Y:S01]  /*25b0*/  FFMA.FTZ R28, R79, R78, -R12.reuse ;  /* 0x0000004e4f1c7223 */ /* 0x100fe2000001080c */
[C-C-:B------:R-:W-:Y:S01]  /*25c0*/  FFMA.FTZ R73, R78.reuse, R73, -R12.reuse ;  /* 0x000000494e497223 */ /* 0x140fe2000001080c */
[C-C-:B------:R-:W-:Y:S01]  /*25d0*/  FFMA.FTZ R69, R78.reuse, R69, -R12.reuse ;  /* 0x000000454e457223 */ /* 0x140fe2000001080c */
[--C-:B------:R-:W-:Y:S01]  /*25e0*/  FFMA.FTZ R65, R78, R65, -R12.reuse ;  /* 0x000000414e417223 */ /* 0x100fe2000001080c */
[--C-:B------:R-:W-:Y:S01]  /*25f0*/  FFMA.FTZ R5, R5, R19, -R12.reuse ;  /* 0x0000001305057223 */ /* 0x100fe2000001080c */
[C-C-:B------:R-:W-:Y:S01]  /*2600*/  FFMA.FTZ R21, R19.reuse, R98, -R12.reuse ;  /* 0x0000006213157223 */ /* 0x140fe2000001080c */
[C-C-:B------:R-:W-:Y:S01]  /*2610*/  FFMA.FTZ R23, R19.reuse, R23, -R12.reuse ;  /* 0x0000001713177223 */ /* 0x140fe2000001080c */
[----:B------:R-:W-:Y:S01]  /*2620*/  FFMA.FTZ R25, R19, R25, -R12 ;  /* 0x0000001913197223 */ /* 0x000fe2000001080c */
[-C--:B------:R-:W-:Y:S01]  /*2630*/  FFMA.FTZ R12, R3, -R13.reuse, R2 ;  /* 0x8000000d030c7223 */ /* 0x080fe20000010002 */
[C---:B------:R-:W-:Y:S01]  /*2640*/  FFMA.FTZ R24, -R13.reuse, R24, R26 ;  /* 0x000000180d187223 */ /* 0x040fe2000001011a */
[----:B------:R-:W-:Y:S01]  /*2650*/  FFMA.FTZ R30, -R13, R30, R5 ;  /* 0x0000001e0d1e7223 */ /* 0x000fe20000010105 */
[-C--:B------:R-:W-:Y:S01]  /*2660*/  FFMA.FTZ R28, R77, -R13.reuse, R28 ;  /* 0x8000000d4d1c7223 */ /* 0x080fe2000001001c */
[C---:B------:R-:W-:Y:S01]  /*2670*/  FMUL.FTZ R12, R81.reuse, R12 ;  /* 0x0000000c510c7220 */ /* 0x040fe20000410000 */
[----:B------:R-:W-:Y:S01]  /*2680*/  FMUL.FTZ R5, R81, R24 ;  /* 0x0000001851057220 */ /* 0x000fe20000410000 */
[-C--:B------:R-:W-:Y:S01]  /*2690*/  FFMA.FTZ R76, R76, -R13.reuse, R75 ;  /* 0x8000000d4c4c7223 */ /* 0x080fe2000001004b */
[C---:B------:R-:W-:Y:S01]  /*26a0*/  FFMA.FTZ R32, -R13.reuse, R32, R97 ;  /* 0x000000200d207223 */ /* 0x040fe20000010161 */
        /* <DEDUP_REMOVED lines=8> */
[----:B------:R-:W-:Y:S01]  /*2730*/  FFMA.FTZ R66, R66, -R13, R65 ;  /* 0x8000000d42427223 */ /* 0x000fe20000010041 */
[----:B------:R-:W-:Y:S01]  /*2740*/  FFMA.FTZ R22, -R13, R22, R25 ;  /* 0x000000160d167223 */ /* 0x000fe20000010119 */
[----:B------:R-:W-:Y:S01]  /*2750*/  F2FP.BF16.F32.PACK_AB R12, R5, R12 ;  /* 0x0000000c050c723e */ /* 0x000fe200000010ff */
[C---:B------:R-:W-:Y:S01]  /*2760*/  FMUL.FTZ R28, R81.reuse, R28 ;  /* 0x0000001c511c7220 */ /* 0x040fe20000410000 */
[C---:B------:R-:W-:Y:S01]  /*2770*/  FMUL.FTZ R5, R81.reuse, R30 ;  /* 0x0000001e51057220 */ /* 0x040fe20000410000 */
[C---:B------:R-:W-:Y:S01]  /*2780*/  FMUL.FTZ R76, R81.reuse, R76 ;  /* 0x0000004c514c7220 */ /* 0x040fe20000410000 */
[----:B------:R-:W-:Y:S01]  /*2790*/  FMUL.FTZ R13, R81, R32 ;  /* 0x00000020510d7220 */ /* 0x000fe20000410000 */
[----:B------:R-:W-:Y:S01]  /*27a0*/  IADD3 R2, P1, R63, UR4, RZ ;  /* 0x000000043f027c10 */ /* 0x000fe2000ff3e0ff */
[C---:B------:R-:W-:Y:S01]  /*27b0*/  FMUL.FTZ R74, R81.reuse, R74 ;  /* 0x0000004a514a7220 */ /* 0x040fe20000410000 */
[C---:B------:R-:W-:Y:S01]  /*27c0*/  FMUL.FTZ R19, R81.reuse, R34 ;  /* 0x0000002251137220 */ /* 0x040fe20000410000 */
[C---:B------:R-:W-:Y:S01]  /*27d0*/  FMUL.FTZ R72, R81.reuse, R72 ;  /* 0x0000004851487220 */ /* 0x040fe20000410000 */
[C---:B------:R-:W-:Y:S01]  /*27e0*/  FMUL.FTZ R21, R81.reuse, R36 ;  /* 0x0000002451157220 */ /* 0x040fe20000410000 */
[C---:B------:R-:W-:Y:S01]  /*27f0*/  FMUL.FTZ R70, R81.reuse, R70 ;  /* 0x0000004651467220 */ /* 0x040fe20000410000 */
[C---:B------:R-:W-:Y:S01]  /*2800*/  FMUL.FTZ R23, R81.reuse, R82 ;  /* 0x0000005251177220 */ /* 0x040fe20000410000 */
[C---:B------:R-:W-:Y:S01]  /*2810*/  FMUL.FTZ R68, R81.reuse, R68 ;  /* 0x0000004451447220 */ /* 0x040fe20000410000 */
[C---:B------:R-:W-:Y:S01]  /*2820*/  FMUL.FTZ R25, R81.reuse, R20 ;  /* 0x0000001451197220 */ /* 0x040fe20000410000 */
[----:B------:R-:W-:Y:S01]  /*2830*/  FMUL.FTZ R66, R81, R66 ;  /* 0x0000004251427220 */ /* 0x000fe20000410000 */
[----:B------:R-:W-:Y:S01]  /*2840*/  F2FP.BF16.F32.PACK_AB R28, R5, R28 ;  /* 0x0000001c051c723e */ /* 0x000fe200000010ff */
[----:B------:R-:W-:Y:S01]  /*2850*/  FMUL.FTZ R81, R81, R22 ;  /* 0x0000001651517220 */ /* 0x000fe20000410000 */
[----:B------:R-:W-:-:S02]  /*2860*/  F2FP.BF16.F32.PACK_AB R76, R13, R76 ;  /* 0x0000004c0d4c723e */ /* 0x000fc400000010ff */
[----:B------:R-:W-:Y:S02]  /*2870*/  IADD3.X R3, R64, UR5, RZ, P1, !PT ;  /* 0x0000000540037c10 */ /* 0x000fe40008ffe4ff */
[----:B------:R-:W-:Y:S02]  /*2880*/  PRMT R5, R12, 0x7632, R5 ;  /* 0x000076320c057816 */ /* 0x000fe40000000005 */
[----:B------:R-:W-:Y:S01]  /*2890*/  PRMT R13, R28, 0x7632, R13 ;  /* 0x000076321c0d7816 */ /* 0x000fe2000000000d */
[----:B------:R0:W-:Y:S01]  /*28a0*/  STG.E.U16 desc[UR8][R2.64], R12 ;  /* 0x0000000c02007986 */ /* 0x0001e2000c101508 */
[----:B------:R-:W-:Y:S02]  /*28b0*/  PRMT R18, R76, 0x7632, R18 ;  /* 0x000076324c127816 */ /* 0x000fe40000000012 */
[----:B------:R-:W-:Y:S01]  /*28c0*/  F2FP.BF16.F32.PACK_AB R74, R19, R74 ;  /* 0x0000004a134a723e */ /* 0x000fe200000010ff */
[----:B------:R1:W-:Y:S01]  /*28d0*/  STG.E.U16 desc[UR8][R2.64+0x2], R5 ;  /* 0x0000020502007986 */ /* 0x0003e2000c101508 */
[----:B------:R-:W-:-:S02]  /*28e0*/  F2FP.BF16.F32.PACK_AB R72, R21, R72 ;  /* 0x000000481548723e */ /* 0x000fc400000010ff */
[----:B------:R-:W-:Y:S01]  /*28f0*/  F2FP.BF16.F32.PACK_AB R70, R23, R70 ;  /* 0x000000461746723e */ /* 0x000fe200000010ff */
[----:B------:R2:W-:Y:S01]  /*2900*/  STG.E.U16 desc[UR8][R2.64+0x6], R13 ;  /* 0x0000060d02007986 */ /* 0x0005e2000c101508 */
[----:B------:R-:W-:Y:S02]  /*2910*/  F2FP.BF16.F32.PACK_AB R68, R25, R68 ;  /* 0x000000441944723e */ /* 0x000fe400000010ff */
[----:B------:R-:W-:Y:S01]  /*2920*/  F2FP.BF16.F32.PACK_AB R66, R81, R66 ;  /* 0x000000425142723e */ /* 0x000fe200000010ff */
[----:B------:R3:W-:Y:S01]  /*2930*/  STG.E.U16 desc[UR8][R2.64+0x14002], R18 ;  /* 0x0140021202007986 */ /* 0x0007e2000c101508 */
[----:B0-----:R-:W-:Y:S02]  /*2940*/  PRMT R12, R72, 0x7632, R12 ;  /* 0x00007632480c7816 */ /* 0x001fe4000000000c */
[----:B------:R-:W-:Y:S01]  /*2950*/  PRMT R19, R66, 0x7632, R19 ;  /* 0x0000763242137816 */ /* 0x000fe20000000013 */
[----:B------:R4:W-:Y:S01]  /*2960*/  STG.E.U16 desc[UR8][R2.64+0x4], R28 ;  /* 0x0000041c02007986 */ /* 0x0009e2000c101508 */
[----:B-1----:R-:W-:-:S02]  /*2970*/  PRMT R5, R74, 0x7632, R5 ;  /* 0x000076324a057816 */ /* 0x002fc40000000005 */
[----:B--2---:R-:W-:Y:S01]  /*2980*/  PRMT R13, R70, 0x7632, R13 ;  /* 0x00007632460d7816 */ /* 0x004fe2000000000d */
[----:B------:R4:W-:Y:S01]  /*2990*/  STG.E.U16 desc[UR8][R2.64+0x14000], R76 ;  /* 0x0140004c02007986 */ /* 0x0009e2000c101508 */
[----:B---3--:R-:W-:-:S03]  /*29a0*/  PRMT R18, R68, 0x7632, R18 ;  /* 0x0000763244127816 */ /* 0x008fc60000000012 */
[----:B------:R4:W-:Y:S04]  /*29b0*/  STG.E.U16 desc[UR8][R2.64+0x14004], R74 ;  /* 0x0140044a02007986 */ /* 0x0009e8000c101508 */
        /* <DEDUP_REMOVED lines=8> */
[----:B------:R4:W-:Y:S01]  /*2a40*/  STG.E.U16 desc[UR8][R2.64+0x3c006], R19 ;  /* 0x03c0061302007986 */ /* 0x0009e2000c101508 */
[----:B------:R-:W-:Y:S05]  /*2a50*/  @!P0 BRA `(.L_x_13) ;  /* 0xffffffdc00c08947 */ /* 0x000fea000383ffff */
.L_x_4:
[----:B------:R-:W-:Y:S05]  /*2a60*/  BSYNC B0 ;  /* 0x0000000000007941 */ /* 0x000fea0003800000 */
.L_x_0:
[----:B0---4-:R-:W0:Y:S01]  /*2a70*/  S2R R2, SR_CTAID.Y ;  /* 0x0000000000027919 */ /* 0x011e220000002600 */
[----:B------:R-:W-:Y:S01]  /*2a80*/  HFMA2.MMA R4, -RZ, RZ, 0, 4.76837158203125e-06 ;  /* 0x00000050ff047435 */ /* 0x000fe200000001ff */
[----:B------:R-:W0:Y:S02]  /*2a90*/  S2R R3, SR_CTAID.X ;  /* 0x0000000000037919 */ /* 0x000e240000002500 */
[----:B0-----:R-:W-:Y:S02]  /*2aa0*/  LEA R0, R3, R2, 0x5 ;  /* 0x0000000203007211 */ /* 0x001fe400078e28ff */
[----:B------:R-:W-:Y:S02]  /*2ab0*/  LOP3.LUT R3, R2, 0x1f, RZ, 0xc0, !PT ;  /* 0x0000001f02037812 */ /* 0x000fe400078ec0ff */
[----:B------:R-:W-:-:S03]  /*2ac0*/  LOP3.LUT R0, R0, 0xffffffe0, RZ, 0xc0, !PT ;  /* 0xffffffe000007812 */ /* 0x000fc600078ec0ff */
[C---:B------:R-:W-:Y:S02]  /*2ad0*/  IMAD R7, R3.reuse, R4, 0x50 ;  /* 0x0000005003077424 */ /* 0x040fe400078e0204 */
[----:B------:R-:W-:-:S05]  /*2ae0*/  IMAD R0, R3, 0x50, R0 ;  /* 0x0000005003007824 */ /* 0x000fca00078e0200 */
[----:B------:R-:W-:-:S13]  /*2af0*/  ISETP.GE.AND P0, PT, R0, R7, PT ;  /* 0x000000070000720c */ /* 0x000fda0003f06270 */
[----:B------:R-:W-:Y:S05]  /*2b00*/  @P0 EXIT ;  /* 0x000000000000094d */ /* 0x000fea0003800000 */
[----:B------:R-:W0:Y:S01]  /*2b10*/  S2R R29, SR_TID.X ;  /* 0x00000000001d7919 */ /* 0x000e220000002100 */
[----:B------:R-:W-:Y:S01]  /*2b20*/  ULDC.64 UR4, c[0x0][0x258] ;  /* 0x0000960000047ab9 */ /* 0x000fe20000000a00 */
[----:B------:R-:W-:Y:S01]  /*2b30*/  MOV R2, 0x400 ;  /* 0x0000040000027802 */ /* 0x000fe20000000f00 */
[----:B------:R-:W-:Y:S01]  /*2b40*/  UISETP.LT.U32.AND UP0, UPT, UR4, 0x3, UPT ;  /* 0x000000030400788c */ /* 0x000fe2000bf01070 */
[----:B------:R-:W1:Y:S03]  /*2b50*/  S2R R3, SR_CgaCtaId ;  /* 0x0000000000037919 */ /* 0x000e660000008800 */
[----:B------:R-:W-:-:S04]  /*2b60*/  UISETP.LT.AND.EX UP0, UPT, UR5, URZ, UPT, UP0 ;  /* 0x0000003f0500728c */ /* 0x000fc8000bf01300 */
[----:B------:R-:W-:Y:S02]  /*2b70*/  USEL UR4, UR4, 0x3, UP0 ;  /* 0x0000000304047887 */ /* 0x000fe40008000000 */
[----:B------:R-:W-:-:S06]  /*2b80*/  USEL UR5, UR5, URZ, UP0 ;  /* 0x0000003f05057287 */ /* 0x000fcc0008000000 */
[----:B------:R-:W-:Y:S02]  /*2b90*/  MOV R4, UR5 ;  /* 0x0000000500047c02 */ /* 0x000fe40008000f00 */
[----:B0-----:R-:W-:Y:S02]  /*2ba0*/  SHF.R.U32.HI R11, RZ, 0x5, R29 ;  /* 0x00000005ff0b7819 */ /* 0x001fe4000001161d */
[----:B------:R-:W-:Y:S02]  /*2bb0*/  LOP3.LUT R9, R29, 0x1f, RZ, 0xc0, !PT ;  /* 0x0000001f1d097812 */ /* 0x000fe400078ec0ff */
[----:B-1----:R-:W-:Y:S01]  /*2bc0*/  LEA R26, R3, R2, 0x18 ;  /* 0x00000002031a7211 */ /* 0x002fe200078ec0ff */
[C---:B------:R-:W-:Y:S01]  /*2bd0*/  IMAD.SHL.U32 R2, R11.reuse, 0x2, RZ ;  /* 0x000000020b027824 */ /* 0x040fe200078e00ff */
[C---:B------:R-:W-:Y:S02]  /*2be0*/  ISETP.LT.U32.AND P0, PT, R11.reuse, UR4, PT ;  /* 0x000000040b007c0c */ /* 0x040fe4000bf01070 */
[----:B------:R-:W-:-:S02]  /*2bf0*/  LEA R3, R11, R26, 0x7 ;  /* 0x0000001a0b037211 */ /* 0x000fc400078e38ff */
[--C-:B------:R-:W-:Y:S02]  /*2c00*/  LOP3.LUT R2, R2, 0x1f, R29.reuse, 0x78, !PT ;  /* 0x0000001f02027812 */ /* 0x100fe400078e781d */
[----:B------:R-:W-:Y:S02]  /*2c10*/  ISETP.GT.AND.EX P0, PT, R4, RZ, PT, P0 ;  /* 0x000000ff0400720c */ /* 0x000fe40003f04300 */
[----:B------:R-:W-:Y:S01]  /*2c20*/  SHF.R.U32.HI R13, RZ, 0x4, R29 ;  /* 0x00000004ff0d7819 */ /* 0x000fe2000001161d */
[----:B------:R-:W-:Y:S01]  /*2c30*/  IMAD R6, R2, 0x4, R3 ;  /* 0x0000000402067824 */ /* 0x000fe200078e0203 */
[C---:B------:R-:W-:Y:S02]  /*2c40*/  LOP3.LUT R8, R29.reuse, 0xf, RZ, 0xc0, !PT ;  /* 0x0000000f1d087812 */ /* 0x040fe400078ec0ff */
[----:B------:R-:W-:-:S07]  /*2c50*/  SHF.L.U32 R31, R29, 0x1, RZ ;  /* 0x000000011d1f7819 */ /* 0x000fce00000006ff */
.L_x_19:
[----:B------:R-:W-:Y:S01]  /*2c60*/  IADD3 R2, R9, R0, RZ ;  /* 0x0000000009027210 */ /* 0x000fe20007ffe0ff */
[----:B------:R-:W-:Y:S01]  /*2c70*/  BSSY B0, `(.L_x_14) ;  /* 0x000000e000007945 */ /* 0x000fe20003800000 */
[----:B0-----:R-:W-:Y:S01]  /*2c80*/  IMAD.MOV.U32 R3, RZ, RZ, RZ ;  /* 0x000000ffff037224 */ /* 0x001fe200078e00ff */
[----:B------:R-:W-:Y:S02]  /*2c90*/  MOV R15, RZ ;  /* 0x000000ff000f7202 */ /* 0x000fe40000000f00 */
[----:B------:R-:W-:-:S13]  /*2ca0*/  ISETP.GE.U32.OR P1, PT, R2, R7, !P0 ;  /* 0x000000070200720c */ /* 0x000fda0004726470 */
[----:B------:R-:W-:Y:S05]  /*2cb0*/  @P1 BRA `(.L_x_15) ;  /* 0x0000000000241947 */ /* 0x000fea0003800000 */
[----:B------:R-:W-:Y:S01]  /*2cc0*/  IADD3 R2, P1, R9, R0, RZ ;  /* 0x0000000009027210 */ /* 0x000fe20007f3e0ff */
[----:B------:R-:W-:-:S03]  /*2cd0*/  ULDC.64 UR4, c[0x0][0x260] ;  /* 0x0000980000047ab9 */ /* 0x000fc60000000a00 */
[----:B------:R-:W-:-:S03]  /*2ce0*/  LEA.HI.X.SX32 R3, R0, RZ, 0x1, P1 ;  /* 0x000000ff00037211 */ /* 0x000fc600008f0eff */
[----:B------:R-:W-:-:S03]  /*2cf0*/  IMAD.WIDE.U32 R2, R11, 0xa00, R2 ;  /* 0x00000a000b027825 */ /* 0x000fc600078e0002 */
[----:B------:R-:W-:-:S04]  /*2d00*/  LEA R4, P1, R2, UR4, 0x3 ;  /* 0x0000000402047c11 */ /* 0x000fc8000f8218ff */
[----:B------:R-:W-:-:S06]  /*2d10*/  LEA.HI.X R5, R2, UR5, R3, 0x3, P1 ;  /* 0x0000000502057c11 */ /* 0x000fcc00088f1c03 */
[----:B------:R-:W2:Y:S02]  /*2d20*/  LDG.E.64 R4, desc[UR8][R4.64+0x600] ;  /* 0x0006000804047981 */ /* 0x000ea4000c1e1b00 */
[----:B--2---:R-:W-:Y:S01]  /*2d30*/  FADD.FTZ R3, RZ, R4 ;  /* 0x00000004ff037221 */ /* 0x004fe20000010000 */
[----:B------:R-:W-:-:S07]  /*2d40*/  FADD.FTZ R15, RZ, R5 ;  /* 0x00000005ff0f7221 */ /* 0x000fce0000010000 */
.L_x_15:
[----:B------:R-:W-:Y:S05]  /*2d50*/  BSYNC B0 ;  /* 0x0000000000007941 */ /* 0x000fea0003800000 */
.L_x_14:
[----:B------:R-:W-:Y:S01]  /*2d60*/  ISETP.GT.U32.AND P1, PT, R29, 0x1ff, PT ;  /* 0x000001ff1d00780c */ /* 0x000fe20003f24070 */
[----:B------:R0:W-:Y:S04]  /*2d70*/  STS [R6], R3 ;  /* 0x0000000306007388 */ /* 0x0001e80000000800 */
[----:B------:R0:W-:Y:S01]  /*2d80*/  STS [R6+0x500], R15 ;  /* 0x0005000f06007388 */ /* 0x0001e20000000800 */
[----:B------:R-:W-:Y:S07]  /*2d90*/  BAR.SYNC.DEFER_BLOCKING 0x0 ;  /* 0x0000000000007b1d */ /* 0x000fee0000010000 */
[----:B------:R-:W-:Y:S05]  /*2da0*/  @P1 BRA `(.L_x_16) ;  /* 0x0000000400001947 */ /* 0x000fea0003800000 */
[----:B0-----:R-:W0:Y:S01]  /*2db0*/  LDC.64 R2, c[0x0][0x220] ;  /* 0x00008800ff027b82 */ /* 0x001e220000000a00 */
[----:B------:R-:W-:Y:S02]  /*2dc0*/  IADD3 R15, R13, R0, RZ ;  /* 0x000000000d0f7210 */ /* 0x000fe40007ffe0ff */
[----:B------:R-:W-:-:S05]  /*2dd0*/  MOV R10, R13 ;  /* 0x0000000d000a7202 */ /* 0x000fca0000000f00 */
[----:B------:R-:W1:Y:S01]  /*2de0*/  LDC.64 R4, c[0x0][0x218] ;  /* 0x00008600ff047b82 */ /* 0x000e620000000a00 */
[----:B0-----:R-:W-:-:S04]  /*2df0*/  IMAD.WIDE R2, R15, 0x2, R2 ;  /* 0x000000020f027825 */ /* 0x001fc800078e0202 */
[----:B------:R-:W-:Y:S01]  /*2e00*/  IMAD.MOV.U32 R18, RZ, RZ, R2 ;  /* 0x000000ffff127224 */ /* 0x000fe200078e0002 */
[----:B------:R-:W-:Y:S01]  /*2e10*/  MOV R27, R3 ;  /* 0x00000003001b7202 */ /* 0x000fe20000000f00 */
[----:B-1----:R-:W-:-:S04]  /*2e20*/  IMAD.WIDE R4, R15, 0x2, R4 ;  /* 0x000000020f047825 */ /* 0x002fc800078e0204 */
[----:B------:R-:W-:Y:S01]  /*2e30*/  IMAD.MOV.U32 R25, RZ, RZ, R5 ;  /* 0x000000ffff197224 */ /* 0x000fe200078e0005 */
[----:B------:R-:W-:-:S07]  /*2e40*/  MOV R16, R4 ;  /* 0x0000000400107202 */ /* 0x000fce0000000f00 */
.L_x_18:
[----:B------:R-:W-:-:S13]  /*2e50*/  ISETP.GE.AND P1, PT, R15, R7, PT ;  /* 0x000000070f00720c */ /* 0x000fda0003f26270 */
[----:B------:R-:W-:Y:S05]  /*2e60*/  @P1 BRA `(.L_x_16) ;  /* 0x0000000000d01947 */ /* 0x000fea0003800000 */
[----:B------:R-:W-:Y:S01]  /*2e70*/  ISETP.GT.U32.AND P1, PT, R8, 0x9, PT ;  /* 0x000000090800780c */ /* 0x000fe20003f24070 */
[----:B------:R-:W-:-:S12]  /*2e80*/  UMOV UR4, 0xffff ;  /* 0x0000ffff00047882 */ /* 0x000fd80000000000 */
[----:B------:R-:W-:Y:S02]  /*2e90*/  @!P1 LOP3.LUT R3, R10, 0x1e, R31, 0x78, !PT ;  /* 0x0000001e0a039812 */ /* 0x000fe400078e781f */
[----:B------:R-:W-:-:S05]  /*2ea0*/  @!P1 LEA R4, R8, R26, 0x7 ;  /* 0x0000001a08049211 */ /* 0x000fca00078e38ff */
[----:B------:R-:W-:Y:S01]  /*2eb0*/  @!P1 IMAD R4, R3, 0x4, R4 ;  /* 0x0000000403049824 */ /* 0x000fe200078e0204 */
[----:B------:R-:W-:-:S06]  /*2ec0*/  CS2R R2, SRZ ;  /* 0x0000000000027805 */ /* 0x000fcc000001ff00 */
[----:B------:R0:W1:Y:S04]  /*2ed0*/  @!P1 LDS R2, [R4] ;  /* 0x0000000004029984 */ /* 0x0000680000000800 */
[----:B------:R0:W2:Y:S01]  /*2ee0*/  @!P1 LDS R3, [R4+0x500] ;  /* 0x0005000004039984 */ /* 0x0000a20000000800 */
[----:B------:R-:W-:Y:S05]  /*2ef0*/  BRA.DIV UR4, `(.L_x_17) ;  /* 0x0000000604ac7947 */ /* 0x000fea000b800000 */
[----:B------:R-:W-:Y:S01]  /*2f00*/  MOV R19, 0xffff ;  /* 0x0000ffff00137802 */ /* 0x000fe20000000f00 */
[----:B------:R-:W-:Y:S01]  /*2f10*/  IMAD.MOV.U32 R20, RZ, RZ, 0xffff ;  /* 0x0000ffffff147424 */ /* 0x000fe200078e00ff */
[----:B------:R-:W-:Y:S01]  /*2f20*/  MOV R14, 0xffff ;  /* 0x0000ffff000e7802 */ /* 0x000fe20000000f00 */
[----:B------:R-:W-:Y:S01]  /*2f30*/  IMAD.MOV.U32 R22, RZ, RZ, 0xffff ;  /* 0x0000ffffff167424 */ /* 0x000fe200078e00ff */
[----:B------:R-:W-:Y:S01]  /*2f40*/  MOV R21, 0xffff ;  /* 0x0000ffff00157802 */ /* 0x000fe20000000f00 */
[----:B-1----:R-:W1:Y:S01]  /*2f50*/  SHFL.BFLY PT, R5, R2, 0x8, 0x101f ;  /* 0x0d101f0002057f89 */ /* 0x002e6200000e0000 */
[----:B------:R-:W-:Y:S02]  /*2f60*/  MOV R23, 0xffff ;  /* 0x0000ffff00177802 */ /* 0x000fe40000000f00 */
[----:B------:R-:W-:Y:S01]  /*2f70*/  MOV R28, 0xffff ;  /* 0x0000ffff001c7802 */ /* 0x000fe20000000f00 */
[----:B0-2---:R-:W0:Y:S01]  /*2f80*/  SHFL.BFLY PT, R4, R3, 0x8, 0x101f ;  /* 0x0d101f0003047f89 */ /* 0x005e2200000e0000 */
[----:B-1----:R-:W-:Y:S01]  /*2f90*/  FADD.FTZ R5, R5, R2 ;  /* 0x0000000205057221 */ /* 0x002fe20000010000 */
[----:B0-----:R-:W-:-:S04]  /*2fa0*/  FADD.FTZ R4, R4, R3 ;  /* 0x0000000304047221 */ /* 0x001fc80000010000 */
[----:B------:R-:W0:Y:S01]  /*2fb0*/  SHFL.BFLY PT, R12, R5, 0x4, 0x101f ;  /* 0x0c901f00050c7f89 */ /* 0x000e2200000e0000 */
[----:B------:R-:W-:-:S03]  /*2fc0*/  MOV R3, 0xffff ;  /* 0x0000ffff00037802 */ /* 0x000fc60000000f00 */
        /* <DEDUP_REMOVED lines=8> */
[----:B------:R1:W2:Y:S02]  /*3050*/  SHFL.BFLY PT, R24, R2, 0x1, 0x101f ;  /* 0x0c301f0002187f89 */ /* 0x0002a400000e0000 */
[----:B01----:R-:W-:-:S07]  /*3060*/  FADD.FTZ R14, R19, R14 ;  /* 0x0000000e130e7221 */ /* 0x003fce0000010000 */
.L_x_39:
[----:B------:R-:W-:Y:S01]  /*3070*/  ISETP.NE.AND P1, PT, R8, RZ, PT ;  /* 0x000000ff0800720c */ /* 0x000fe20003f25270 */
[----:B--2---:R-:W-:Y:S01]  /*3080*/  FADD.FTZ R3, R2, R24 ;  /* 0x0000001802037221 */ /* 0x004fe20000010000 */
[----:B------:R-:W-:Y:S02]  /*3090*/  IADD3 R10, R10, 0x14, RZ ;  /* 0x000000140a0a7810 */ /* 0x000fe40007ffe0ff */
[----:B------:R-:W-:-:S09]  /*30a0*/  IADD3 R15, R15, 0x14, RZ ;  /* 0x000000140f0f7810 */ /* 0x000fd20007ffe0ff */
[----:B------:R-:W-:Y:S01]  /*30b0*/  @!P1 F2FP.BF16.F32.PACK_AB R2, RZ, R14 ;  /* 0x0000000eff02923e */ /* 0x000fe200000010ff */
[----:B------:R-:W-:Y:S01]  /*30c0*/  @!P1 IMAD.MOV.U32 R5, RZ, RZ, R27 ;  /* 0x000000ffff059224 */ /* 0x000fe200078e001b */
[----:B------:R-:W-:Y:S02]  /*30d0*/  @!P1 F2FP.BF16.F32.PACK_AB R3, RZ, R3 ;  /* 0x00000003ff03923e */ /* 0x000fe400000010ff */
[----:B------:R-:W-:Y:S01]  /*30e0*/  PRMT R12, R2, 0x7610, R12 ;  /* 0x00007610020c7816 */ /* 0x000fe2000000000c */
[----:B------:R-:W-:Y:S01]  /*30f0*/  @!P1 IMAD.MOV.U32 R2, RZ, RZ, R16 ;  /* 0x000000ffff029224 */ /* 0x000fe200078e0010 */
[----:B------:R-:W-:Y:S02]  /*3100*/  PRMT R14, R3, 0x7610, R14 ;  /* 0x00007610030e7816 */ /* 0x000fe4000000000e */
[----:B------:R-:W-:Y:S02]  /*3110*/  @!P1 MOV R3, R25 ;  /* 0x0000001900039202 */ /* 0x000fe40000000f00 */
[----:B------:R-:W-:-:S02]  /*3120*/  @!P1 MOV R4, R18 ;  /* 0x0000001200049202 */ /* 0x000fc40000000f00 */
[----:B------:R-:W-:Y:S01]  /*3130*/  IADD3 R18, P2, R18, 0x28, RZ ;  /* 0x0000002812127810 */ /* 0x000fe20007f5e0ff */
[----:B------:R1:W-:Y:S01]  /*3140*/  @!P1 STG.E.U16 desc[UR8][R2.64], R12 ;  /* 0x0000000c02009986 */ /* 0x0003e2000c101508 */
[----:B------:R-:W-:-:S03]  /*3150*/  IADD3 R16, P3, R16, 0x28, RZ ;  /* 0x0000002810107810 */ /* 0x000fc60007f7e0ff */
[----:B------:R1:W-:Y:S01]  /*3160*/  @!P1 STG.E.U16 desc[UR8][R4.64], R14 ;  /* 0x0000000e04009986 */ /* 0x0003e2000c101508 */
[----:B------:R-:W-:Y:S01]  /*3170*/  ISETP.GE.U32.AND P1, PT, R10, 0x20, PT ;  /* 0x000000200a00780c */ /* 0x000fe20003f26070 */
[----:B------:R-:W-:Y:S01]  /*3180*/  IMAD.X R27, RZ, RZ, R27, P2 ;  /* 0x000000ffff1b7224 */ /* 0x000fe200010e061b */
[----:B------:R-:W-:-:S11]  /*3190*/  IADD3.X R25, RZ, R25, RZ, P3, !PT ;  /* 0x00000019ff197210 */ /* 0x000fd60001ffe4ff */
[----:B-1----:R-:W-:Y:S05]  /*31a0*/  @!P1 BRA `(.L_x_18) ;  /* 0xfffffffc00289947 */ /* 0x002fea000383ffff */
.L_x_16:
[----:B------:R-:W-:Y:S01]  /*31b0*/  IADD3 R0, R0, 0x60, RZ ;  /* 0x0000006000007810 */ /* 0x000fe20007ffe0ff */
[----:B------:R-:W-:Y:S05]  /*31c0*/  WARPSYNC.ALL ;  /* 0x0000000000007948 */ /* 0x000fea0003800000 */
[----:B------:R-:W-:Y:S01]  /*31d0*/  BAR.SYNC.DEFER_BLOCKING 0x0 ;  /* 0x0000000000007b1d */ /* 0x000fe20000010000 */
[----:B------:R-:W-:-:S13]  /*31e0*/  ISETP.GE.AND P1, PT, R0, R7, PT ;  /* 0x000000070000720c */ /* 0x000fda0003f26270 */
[----:B------:R-:W-:Y:S05]  /*31f0*/  @!P1 BRA `(.L_x_19) ;  /* 0xfffffff800989947 */ /* 0x000fea000383ffff */
[----:B------:R-:W-:Y:S05]  /*3200*/  EXIT ;  /* 0x000000000000794d */ /* 0x000fea0003800000 */
.L_x_9:
[----:B------:R-:W-:Y:S01]  /*3210*/  HFMA2.MMA R22, -RZ, RZ, 0, 4.76837158203125e-07 ;  /* 0x00000008ff167435 */ /* 0x000fe200000001ff */
[----:B------:R-:W-:Y:S01]  /*3220*/  BSSY B2, `(.L_x_20) ;  /* 0x0000007000027945 */ /* 0x000fe20003800000 */
[----:B-1----:R-:W-:Y:S01]  /*3230*/  IMAD.MOV.U32 R23, RZ, RZ, R12 ;  /* 0x000000ffff177224 */ /* 0x002fe200078e000c */
[----:B------:R-:W-:Y:S01]  /*3240*/  MOV R21, 0x1f ;  /* 0x0000001f00157802 */ /* 0x000fe20000000f00 */
[----:B0-----:R-:W-:-:S07]  /*3250*/  IMAD.MOV.U32 R20, RZ, RZ, -0x1 ;  /* 0xffffffffff147424 */ /* 0x001fce00078e00ff */
[----:B------:R-:W-:Y:S05]  /*3260*/  WARPSYNC.COLLECTIVE R20, `(.L_x_21) ;  /* 0x0000000014087348 */ /* 0x000fea0003c00000 */
[----:B------:R0:W1:Y:S02]  /*3270*/  SHFL.BFLY P1, R24, R23, R22, R21 ;  /* 0x0c00001617187389 */ /* 0x0000640000020015 */
[----:B01----:R-:W-:Y:S01]  /*3280*/  ENDCOLLECTIVE ;  /* 0x000000000000791b */ /* 0x003fe20003800000 */
.L_x_21:
[----:B------:R-:W-:Y:S05]  /*3290*/  BSYNC B2 ;  /* 0x0000000000027941 */ /* 0x000fea0003800000 */
.L_x_20:
[----:B------:R-:W-:Y:S01]  /*32a0*/  HFMA2.MMA R21, -RZ, RZ, 0, 1.847743988037109375e-06 ;  /* 0x0000001fff157435 */ /* 0x000fe200000001ff */
[----:B------:R-:W-:Y:S01]  /*32b0*/  MOV R23, R13 ;  /* 0x0000000d00177202 */ /* 0x000fe20000000f00 */
[----:B------:R-:W-:Y:S01]  /*32c0*/  IMAD.MOV.U32 R22, RZ, RZ, 0x8 ;  /* 0x00000008ff167424 */ /* 0x000fe200078e00ff */
[----:B------:R-:W-:Y:S02]  /*32d0*/  MOV R20, 0xffffffff ;  /* 0xffffffff00147802 */ /* 0x000fe40000000f00 */
[----:B------:R-:W-:-:S07]  /*32e0*/  MOV R25, R24 ;  /* 0x0000001800197202 */ /* 0x000fce0000000f00 */
[----:B------:R-:W-:Y:S05]  /*32f0*/  WARPSYNC.COLLECTIVE R20, `(.L_x_22) ;  /* 0x0000000014087348 */ /* 0x000fea0003c00000 */
[----:B------:R0:W1:Y:S02]  /*3300*/  SHFL.BFLY P1, R24, R23, R22, R21 ;  /* 0x0c00001617187389 */ /* 0x0000640000020015 */
[----:B01----:R-:W-:Y:S01]  /*3310*/  ENDCOLLECTIVE ;  /* 0x000000000000791b */ /* 0x003fe20003800000 */
.L_x_22:
[----:B------:R-:W-:Y:S01]  /*3320*/  FADD.FTZ R25, R25, R12 ;  /* 0x0000000c19197221 */ /* 0x000fe20000010000 */
[----:B------:R-:W-:-:S04]  /*3330*/  HFMA2.MMA R22, -RZ, RZ, 0, 2.384185791015625e-07 ;  /* 0x00000004ff167435 */ /* 0x000fc800000001ff */
[----:B------:R-:W-:Y:S01]  /*3340*/  MOV R23, R25 ;  /* 0x0000001900177202 */ /* 0x000fe20000000f00 */
[----:B------:R-:W-:-:S07]  /*3350*/  IMAD.MOV.U32 R26, RZ, RZ, R24 ;  /* 0x000000ffff1a7224 */ /* 0x000fce00078e0018 */
[----:B------:R-:W-:Y:S05]  /*3360*/  WARPSYNC.COLLECTIVE R20, `(.L_x_23) ;  /* 0x0000000014087348 */ /* 0x000fea0003c00000 */
[----:B------:R0:W1:Y:S02]  /*3370*/  SHFL.BFLY P1, R24, R23, R22, R21 ;  /* 0x0c00001617187389 */ /* 0x0000640000020015 */
[----:B01----:R-:W-:Y:S01]  /*3380*/  ENDCOLLECTIVE ;  /* 0x000000000000791b */ /* 0x003fe20003800000 */
.L_x_23:
[----:B------:R-:W-:-:S05]  /*3390*/  FADD.FTZ R26, R26, R13 ;  /* 0x0000000d1a1a7221 */ /* 0x000fca0000010000 */
[----:B------:R-:W-:Y:S01]  /*33a0*/  MOV R23, R26 ;  /* 0x0000001a00177202 */ /* 0x000fe20000000f00 */
[----:B------:R-:W-:-:S07]  /*33b0*/  IMAD.MOV.U32 R28, RZ, RZ, R24 ;  /* 0x000000ffff1c7224 */ /* 0x000fce00078e0018 */
[----:B------:R-:W-:Y:S05]  /*33c0*/  WARPSYNC.COLLECTIVE R20, `(.L_x_24) ;  /* 0x0000000014087348 */ /* 0x000fea0003c00000 */
[----:B------:R0:W1:Y:S02]  /*33d0*/  SHFL.BFLY P1, R24, R23, R22, R21 ;  /* 0x0c00001617187389 */ /* 0x0000640000020015 */
[----:B01----:R-:W-:Y:S01]  /*33e0*/  ENDCOLLECTIVE ;  /* 0x000000000000791b */ /* 0x003fe20003800000 */
.L_x_24:
[----:B------:R-:W-:Y:S01]  /*33f0*/  FADD.FTZ R28, R25, R28 ;  /* 0x0000001c191c7221 */ /* 0x000fe20000010000 */
[----:B------:R-:W-:-:S03]  /*3400*/  HFMA2.MMA R22, -RZ, RZ, 0, 1.1920928955078125e-07 ;  /* 0x00000002ff167435 */ /* 0x000fc600000001ff */
[----:B------:R-:W-:Y:S01]  /*3410*/  IMAD.MOV.U32 R23, RZ, RZ, R28 ;  /* 0x000000ffff177224 */ /* 0x000fe200078e001c */
[----:B------:R-:W-:-:S07]  /*3420*/  MOV R27, R24 ;  /* 0x00000018001b7202 */ /* 0x000fce0000000f00 */
[----:B------:R-:W-:Y:S05]  /*3430*/  WARPSYNC.COLLECTIVE R20, `(.L_x_25) ;  /* 0x0000000014087348 */ /* 0x000fea0003c00000 */
[----:B------:R0:W1:Y:S02]  /*3440*/  SHFL.BFLY P1, R24, R23, R22, R21 ;  /* 0x0c00001617187389 */ /* 0x0000640000020015 */
[----:B01----:R-:W-:Y:S01]  /*3450*/  ENDCOLLECTIVE ;  /* 0x000000000000791b */ /* 0x003fe20003800000 */
.L_x_25:
[----:B------:R-:W-:-:S04]  /*3460*/  FADD.FTZ R27, R26, R27 ;  /* 0x0000001b1a1b7221 */ /* 0x000fc80000010000 */
[----:B------:R-:W-:Y:S01]  /*3470*/  IMAD.MOV.U32 R23, RZ, RZ, R27 ;  /* 0x000000ffff177224 */ /* 0x000fe200078e001b */
[----:B------:R-:W-:-:S07]  /*3480*/  MOV R29, R24 ;  /* 0x00000018001d7202 */ /* 0x000fce0000000f00 */
[----:B------:R-:W-:Y:S05]  /*3490*/  WARPSYNC.COLLECTIVE R20, `(.L_x_26) ;  /* 0x0000000014087348 */ /* 0x000fea0003c00000 */
[----:B------:R0:W1:Y:S02]  /*34a0*/  SHFL.BFLY P1, R24, R23, R22, R21 ;  /* 0x0c00001617187389 */ /* 0x0000640000020015 */
[----:B01----:R-:W-:Y:S01]  /*34b0*/  ENDCOLLECTIVE ;  /* 0x000000000000791b */ /* 0x003fe20003800000 */
.L_x_26:
[----:B------:R-:W-:-:S05]  /*34c0*/  FADD.FTZ R29, R28, R29 ;  /* 0x0000001d1c1d7221 */ /* 0x000fca0000010000 */
[----:B------:R-:W-:Y:S01]  /*34d0*/  MOV R23, R29 ;  /* 0x0000001d00177202 */ /* 0x000fe20000000f00 */
[----:B------:R-:W-:Y:S01]  /*34e0*/  IMAD.MOV.U32 R22, RZ, RZ, 0x1 ;  /* 0x00000001ff167424 */ /* 0x000fe200078e00ff */
[----:B------:R-:W-:-:S07]  /*34f0*/  MOV R30, R24 ;  /* 0x00000018001e7202 */ /* 0x000fce0000000f00 */
[----:B------:R-:W-:Y:S05]  /*3500*/  WARPSYNC.COLLECTIVE R20, `(.L_x_27) ;  /* 0x0000000014087348 */ /* 0x000fea0003c00000 */
[----:B------:R0:W1:Y:S02]  /*3510*/  SHFL.BFLY P1, R24, R23, R22, R21 ;  /* 0x0c00001617187389 */ /* 0x0000640000020015 */
[----:B01----:R-:W-:Y:S01]  /*3520*/  ENDCOLLECTIVE ;  /* 0x000000000000791b */ /* 0x003fe20003800000 */
.L_x_27:
[----:B------:R-:W-:-:S05]  /*3530*/  FADD.FTZ R30, R27, R30 ;  /* 0x0000001e1b1e7221 */ /* 0x000fca0000010000 */
[----:B------:R-:W-:Y:S02]  /*3540*/  MOV R23, R30 ;  /* 0x0000001e00177202 */ /* 0x000fe40000000f00 */
[----:B------:R-:W-:-:S07]  /*3550*/  MOV R12, R24 ;  /* 0x00000018000c7202 */ /* 0x000fce0000000f00 */
[----:B------:R-:W-:Y:S05]  /*3560*/  WARPSYNC.COLLECTIVE R20, `(.L_x_28) ;  /* 0x0000000014087348 */ /* 0x000fea0003c00000 */
[----:B------:R0:W1:Y:S02]  /*3570*/  SHFL.BFLY P1, R24, R23, R22, R21 ;  /* 0x0c00001617187389 */ /* 0x0000640000020015 */
[----:B01----:R-:W-:Y:S01]  /*3580*/  ENDCOLLECTIVE ;  /* 0x000000000000791b */ /* 0x003fe20003800000 */
.L_x_28:
[----:B------:R-:W-:Y:S01]  /*3590*/  FADD.FTZ R12, R29, R12 ;  /* 0x0000000c1d0c7221 */ /* 0x000fe20000010000 */
[----:B------:R-:W-:Y:S06]  /*35a0*/  BRA `(.L_x_29) ;  /* 0xffffffe800c07947 */ /* 0x000fec000383ffff */
.L_x_17:
[----:B------:R-:W-:Y:S01]  /*35b0*/  HFMA2.MMA R22, -RZ, RZ, 0, 4.76837158203125e-07 ;  /* 0x00000008ff167435 */ /* 0x000fe200000001ff */
[----:B------:R-:W-:Y:S01]  /*35c0*/  BSSY B0, `(.L_x_30) ;  /* 0x0000007000007945 */ /* 0x000fe20003800000 */
[----:B-1----:R-:W-:Y:S01]  /*35d0*/  IMAD.MOV.U32 R23, RZ, RZ, R2 ;  /* 0x000000ffff177224 */ /* 0x002fe200078e0002 */
[----:B------:R-:W-:Y:S01]  /*35e0*/  MOV R21, 0x101f ;  /* 0x0000101f00157802 */ /* 0x000fe20000000f00 */
[----:B------:R-:W-:-:S07]  /*35f0*/  IMAD.MOV.U32 R20, RZ, RZ, 0xffff ;  /* 0x0000ffffff147424 */ /* 0x000fce00078e00ff */
[----:B0-2---:R-:W-:Y:S05]  /*3600*/  WARPSYNC.COLLECTIVE R20, `(.L_x_31) ;  /* 0x0000000014087348 */ /* 0x005fea0003c00000 */
[----:B------:R1:W3:Y:S02]  /*3610*/  SHFL.BFLY P1, R24, R23, R22, R21 ;  /* 0x0c00001617187389 */ /* 0x0002e40000020015 */
[----:B0123--:R-:W-:Y:S01]  /*3620*/  ENDCOLLECTIVE ;  /* 0x000000000000791b */ /* 0x00ffe20003800000 */
.L_x_31:
[----:B------:R-:W-:Y:S05]  /*3630*/  BSYNC B0 ;  /* 0x0000000000007941 */ /* 0x000fea0003800000 */
.L_x_30:
[----:B------:R-:W-:Y:S01]  /*3640*/  HFMA2.MMA R21, -RZ, RZ, 0, 0.000503063201904296875 ;  /* 0x0000101fff157435 */ /* 0x000fe200000001ff */
[----:B------:R-:W-:Y:S01]  /*3650*/  MOV R23, R3 ;  /* 0x0000000300177202 */ /* 0x000fe20000000f00 */
[----:B------:R-:W-:Y:S01]  /*3660*/  IMAD.MOV.U32 R22, RZ, RZ, 0x8 ;  /* 0x00000008ff167424 */ /* 0x000fe200078e00ff */
[----:B------:R-:W-:Y:S02]  /*3670*/  MOV R20, 0xffff ;  /* 0x0000ffff00147802 */ /* 0x000fe40000000f00 */
[----:B------:R-:W-:-:S07]  /*3680*/  MOV R5, R24 ;  /* 0x0000001800057202 */ /* 0x000fce0000000f00 */
[----:B------:R-:W-:Y:S05]  /*3690*/  WARPSYNC.COLLECTIVE R20, `(.L_x_32) ;  /* 0x0000000014087348 */ /* 0x000fea0003c00000 */
[----:B------:R0:W1:Y:S02]  /*36a0*/  SHFL.BFLY P1, R24, R23, R22, R21 ;  /* 0x0c00001617187389 */ /* 0x0000640000020015 */
[----:B01----:R-:W-:Y:S01]  /*36b0*/  ENDCOLLECTIVE ;  /* 0x000000000000791b */ /* 0x003fe20003800000 */
.L_x_32:
[----:B------:R-:W-:Y:S01]  /*36c0*/  FADD.FTZ R5, R5, R2 ;  /* 0x0000000205057221 */ /* 0x000fe20000010000 */
[----:B------:R-:W-:-:S04]  /*36d0*/  HFMA2.MMA R22, -RZ, RZ, 0, 2.384185791015625e-07 ;  /* 0x00000004ff167435 */ /* 0x000fc800000001ff */
[----:B------:R-:W-:Y:S01]  /*36e0*/  MOV R23, R5 ;  /* 0x0000000500177202 */ /* 0x000fe20000000f00 */
[----:B------:R-:W-:-:S07]  /*36f0*/  IMAD.MOV.U32 R4, RZ, RZ, R24 ;  /* 0x000000ffff047224 */ /* 0x000fce00078e0018 */
[----:B------:R-:W-:Y:S05]  /*3700*/  WARPSYNC.COLLECTIVE R20, `(.L_x_33) ;  /* 0x0000000014087348 */ /* 0x000fea0003c00000 */
[----:B------:R0:W1:Y:S02]  /*3710*/  SHFL.BFLY P1, R24, R23, R22, R21 ;  /* 0x0c00001617187389 */ /* 0x0000640000020015 */
[----:B01----:R-:W-:Y:S01]  /*3720*/  ENDCOLLECTIVE ;  /* 0x000000000000791b */ /* 0x003fe20003800000 */
.L_x_33:
[----:B------:R-:W-:-:S05]  /*3730*/  FADD.FTZ R4, R4, R3 ;  /* 0x0000000304047221 */ /* 0x000fca0000010000 */
[----:B------:R-:W-:Y:S01]  /*3740*/  MOV R23, R4 ;  /* 0x0000000400177202 */ /* 0x000fe20000000f00 */
[----:B------:R-:W-:-:S07]  /*3750*/  IMAD.MOV.U32 R12, RZ, RZ, R24 ;  /* 0x000000ffff0c7224 */ /* 0x000fce00078e0018 */
[----:B------:R-:W-:Y:S05]  /*3760*/  WARPSYNC.COLLECTIVE R20, `(.L_x_34) ;  /* 0x0000000014087348 */ /* 0x000fea0003c00000 */
[----:B------:R0:W1:Y:S02]  /*3770*/  SHFL.BFLY P1, R24, R23, R22, R21 ;  /* 0x0c00001617187389 */ /* 0x0000640000020015 */
[----:B01----:R-:W-:Y:S01]  /*3780*/  ENDCOLLECTIVE ;  /* 0x000000000000791b */ /* 0x003fe20003800000 */
.L_x_34:
[----:B------:R-:W-:Y:S01]  /*3790*/  FADD.FTZ R12, R5, R12 ;  /* 0x0000000c050c7221 */ /* 0x000fe20000010000 */
[----:B------:R-:W-:-:S03]  /*37a0*/  HFMA2.MMA R22, -RZ, RZ, 0, 1.1920928955078125e-07 ;  /* 0x00000002ff167435 */ /* 0x000fc600000001ff */
[----:B------:R-:W-:Y:S01]  /*37b0*/  IMAD.MOV.U32 R23, RZ, RZ, R12 ;  /* 0x000000ffff177224 */ /* 0x000fe200078e000c */
[----:B------:R-:W-:-:S07]  /*37c0*/  MOV R17, R24 ;  /* 0x0000001800117202 */ /* 0x000fce0000000f00 */
[----:B------:R-:W-:Y:S05]  /*37d0*/  WARPSYNC.COLLECTIVE R20, `(.L_x_35) ;  /* 0x0000000014087348 */ /* 0x000fea0003c00000 */
[----:B------:R0:W1:Y:S02]  /*37e0*/  SHFL.BFLY P1, R24, R23, R22, R21 ;  /* 0x0c00001617187389 */ /* 0x0000640000020015 */
[----:B01----:R-:W-:Y:S01]  /*37f0*/  ENDCOLLECTIVE ;  /* 0x000000000000791b */ /* 0x003fe20003800000 */
.L_x_35:
[----:B------:R-:W-:-:S04]  /*3800*/  FADD.FTZ R17, R4, R17 ;  /* 0x0000001104117221 */ /* 0x000fc80000010000 */
[----:B------:R-:W-:Y:S01]  /*3810*/  IMAD.MOV.U32 R23, RZ, RZ, R17 ;  /* 0x000000ffff177224 */ /* 0x000fe200078e0011 */
[----:B------:R-:W-:-:S07]  /*3820*/  MOV R19, R24 ;  /* 0x0000001800137202 */ /* 0x000fce0000000f00 */
[----:B------:R-:W-:Y:S05]  /*3830*/  WARPSYNC.COLLECTIVE R20, `(.L_x_36) ;  /* 0x0000000014087348 */ /* 0x000fea0003c00000 */
[----:B------:R0:W1:Y:S02]  /*3840*/  SHFL.BFLY P1, R24, R23, R22, R21 ;  /* 0x0c00001617187389 */ /* 0x0000640000020015 */
[----:B01----:R-:W-:Y:S01]  /*3850*/  ENDCOLLECTIVE ;  /* 0x000000000000791b */ /* 0x003fe20003800000 */
.L_x_36:
[----:B------:R-:W-:-:S05]  /*3860*/  FADD.FTZ R19, R12, R19 ;  /* 0x000000130c137221 */ /* 0x000fca0000010000 */
[----:B------:R-:W-:Y:S01]  /*3870*/  MOV R23, R19 ;  /* 0x0000001300177202 */ /* 0x000fe20000000f00 */
[----:B------:R-:W-:Y:S01]  /*3880*/  IMAD.MOV.U32 R22, RZ, RZ, 0x1 ;  /* 0x00000001ff167424 */ /* 0x000fe200078e00ff */
[----:B------:R-:W-:-:S07]  /*3890*/  MOV R2, R24 ;  /* 0x0000001800027202 */ /* 0x000fce0000000f00 */
[----:B------:R-:W-:Y:S05]  /*38a0*/  WARPSYNC.COLLECTIVE R20, `(.L_x_37) ;  /* 0x0000000014087348 */ /* 0x000fea0003c00000 */
[----:B------:R0:W1:Y:S02]  /*38b0*/  SHFL.BFLY P1, R24, R23, R22, R21 ;  /* 0x0c00001617187389 */ /* 0x0000640000020015 */
[----:B01----:R-:W-:Y:S01]  /*38c0*/  ENDCOLLECTIVE ;  /* 0x000000000000791b */ /* 0x003fe20003800000 */
.L_x_37:
[----:B------:R-:W-:-:S05]  /*38d0*/  FADD.FTZ R2, R17, R2 ;  /* 0x0000000211027221 */ /* 0x000fca0000010000 */
[----:B------:R-:W-:Y:S02]  /*38e0*/  MOV R23, R2 ;  /* 0x0000000200177202 */ /* 0x000fe40000000f00 */
[----:B------:R-:W-:-:S07]  /*38f0*/  MOV R14, R24 ;  /* 0x00000018000e7202 */ /* 0x000fce0000000f00 */
[----:B------:R-:W-:Y:S05]  /*3900*/  WARPSYNC.COLLECTIVE R20, `(.L_x_38) ;  /* 0x0000000014087348 */ /* 0x000fea0003c00000 */
[----:B------:R0:W1:Y:S02]  /*3910*/  SHFL.BFLY P1, R24, R23, R22, R21 ;  /* 0x0c00001617187389 */ /* 0x0000640000020015 */
[----:B01----:R-:W-:Y:S01]  /*3920*/  ENDCOLLECTIVE ;  /* 0x000000000000791b */ /* 0x003fe20003800000 */
.L_x_38:
[----:B------:R-:W-:Y:S01]  /*3930*/  FADD.FTZ R14, R19, R14 ;  /* 0x0000000e130e7221 */ /* 0x000fe20000010000 */
[----:B------:R-:W-:Y:S06]  /*3940*/  BRA `(.L_x_39) ;  /* 0xfffffff400c87947 */ /* 0x000fec000383ffff */
.L_x_40:
[----:B------:R-:W-:-:S00]  /*3950*/  BRA `(.L_x_40) ;  /* 0xfffffffc00fc7947 */ /* 0x000fc0000383ffff */
[----:B------:R-:W-:-:S00]  /*3960*/  NOP ;  /* 0x0000000000007918 */ /* 0x000fc00000000000 */
        /* <DEDUP_REMOVED lines=9> */
.L_x_2440:


//--------------------- .text._ZN13group_norm_v218gn_bwd_cuda_kernelI13__nv_bfloat16Li320ELi1ELi32ELi80ELi64ELb0ELb1ELi64ELi80ELi80ELi4ELb1ELi128ELb0ELb0ELNS_15WgradSyncMethodE3ENS_16CompileConditionILi900EEEEEvPT_S6_S6_PKS5_S8_S8_S8_PKfflPfPj --------------------------
	.section	.text._ZN13group_norm_v218gn_bwd_cuda_kernelI13__nv_bfloat16Li320ELi1ELi32ELi80ELi64ELb0ELb1ELi64ELi80ELi80ELi4ELb1ELi128ELb0ELb0ELNS_15WgradSyncMethodE3ENS_16CompileConditionILi900EEEEEvPT_S6_S6_PKS5_S8_S8_S8_PKfflPfPj,"ax",@progbits
	.align	128
        .global         _ZN13group_norm_v218gn_bwd_cuda_kernelI13__nv_bfloat16Li320ELi1ELi32ELi80ELi64ELb0ELb1ELi64ELi80ELi80ELi4ELb1ELi128ELb0ELb0ELNS_15WgradSyncMethodE3ENS_16CompileConditionILi900EEEEEvPT_S6_S6_PKS5_S8_S8_S8_PKfflPfPj
        .type           _ZN13group_norm_v218gn_bwd_cuda_kernelI13__nv_bfloat16Li320ELi1ELi32ELi80ELi64ELb0ELb1ELi64ELi80ELi80ELi4ELb1ELi128ELb0ELb0ELNS_15WgradSyncMethodE3ENS_16CompileConditionILi900EEEEEvPT_S6_S6_PKS5_S8_S8_S8_PKfflPfPj,@function
        .size           _ZN13group_norm_v218gn_bwd_cuda_kernelI13__nv_bfloat16Li320ELi1ELi32ELi80ELi64ELb0ELb1ELi64ELi80ELi80ELi4ELb1ELi128ELb0ELb0ELNS_15WgradSyncMethodE3ENS_16CompileConditionILi900EEEEEvPT_S6_S6_PKS5_S8_S8_S8_PKfflPfPj,(.L_x_2441 - _ZN13group_norm_v218gn_bwd_cuda_kernelI13__nv_bfloat16Li320ELi1ELi32ELi80ELi64ELb0ELb1ELi64ELi80ELi80ELi4ELb1ELi128ELb0ELb0ELNS_15WgradSyncMethodE3ENS_16CompileConditionILi900EEEEEvPT_S6_S6_PKS5_S8_S8_S8_PKfflPfPj)
        .other          _ZN13group_norm_v218gn_bwd_cuda_kernelI13__nv_bfloat16Li320ELi1ELi32ELi80ELi64ELb0ELb1ELi64ELi80ELi80ELi4ELb1ELi128ELb0ELb0ELNS_15WgradSyncMethodE3ENS_16CompileConditionILi900EEEEEvPT_S6_S6_PKS5_S8_S8_S8_PKfflPfPj,@"STO_CUDA_ENTRY STV_DEFAULT"
_ZN13group_norm_v218gn_bwd_cuda_kernelI13__nv_bfloat16Li320ELi1ELi32ELi80ELi64ELb0ELb1ELi64ELi80ELi80ELi4ELb1ELi128ELb0ELb0ELNS_15WgradSyncMethodE3ENS_16CompileConditionILi900EEEEEvPT_S6_S6_PKS5_S8_S8_S8_PKfflPfPj:
.text._ZN13group_norm_v218gn_bwd_cuda_kernelI13__nv_bfloat16Li320ELi1ELi32ELi80ELi64ELb0ELb1ELi64ELi80ELi80ELi4ELb1ELi128ELb0ELb0ELNS_15WgradSyncMethodE3ENS_16CompileConditionILi900EEEEEvPT_S6_S6_PKS5_S8_S8_S8_PKfflPfPj:
        /* <DEDUP_REMOVED lines=30> */
.L_x_44:
[----:B------:R-:W2:Y:S04]  /*01e0*/  LD.E.STRONG.GPU R0, desc[UR8][R2.64] ;  /* 0x0000000802007980 */ /* 0x000ea8000c10f900 */
[----:B--2---:R-:W-:Y:S01]  /*01f0*/  CCTL.IVALL ;  /* 0x00000000ff00798f */ /* 0x004fe20002000000 */
[----:B------:R-:W-:Y:S05]  /*0200*/  YIELD ;  /* 0x0000000000007946 */ /* 0x000fea0003800000 */
[----:B-----5:R-:W-:-:S04]  /*0210*/  LOP3.LUT R0, R0, R5, RZ, 0x3c, !PT ;  /* 0x0000000500007212 */ /* 0x020fc800078e3cff */
[----:B------:R-:W-:-:S13]  /*0220*/  ISETP.GT.AND P0, PT, R0, -0x1, PT ;  /* 0xffffffff0000780c */ /* 0x000fda0003f04270 */
[----:B------:R-:W-:Y:S05]  /*0230*/  @P0 BRA `(.L_x_44) ;  /* 0xfffffffc00e80947 */ /* 0x000fea000383ffff */
.L_x_43:
[----:B------:R-:W-:Y:S05]  /*0240*/  WARPSYNC.ALL ;  /* 0x0000000000007948 */ /* 0x000fea0003800000 */
[----:B------:R-:W-:Y:S06]  /*0250*/  BAR.SYNC.DEFER_BLOCKING 0x0 ;  /* 0x0000000000007b1d */ /* 0x000fec0000010000 */
[----:B------:R-:W-:Y:S05]  /*0260*/  BRA `(.L_x_45) ;  /* 0x0000002400fc7947 */ /* 0x000fea0003800000 */
.L_x_42:
        /* <DEDUP_REMOVED lines=111> */
.L_x_54:
        /* <DEDUP_REMOVED lines=343> */
.L_x_47:
[----:B------:R-:W-:Y:S05]  /*1ed0*/  BSYNC B1 ;  /* 0x0000000000017941 */ /* 0x000fea0003800000 */
.L_x_46:
        /* <DEDUP_REMOVED lines=29> */
.L_x_70:
        /* <DEDUP_REMOVED lines=8> */
.L_x_49:
[----:B------:R-:W-:Y:S05]  /*2130*/  BSYNC B1 ;  /* 0x0000000000017941 */ /* 0x000fea0003800000 */
.L_x_48:
        /* <DEDUP_REMOVED lines=13> */
.L_x_53:
[----:B------:R-:W2:Y:S04]  /*2210*/  LD.E.STRONG.GPU R13, desc[UR8][R10.64] ;  /* 0x000000080a0d7980 */ /* 0x000ea8000c10f900 */
[----:B--2---:R-:W-:Y:S01]  /*2220*/  CCTL.IVALL ;  /* 0x00000000ff00798f */ /* 0x004fe20002000000 */
[----:B------:R-:W-:Y:S05]  /*2230*/  YIELD ;  /* 0x0000000000007946 */ /* 0x000fea0003800000 */
[----:B-----5:R-:W-:-:S04]  /*2240*/  LOP3.LUT R13, R13, R12, RZ, 0x3c, !PT ;  /* 0x0000000c0d0d7212 */ /* 0x020fc800078e3cff */
[----:B------:R-:W-:-:S13]  /*2250*/  ISETP.GT.AND P1, PT, R13, -0x1, PT ;  /* 0xffffffff0d00780c */ /* 0x000fda0003f24270 */
[----:B------:R-:W-:Y:S05]  /*2260*/  @P1 BRA `(.L_x_53) ;  /* 0xfffffffc00e81947 */ /* 0x000fea000383ffff */
.L_x_52:
[----:B------:R-:W-:Y:S05]  /*2270*/  WARPSYNC.ALL ;  /* 0x0000000000007948 */ /* 0x000fea0003800000 */
[----:B------:R-:W-:Y:S06]  /*2280*/  BAR.SYNC.DEFER_BLOCKING 0x0 ;  /* 0x0000000000007b1d */ /* 0x000fec0000010000 */
.L_x_51:
        /* <DEDUP_REMOVED lines=125> */
.L_x_45:
[----:B------:R-:W-:Y:S05]  /*2a60*/  BSYNC B0 ;  /* 0x0000000000007941 */ /* 0x000fea0003800000 */
.L_x_41:
        /* <DEDUP_REMOVED lines=31> */
.L_x_60:
        /* <DEDUP_REMOVED lines=15> */
.L_x_56:
[----:B------:R-:W-:Y:S05]  /*2d50*/  BSYNC B0 ;  /* 0x0000000000007941 */ /* 0x000fea0003800000 */
.L_x_55:
        /* <DEDUP_REMOVED lines=15> */
.L_x_59:
        /* <DEDUP_REMOVED lines=34> */
.L_x_80:
        /* <DEDUP_REMOVED lines=20> */
.L_x_57:
[----:B------:R-:W-:Y:S01]  /*31b0*/  IADD3 R0, R0, 0x80, RZ ;  /* 0x0000008000007810 */ /* 0x000fe20007ffe0ff */
[----:B------:R-:W-:Y:S05]  /*31c0*/  WARPSYNC.ALL ;  /* 0x0000000000007948 */ /* 0x000fea0003800000 */
[----:B------:R-:W-:Y:S01]  /*31d0*/  BAR.SYNC.DEFER_BLOCKING 0x0 ;  /* 0x0000000000007b1d */ /* 0x000fe20000010000 */
[----:B------:R-:W-:-:S13]  /*31e0*/  ISETP.GE.AND P1, PT, R0, R7, PT ;  /* 0x000000070000720c */ /* 0x000fda0003f26270 */
[----:B------:R-:W-:Y:S05]  /*31f0*/  @!P1 BRA `(.L_x_60) ;  /* 0xfffffff800989947 */ /* 0x000fea000383ffff */
[----:B------:R-:W-:Y:S05]  /*3200*/  EXIT ;  /* 0x000000000000794d */ /* 0x000fea0003800000 */
.L_x_50:
        /* <DEDUP_REMOVED lines=8> */
.L_x_62:
[----:B------:R-:W-:Y:S05]  /*3290*/  BSYNC B2 ;  /* 0x0000000000027941 */ /* 0x000fea0003800000 */
.L_x_61:
        /* <DEDUP_REMOVED lines=8> */
.L_x_63:
[----:B------:R-:W-:Y:S01]  /*3320*/  FADD.FTZ R25, R25, R12 ;  /* 0x0000000c19197221 */ /* 0x000fe20000010000 */
[----:B------:R-:W-:-:S04]  /*3330*/  HFMA2.MMA R22, -RZ, RZ, 0, 2.384185791015625e-07 ;  /* 0x00000004ff167435 */ /* 0x000fc800000001ff */
[----:B------:R-:W-:Y:S01]  /*3340*/  MOV R23, R25 ;  /* 0x0000001900177202 */ /* 0x000fe20000000f00 */
[----:B------:R-:W-:-:S07]  /*3350*/  IMAD.MOV.U32 R26, RZ, RZ, R24 ;  /* 0x000000ffff1a7224 */ /* 0x000fce00078e0018 */
[----:B------:R-:W-:Y:S05]  /*3360*/  WARPSYNC.COLLECTIVE R20, `(.L_x_64) ;  /* 0x0000000014087348 */ /* 0x000fea0003c00000 */
[----:B------:R0:W1:Y:S02]  /*3370*/  SHFL.BFLY P1, R24, R23, R22, R21 ;  /* 0x0c00001617187389 */ /* 0x0000640000020015 */
[----:B01----:R-:W-:Y:S01]  /*3380*/  ENDCOLLECTIVE ;  /* 0x000000000000791b */ /* 0x003fe20003800000 */
.L_x_64:
[----:B------:R-:W-:-:S05]  /*3390*/  FADD.FTZ R26, R26, R13 ;  /* 0x0000000d1a1a7221 */ /* 0x000fca0000010000 */
[----:B------:R-:W-:Y:S01]  /*33a0*/  MOV R23, R26 ;  /* 0x0000001a00177202 */ /* 0x000fe20000000f00 */
[----:B------:R-:W-:-:S07]  /*33b0*/  IMAD.MOV.U32 R28, RZ, RZ, R24 ;  /* 0x000000ffff1c7224 */ /* 0x000fce00078e0018 */
[----:B------:R-:W-:Y:S05]  /*33c0*/  WARPSYNC.COLLECTIVE R20, `(.L_x_65) ;  /* 0x0000000014087348 */ /* 0x000fea0003c00000 */
[----:B------:R0:W1:Y:S02]  /*33d0*/  SHFL.BFLY P1, R24, R23, R22, R21 ;  /* 0x0c00001617187389 */ /* 0x0000640000020015 */
[----:B01----:R-:W-:Y:S01]  /*33e0*/  ENDCOLLECTIVE ;  /* 0x000000000000791b */ /* 0x003fe20003800000 */
.L_x_65:
[----:B------:R-:W-:Y:S01]  /*33f0*/  FADD.FTZ R28, R25, R28 ;  /* 0x0000001c191c7221 */ /* 0x000fe20000010000 */
[----:B------:R-:W-:-:S03]  /*3400*/  HFMA2.MMA R22, -RZ, RZ, 0, 1.1920928955078125e-07 ;  /* 0x00000002ff167435 */ /* 0x000fc600000001ff */
[----:B------:R-:W-:Y:S01]  /*3410*/  IMAD.MOV.U32 R23, RZ, RZ, R28 ;  /* 0x000000ffff177224 */ /* 0x000fe200078e001c */
[----:B------:R-:W-:-:S07]  /*3420*/  MOV R27, R24 ;  /* 0x00000018001b7202 */ /* 0x000fce0000000f00 */
[----:B------:R-:W-:Y:S05]  /*3430*/  WARPSYNC.COLLECTIVE R20, `(.L_x_66) ;  /* 0x0000000014087348 */ /* 0x000fea0003c00000 */
[----:B------:R0:W1:Y:S02]  /*3440*/  SHFL.BFLY P1, R24, R23, R22, R21 ;  /* 0x0c00001617187389 */ /* 0x0000640000020015 */
[----:B01----:R-:W-:Y:S01]  /*3450*/  ENDCOLLECTIVE ;  /* 0x000000000000791b */ /* 0x003fe20003800000 */
.L_x_66:
[----:B------:R-:W-:-:S04]  /*3460*/  FADD.FTZ R27, R26, R27 ;  /* 0x0000001b1a1b7221 */ /* 0x000fc80000010000 */
[----:B------:R-:W-:Y:S01]  /*3470*/  IMAD.MOV.U32 R23, RZ, RZ, R27 ;  /* 0x000000ffff177224 */ /* 0x000fe200078e001b */
[----:B------:R-:W-:-:S07]  /*3480*/  MOV R29, R24 ;  /* 0x00000018001d7202 */ /* 0x000fce0000000f00 */
[----:B------:R-:W-:Y:S05]  /*3490*/  WARPSYNC.COLLECTIVE R20, `(.L_x_67) ;  /* 0x0000000014087348 */ /* 0x000fea0003c00000 */
[----:B------:R0:W1:Y:S02]  /*34a0*/  SHFL.BFLY P1, R24, R23, R22, R21 ;  /* 0x0c00001617187389 */ /* 0x0000640000020015 */
[----:B01----:R-:W-:Y:S01]  /*34b0*/  ENDCOLLECTIVE ;  /* 0x000000000000791b */ /* 0x003fe20003800000 */
.L_x_67:
[----:B------:R-:W-:-:S05]  /*34c0*/  FADD.FTZ R29, R28, R29 ;  /* 0x0000001d1c1d7221 */ /* 0x000fca0000010000 */
[----:B------:R-:W-:Y:S01]  /*34d0*/  MOV R23, R29 ;  /* 0x0000001d00177202 */ /* 0x000fe20000000f00 */
[----:B------:R-:W-:Y:S01]  /*34e0*/  IMAD.MOV.U32 R22, RZ, RZ, 0x1 ;  /* 0x00000001ff167424 */ /* 0x000fe200078e00ff */
[----:B------:R-:W-:-:S07]  /*34f0*/  MOV R30, R24 ;  /* 0x00000018001e7202 */ /* 0x000fce0000000f00 */
[----:B------:R-:W-:Y:S05]  /*3500*/  WARPSYNC.COLLECTIVE R20, `(.L_x_68) ;  /* 0x0000000014087348 */ /* 0x000fea0003c00000 */
[----:B------:R0:W1:Y:S02]  /*3510*/  SHFL.BFLY P1, R24, R23, R22, R21 ;  /* 0x0c00001617187389 */ /* 0x0000640000020015 */
[----:B01----:R-:W-:Y:S01]  /*3520*/  ENDCOLLECTIVE ;  /* 0x000000000000791b */ /* 0x003fe20003800000 */
.L_x_68:
[----:B------:R-:W-:-:S05]  /*3530*/  FADD.FTZ R30, R27, R30 ;  /* 0x0000001e1b1e7221 */ /* 0x000fca0000010000 */
[----:B------:R-:W-:Y:S02]  /*3540*/  MOV R23, R30 ;  /* 0x0000001e00177202 */ /* 0x000fe40000000f00 */
[----:B------:R-:W-:-:S07]  /*3550*/  MOV R12, R24 ;  /* 0x00000018000c7202 */ /* 0x000fce0000000f00 */
[----:B------:R-:W-:Y:S05]  /*3560*/  WARPSYNC.COLLECTIVE R20, `(.L_x_69) ;  /* 0x0000000014087348 */ /* 0x000fea0003c00000 */
[----:B------:R0:W1:Y:S02]  /*3570*/  SHFL.BFLY P1, R24, R23, R22, R21 ;  /* 0x0c00001617187389 */ /* 0x0000640000020015 */
[----:B01----:R-:W-:Y:S01]  /*3580*/  ENDCOLLECTIVE ;  /* 0x000000000000791b */ /* 0x003fe20003800000 */
.L_x_69:
[----:B------:R-:W-:Y:S01]  /*3590*/  FADD.FTZ R12, R29, R12 ;  /* 0x0000000c1d0c7221 */ /* 0x000fe20000010000 */
[----:B------:R-:W-:Y:S06]  /*35a0*/  BRA `(.L_x_70) ;  /* 0xffffffe800c07947 */ /* 0x000fec000383ffff */
.L_x_58:
        /* <DEDUP_REMOVED lines=8> */
.L_x_72:
[----:B------:R-:W-:Y:S05]  /*3630*/  BSYNC B0 ;  /* 0x0000000000007941 */ /* 0x000fea0003800000 */
.L_x_71:
        /* <DEDUP_REMOVED lines=8> */
.L_x_73:
[----:B------:R-:W-:Y:S01]  /*36c0*/  FADD.FTZ R5, R5, R2 ;  /* 0x0000000205057221 */ /* 0x000fe20000010000 */
[----:B------:R-:W-:-:S04]  /*36d0*/  HFMA2.MMA R22, -RZ, RZ, 0, 2.384185791015625e-07 ;  /* 0x00000004ff167435 */ /* 0x000fc800000001ff */
[----:B------:R-:W-:Y:S01]  /*36e0*/  MOV R23, R5 ;  /* 0x0000000500177202 */ /* 0x000fe20000000f00 */
[----:B------:R-:W-:-:S07]  /*36f0*/  IMAD.MOV.U32 R4, RZ, RZ, R24 ;  /* 0x000000ffff047224 */ /* 0x000fce00078e0018 */
[----:B------:R-:W-:Y:S05]  /*3700*/  WARPSYNC.COLLECTIVE R20, `(.L_x_74) ;  /* 0x0000000014087348 */ /* 0x000fea0003c00000 */
[----:B------:R0:W1:Y:S02]  /*3710*/  SHFL.BFLY P1, R24, R23, R22, R21 ;  /* 0x0c00001617187389 */ /* 0x0000640000020015 */
[----:B01----:R-:W-:Y:S01]  /*3720*/  ENDCOLLECTIVE ;  /* 0x000000000000791b */ /* 0x003fe20003800000 */
.L_x_74:
[----:B------:R-:W-:-:S05]  /*3730*/  FADD.FTZ R4, R4, R3 ;  /* 0x0000000304047221 */ /* 0x000fca0000010000 */
[----:B------:R-:W-:Y:S01]  /*3740*/  MOV R23, R4 ;  /* 0x0000000400177202 */ /* 0x000fe20000000f00 */
[----:B------:R-:W-:-:S07]  /*3750*/  IMAD.MOV.U32 R12, RZ, RZ, R24 ;  /* 0x000000ffff0c7224 */ /* 0x000fce00078e0018 */
[----:B------:R-:W-:Y:S05]  /*3760*/  WARPSYNC.COLLECTIVE R20, `(.L_x_75) ;  /* 0x0000000014087348 */ /* 0x000fea0003c00000 */
[----:B------:R0:W1:Y:S02]  /*3770*/  SHFL.BFLY P1, R24, R23, R22, R21 ;  /* 0x0c00001617187389 */ /* 0x0000640000020015 */
[----:B01----:R-:W-:Y:S01]  /*3780*/  ENDCOLLECTIVE ;  /* 0x000000000000791b */ /* 0x003fe20003800000 */
.L_x_75:
[----:B------:R-:W-:Y:S01]  /*3790*/  FADD.FTZ R12, R5, R12 ;  /* 0x0000000c050c7221 */ /* 0x000fe20000010000 */
[----:B------:R-:W-:-:S03]  /*37a0*/  HFMA2.MMA R22, -RZ, RZ, 0, 1.1920928955078125e-07 ;  /* 0x00000002ff167435 */ /* 0x000fc600000001ff */
[----:B------:R-:W-:Y:S01]  /*37b0*/  IMAD.MOV.U32 R23, RZ, RZ, R12 ;  /* 0x000000ffff177224 */ /* 0x000fe200078e000c */
[----:B------:R-:W-:-:S07]  /*37c0*/  MOV R17, R24 ;  /* 0x0000001800117202 */ /* 0x000fce0000000f00 */
[----:B------:R-:W-:Y:S05]  /*37d0*/  WARPSYNC.COLLECTIVE R20, `(.L_x_76) ;  /* 0x0000000014087348 */ /* 0x000fea0003c00000 */
[----:B------:R0:W1:Y:S02]  /*37e0*/  SHFL.BFLY P1, R24, R23, R22, R21 ;  /* 0x0c00001617187389 */ /* 0x0000640000020015 */
[----:B01----:R-:W-:Y:S01]  /*37f0*/  ENDCOLLECTIVE ;  /* 0x000000000000791b */ /* 0x003fe20003800000 */
.L_x_76:
[----:B------:R-:W-:-:S04]  /*3800*/  FADD.FTZ R17, R4, R17 ;  /* 0x0000001104117221 */ /* 0x000fc80000010000 */
[----:B------:R-:W-:Y:S01]  /*3810*/  IMAD.MOV.U32 R23, RZ, RZ, R17 ;  /* 0x000000ffff177224 */ /* 0x000fe200078e0011 */
[----:B------:R-:W-:-:S07]  /*3820*/  MOV R19, R24 ;  /* 0x0000001800137202 */ /* 0x000fce0000000f00 */
[----:B------:R-:W-:Y:S05]  /*3830*/  WARPSYNC.COLLECTIVE R20, `(.L_x_77) ;  /* 0x0000000014087348 */ /* 0x000fea0003c00000 */
[----:B------:R0:W1:Y:S02]  /*3840*/  SHFL.BFLY P1, R24, R23, R22, R21 ;  /* 0x0c00001617187389 */ /* 0x0000640000020015 */
[----:B01----:R-:W-:Y:S01]  /*3850*/  ENDCOLLECTIVE ;  /* 0x000000000000791b */ /* 0x003fe20003800000 */
.L_x_77:
[----:B------:R-:W-:-:S05]  /*3860*/  FADD.FTZ R19, R12, R19 ;  /* 0x000000130c137221 */ /* 0x000fca0000010000 */
[----:B------:R-:W-:Y:S01]  /*3870*/  MOV R23, R19 ;  /* 0x0000001300177202 */ /* 0x000fe20000000f00 */
[----:B------:R-:W-:Y:S01]  /*3880*/  IMAD.MOV.U32 R22, RZ, RZ, 0x1 ;  /* 0x00000001ff167424 */ /* 0x000fe200078e00ff */
[----:B------:R-:W-:-:S07]  /*3890*/  MOV R2, R24 ;  /* 0x0000001800027202 */ /* 0x000fce0000000f00 */
[----:B------:R-:W-:Y:S05]  /*38a0*/  WARPSYNC.COLLECTIVE R20, `(.L_x_78) ;  /* 0x0000000014087348 */ /* 0x000fea0003c00000 */
[----:B------:R0:W1:Y:S02]  /*38b0*/  SHFL.BFLY P1, R24, R23, R22, R21 ;  /* 0x0c00001617187389 */ /* 0x0000640000020015 */
[----:B01----:R-:W-:Y:S01]  /*38c0*/  ENDCOLLECTIVE ;  /* 0x000000000000791b */ /* 0x003fe20003800000 */
.L_x_78:
[----:B------:R-:W-:-:S05]  /*38d0*/  FADD.FTZ R2, R17, R2 ;  /* 0x0000000211027221 */ /* 0x000fca0000010000 */
[----:B------:R-:W-:Y:S02]  /*38e0*/  MOV R23, R2 ;  /* 0x0000000200177202 */ /* 0x000fe40000000f00 */
[----:B------:R-:W-:-:S07]  /*38f0*/  MOV R14, R24 ;  /* 0x00000018000e7202 */ /* 0x000fce0000000f00 */
[----:B------:R-:W-:Y:S05]  /*3900*/  WARPSYNC.COLLECTIVE R20, `(.L_x_79) ;  /* 0x0000000014087348 */ /* 0x000fea0003c00000 */
[----:B------:R0:W1:Y:S02]  /*3910*/  SHFL.BFLY P1, R24, R23, R22, R21 ;  /* 0x0c00001617187389 */ /* 0x0000640000020015 */
[----:B01----:R-:W-:Y:S01]  /*3920*/  ENDCOLLECTIVE ;  /* 0x000000000000791b */ /* 0x003fe20003800000 */
.L_x_79:
[----:B------:R-:W-:Y:S01]  /*3930*/  FADD.FTZ R14, R19, R14 ;  /* 0x0000000e130e7221 */ /* 0x000fe20000010000 */
[----:B------:R-:W-:Y:S06]  /*3940*/  BRA `(.L_x_80) ;  /* 0xfffffff400c87947 */ /* 0x000fec000383ffff */
.L_x_81:
        /* <DEDUP_REMOVED lines=11> */
.L_x_2441:


//--------------------- .text._ZN13group_norm_v218gn_bwd_cuda_kernelI13__nv_bfloat16Li320ELi3ELi16ELi160ELi64ELb1ELb1ELi2ELi320ELi320ELi2ELb1ELi10ELb0ELb0ELNS_15WgradSyncMethodE2ENS_16CompileConditionILi900EEEEEvPT_S6_S6_PKS5_S8_S8_S8_PKfflPfPj --------------------------
	.section	.text._ZN13group_norm_v218gn_bwd_cuda_kernelI13__nv_bfloat16Li320ELi3ELi16ELi160ELi64ELb1ELb1ELi2ELi320ELi320ELi2ELb1ELi10ELb0ELb0ELNS_15WgradSyncMethodE2ENS_16CompileConditionILi900EEEEEvPT_S6_S6_PKS5_S8_S8_S8_PKfflPfPj,"ax",@progbits
	.align	128
        .global         _ZN13group_norm_v218gn_bwd_cuda_kernelI13__nv_bfloat16Li320ELi3ELi16ELi160ELi64ELb1ELb1ELi2ELi320ELi320ELi2ELb1ELi10ELb0ELb0ELNS_15WgradSyncMethodE2ENS_16CompileConditionILi900EEEEEvPT_S6_S6_PKS5_S8_S8_S8_PKfflPfPj
        .type           _ZN13group_norm_v218gn_bwd_cuda_kernelI13__nv_bfloat16Li320ELi3ELi16ELi160ELi64ELb1ELb1ELi2ELi320ELi320ELi2ELb1ELi10ELb0ELb0ELNS_15WgradSyncMethodE2ENS_16CompileConditionILi900EEEEEvPT_S6_S6_PKS5_S8_S8_S8_PKfflPfPj,@function
        .size           _ZN13group_norm_v218gn_bwd_cuda_kernelI13__nv_bfloat16Li320ELi3ELi16ELi160ELi64ELb1ELb1ELi2ELi320ELi320ELi2ELb1ELi10ELb0ELb0ELNS_15WgradSyncMethodE2ENS_16CompileConditionILi900EEEEEvPT_S6_S6_PKS5_S8_S8_S8_PKfflPfPj,(.L_x_2442 - _ZN13group_norm_v218gn_bwd_cuda_kernelI13__nv_bfloat16Li320ELi3ELi16ELi160ELi64ELb1ELb1ELi2ELi320ELi320ELi2ELb1ELi10ELb0ELb0ELNS_15WgradSyncMethodE2ENS_16CompileConditionILi900EEEEEvPT_S6_S6_PKS5_S8_S8_S8_PKfflPfPj)
        .other          _ZN13group_norm_v218gn_bwd_cuda_kernelI13__nv_bfloat16Li320ELi3ELi16ELi160ELi64ELb1ELb1ELi2ELi320ELi320ELi2ELb1ELi10ELb0ELb0ELNS_15WgradSyncMethodE2ENS_16CompileConditionILi900EEEEEvPT_S6_S6_PKS5_S8_S8_S8_PKfflPfPj,@"STO_CUDA_ENTRY STV_DEFAULT"
_ZN13group_norm_v218gn_bwd_cuda_kernelI13__nv_bfloat16Li320ELi3ELi16ELi160ELi64ELb1ELb1ELi2ELi320ELi320ELi2ELb1ELi10ELb0ELb0ELNS_15WgradSyncMethodE2ENS_16CompileConditionILi900EEEEEvPT_S6_S6_PKS5_S8_S8_S8_PKfflPfPj:
.text._ZN13group_norm_v218gn_bwd_cuda_kernelI13__nv_bfloat16Li320ELi3ELi16ELi160ELi64ELb1ELb1ELi2ELi320ELi320ELi2ELb1ELi10ELb0ELb0ELNS_15WgradSyncMethodE2ENS_16CompileConditionILi900EEEEEvPT_S6_S6_PKS5_S8_S8_S8_PKfflPfPj:
[----:B------:R-:W-:Y:S01]  /*0000*/  LDC R1, c[0x0][0x28] ;  /* 0x00000a00ff017b82 */ /* 0x000fe20000000800 */
[----:B------:R-:W0:Y:S01]  /*0010*/  S2R R42, SR_CTAID.Y ;  /* 0x00000000002a7919 */ /* 0x000e220000002600 */
[----:B------:R-:W-:Y:S01]  /*0020*/  ULDC.64 UR6, c[0x0][0x258] ;  /* 0x0000960000067ab9 */ /* 0x000fe20000000a00 */
[----:B------:R-:W-:Y:S01]  /*0030*/  ULDC.64 UR10, c[0x0][0x208] ;  /* 0x00008200000a7ab9 */ /* 0x000fe20000000a00 */
[----:B------:R-:W-:Y:S01]  /*0040*/  USHF.L.U32 UR12, UR6, 0x3, URZ ;  /* 0x00000003060c7899 */ /* 0x000fe2000800063f */
[----:B------:R-:W-:Y:S01]  /*0050*/  IMAD.MOV.U32 R43, RZ, RZ, RZ ;  /* 0x000000ffff2b7224 */ /* 0x000fe200078e00ff */
[----:B------:R-:W-:-:S06]  /*0060*/  USHF.L.U64.HI UR6, UR6, 0x3, UR7 ;  /* 0x0000000306067899 */ /* 0x000fcc0008010207 */
[----:B------:R-:W-:Y:S02]  /*0070*/  MOV R0, UR6 ;  /* 0x0000000600007c02 */ /* 0x000fe40008000f00 */
[----:B0-----:R-:W-:Y:S02]  /*0080*/  ISETP.LT.U32.AND P0, PT, R42, UR12, PT ;  /* 0x0000000c2a007c0c */ /* 0x001fe4000bf01070 */
[----:B------:R-:W-:Y:S02]  /*0090*/  MOV R40, R42 ;  /* 0x0000002a00287202 */ /* 0x000fe40000000f00 */
[----:B------:R-:W-:-:S13]  /*00a0*/  ISETP.GT.AND.EX P0, PT, R0, RZ, PT, P0 ;  /* 0x000000ff0000720c */ /* 0x000fda0003f04300 */
[----:B------:R-:W-:Y:S05]  /*00b0*/  @P0 BRA `(.L_x_82) ;  /* 0x00000000006c0947 */ /* 0x000fea0003800000 */
[----:B------:R-:W0:Y:S01]  /*00c0*/  S2R R0, SR_TID.X ;  /* 0x0000000000007919 */ /* 0x000e220000002100 */
[----:B------:R-:W-:Y:S01]  /*00d0*/  BAR.SYNC.DEFER_BLOCKING 0x0 ;  /* 0x0000000000007b1d */ /* 0x000fe20000010000 */
[----:B0-----:R-:W-:-:S13]  /*00e0*/  ISETP.NE.AND P0, PT, R0, RZ, PT ;  /* 0x000000ff0000720c */ /* 0x001fda0003f05270 */
[----:B------:R-:W-:Y:S05]  /*00f0*/  @P0 BRA `(.L_x_83) ;  /* 0x0000000000500947 */ /* 0x000fea0003800000 */
[----:B------:R-:W0:Y:S01]  /*0100*/  S2UR UR7, SR_CTAID.X ;  /* 0x00000000000779c3 */ /* 0x000e220000002500 */
[----:B------:R-:W-:Y:S01]  /*0110*/  ULDC.64 UR4, c[0x0][0x268] ;  /* 0x00009a0000047ab9 */ /* 0x000fe20000000a00 */
[----:B------:R-:W-:Y:S01]  /*0120*/  IMAD.MOV R0, RZ, RZ, -R40 ;  /* 0x000000ffff007224 */ /* 0x000fe200078e0a28 */
[----:B------:R-:W-:Y:S01]  /*0130*/  UIADD3 UR4, UP0, UR4, 0x28, URZ ;  /* 0x0000002804047890 */ /* 0x000fe2000ff1e03f */
[----:B------:R-:W-:-:S03]  /*0140*/  MOV R5, 0x7ffffec1 ;  /* 0x7ffffec100057802 */ /* 0x000fc60000000f00 */
[----:B------:R-:W-:Y:S02]  /*0150*/  UIADD3.X UR5, URZ, UR5, URZ, UP0, !UPT ;  /* 0x000000053f057290 */ /* 0x000fe400087fe43f */
[----:B------:R-:W-:-:S04]  /*0160*/  IMAD.U32 R2, RZ, RZ, UR4 ;  /* 0x00000004ff027e24 */ /* 0x000fc8000f8e00ff */
[----:B------:R-:W-:Y:S02]  /*0170*/  MOV R3, UR5 ;  /* 0x0000000500037c02 */ /* 0x000fe40008000f00 */
[----:B0-----:R-:W-:-:S04]  /*0180*/  ISETP.NE.AND P0, PT, R0, UR7, PT ;  /* 0x0000000700007c0c */ /* 0x001fc8000bf05270 */
[----:B------:R-:W-:Y:S01]  /*0190*/  SEL R5, R5, 0x1, !P0 ;  /* 0x0000000105057807 */ /* 0x000fe20004000000 */
[----:B------:R-:W-:Y:S06]  /*01a0*/  MEMBAR.ALL.GPU ;  /* 0x0000000000007992 */ /* 0x000fec000000a000 */
[----:B------:R-:W-:-:S00]  /*01b0*/  ERRBAR ;  /* 0x00000000000079ab */ /* 0x000fc00000000000 */
[----:B------:R-:W-:Y:S06]  /*01c0*/  CGAERRBAR ;  /* 0x00000000000075ab */ /* 0x000fec0000000000 */
[----:B------:R0:W5:Y:S02]  /*01d0*/  ATOM.E.ADD.STRONG.GPU PT, R5, desc[UR10][R2.64], R5 ;  /* 0x000000050205798a */ /* 0x00016400081ee1ca */
.L_x_84:
[----:B------:R-:W2:Y:S04]  /*01e0*/  LD.E.STRONG.GPU R0, desc[UR10][R2.64] ;  /* 0x0000000a02007980 */ /* 0x000ea8000c10f900 */
[----:B--2---:R-:W-:Y:S01]  /*01f0*/  CCTL.IVALL ;  /* 0x00000000ff00798f */ /* 0x004fe20002000000 */
[----:B------:R-:W-:Y:S05]  /*0200*/  YIELD ;  /* 0x0000000000007946 */ /* 0x000fea0003800000 */
[----:B-----5:R-:W-:-:S04]  /*0210*/  LOP3.LUT R0, R0, R5, RZ, 0x3c, !PT ;  /* 0x0000000500007212 */ /* 0x020fc800078e3cff */
[----:B------:R-:W-:-:S13]  /*0220*/  ISETP.GT.AND P0, PT, R0, -0x1, PT ;  /* 0xffffffff0000780c */ /* 0x000fda0003f04270 */
[----:B------:R-:W-:Y:S05]  /*0230*/  @P0 BRA `(.L_x_84) ;  /* 0xfffffffc00e80947 */ /* 0x000fea000383ffff */
.L_x_83:
[----:B------:R-:W-:Y:S05]  /*0240*/  WARPSYNC.ALL ;  /* 0x0000000000007948 */ /* 0x000fea0003800000 */
[----:B------:R-:W-:Y:S06]  /*0250*/  BAR.SYNC.DEFER_BLOCKING 0x0 ;  /* 0x0000000000007b1d */ /* 0x000fec0000010000 */
[----:B------:R-:W-:Y:S05]  /*0260*/  BRA `(.L_x_85) ;  /* 0x0000001800307947 */ /* 0x000fea0003800000 */
.L_x_82:
[----:B------:R-:W0:Y:S01]  /*0270*/  S2R R41, SR_TID.X ;  /* 0x0000000000297919 */ /* 0x000e220000002100 */
[----:B------:R-:W-:Y:S01]  /*0280*/  MOV R0, 0x400 ;  /* 0x0000040000007802 */ /* 0x000fe20000000f00 */
[----:B------:R-:W-:Y:S01]  /*0290*/  UMOV UR4, URZ ;  /* 0x0000003f00047c82 */ /* 0x000fe20008000000 */
[----:B------:R-:W1:Y:S02]  /*02a0*/  S2R R39, SR_CTAID.X ;  /* 0x0000000000277919 */ /* 0x000e640000002500 */
[----:B------:R-:W-:Y:S01]  /*02b0*/  IADD3 R38, R0, 0x1400, RZ ;  /* 0x0000140000267810 */ /* 0x000fe20007ffe0ff */
[----:B------:R-:W2:Y:S01]  /*02c0*/  S2R R7, SR_CgaCtaId ;  /* 0x0000000000077919 */ /* 0x000ea20000008800 */
[C---:B0-----:R-:W-:Y:S01]  /*02d0*/  LEA.HI R4, R41.reuse, R41, RZ, 0x1 ;  /* 0x0000002929047211 */ /* 0x041fe200078f08ff */
[----:B------:R-:W-:-:S03]  /*02e0*/  IMAD.WIDE.U32 R2, R41, -0x33333333, RZ ;  /* 0xcccccccd29027825 */ /* 0x000fc600078e00ff */
[----:B------:R-:W-:Y:S01]  /*02f0*/  SHF.R.S32.HI R48, RZ, 0x1, R4 ;  /* 0x00000001ff307819 */ /* 0x000fe20000011404 */
[----:B-1----:R-:W-:Y:S01]  /*0300*/  IMAD.SHL.U32 R0, R39, 0x2, RZ ;  /* 0x0000000227007824 */ /* 0x002fe200078e00ff */
[----:B------:R-:W-:Y:S02]  /*0310*/  SHF.R.U32.HI R3, RZ, 0x7, R3 ;  /* 0x00000007ff037819 */ /* 0x000fe40000011603 */
[----:B--2---:R-:W-:Y:S01]  /*0320*/  LEA R38, R7, R38, 0x18 ;  /* 0x0000002607267211 */ /* 0x004fe200078ec0ff */
[----:B------:R-:W-:Y:S01]  /*0330*/  VIADD R2, R48, 0xa0 ;  /* 0x000000a030027836 */ /* 0x000fe20000000000 */
[----:B------:R-:W-:Y:S01]  /*0340*/  LOP3.LUT R4, R4, 0xfffffffe, RZ, 0xc0, !PT ;  /* 0xfffffffe04047812 */ /* 0x000fe200078ec0ff */
[----:B------:R-:W-:Y:S01]  /*0350*/  IMAD R37, R3, -0xa0, R41 ;  /* 0xffffff6003257824 */ /* 0x000fe200078e0229 */
[----:B------:R-:W-:Y:S02]  /*0360*/  LOP3.LUT R0, R0, 0x3e, RZ, 0xc0, !PT ;  /* 0x0000003e00007812 */ /* 0x000fe400078ec0ff */
[----:B------:R-:W-:Y:S01]  /*0370*/  SHF.R.S32.HI R5, RZ, 0x1f, R2 ;  /* 0x0000001fff057819 */ /* 0x000fe20000011402 */
[----:B------:R-:W-:Y:S01]  /*0380*/  IMAD R36, R37, 0x18, R38 ;  /* 0x0000001825247824 */ /* 0x000fe200078e0226 */
[----:B------:R-:W-:Y:S01]  /*0390*/  IADD3 R0, R0, R3, RZ ;  /* 0x0000000300007210 */ /* 0x000fe20007ffe0ff */
[----:B------:R-:W-:Y:S01]  /*03a0*/  IMAD.IADD R4, R41, 0x1, -R4 ;  /* 0x0000000129047824 */ /* 0x000fe200078e0a04 */
[----:B------:R-:W-:-:S02]  /*03b0*/  LEA.HI R5, R5, R2, RZ, 0x3 ;  /* 0x0000000205057211 */ /* 0x000fc400078f18ff */
[----:B------:R-:W-:Y:S01]  /*03c0*/  SHF.R.S32.HI R2, RZ, 0x1f, R41 ;  /* 0x0000001fff027819 */ /* 0x000fe20000011429 */
[----:B------:R-:W-:Y:S01]  /*03d0*/  IMAD R34, R0, 0xa00, RZ ;  /* 0x00000a0000227824 */ /* 0x000fe200078e02ff */
[----:B------:R-:W-:Y:S02]  /*03e0*/  SHF.R.U32.HI R5, RZ, 0x3, R5 ;  /* 0x00000003ff057819 */ /* 0x000fe40000011605 */
[----:B------:R-:W-:Y:S02]  /*03f0*/  LEA.HI R2, R2, R41, RZ, 0x4 ;  /* 0x0000002902027211 */ /* 0x000fe400078f20ff */
[----:B------:R-:W-:Y:S02]  /*0400*/  LEA R36, R3, R36, 0x3 ;  /* 0x0000002403247211 */ /* 0x000fe400078e18ff */
[----:B------:R-:W-:Y:S02]  /*0410*/  SHF.R.U32.HI R35, RZ, 0x4, R2 ;  /* 0x00000004ff237819 */ /* 0x000fe40000011602 */
[----:B------:R-:W-:-:S02]  /*0420*/  LOP3.LUT R33, R4, 0x1, R5, 0x78, !PT ;  /* 0x0000000104217812 */ /* 0x000fc400078e7805 */
[----:B------:R-:W-:-:S07]  /*0430*/  LOP3.LUT R35, R4, 0x1, R35, 0x78, !PT ;  /* 0x0000000104237812 */ /* 0x000fce00078e7823 */
.L_x_97:
[C---:B------:R-:W-:Y:S01]  /*0440*/  LOP3.LUT R32, R40.reuse, 0x7, RZ, 0xc0, !PT ;  /* 0x0000000728207812 */ /* 0x040fe200078ec0ff */
[----:B------:R-:W-:Y:S01]  /*0450*/  IMAD.MOV.U32 R5, RZ, RZ, RZ ;  /* 0x000000ffff057224 */ /* 0x000fe200078e00ff */
[--C-:B------:R-:W-:Y:S01]  /*0460*/  SHF.R.U64 R8, R40, 0x3, R43.reuse ;  /* 0x0000000328087819 */ /* 0x100fe2000000122b */
[----:B------:R-:W-:Y:S01]  /*0470*/  ULDC.64 UR8, c[0x0][0x248] ;  /* 0x0000920000087ab9 */ /* 0x000fe20000000a00 */
[----:B------:R-:W-:Y:S01]  /*0480*/  MOV R4, R34 ;  /* 0x0000002200047202 */ /* 0x000fe20000000f00 */
[----:B------:R-:W-:Y:S01]  /*0490*/  IMAD R32, R32, 0x140, RZ ;  /* 0x0000014020207824 */ /* 0x000fe200078e02ff */
[----:B------:R-:W-:Y:S01]  /*04a0*/  SHF.R.U32.HI R9, RZ, 0x3, R43 ;  /* 0x00000003ff097819 */ /* 0x000fe2000001162b */
[----:B------:R-:W0:Y:S01]  /*04b0*/  LDC.64 R6, c[0x0][0x238] ;  /* 0x00008e00ff067b82 */ /* 0x000e220000000a00 */
[----:B------:R-:W-:Y:S01]  /*04c0*/  ULDC UR5, c[0x0][0x250] ;  /* 0x0000940000057ab9 */ /* 0x000fe20000000800 */
[----:B------:R-:W-:Y:S02]  /*04d0*/  IMAD R11, R37, 0x2, R32 ;  /* 0x00000002250b7824 */ /* 0x000fe400078e0220 */
[----:B------:R-:W-:-:S04]  /*04e0*/  IMAD.WIDE.U32 R4, R8, 0x28000, R4 ;  /* 0x0002800008047825 */ /* 0x000fc800078e0004 */
[C---:B------:R-:W-:Y:S01]  /*04f0*/  IMAD.WIDE.U32 R2, R11.reuse, -0x33333333, RZ ;  /* 0xcccccccd0b027825 */ /* 0x040fe200078e00ff */
[----:B-1----:R-:W-:-:S03]  /*0500*/  IADD3 R30, P1, R11, R4, RZ ;  /* 0x000000040b1e7210 */ /* 0x002fc60007f3e0ff */
[----:B------:R-:W-:Y:S01]  /*0510*/  IMAD R10, R9, 0x28000, RZ ;  /* 0x00028000090a7824 */ /* 0x000fe200078e02ff */
[----:B------:R-:W-:Y:S02]  /*0520*/  SHF.R.U32.HI R13, RZ, 0x7, R3 ;  /* 0x00000007ff0d7819 */ /* 0x000fe40000011603 */
[----:B------:R-:W1:Y:S02]  /*0530*/  LDC.64 R2, c[0x0][0x240] ;  /* 0x00009000ff027b82 */ /* 0x000e640000000a00 */
[C---:B------:R-:W-:Y:S02]  /*0540*/  LEA R0, P0, R8.reuse, R13, 0x4 ;  /* 0x0000000d08007211 */ /* 0x040fe400078020ff */
[----:B------:R-:W-:Y:S02]  /*0550*/  SHF.R.S32.HI R13, RZ, 0x1f, R11 ;  /* 0x0000001fff0d7819 */ /* 0x000fe4000001140b */
[----:B------:R-:W-:Y:S02]  /*0560*/  LEA.HI.X R15, R8, RZ, R9, 0x4, P0 ;  /* 0x000000ff080f7211 */ /* 0x000fe400000f2409 */
[----:B------:R-:W-:-:S02]  /*0570*/  LEA R4, P0, R0, UR8, 0x3 ;  /* 0x0000000800047c11 */ /* 0x000fc4000f8018ff */
[----:B------:R-:W-:Y:S02]  /*0580*/  IADD3.X R13, R13, R5, R10, P1, !PT ;  /* 0x000000050d0d7210 */ /* 0x000fe40000ffe40a */
[----:B------:R-:W-:Y:S01]  /*0590*/  LEA.HI.X R5, R0, UR9, R15, 0x3, P0 ;  /* 0x0000000900057c11 */ /* 0x000fe200080f1c0f */
[----:B------:R-:W-:Y:S01]  /*05a0*/  ULDC.64 UR8, c[0x0][0x230] ;  /* 0x00008c0000087ab9 */ /* 0x000fe20000000a00 */
[C---:B------:R-:W-:Y:S02]  /*05b0*/  SHF.L.U64.HI R31, R30.reuse, 0x1, R13 ;  /* 0x000000011e1f7819 */ /* 0x040fe4000001020d */
[----:B------:R-:W-:Y:S02]  /*05c0*/  SHF.L.U32 R30, R30, 0x1, RZ ;  /* 0x000000011e1e7819 */ /* 0x000fe400000006ff */
[----:B------:R-:W2:Y:S01]  /*05d0*/  LDG.E.64.CONSTANT R4, desc[UR10][R4.64] ;  /* 0x0000000a04047981 */ /* 0x000ea2000c1e9b00 */
[----:B0-----:R-:W-:Y:S01]  /*05e0*/  IMAD.WIDE R6, R11, 0x2, R6 ;  /* 0x000000020b067825 */ /* 0x001fe200078e0206 */
[----:B------:R-:W-:-:S04]  /*05f0*/  IADD3 R12, P0, R30, UR8, RZ ;  /* 0x000000081e0c7c10 */ /* 0x000fc8000ff1e0ff */
[----:B------:R-:W-:Y:S01]  /*0600*/  IADD3.X R13, R31, UR9, RZ, P0, !PT ;  /* 0x000000091f0d7c10 */ /* 0x000fe200087fe4ff */
[----:B-1----:R-:W-:Y:S01]  /*0610*/  IMAD.WIDE R10, R11, 0x2, R2 ;  /* 0x000000020b0a7825 */ /* 0x002fe200078e0202 */
[----:B------:R-:W3:Y:S01]  /*0620*/  LDG.E.CONSTANT R28, desc[UR10][R6.64] ;  /* 0x0000000a061c7981 */ /* 0x000ee2000c1e9900 */
[----:B------:R-:W-:-:S03]  /*0630*/  ULDC.64 UR8, c[0x0][0x228] ;  /* 0x00008a0000087ab9 */ /* 0x000fc60000000a00 */
[----:B------:R-:W4:Y:S04]  /*0640*/  LDG.E.CONSTANT R29, desc[UR10][R12.64] ;  /* 0x0000000a0c1d7981 */ /* 0x000f28000c1e9900 */
[----:B------:R0:W5:Y:S01]  /*0650*/  LDG.E.CONSTANT R27, desc[UR10][R10.64] ;  /* 0x0000000a0a1b7981 */ /* 0x000162000c1e9900 */
[----:B------:R-:W-:-:S04]  /*0660*/  IADD3 R14, P0, R30, UR8, RZ ;  /* 0x000000081e0e7c10 */ /* 0x000fc8000ff1e0ff */
[----:B------:R-:W-:-:S05]  /*0670*/  IADD3.X R15, R31, UR9, RZ, P0, !PT ;  /* 0x000000091f0f7c10 */ /* 0x000fca00087fe4ff */
[----:B------:R1:W5:Y:S01]  /*0680*/  LDG.E.CONSTANT R26, desc[UR10][R14.64] ;  /* 0x0000000a0e1a7981 */ /* 0x000362000c1e9900 */
[----:B------:R-:W1:Y:S01]  /*0690*/  S2UR UR7, SR_CgaCtaId ;  /* 0x00000000000779c3 */ /* 0x000e620000008800 */
[C---:B------:R-:W-:Y:S01]  /*06a0*/  IMAD.SHL.U32 R20, R8.reuse, 0x20, RZ ;  /* 0x0000002008147824 */ /* 0x040fe200078e00ff */
[----:B------:R-:W-:-:S05]  /*06b0*/  SHF.L.U64.HI R8, R8, 0x5, R9 ;  /* 0x0000000508087819 */ /* 0x000fca0000010209 */
[----:B------:R-:W-:Y:S01]  /*06c0*/  IMAD R9, R8, 0xa00, RZ ;  /* 0x00000a0008097824 */ /* 0x000fe200078e02ff */
[----:B------:R-:W-:Y:S01]  /*06d0*/  BSSY B0, `(.L_x_86) ;  /* 0x0000095000007945 */ /* 0x000fe20003800000 */
[----:B------:R-:W-:Y:S01]  /*06e0*/  CS2R R44, SRZ ;  /* 0x00000000002c7805 */ /* 0x000fe2000001ff00 */
[----:B--2---:R-:W-:-:S06]  /*06f0*/  FADD.FTZ R5, R5, UR5 ;  /* 0x0000000505057e21 */ /* 0x004fcc0008010000 */
[----:B------:R-:W2:Y:S01]  /*0700*/  MUFU.RSQ R5, R5 ;  /* 0x0000000500057308 */ /* 0x000ea20000001400 */
[C---:B----4-:R-:W-:Y:S01]  /*0710*/  PRMT R0, R29.reuse, 0x7632, R0 ;  /* 0x000076321d007816 */ /* 0x050fe20000000000 */
[----:B------:R-:W-:Y:S01]  /*0720*/  IMAD.U32 R13, R29, 0x10000, RZ ;  /* 0x000100001d0d7824 */ /* 0x000fe200078e00ff */
[----:B---3--:R-:W-:-:S03]  /*0730*/  PRMT R2, R28, 0x7632, R2 ;  /* 0x000076321c027816 */ /* 0x008fc60000000002 */
[----:B0-----:R-:W-:Y:S02]  /*0740*/  IMAD.U32 R11, R0, 0x10000, RZ ;  /* 0x00010000000b7824 */ /* 0x001fe400078e00ff */
[----:B------:R-:W-:Y:S01]  /*0750*/  FADD.FTZ R0, -R4, R13 ;  /* 0x0000000d04007221 */ /* 0x000fe20000010100 */
[----:B------:R-:W-:Y:S02]  /*0760*/  SHF.L.U32 R3, R28, 0x10, RZ ;  /* 0x000000101c037819 */ /* 0x000fe400000006ff */
[C---:B-----5:R-:W-:Y:S01]  /*0770*/  SHF.L.U32 R7, R27.reuse, 0x10, RZ ;  /* 0x000000101b077819 */ /* 0x060fe200000006ff */
[----:B------:R-:W-:Y:S01]  /*0780*/  FADD.FTZ R10, -R4, R11 ;  /* 0x0000000b040a7221 */ /* 0x000fe20000010100 */
[----:B------:R-:W-:Y:S01]  /*0790*/  PRMT R6, R27, 0x7632, R6 ;  /* 0x000076321b067816 */ /* 0x000fe20000000006 */
[C---:B--2---:R-:W-:Y:S01]  /*07a0*/  FMUL.FTZ R0, R5.reuse, R0 ;  /* 0x0000000005007220 */ /* 0x044fe20000410000 */
[----:B------:R-:W-:Y:S02]  /*07b0*/  IMAD.U32 R13, R2, 0x10000, RZ ;  /* 0x00010000020d7824 */ /* 0x000fe400078e00ff */
[----:B------:R-:W-:Y:S01]  /*07c0*/  FMUL.FTZ R2, R5, R10 ;  /* 0x0000000a05027220 */ /* 0x000fe20000410000 */
[----:B------:R-:W-:Y:S01]  /*07d0*/  SHF.L.U32 R11, R6, 0x10, RZ ;  /* 0x00000010060b7819 */ /* 0x000fe200000006ff */
[----:B------:R-:W-:-:S04]  /*07e0*/  FFMA.FTZ R7, R0, R3, R7 ;  /* 0x0000000300077223 */ /* 0x000fc80000010007 */
[----:B------:R-:W-:Y:S01]  /*07f0*/  FMUL.FTZ R6, R7, -1.4426950216293334961 ;  /* 0xbfb8aa3b07067820 */ /* 0x000fe20000410000 */
[----:B-1----:R-:W-:-:S04]  /*0800*/  FFMA.FTZ R14, R2, R13, R11 ;  /* 0x0000000d020e7223 */ /* 0x002fc8000001000b */
[----:B------:R-:W-:Y:S01]  /*0810*/  FMUL.FTZ R15, R14, -1.4426950216293334961 ;  /* 0xbfb8aa3b0e0f7820 */ /* 0x000fe20000410000 */
[----:B------:R-:W0:Y:S08]  /*0820*/  MUFU.EX2 R6, R6 ;  /* 0x0000000600067308 */ /* 0x000e300000000800 */
[----:B------:R-:W1:Y:S01]  /*0830*/  MUFU.EX2 R15, R15 ;  /* 0x0000000f000f7308 */ /* 0x000e620000000800 */
[----:B0-----:R-:W-:-:S07]  /*0840*/  FADD.FTZ R10, R6, 1 ;  /* 0x3f800000060a7421 */ /* 0x001fce0000010000 */
[----:B------:R-:W0:Y:S01]  /*0850*/  MUFU.RCP R10, R10 ;  /* 0x0000000a000a7308 */ /* 0x000e220000001000 */
[----:B-1----:R-:W-:-:S07]  /*0860*/  FADD.FTZ R16, R15, 1 ;  /* 0x3f8000000f107421 */ /* 0x002fce0000010000 */
[----:B------:R-:W1:Y:S01]  /*0870*/  MUFU.RCP R16, R16 ;  /* 0x0000001000107308 */ /* 0x000e620000001000 */
[----:B------:R-:W-:Y:S01]  /*0880*/  PRMT R6, R26, 0x7632, R6 ;  /* 0x000076321a067816 */ /* 0x000fe20000000006 */
[----:B0-----:R-:W-:-:S04]  /*0890*/  FADD.FTZ R12, -R10, 1 ;  /* 0x3f8000000a0c7421 */ /* 0x001fc80000010100 */
[----:B------:R-:W-:Y:S01]  /*08a0*/  FFMA.FTZ R11, R7, R12, 1 ;  /* 0x3f800000070b7423 */ /* 0x000fe2000001000c */
[----:B-1----:R-:W-:Y:S01]  /*08b0*/  FADD.FTZ R17, -R16, 1 ;  /* 0x3f80000010117421 */ /* 0x002fe20000010100 */
[----:B------:R-:W-:Y:S02]  /*08c0*/  IMAD.U32 R7, R26, 0x10000, RZ ;  /* 0x000100001a077824 */ /* 0x000fe400078e00ff */
[----:B------:R-:W-:Y:S01]  /*08d0*/  FMUL.FTZ R12, R10, R11 ;  /* 0x0000000b0a0c7220 */ /* 0x000fe20000410000 */
[----:B------:R-:W-:Y:S01]  /*08e0*/  FFMA.FTZ R17, R14, R17, 1 ;  /* 0x3f8000000e117423 */ /* 0x000fe20000010011 */
[----:B------:R-:W-:Y:S02]  /*08f0*/  SHF.L.U32 R6, R6, 0x10, RZ ;  /* 0x0000001006067819 */ /* 0x000fe400000006ff */
[----:B------:R-:W-:Y:S01]  /*0900*/  FMUL.FTZ R12, R7, R12 ;  /* 0x0000000c070c7220 */ /* 0x000fe20000410000 */
[----:B------:R-:W-:-:S03]  /*0910*/  FMUL.FTZ R17, R16, R17 ;  /* 0x0000001110117220 */ /* 0x000fc60000410000 */
[CC--:B------:R-:W-:Y:S01]  /*0920*/  FMUL.FTZ R7, R3.reuse, R12.reuse ;  /* 0x0000000c03077220 */ /* 0x0c0fe20000410000 */
[----:B------:R-:W-:Y:S01]  /*0930*/  FMUL.FTZ R17, R6, R17 ;  /* 0x0000001106117220 */ /* 0x000fe20000410000 */
[----:B------:R-:W-:Y:S02]  /*0940*/  FFMA.FTZ R6, R3, R12, RZ ;  /* 0x0000000c03067223 */ /* 0x000fe400000100ff */
[----:B------:R-:W-:Y:S01]  /*0950*/  FFMA.FTZ R7, R0, R7, RZ ;  /* 0x0000000700077223 */ /* 0x000fe200000100ff */
[CC--:B------:R-:W-:Y:S01]  /*0960*/  FMUL.FTZ R3, R13.reuse, R17.reuse ;  /* 0x000000110d037220 */ /* 0x0c0fe20000410000 */
[----:B------:R-:W-:-:S03]  /*0970*/  FFMA.FTZ R6, R13, R17, R6 ;  /* 0x000000110d067223 */ /* 0x000fc60000010006 */
[----:B------:R-:W-:-:S05]  /*0980*/  FFMA.FTZ R7, R2, R3, R7 ;  /* 0x0000000302077223 */ /* 0x000fca0000010007 */
[----:B------:R0:W-:Y:S01]  /*0990*/  STS.64 [R36], R6 ;  /* 0x0000000624007388 */ /* 0x0001e20000000a00 */
[----:B------:R-:W-:Y:S02]  /*09a0*/  UMOV UR5, 0x400 ;  /* 0x0000040000057882 */ /* 0x000fe40000000000 */
[----:B------:R-:W-:Y:S01]  /*09b0*/  ULEA UR8, UR7, UR5, 0x18 ;  /* 0x0000000507087291 */ /* 0x000fe2000f8ec03f */
[C---:B------:R-:W-:Y:S02]  /*09c0*/  LOP3.LUT R10, R41.reuse, 0x8, RZ, 0xc0, !PT ;  /* 0x00000008290a7812 */ /* 0x040fe400078ec0ff */
[----:B------:R-:W-:-:S03]  /*09d0*/  LOP3.LUT R14, R41, 0x8, RZ, 0xc, !PT ;  /* 0x00000008290e7812 */ /* 0x000fc600078e0cff */
[----:B------:R-:W-:Y:S01]  /*09e0*/  LEA R3, R41, UR8, 0x4 ;  /* 0x0000000829037c11 */ /* 0x000fe2000f8e20ff */
[----:B------:R-:W-:Y:S01]  /*09f0*/  FADD.FTZ R11, RZ, R12 ;  /* 0x0000000cff0b7221 */ /* 0x000fe20000010000 */
[----:B------:R-:W-:-:S03]  /*0a00*/  FADD.FTZ R13, RZ, R17 ;  /* 0x00000011ff0d7221 */ /* 0x000fc60000010000 */
[C---:B------:R-:W-:Y:S02]  /*0a10*/  IMAD.IADD R16, R3.reuse, 0x1, R10 ;  /* 0x0000000103107824 */ /* 0x040fe400078e020a */
[----:B------:R-:W-:Y:S01]  /*0a20*/  FFMA.FTZ R10, R0, R12, RZ ;  /* 0x0000000c000a7223 */ /* 0x000fe200000100ff */
[----:B------:R-:W-:Y:S01]  /*0a30*/  BAR.SYNC.DEFER_BLOCKING 0x0 ;  /* 0x0000000000007b1d */ /* 0x000fe20000010000 */
[----:B------:R-:W-:Y:S01]  /*0a40*/  IADD3 R18, R3, R14, RZ ;  /* 0x0000000e03127210 */ /* 0x000fe20007ffe0ff */
[----:B------:R-:W-:Y:S01]  /*0a50*/  FFMA.FTZ R12, R2, R17, RZ ;  /* 0x00000011020c7223 */ /* 0x000fe200000100ff */
[----:B------:R-:W-:-:S03]  /*0a60*/  LEA R14, R48, UR8, 0x4 ;  /* 0x00000008300e7c11 */ /* 0x000fc6000f8e20ff */
[----:B------:R0:W-:Y:S01]  /*0a70*/  STS.64 [R16], R10 ;  /* 0x0000000a10007388 */ /* 0x0001e20000000a00 */
[----:B------:R-:W-:Y:S01]  /*0a80*/  LOP3.LUT R17, R20, 0x1f, R39, 0xf8, !PT ;  /* 0x0000001f14117812 */ /* 0x000fe200078ef827 */
[----:B------:R-:W-:Y:S02]  /*0a90*/  ULDC.64 UR8, c[0x0][0x260] ;  /* 0x0000980000087ab9 */ /* 0x000fe40000000a00 */
[----:B------:R0:W-:Y:S01]  /*0aa0*/  STS.64 [R18], R12 ;  /* 0x0000000c12007388 */ /* 0x0001e20000000a00 */
[----:B------:R-:W-:Y:S01]  /*0ab0*/  IMAD R2, R35, 0x8, R14 ;  /* 0x0000000823027824 */ /* 0x000fe200078e020e */
[----:B------:R-:W-:Y:S01]  /*0ac0*/  BAR.SYNC.DEFER_BLOCKING 0x0 ;  /* 0x0000000000007b1d */ /* 0x000fe20000010000 */
[----:B------:R-:W-:Y:S02]  /*0ad0*/  LEA R0, R33, R14, 0x3 ;  /* 0x0000000e21007211 */ /* 0x000fe400078e18ff */
[----:B------:R-:W-:-:S03]  /*0ae0*/  IADD3 R14, P0, R32, R41, RZ ;  /* 0x00000029200e7210 */ /* 0x000fc60007f1e0ff */
[----:B------:R-:W1:Y:S04]  /*0af0*/  LDS.64 R2, [R2] ;  /* 0x0000000002027984 */ /* 0x000e680000000a00 */
[----:B------:R0:W2:Y:S01]  /*0b00*/  LDS.64 R6, [R0+0xa00] ;  /* 0x000a000000067984 */ /* 0x0000a20000000a00 */
[C---:B------:R-:W-:Y:S02]  /*0b10*/  LEA.HI.X.SX32 R15, R41.reuse, RZ, 0x1, P0 ;  /* 0x000000ff290f7211 */ /* 0x040fe400000f0eff */
[----:B------:R-:W-:Y:S01]  /*0b20*/  ISETP.GT.U32.AND P0, PT, R41, 0x3, PT ;  /* 0x000000032900780c */ /* 0x000fe20003f04070 */
[----:B------:R-:W-:-:S05]  /*0b30*/  IMAD.WIDE.U32 R14, R17, 0xa00, R14 ;  /* 0x00000a00110e7825 */ /* 0x000fca00078e000e */
[----:B------:R-:W-:Y:S02]  /*0b40*/  IADD3 R9, R15, R9, RZ ;  /* 0x000000090f097210 */ /* 0x000fe40007ffe0ff */
[----:B------:R-:W-:-:S04]  /*0b50*/  LEA R8, P1, R14, UR8, 0x3 ;  /* 0x000000080e087c11 */ /* 0x000fc8000f8218ff */
[----:B------:R-:W-:Y:S01]  /*0b60*/  LEA.HI.X R9, R14, UR9, R9, 0x3, P1 ;  /* 0x000000090e097c11 */ /* 0x000fe200088f1c09 */
[----:B0-----:R-:W-:Y:S08]  /*0b70*/  @P0 BRA `(.L_x_87) ;  /* 0x0000000400280947 */ /* 0x001ff00003800000 */
[----:B------:R-:W-:Y:S01]  /*0b80*/  IMAD.SHL.U32 R0, R40, 0x2, RZ ;  /* 0x0000000228007824 */ /* 0x000fe200078e00ff */
[----:B------:R-:W-:Y:S01]  /*0b90*/  HFMA2.MMA R46, -RZ, RZ, 0, 0 ;  /* 0x00000000ff2e7435 */ /* 0x000fe200000001ff */
[----:B------:R-:W-:-:S03]  /*0ba0*/  CS2R R44, SRZ ;  /* 0x00000000002c7805 */ /* 0x000fc6000001ff00 */
[----:B------:R-:W-:-:S04]  /*0bb0*/  LOP3.LUT R0, R0, 0xe, RZ, 0xc0, !PT ;  /* 0x0000000e00007812 */ /* 0x000fc800078ec0ff */
[C---:B------:R-:W-:Y:S02]  /*0bc0*/  LEA.HI R47, R41.reuse, R0, RZ, 0x1f ;  /* 0x00000000292f7211 */ /* 0x040fe400078ff8ff */
[----:B------:R-:W-:-:S03]  /*0bd0*/  LOP3.LUT R0, R41, 0x1, RZ, 0xc0, !PT ;  /* 0x0000000129007812 */ /* 0x000fc600078ec0ff */
[----:B------:R-:W-:-:S07]  /*0be0*/  IMAD R47, R47, 0xa0, -R32 ;  /* 0x000000a02f2f7824 */ /* 0x000fce00078e0a20 */
.L_x_88:
[----:B------:R-:W-:Y:S02]  /*0bf0*/  IMAD.IADD R10, R47, 0x1, R46 ;  /* 0x000000012f0a7824 */ /* 0x000fe400078e022e */
[----:B------:R-:W-:Y:S02]  /*0c00*/  VIADD R46, R46, 0x10 ;  /* 0x000000102e2e7836 */ /* 0x000fe40000000000 */
[C---:B------:R-:W-:Y:S01]  /*0c10*/  VIADD R13, R10.reuse, 0x4 ;  /* 0x000000040a0d7836 */ /* 0x040fe20000000000 */
[C---:B------:R-:W-:Y:S01]  /*0c20*/  IADD3 R12, R10.reuse, 0x2, RZ ;  /* 0x000000020a0c7810 */ /* 0x040fe20007ffe0ff */
[C---:B------:R-:W-:Y:S01]  /*0c30*/  VIADD R15, R10.reuse, 0x8 ;  /* 0x000000080a0f7836 */ /* 0x040fe20000000000 */
[C---:B------:R-:W-:Y:S01]  /*0c40*/  LEA.HI R11, R10.reuse, R10, RZ, 0x1 ;  /* 0x0000000a0a0b7211 */ /* 0x040fe200078f08ff */
[----:B------:R-:W-:Y:S01]  /*0c50*/  VIADD R19, R10, 0xc ;  /* 0x0000000c0a137836 */ /* 0x000fe20000000000 */
[----:B------:R-:W-:Y:S02]  /*0c60*/  LEA.HI R12, R12, R12, RZ, 0x1 ;  /* 0x0000000c0c0c7211 */ /* 0x000fe400078f08ff */
[----:B------:R-:W-:-:S02]  /*0c70*/  SHF.R.S32.HI R11, RZ, 0x1, R11 ;  /* 0x00000001ff0b7819 */ /* 0x000fc4000001140b */
[C---:B------:R-:W-:Y:S02]  /*0c80*/  IADD3 R14, R10.reuse, 0x6, RZ ;  /* 0x000000060a0e7810 */ /* 0x040fe40007ffe0ff */
[C---:B------:R-:W-:Y:S01]  /*0c90*/  IADD3 R17, R10.reuse, 0xa, RZ ;  /* 0x0000000a0a117810 */ /* 0x040fe20007ffe0ff */
[----:B------:R-:W-:Y:S01]  /*0ca0*/  IMAD R11, R11, 0x18, R38 ;  /* 0x000000180b0b7824 */ /* 0x000fe200078e0226 */
[----:B------:R-:W-:Y:S02]  /*0cb0*/  IADD3 R21, R10, 0xe, RZ ;  /* 0x0000000e0a157810 */ /* 0x000fe40007ffe0ff */
[----:B------:R-:W-:Y:S01]  /*0cc0*/  LEA.HI R10, R13, R13, RZ, 0x1 ;  /* 0x0000000d0d0a7211 */ /* 0x000fe200078f08ff */
[----:B------:R-:W-:Y:S01]  /*0cd0*/  IMAD R11, R0, 0x8, R11 ;  /* 0x00000008000b7824 */ /* 0x000fe200078e020b */
[----:B------:R-:W-:Y:S02]  /*0ce0*/  SHF.R.S32.HI R13, RZ, 0x1, R12 ;  /* 0x00000001ff0d7819 */ /* 0x000fe4000001140c */
[----:B------:R-:W-:-:S02]  /*0cf0*/  LEA.HI R14, R14, R14, RZ, 0x1 ;  /* 0x0000000e0e0e7211 */ /* 0x000fc400078f08ff */
[----:B------:R-:W-:Y:S01]  /*0d00*/  LEA.HI R16, R15, R15, RZ, 0x1 ;  /* 0x0000000f0f107211 */ /* 0x000fe200078f08ff */
[----:B------:R-:W-:Y:S01]  /*0d10*/  IMAD R13, R13, 0x18, R38 ;  /* 0x000000180d0d7824 */ /* 0x000fe200078e0226 */
[----:B------:R-:W-:Y:S02]  /*0d20*/  SHF.R.S32.HI R15, RZ, 0x1, R10 ;  /* 0x00000001ff0f7819 */ /* 0x000fe4000001140a */
[----:B------:R-:W-:Y:S01]  /*0d30*/  LEA.HI R18, R17, R17, RZ, 0x1 ;  /* 0x0000001111127211 */ /* 0x000fe200078f08ff */
[----:B------:R-:W0:Y:S01]  /*0d40*/  LDS.64 R10, [R11] ;  /* 0x000000000b0a7984 */ /* 0x000e220000000a00 */
[----:B------:R-:W-:Y:S01]  /*0d50*/  SHF.R.S32.HI R17, RZ, 0x1, R14 ;  /* 0x00000001ff117819 */ /* 0x000fe2000001140e */
[--C-:B------:R-:W-:Y:S01]  /*0d60*/  IMAD R15, R15, 0x18, R38.reuse ;  /* 0x000000180f0f7824 */ /* 0x100fe200078e0226 */
[C---:B------:R-:W-:Y:S02]  /*0d70*/  LEA R13, R0.reuse, R13, 0x3 ;  /* 0x0000000d000d7211 */ /* 0x040fe400078e18ff */
[----:B------:R-:W-:Y:S01]  /*0d80*/  LEA.HI R20, R19, R19, RZ, 0x1 ;  /* 0x0000001313147211 */ /* 0x000fe200078f08ff */
[----:B------:R-:W-:Y:S01]  /*0d90*/  IMAD R17, R17, 0x18, R38 ;  /* 0x0000001811117824 */ /* 0x000fe200078e0226 */
[----:B------:R-:W-:Y:S01]  /*0da0*/  SHF.R.S32.HI R19, RZ, 0x1, R16 ;  /* 0x00000001ff137819 */ /* 0x000fe20000011410 */
[C---:B------:R-:W-:Y:S01]  /*0db0*/  IMAD R15, R0.reuse, 0x8, R15 ;  /* 0x00000008000f7824 */ /* 0x040fe200078e020f */
[----:B------:R-:W-:Y:S01]  /*0dc0*/  LEA.HI R22, R21, R21, RZ, 0x1 ;  /* 0x0000001515167211 */ /* 0x000fe200078f08ff */
[----:B------:R-:W3:Y:S01]  /*0dd0*/  LDS.64 R12, [R13] ;  /* 0x000000000d0c7984 */ /* 0x000ee20000000a00 */
[----:B------:R-:W-:Y:S01]  /*0de0*/  SHF.R.S32.HI R21, RZ, 0x1, R18 ;  /* 0x00000001ff157819 */ /* 0x000fe20000011412 */
[----:B------:R-:W-:Y:S01]  /*0df0*/  IMAD R19, R19, 0x18, R38 ;  /* 0x0000001813137824 */ /* 0x000fe200078e0226 */
[C---:B------:R-:W-:Y:S01]  /*0e00*/  LEA R17, R0.reuse, R17, 0x3 ;  /* 0x0000001100117211 */ /* 0x040fe200078e18ff */
[----:B------:R-:W4:Y:S01]  /*0e10*/  LDS.64 R14, [R15] ;  /* 0x000000000f0e7984 */ /* 0x000f220000000a00 */
[----:B------:R-:W-:Y:S01]  /*0e20*/  SHF.R.S32.HI R23, RZ, 0x1, R20 ;  /* 0x00000001ff177819 */ /* 0x000fe20000011414 */
[----:B------:R-:W-:Y:S01]  /*0e30*/  IMAD R21, R21, 0x18, R38 ;  /* 0x0000001815157824 */ /* 0x000fe200078e0226 */
[----:B------:R-:W-:Y:S01]  /*0e40*/  SHF.R.S32.HI R25, RZ, 0x1, R22 ;  /* 0x00000001ff197819 */ /* 0x000fe20000011416 */
[C---:B------:R-:W-:Y:S01]  /*0e50*/  IMAD R19, R0.reuse, 0x8, R19 ;  /* 0x0000000800137824 */ /* 0x040fe200078e0213 */
[----:B------:R-:W5:Y:S01]  /*0e60*/  LDS.64 R16, [R17] ;  /* 0x0000000011107984 */ /* 0x000f620000000a00 */
[--C-:B------:R-:W-:Y:S01]  /*0e70*/  IMAD R23, R23, 0x18, R38.reuse ;  /* 0x0000001817177824 */ /* 0x100fe200078e0226 */
[----:B------:R-:W-:Y:S01]  /*0e80*/  LEA R21, R0, R21, 0x3 ;  /* 0x0000001500157211 */ /* 0x000fe200078e18ff */
[----:B------:R-:W-:Y:S01]  /*0e90*/  IMAD R25, R25, 0x18, R38 ;  /* 0x0000001819197824 */ /* 0x000fe200078e0226 */
[----:B------:R-:W-:Y:S01]  /*0ea0*/  ISETP.GE.U32.AND P0, PT, R46, 0xa0, PT ;  /* 0x000000a02e00780c */ /* 0x000fe20003f06070 */
[----:B------:R-:W1:Y:S01]  /*0eb0*/  LDS.64 R18, [R19] ;  /* 0x0000000013127984 */ /* 0x000e620000000a00 */
[----:B------:R-:W-:-:S02]  /*0ec0*/  IMAD R23, R0, 0x8, R23 ;  /* 0x0000000800177824 */ /* 0x000fc400078e0217 */
[----:B------:R-:W-:Y:S01]  /*0ed0*/  LEA R25, R0, R25, 0x3 ;  /* 0x0000001900197211 */ /* 0x000fe200078e18ff */
[----:B------:R-:W2:Y:S04]  /*0ee0*/  LDS.64 R20, [R21] ;  /* 0x0000000015147984 */ /* 0x000ea80000000a00 */
[----:B------:R-:W2:Y:S04]  /*0ef0*/  LDS.64 R22, [R23] ;  /* 0x0000000017167984 */ /* 0x000ea80000000a00 */
[----:B------:R-:W2:Y:S01]  /*0f00*/  LDS.64 R24, [R25] ;  /* 0x0000000019187984 */ /* 0x000ea20000000a00 */
[----:B0-----:R-:W-:Y:S01]  /*0f10*/  FADD.FTZ R45, R10, R45 ;  /* 0x0000002d0a2d7221 */ /* 0x001fe20000010000 */
[----:B------:R-:W-:-:S03]  /*0f20*/  FADD.FTZ R44, R11, R44 ;  /* 0x0000002c0b2c7221 */ /* 0x000fc60000010000 */
[----:B---3--:R-:W-:Y:S01]  /*0f30*/  FADD.FTZ R45, R45, R12 ;  /* 0x0000000c2d2d7221 */ /* 0x008fe20000010000 */
[----:B------:R-:W-:-:S03]  /*0f40*/  FADD.FTZ R44, R44, R13 ;  /* 0x0000000d2c2c7221 */ /* 0x000fc60000010000 */
[----:B----4-:R-:W-:Y:S01]  /*0f50*/  FADD.FTZ R45, R45, R14 ;  /* 0x0000000e2d2d7221 */ /* 0x010fe20000010000 */
[----:B------:R-:W-:-:S03]  /*0f60*/  FADD.FTZ R44, R44, R15 ;  /* 0x0000000f2c2c7221 */ /* 0x000fc60000010000 */
[----:B-----5:R-:W-:Y:S01]  /*0f70*/  FADD.FTZ R45, R45, R16 ;  /* 0x000000102d2d7221 */ /* 0x020fe20000010000 */
[----:B------:R-:W-:-:S03]  /*0f80*/  FADD.FTZ R44, R44, R17 ;  /* 0x000000112c2c7221 */ /* 0x000fc60000010000 */
[----:B-1----:R-:W-:Y:S01]  /*0f90*/  FADD.FTZ R45, R45, R18 ;  /* 0x000000122d2d7221 */ /* 0x002fe20000010000 */
[----:B------:R-:W-:-:S03]  /*0fa0*/  FADD.FTZ R44, R44, R19 ;  /* 0x000000132c2c7221 */ /* 0x000fc60000010000 */
[----:B--2---:R-:W-:Y:S01]  /*0fb0*/  FADD.FTZ R45, R45, R20 ;  /* 0x000000142d2d7221 */ /* 0x004fe20000010000 */
[----:B------:R-:W-:-:S03]  /*0fc0*/  FADD.FTZ R44, R44, R21 ;  /* 0x000000152c2c7221 */ /* 0x000fc60000010000 */
[----:B------:R-:W-:Y:S01]  /*0fd0*/  FADD.FTZ R45, R45, R22 ;  /* 0x000000162d2d7221 */ /* 0x000fe20000010000 */
[----:B------:R-:W-:-:S03]  /*0fe0*/  FADD.FTZ R44, R44, R23 ;  /* 0x000000172c2c7221 */ /* 0x000fc60000010000 */
[----:B------:R-:W-:Y:S01]  /*0ff0*/  FADD.FTZ R45, R45, R24 ;  /* 0x000000182d2d7221 */ /* 0x000fe20000010000 */
[----:B------:R-:W-:Y:S01]  /*1000*/  FADD.FTZ R44, R44, R25 ;  /* 0x000000192c2c7221 */ /* 0x000fe20000010000 */
[----:B------:R-:W-:Y:S06]  /*1010*/  @!P0 BRA `(.L_x_88) ;  /* 0xfffffff800f48947 */ /* 0x000fec000383ffff */
.L_x_87:
[----:B------:R-:W-:Y:S05]  /*1020*/  BSYNC B0 ;  /* 0x0000000000007941 */ /* 0x000fea0003800000 */
.L_x_86:
[----:B-1----:R-:W-:Y:S01]  /*1030*/  FADD.FTZ R10, RZ, R3 ;  /* 0x00000003ff0a7221 */ /* 0x002fe20000010000 */
[----:B------:R-:W-:Y:S01]  /*1040*/  FADD.FTZ R3, RZ, R2 ;  /* 0x00000002ff037221 */ /* 0x000fe20000010000 */
[----:B------:R-:W0:Y:S01]  /*1050*/  SHFL.BFLY PT, R12, R45, 0x1, 0x1f ;  /* 0x0c201f002d0c7f89 */ /* 0x000e2200000e0000 */
[----:B------:R-:W-:Y:S01]  /*1060*/  LOP3.LUT P1, RZ, R41, 0xfffffffd, RZ, 0xc0, !PT ;  /* 0xfffffffd29ff7812 */ /* 0x000fe2000782c0ff */
[----:B--2---:R-:W-:Y:S01]  /*1070*/  FADD.FTZ R11, R10, R7 ;  /* 0x000000070a0b7221 */ /* 0x004fe20000010000 */
[--C-:B------:R-:W-:Y:S01]  /*1080*/  FADD.FTZ R10, R3, R6.reuse ;  /* 0x00000006030a7221 */ /* 0x100fe20000010000 */
[----:B------:R-:W1:Y:S01]  /*1090*/  SHFL.BFLY PT, R13, R44, 0x1, 0x1f ;  /* 0x0c201f002c0d7f89 */ /* 0x000e6200000e0000 */
[----:B------:R-:W-:Y:S01]  /*10a0*/  IADD3 R0, P0, R40, 0xa, RZ ;  /* 0x0000000a28007810 */ /* 0x000fe20007f1e0ff */
[----:B------:R-:W-:Y:S01]  /*10b0*/  BSSY B0, `(.L_x_89) ;  /* 0x0000013000007945 */ /* 0x000fe20003800000 */
[----:B------:R-:W-:Y:S01]  /*10c0*/  PRMT R6, R28, 0x7632, R6 ;  /* 0x000076321c067816 */ /* 0x000fe20000000006 */
[----:B------:R2:W-:Y:S01]  /*10d0*/  STG.E.64 desc[UR10][R8.64+0x2800], R10 ;  /* 0x0028000a08007986 */ /* 0x0005e2000c101b0a */
[----:B------:R-:W-:-:S02]  /*10e0*/  IADD3.X R43, RZ, R43, RZ, P0, !PT ;  /* 0x0000002bff2b7210 */ /* 0x000fc400007fe4ff */
[----:B------:R-:W-:-:S04]  /*10f0*/  ISETP.GE.U32.AND P0, PT, R0, UR12, PT ;  /* 0x0000000c00007c0c */ /* 0x000fc8000bf06070 */
[----:B------:R-:W-:Y:S01]  /*1100*/  ISETP.GE.AND.EX P0, PT, R43, UR6, PT, P0 ;  /* 0x000000062b007c0c */ /* 0x000fe2000bf06300 */
[----:B0-----:R-:W-:Y:S01]  /*1110*/  FADD.FTZ R2, R12, R45 ;  /* 0x0000002d0c027221 */ /* 0x001fe20000010000 */
[----:B-1----:R-:W-:Y:S01]  /*1120*/  FADD.FTZ R3, R13, R44 ;  /* 0x0000002c0d037221 */ /* 0x002fe20000010000 */
[----:B--2---:R-:W-:Y:S10]  /*1130*/  @P1 BRA `(.L_x_90) ;  /* 0x0000000000281947 */ /* 0x004ff40003800000 */
[----:B------:R-:W0:Y:S01]  /*1140*/  LDC R11, c[0x0][0x10] ;  /* 0x00000400ff0b7b82 */ /* 0x000e220000000800 */
[----:B------:R-:W-:-:S05]  /*1150*/  SHF.R.U32.HI R7, RZ, 0x1, R41 ;  /* 0x00000001ff077819 */ /* 0x000fca0000011629 */
[----:B------:R-:W-:Y:S02]  /*1160*/  IMAD.SHL.U32 R10, R7, 0x20, RZ ;  /* 0x00000020070a7824 */ /* 0x000fe400078e00ff */
[----:B------:R-:W1:Y:S03]  /*1170*/  LDC.64 R8, c[0x0][0x260] ;  /* 0x00009800ff087b82 */ /* 0x000e660000000a00 */
[----:B------:R-:W-:Y:S01]  /*1180*/  LOP3.LUT R10, R10, 0xffffffe0, R39, 0xe2, !PT ;  /* 0xffffffe00a0a7812 */ /* 0x000fe200078ee227 */
[----:B0-----:R-:W-:-:S05]  /*1190*/  IMAD R7, R11, UR4, R42 ;  /* 0x000000040b077c24 */ /* 0x001fca000f8e022a */
[----:B------:R-:W-:-:S05]  /*11a0*/  LEA R7, R7, R10, 0x6 ;  /* 0x0000000a07077211 */ /* 0x000fca00078e30ff */
[----:B------:R-:W-:-:S04]  /*11b0*/  IMAD.SHL.U32 R7, R7, 0x2, RZ ;  /* 0x0000000207077824 */ /* 0x000fc800078e00ff */
[----:B-1----:R-:W-:-:S05]  /*11c0*/  IMAD.WIDE.U32 R8, R7, 0x4, R8 ;  /* 0x0000000407087825 */ /* 0x002fca00078e0008 */
[----:B------:R0:W-:Y:S02]  /*11d0*/  STG.E.64 desc[UR10][R8.64], R2 ;  /* 0x0000000208007986 */ /* 0x0001e4000c101b0a */
.L_x_90:
[----:B------:R-:W-:Y:S05]  /*11e0*/  BSYNC B0 ;  /* 0x0000000000007941 */ /* 0x000fea0003800000 */
.L_x_89:
[----:B0-----:R-:W-:Y:S02]  /*11f0*/  PRMT R8, R27, 0x7632, R8 ;  /* 0x000076321b087816 */ /* 0x001fe40000000008 */
[----:B------:R-:W-:Y:S02]  /*1200*/  PRMT R9, R29, 0x7632, R9 ;  /* 0x000076321d097816 */ /* 0x000fe40000000009 */
[----:B------:R-:W-:Y:S01]  /*1210*/  PRMT R7, R26, 0x7632, R7 ;  /* 0x000076321a077816 */ /* 0x000fe20000000007 */
[----:B------:R-:W-:Y:S06]  /*1220*/  @P0 BRA `(.L_x_91) ;  /* 0x0000000000540947 */ /* 0x000fec0003800000 */
[----:B------:R-:W-:Y:S01]  /*1230*/  BAR.SYNC.DEFER_BLOCKING 0x0 ;  /* 0x0000000000007b1d */ /* 0x000fe20000010000 */
[----:B------:R-:W-:-:S13]  /*1240*/  ISETP.NE.AND P0, PT, R41, RZ, PT ;  /* 0x000000ff2900720c */ /* 0x000fda0003f05270 */
[----:B------:R-:W-:Y:S05]  /*1250*/  @P0 BRA `(.L_x_92) ;  /* 0x00000000003c0947 */ /* 0x000fea0003800000 */
[----:B------:R-:W0:Y:S01]  /*1260*/  LDC.64 R2, c[0x0][0x268] ;  /* 0x00009a00ff027b82 */ /* 0x000e220000000a00 */
[----:B------:R-:W-:Y:S02]  /*1270*/  ISETP.NE.AND P0, PT, R39, RZ, PT ;  /* 0x000000ff2700720c */ /* 0x000fe40003f05270 */
[----:B------:R-:W-:-:S04]  /*1280*/  MOV R11, 0x7fffffe1 ;  /* 0x7fffffe1000b7802 */ /* 0x000fc80000000f00 */
[----:B------:R-:W-:Y:S01]  /*1290*/  SEL R11, R11, 0x1, !P0 ;  /* 0x000000010b0b7807 */ /* 0x000fe20004000000 */
[----:B0-----:R-:W-:Y:S01]  /*12a0*/  IMAD.WIDE.U32 R2, R42, 0x4, R2 ;  /* 0x000000042a027825 */ /* 0x001fe200078e0002 */
[----:B------:R-:W-:Y:S06]  /*12b0*/  MEMBAR.ALL.GPU ;  /* 0x0000000000007992 */ /* 0x000fec000000a000 */
[----:B------:R-:W-:-:S00]  /*12c0*/  ERRBAR ;  /* 0x00000000000079ab */ /* 0x000fc00000000000 */
[----:B------:R-:W-:Y:S06]  /*12d0*/  CGAERRBAR ;  /* 0x00000000000075ab */ /* 0x000fec0000000000 */
[----:B------:R0:W5:Y:S02]  /*12e0*/  ATOM.E.ADD.STRONG.GPU PT, R11, desc[UR10][R2.64], R11 ;  /* 0x0000000b020b798a */ /* 0x00016400081ee1ca */
.L_x_93:
[----:B------:R-:W2:Y:S04]  /*12f0*/  LD.E.STRONG.GPU R10, desc[UR10][R2.64] ;  /* 0x0000000a020a7980 */ /* 0x000ea8000c10f900 */
[----:B--2---:R-:W-:Y:S01]  /*1300*/  CCTL.IVALL ;  /* 0x00000000ff00798f */ /* 0x004fe20002000000 */
[----:B------:R-:W-:Y:S05]  /*1310*/  YIELD ;  /* 0x0000000000007946 */ /* 0x000fea0003800000 */
[----:B-----5:R-:W-:-:S04]  /*1320*/  LOP3.LUT R10, R10, R11, RZ, 0x3c, !PT ;  /* 0x0000000b0a0a7212 */ /* 0x020fc800078e3cff */
[----:B------:R-:W-:-:S13]  /*1330*/  ISETP.GT.AND P0, PT, R10, -0x1, PT ;  /* 0xffffffff0a00780c */ /* 0x000fda0003f04270 */
[----:B------:R-:W-:Y:S05]  /*1340*/  @P0 BRA `(.L_x_93) ;  /* 0xfffffffc00e80947 */ /* 0x000fea000383ffff */
.L_x_92:
[----:B------:R-:W-:Y:S05]  /*1350*/  WARPSYNC.ALL ;  /* 0x0000000000007948 */ /* 0x000fea0003800000 */
[----:B------:R-:W-:Y:S06]  /*1360*/  BAR.SYNC.DEFER_BLOCKING 0x0 ;  /* 0x0000000000007b1d */ /* 0x000fec0000010000 */
[----:B------:R-:W-:Y:S05]  /*1370*/  BRA `(.L_x_94) ;  /* 0x0000000000607947 */ /* 0x000fea0003800000 */
.L_x_91:
[----:B------:R-:W-:Y:S01]  /*1380*/  BAR.SYNC.DEFER_BLOCKING 0x0 ;  /* 0x0000000000007b1d */ /* 0x000fe20000010000 */
[----:B------:R-:W-:-:S13]  /*1390*/  ISETP.NE.AND P0, PT, R41, RZ, PT ;  /* 0x000000ff2900720c */ /* 0x000fda0003f05270 */
[----:B------:R-:W-:Y:S05]  /*13a0*/  @P0 BRA `(.L_x_95) ;  /* 0x00000000004c0947 */ /* 0x000fea0003800000 */
[----:B------:R-:W-:Y:S01]  /*13b0*/  ULDC.64 UR8, c[0x0][0x268] ;  /* 0x00009a0000087ab9 */ /* 0x000fe20000000a00 */
[----:B------:R-:W-:Y:S01]  /*13c0*/  IMAD.MOV R2, RZ, RZ, -R42 ;  /* 0x000000ffff027224 */ /* 0x000fe200078e0a2a */
[----:B------:R-:W-:Y:S01]  /*13d0*/  UIADD3 UR8, UP0, UR8, 0x28, URZ ;  /* 0x0000002808087890 */ /* 0x000fe2000ff1e03f */
[----:B------:R-:W-:-:S03]  /*13e0*/  MOV R11, 0x7ffffec1 ;  /* 0x7ffffec1000b7802 */ /* 0x000fc60000000f00 */
[----:B------:R-:W-:Y:S01]  /*13f0*/  UIADD3.X UR9, URZ, UR9, URZ, UP0, !UPT ;  /* 0x000000093f097290 */ /* 0x000fe200087fe43f */
[----:B------:R-:W-:Y:S01]  /*1400*/  ISETP.NE.AND P0, PT, R39, R2, PT ;  /* 0x000000022700720c */ /* 0x000fe20003f05270 */
[----:B------:R-:W-:-:S03]  /*1410*/  IMAD.U32 R2, RZ, RZ, UR8 ;  /* 0x00000008ff027e24 */ /* 0x000fc6000f8e00ff */
[----:B------:R-:W-:Y:S02]  /*1420*/  SEL R11, R11, 0x1, !P0 ;  /* 0x000000010b0b7807 */ /* 0x000fe40004000000 */
[----:B------:R-:W-:Y:S01]  /*1430*/  MOV R3, UR9 ;  /* 0x0000000900037c02 */ /* 0x000fe20008000f00 */
[----:B------:R-:W-:Y:S06]  /*1440*/  MEMBAR.ALL.GPU ;  /* 0x0000000000007992 */ /* 0x000fec000000a000 */
[----:B------:R-:W-:-:S00]  /*1450*/  ERRBAR ;  /* 0x00000000000079ab */ /* 0x000fc00000000000 */
[----:B------:R-:W-:Y:S06]  /*1460*/  CGAERRBAR ;  /* 0x00000000000075ab */ /* 0x000fec0000000000 */
[----:B------:R0:W5:Y:S02]  /*1470*/  ATOM.E.ADD.STRONG.GPU PT, R11, desc[UR10][R2.64], R11 ;  /* 0x0000000b020b798a */ /* 0x00016400081ee1ca */
.L_x_96:
[----:B------:R-:W2:Y:S04]  /*1480*/  LD.E.STRONG.GPU R10, desc[UR10][R2.64] ;  /* 0x0000000a020a7980 */ /* 0x000ea8000c10f900 */
[----:B--2---:R-:W-:Y:S01]  /*1490*/  CCTL.IVALL ;  /* 0x00000000ff00798f */ /* 0x004fe20002000000 */
[----:B------:R-:W-:Y:S05]  /*14a0*/  YIELD ;  /* 0x0000000000007946 */ /* 0x000fea0003800000 */
[----:B-----5:R-:W-:-:S04]  /*14b0*/  LOP3.LUT R10, R10, R11, RZ, 0x3c, !PT ;  /* 0x0000000b0a0a7212 */ /* 0x020fc800078e3cff */
[----:B------:R-:W-:-:S13]  /*14c0*/  ISETP.GT.AND P0, PT, R10, -0x1, PT ;  /* 0xffffffff0a00780c */ /* 0x000fda0003f04270 */
[----:B------:R-:W-:Y:S05]  /*14d0*/  @P0 BRA `(.L_x_96) ;  /* 0xfffffffc00e80947 */ /* 0x000fea000383ffff */
.L_x_95:
[----:B------:R-:W-:Y:S05]  /*14e0*/  WARPSYNC.ALL ;  /* 0x0000000000007948 */ /* 0x000fea0003800000 */
[----:B------:R-:W-:Y:S06]  /*14f0*/  BAR.SYNC.DEFER_BLOCKING 0x0 ;  /* 0x0000000000007b1d */ /* 0x000fec0000010000 */
.L_x_94:
[----:B------:R-:W-:Y:S02]  /*1500*/  ISETP.GT.U32.AND P0, PT, R41, 0x3f, PT ;  /* 0x0000003f2900780c */ /* 0x000fe40003f04070 */
[----:B------:R-:W-:Y:S01]  /*1510*/  SHF.L.U32 R29, R29, 0x10, RZ ;  /* 0x000000101d1d7819 */ /* 0x000fe200000006ff */
[----:B------:R-:W-:Y:S01]  /*1520*/  UIADD3 UR5, UR5, 0x2300, URZ ;  /* 0x0000230005057890 */ /* 0x000fe2000fffe03f */
[----:B------:R-:W-:Y:S01]  /*1530*/  IMAD.U32 R27, R27, 0x10000, RZ ;  /* 0x000100001b1b7824 */ /* 0x000fe200078e00ff */
[----:B------:R-:W-:Y:S01]  /*1540*/  SHF.L.U32 R7, R7, 0x10, RZ ;  /* 0x0000001007077819 */ /* 0x000fe200000006ff */
[----:B------:R-:W-:Y:S01]  /*1550*/  IMAD.U32 R26, R26, 0x10000, RZ ;  /* 0x000100001a1a7824 */ /* 0x000fe200078e00ff */
[----:B------:R-:W-:-:S06]  /*1560*/  ULDC.64 UR8, c[0x0][0x210] ;  /* 0x0000840000087ab9 */ /* 0x000fcc0000000a00 */
[----:B------:R-:W1:Y:S01]  /*1570*/  @!P0 LDC R11, c[0x0][0x10] ;  /* 0x00000400ff0b8b82 */ /* 0x000e620000000800 */
[----:B------:R-:W-:-:S07]  /*1580*/  @!P0 LOP3.LUT R13, R41, 0x1f, RZ, 0xc0, !PT ;  /* 0x0000001f290d8812 */ /* 0x000fce00078ec0ff */
[----:B0-----:R-:W0:Y:S01]  /*1590*/  @!P0 LDC.64 R2, c[0x0][0x260] ;  /* 0x00009800ff028b82 */ /* 0x001e220000000a00 */
[----:B-1----:R-:W-:Y:S01]  /*15a0*/  @!P0 IMAD R10, R11, UR4, R42 ;  /* 0x000000040b0a8c24 */ /* 0x002fe2000f8e022a */
[----:B------:R-:W-:-:S05]  /*15b0*/  @!P0 LOP3.LUT R11, R41, 0x7fffffe0, RZ, 0xc0, !PT ;  /* 0x7fffffe0290b8812 */ /* 0x000fca00078ec0ff */
[----:B------:R-:W-:-:S05]  /*15c0*/  @!P0 IMAD R10, R10, 0x40, R11 ;  /* 0x000000400a0a8824 */ /* 0x000fca00078e020b */
[----:B------:R-:W-:-:S05]  /*15d0*/  @!P0 IADD3 R10, R10, R13, RZ ;  /* 0x0000000d0a0a8210 */ /* 0x000fca0007ffe0ff */
[----:B------:R-:W-:-:S04]  /*15e0*/  @!P0 IMAD.SHL.U32 R11, R10, 0x2, RZ ;  /* 0x000000020a0b8824 */ /* 0x000fc800078e00ff */
[----:B0-----:R-:W-:-:S06]  /*15f0*/  @!P0 IMAD.WIDE.U32 R2, R11, 0x4, R2 ;  /* 0x000000040b028825 */ /* 0x001fcc00078e0002 */
[----:B------:R-:W2:Y:S01]  /*1600*/  @!P0 LDG.E.64 R2, desc[UR10][R2.64] ;  /* 0x0000000a02028981 */ /* 0x000ea2000c1e1b00 */
[----:B------:R-:W-:Y:S01]  /*1610*/  CS2R R10, SRZ ;  /* 0x00000000000a7805 */ /* 0x000fe2000001ff00 */
[----:B------:R-:W-:Y:S02]  /*1620*/  ULEA UR5, UR7, UR5, 0x18 ;  /* 0x0000000507057291 */ /* 0x000fe4000f8ec03f */
[----:B------:R-:W-:Y:S01]  /*1630*/  ULOP3.LUT UR4, UR4, 0x1, URZ, 0x3c, !UPT ;  /* 0x0000000104047892 */ /* 0x000fe2000f8e3c3f */
[----:B--2---:R-:W-:Y:S01]  /*1640*/  @!P0 FADD.FTZ R11, RZ, R2 ;  /* 0x00000002ff0b8221 */ /* 0x004fe20000010000 */
[----:B------:R-:W-:Y:S01]  /*1650*/  @!P0 FADD.FTZ R10, RZ, R3 ;  /* 0x00000003ff0a8221 */ /* 0x000fe20000010000 */
[----:B------:R-:W-:-:S03]  /*1660*/  LOP3.LUT P0, RZ, R41, 0xffffffdf, RZ, 0xc0, !PT ;  /* 0xffffffdf29ff7812 */ /* 0x000fc6000780c0ff */
        /* <DEDUP_REMOVED lines=11> */
[----:B------:R-:W-:Y:S01]  /*1720*/  IMAD.U32 R15, R9, 0x10000, RZ ;  /* 0x00010000090f7824 */ /* 0x000fe200078e00ff */
[----:B------:R-:W-:Y:S01]  /*1730*/  SHF.L.U32 R9, R28, 0x10, RZ ;  /* 0x000000101c097819 */ /* 0x000fe200000006ff */
[----:B-1----:R-:W-:Y:S02]  /*1740*/  FADD.FTZ R3, R14, R3 ;  /* 0x000000030e037221 */ /* 0x002fe40000010000 */
[----:B------:R-:W0:Y:S04]  /*1750*/  SHFL.BFLY PT, R11, R2, 0x2, 0x1f ;  /* 0x0c401f00020b7f89 */ /* 0x000e2800000e0000 */
[----:B------:R-:W1:Y:S01]  /*1760*/  SHFL.BFLY PT, R10, R3, 0x2, 0x1f ;  /* 0x0c401f00030a7f89 */ /* 0x000e6200000e0000 */
[----:B0-----:R-:W-:Y:S01]  /*1770*/  FADD.FTZ R11, R2, R11 ;  /* 0x0000000b020b7221 */ /* 0x001fe20000010000 */
[----:B------:R-:W-:Y:S01]  /*1780*/  SHF.L.U32 R2, R40, 0x1, RZ ;  /* 0x0000000128027819 */ /* 0x000fe200000006ff */
[----:B------:R-:W-:-:S02]  /*1790*/  IMAD.MOV.U32 R40, RZ, RZ, R0 ;  /* 0x000000ffff287224 */ /* 0x000fc400078e0000 */
[----:B-1----:R-:W-:Y:S01]  /*17a0*/  FADD.FTZ R12, R3, R10 ;  /* 0x0000000a030c7221 */ /* 0x002fe20000010000 */
[----:B------:R-:W0:Y:S01]  /*17b0*/  SHFL.BFLY PT, R16, R11, 0x1, 0x1f ;  /* 0x0c201f000b107f89 */ /* 0x000e2200000e0000 */
[C---:B------:R-:W-:Y:S01]  /*17c0*/  FADD.FTZ R10, -R4.reuse, R29 ;  /* 0x0000001d040a7221 */ /* 0x040fe20000010100 */
[----:B------:R-:W-:Y:S01]  /*17d0*/  FADD.FTZ R4, -R4, R15 ;  /* 0x0000000f04047221 */ /* 0x000fe20000010100 */
[----:B------:R-:W-:Y:S01]  /*17e0*/  SHF.L.U32 R3, R8, 0x10, RZ ;  /* 0x0000001008037819 */ /* 0x000fe200000006ff */
[----:B------:R-:W1:Y:S01]  /*17f0*/  SHFL.BFLY PT, R13, R12, 0x1, 0x1f ;  /* 0x0c201f000c0d7f89 */ /* 0x000e6200000e0000 */
[C---:B------:R-:W-:Y:S01]  /*1800*/  FMUL.FTZ R10, R5.reuse, R10 ;  /* 0x0000000a050a7220 */ /* 0x040fe20000410000 */
[----:B------:R-:W-:-:S03]  /*1810*/  FMUL.FTZ R4, R5, R4 ;  /* 0x0000000405047220 */ /* 0x000fc60000410000 */
[----:B------:R-:W-:-:S04]  /*1820*/  FFMA.FTZ R27, R10, R9, R27 ;  /* 0x000000090a1b7223 */ /* 0x000fc8000001001b */
[----:B------:R-:W-:-:S06]  /*1830*/  FMUL.FTZ R15, R27, -1.4426950216293334961 ;  /* 0xbfb8aa3b1b0f7820 */ /* 0x000fcc0000410000 */
[----:B------:R-:W2:Y:S01]  /*1840*/  MUFU.EX2 R15, R15 ;  /* 0x0000000f000f7308 */ /* 0x000ea20000000800 */
[----:B0-----:R-:W-:Y:S01]  /*1850*/  FADD.FTZ R16, R11, R16 ;  /* 0x000000100b107221 */ /* 0x001fe20000010000 */
[----:B------:R-:W-:Y:S01]  /*1860*/  IMAD.U32 R11, R6, 0x10000, RZ ;  /* 0x00010000060b7824 */ /* 0x000fe200078e00ff */
[----:B------:R-:W-:Y:S01]  /*1870*/  LOP3.LUT R6, R2, 0xe, RZ, 0xc0, !PT ;  /* 0x0000000e02067812 */ /* 0x000fe200078ec0ff */
[----:B------:R-:W-:Y:S02]  /*1880*/  IMAD R2, R37, 0x2, R32 ;  /* 0x0000000225027824 */ /* 0x000fe400078e0220 */
[----:B-1----:R-:W-:Y:S01]  /*1890*/  FADD.FTZ R13, R12, R13 ;  /* 0x0000000d0c0d7221 */ /* 0x002fe20000010000 */
[----:B------:R-:W-:Y:S01]  /*18a0*/  FFMA.FTZ R8, R4, R11, R3 ;  /* 0x0000000b04087223 */ /* 0x000fe20000010003 */
[----:B------:R-:W-:Y:S01]  /*18b0*/  IADD3 R17, RZ, -R6, RZ ;  /* 0x80000006ff117210 */ /* 0x000fe20007ffe0ff */
[----:B------:R-:W-:Y:S01]  /*18c0*/  IMAD.WIDE.U32 R2, R2, -0x33333333, RZ ;  /* 0xcccccccd02027825 */ /* 0x000fe200078e00ff */
[----:B------:R-:W-:-:S03]  /*18d0*/  @!P0 SHF.R.U32.HI R2, RZ, 0x2, R41 ;  /* 0x00000002ff028819 */ /* 0x000fc60000011629 */
[----:B------:R-:W-:Y:S01]  /*18e0*/  @!P0 FMUL.FTZ R12, R16, 9.7656251455191522837e-05 ;  /* 0x38cccccd100c8820 */ /* 0x000fe20000410000 */
[----:B------:R-:W-:Y:S01]  /*18f0*/  @!P0 FMUL.FTZ R13, R13, 9.7656251455191522837e-05 ;  /* 0x38cccccd0d0d8820 */ /* 0x000fe20000410000 */
[----:B------:R-:W-:Y:S01]  /*1900*/  FMUL.FTZ R14, R8, -1.4426950216293334961 ;  /* 0xbfb8aa3b080e7820 */ /* 0x000fe20000410000 */
[----:B------:R-:W-:Y:S01]  /*1910*/  @!P0 LOP3.LUT R6, R2, 0x3ffffff8, RZ, 0xc0, !PT ;  /* 0x3ffffff802068812 */ /* 0x000fe200078ec0ff */
[----:B--2---:R-:W-:Y:S01]  /*1920*/  FADD.FTZ R16, R15, 1 ;  /* 0x3f8000000f107421 */ /* 0x004fe20000010000 */
[----:B------:R-:W-:-:S03]  /*1930*/  LEA.HI R3, R3, R17, RZ, 0x19 ;  /* 0x0000001103037211 */ /* 0x000fc600078fc8ff */
[----:B------:R0:W-:Y:S01]  /*1940*/  @!P0 STS.64 [R6+UR5], R12 ;  /* 0x0000000c06008988 */ /* 0x0001e20008000a05 */
[----:B------:R-:W1:Y:S01]  /*1950*/  MUFU.EX2 R14, R14 ;  /* 0x0000000e000e7308 */ /* 0x000e620000000800 */
[----:B------:R-:W-:Y:S01]  /*1960*/  LEA R3, R3, UR5, 0x3 ;  /* 0x0000000503037c11 */ /* 0x000fe2000f8e18ff */
[----:B------:R-:W-:Y:S01]  /*1970*/  BAR.SYNC.DEFER_BLOCKING 0x0 ;  /* 0x0000000000007b1d */ /* 0x000fe20000010000 */
[----:B------:R-:W-:-:S04]  /*1980*/  IADD3 R30, P0, R30, UR8, RZ ;  /* 0x000000081e1e7c10 */ /* 0x000fc8000ff1e0ff */
[----:B------:R-:W-:Y:S01]  /*1990*/  IADD3.X R31, R31, UR9, RZ, P0, !PT ;  /* 0x000000091f1f7c10 */ /* 0x000fe200087fe4ff */
[----:B------:R-:W2:Y:S01]  /*19a0*/  MUFU.RCP R16, R16 ;  /* 0x0000001000107308 */ /* 0x000ea20000001000 */
[----:B------:R-:W-:-:S04]  /*19b0*/  ISETP.GE.U32.AND P0, PT, R0, UR12, PT ;  /* 0x0000000c00007c0c */ /* 0x000fc8000bf06070 */
[----:B------:R-:W-:Y:S01]  /*19c0*/  ISETP.GE.AND.EX P0, PT, R43, UR6, PT, P0 ;  /* 0x000000062b007c0c */ /* 0x000fe2000bf06300 */
[----:B-1----:R-:W-:-:S06]  /*19d0*/  FADD.FTZ R14, R14, 1 ;  /* 0x3f8000000e0e7421 */ /* 0x002fcc0000010000 */
[----:B------:R-:W1:Y:S01]  /*19e0*/  MUFU.RCP R14, R14 ;  /* 0x0000000e000e7308 */ /* 0x000e620000001000 */
[----:B--2---:R-:W-:Y:S01]  /*19f0*/  FADD.FTZ R18, -R16, 1 ;  /* 0x3f80000010127421 */ /* 0x004fe20000010100 */
[----:B------:R-:W2:Y:S03]  /*1a00*/  LDS.64 R2, [R3] ;  /* 0x0000000003027984 */ /* 0x000ea60000000a00 */
[----:B------:R-:W-:-:S04]  /*1a10*/  FFMA.FTZ R27, R27, R18, 1 ;  /* 0x3f8000001b1b7423 */ /* 0x000fc80000010012 */
[----:B------:R-:W-:-:S04]  /*1a20*/  FMUL.FTZ R27, R16, R27 ;  /* 0x0000001b101b7220 */ /* 0x000fc80000410000 */
[----:B------:R-:W-:Y:S01]  /*1a30*/  FMUL.FTZ R26, R26, R27 ;  /* 0x0000001b1a1a7220 */ /* 0x000fe20000410000 */
[----:B-1----:R-:W-:-:S04]  /*1a40*/  FADD.FTZ R15, -R14, 1 ;  /* 0x3f8000000e0f7421 */ /* 0x002fc80000010100 */
[----:B------:R-:W-:-:S04]  /*1a50*/  FFMA.FTZ R15, R8, R15, 1 ;  /* 0x3f800000080f7423 */ /* 0x000fc8000001000f */
[----:B0-----:R-:W-:-:S04]  /*1a60*/  FMUL.FTZ R6, R14, R15 ;  /* 0x0000000f0e067220 */ /* 0x001fc80000410000 */
[----:B------:R-:W-:Y:S01]  /*1a70*/  FMUL.FTZ R6, R7, R6 ;  /* 0x0000000607067220 */ /* 0x000fe20000410000 */
[----:B--2---:R-:W-:-:S03]  /*1a80*/  FFMA.FTZ R9, R9, R26, -R2 ;  /* 0x0000001a09097223 */ /* 0x004fc60000010802 */
[----:B------:R-:W-:Y:S01]  /*1a90*/  FFMA.FTZ R6, R11, R6, -R2 ;  /* 0x000000060b067223 */ /* 0x000fe20000010802 */
[----:B------:R-:W-:-:S03]  /*1aa0*/  FFMA.FTZ R10, R10, -R3, R9 ;  /* 0x800000030a0a7223 */ /* 0x000fc60000010009 */
[----:B------:R-:W-:Y:S01]  /*1ab0*/  FFMA.FTZ R6, -R3, R4, R6 ;  /* 0x0000000403067223 */ /* 0x000fe20000010106 */
[----:B------:R-:W-:-:S03]  /*1ac0*/  FMUL.FTZ R10, R5, R10 ;  /* 0x0000000a050a7220 */ /* 0x000fc60000410000 */
[----:B------:R-:W-:-:S05]  /*1ad0*/  FMUL.FTZ R5, R5, R6 ;  /* 0x0000000605057220 */ /* 0x000fca0000410000 */
[----:B------:R-:W-:-:S04]  /*1ae0*/  F2FP.BF16.F32.PACK_AB R10, R5, R10 ;  /* 0x0000000a050a723e */ /* 0x000fc800000010ff */
[----:B------:R-:W-:Y:S01]  /*1af0*/  PRMT R15, R10, 0x7632, R15 ;  /* 0x000076320a0f7816 */ /* 0x000fe2000000000f */
[----:B------:R1:W-:Y:S04]  /*1b00*/  STG.E.U16 desc[UR10][R30.64], R10 ;  /* 0x0000000a1e007986 */ /* 0x0003e8000c10150a */
[----:B------:R1:W-:Y:S01]  /*1b10*/  STG.E.U16 desc[UR10][R30.64+0x2], R15 ;  /* 0x0000020f1e007986 */ /* 0x0003e2000c10150a */
[----:B------:R-:W-:Y:S05]  /*1b20*/  @!P0 BRA `(.L_x_97) ;  /* 0xffffffe800448947 */ /* 0x000fea000383ffff */
.L_x_85:
[----:B0-----:R-:W0:Y:S02]  /*1b30*/  S2R R3, SR_CTAID.X ;  /* 0x0000000000037919 */ /* 0x001e240000002500 */
[----:B0-----:R-:W-:-:S05]  /*1b40*/  LEA R42, R42, R3, 0x5 ;  /* 0x000000032a2a7211 */ /* 0x001fca00078e28ff */
[----:B------:R-:W-:-:S05]  /*1b50*/  IMAD.SHL.U32 R41, R42, 0x20, RZ ;  /* 0x000000202a297824 */ /* 0x000fca00078e00ff */
[----:B------:R-:W-:-:S13]  /*1b60*/  ISETP.GT.AND P0, PT, R41, 0x9ff, PT ;  /* 0x000009ff2900780c */ /* 0x000fda0003f04270 */
[----:B------:R-:W-:Y:S05]  /*1b70*/  @P0 EXIT ;  /* 0x000000000000094d */ /* 0x000fea0003800000 */
[----:B------:R-:W0:Y:S01]  /*1b80*/  S2R R0, SR_TID.X ;  /* 0x0000000000007919 */ /* 0x000e220000002100 */
[----:B------:R-:W2:Y:S01]  /*1b90*/  LDC.64 R36, c[0x0][0x258] ;  /* 0x00009600ff247b82 */ /* 0x000ea20000000a00 */
[----:B------:R-:W-:Y:S01]  /*1ba0*/  IMAD.MOV.U32 R40, RZ, RZ, 0x14 ;  /* 0x00000014ff287424 */ /* 0x000fe200078e00ff */
[C---:B--2---:R-:W-:Y:S02]  /*1bb0*/  SHF.L.U32 R35, R36.reuse, 0x5, RZ ;  /* 0x0000000524237819 */ /* 0x044fe400000006ff */
[----:B------:R-:W-:Y:S02]  /*1bc0*/  SHF.L.U64.HI R36, R36, 0x5, R37 ;  /* 0x0000000524247819 */ /* 0x000fe40000010225 */
[--C-:B0-----:R-:W-:Y:S02]  /*1bd0*/  SHF.R.U32.HI R34, RZ, 0x5, R0.reuse ;  /* 0x00000005ff227819 */ /* 0x101fe40000011600 */
[----:B------:R-:W-:Y:S02]  /*1be0*/  SHF.R.U32.HI R39, RZ, 0x4, R0 ;  /* 0x00000004ff277819 */ /* 0x000fe40000011600 */
[----:B------:R-:W-:-:S02]  /*1bf0*/  LOP3.LUT R2, RZ, R34, RZ, 0x33, !PT ;  /* 0x00000022ff027212 */ /* 0x000fc400078e33ff */
[----:B------:R-:W-:Y:S02]  /*1c00*/  VIADDMNMX.U32 R40, R39, R40, 0x20, !PT ;  /* 0x0000002027287446 */ /* 0x000fe40007800028 */
[----:B------:R-:W-:Y:S02]  /*1c10*/  IADD3 R37, P0, R2, R35, RZ ;  /* 0x0000002302257210 */ /* 0x000fe40007f1e0ff */
[----:B------:R-:W-:Y:S02]  /*1c20*/  LOP3.LUT R7, RZ, R39, RZ, 0x33, !PT ;  /* 0x00000027ff077212 */ /* 0x000fe400078e33ff */
[----:B------:R-:W-:Y:S02]  /*1c30*/  IADD3.X R38, R36, -0x1, RZ, P0, !PT ;  /* 0xffffffff24267810 */ /* 0x000fe400007fe4ff */
[----:B------:R-:W-:Y:S02]  /*1c40*/  IADD3 R40, R40, R7, RZ ;  /* 0x0000000728287210 */ /* 0x000fe40007ffe0ff */
[----:B------:R-:W-:Y:S01]  /*1c50*/  IADD3 R44, P1, R34, 0x14, RZ ;  /* 0x00000014222c7810 */ /* 0x000fe20007f3e0ff */
[----:B------:R-:W-:Y:S01]  /*1c60*/  IMAD.WIDE.U32 R2, R38, -0x33333333, RZ ;  /* 0xcccccccd26027825 */ /* 0x000fe200078e00ff */
[----:B------:R-:W-:-:S02]  /*1c70*/  IADD3 R45, P2, R34, 0x1e, RZ ;  /* 0x0000001e222d7810 */ /* 0x000fc40007f5e0ff */
[----:B------:R-:W-:Y:S01]  /*1c80*/  LOP3.LUT R43, R0, 0xf, RZ, 0xc0, !PT ;  /* 0x0000000f002b7812 */ /* 0x000fe200078ec0ff */
[----:B------:R-:W-:Y:S01]  /*1c90*/  IMAD.X R47, RZ, RZ, RZ, P1 ;  /* 0x000000ffff2f7224 */ /* 0x000fe200008e06ff */
[----:B------:R-:W-:Y:S01]  /*1ca0*/  IADD3.X R48, RZ, RZ, RZ, P2, !PT ;  /* 0x000000ffff307210 */ /* 0x000fe200017fe4ff */
[----:B------:R-:W-:-:S04]  /*1cb0*/  IMAD.WIDE.U32 R4, P0, R37, -0x33333334, R2 ;  /* 0xcccccccc25047825 */ /* 0x000fc80007800002 */
[----:B------:R-:W-:Y:S01]  /*1cc0*/  IMAD.WIDE.U32 R2, R37, -0x33333333, RZ ;  /* 0xcccccccd25027825 */ /* 0x000fe200078e00ff */
[----:B------:R-:W-:-:S03]  /*1cd0*/  MOV R6, R5 ;  /* 0x0000000500067202 */ /* 0x000fc60000000f00 */
[----:B------:R-:W-:Y:S01]  /*1ce0*/  IMAD.X R7, RZ, RZ, RZ, P0 ;  /* 0x000000ffff077224 */ /* 0x000fe200000e06ff */
[----:B------:R-:W-:Y:S01]  /*1cf0*/  IADD3 RZ, P0, R3, R4, RZ ;  /* 0x0000000403ff7210 */ /* 0x000fe20007f1e0ff */
[----:B------:R-:W-:-:S04]  /*1d00*/  IMAD.WIDE.U32 R2, R40, -0x33333333, RZ ;  /* 0xcccccccd28027825 */ /* 0x000fc800078e00ff */
[----:B------:R-:W-:Y:S01]  /*1d10*/  IMAD.WIDE.U32.X R4, R38, -0x33333334, R6, P0 ;  /* 0xcccccccc26047825 */ /* 0x000fe200000e0406 */
[----:B------:R-:W-:Y:S02]  /*1d20*/  IADD3 R42, P0, R34, 0xa, RZ ;  /* 0x0000000a222a7810 */ /* 0x000fe40007f1e0ff */
[----:B------:R-:W-:Y:S02]  /*1d30*/  LEA.HI R2, R3, 0x1, RZ, 0x1c ;  /* 0x0000000103027811 */ /* 0x000fe400078fe0ff */
[----:B------:R-:W-:Y:S01]  /*1d40*/  SHF.R.U64 R50, R4, 0x3, R5 ;  /* 0x0000000304327819 */ /* 0x000fe20000001205 */
[----:B------:R-:W-:Y:S01]  /*1d50*/  IMAD.X R46, RZ, RZ, RZ, P0 ;  /* 0x000000ffff2e7224 */ /* 0x000fe200000e06ff */
[----:B------:R-:W-:Y:S02]  /*1d60*/  LOP3.LUT R49, R2, 0x3, RZ, 0xc0, !PT ;  /* 0x0000000302317812 */ /* 0x000fe400078ec0ff */
[----:B------:R-:W-:-:S04]  /*1d70*/  IADD3 R50, R50, 0x1, RZ ;  /* 0x0000000132327810 */ /* 0x000fc80007ffe0ff */
[----:B------:R-:W-:-:S07]  /*1d80*/  LOP3.LUT R50, R50, 0x3, RZ, 0xc0, !PT ;  /* 0x0000000332327812 */ /* 0x000fce00078ec0ff */
.L_x_114:
[----:B------:R-:W-:Y:S01]  /*1d90*/  ISETP.GT.U32.AND P0, PT, R35, R34, PT ;  /* 0x000000222300720c */ /* 0x000fe20003f04070 */
[----:B------:R-:W-:Y:S01]  /*1da0*/  BSSY B0, `(.L_x_98) ;  /* 0x00000ab000007945 */ /* 0x000fe20003800000 */
[----:B0-----:R-:W-:Y:S01]  /*1db0*/  HFMA2.MMA R54, -RZ, RZ, 0, 0 ;  /* 0x00000000ff367435 */ /* 0x001fe200000001ff */
[----:B------:R-:W-:Y:S01]  /*1dc0*/  IMAD.MOV.U32 R51, RZ, RZ, RZ ;  /* 0x000000ffff337224 */ /* 0x000fe200078e00ff */
[----:B------:R-:W-:-:S13]  /*1dd0*/  ISETP.GT.AND.EX P0, PT, R36, RZ, PT, P0 ;  /* 0x000000ff2400720c */ /* 0x000fda0003f04300 */
[----:B--234-:R-:W-:Y:S05]  /*1de0*/  @!P0 BRA `(.L_x_99) ;  /* 0x0000000800988947 */ /* 0x01cfea0003800000 */
[----:B------:R-:W-:Y:S01]  /*1df0*/  ISETP.NE.U32.AND P1, PT, R50, RZ, PT ;  /* 0x000000ff3200720c */ /* 0x000fe20003f25070 */
[----:B------:R-:W-:Y:S01]  /*1e00*/  BSSY B1, `(.L_x_100) ;  /* 0x0000024000017945 */ /* 0x000fe20003800000 */
[----:B------:R-:W-:Y:S01]  /*1e10*/  LOP3.LUT R2, R0, 0x1f, RZ, 0xc0, !PT ;  /* 0x0000001f00027812 */ /* 0x000fe200078ec0ff */
[----:B------:R-:W-:Y:S01]  /*1e20*/  IMAD.MOV.U32 R54, RZ, RZ, RZ ;  /* 0x000000ffff367224 */ /* 0x000fe200078e00ff */
[----:B------:R-:W-:Y:S01]  /*1e30*/  ISETP.NE.AND.EX P1, PT, RZ, RZ, PT, P1 ;  /* 0x000000ffff00720c */ /* 0x000fe20003f25310 */
[----:B------:R-:W-:Y:S01]  /*1e40*/  IMAD.MOV.U32 R53, RZ, RZ, RZ ;  /* 0x000000ffff357224 */ /* 0x000fe200078e00ff */
[----:B------:R-:W-:Y:S02]  /*1e50*/  ISETP.GE.U32.AND P0, PT, R37, 0x1e, PT ;  /* 0x0000001e2500780c */ /* 0x000fe40003f06070 */
[----:B------:R-:W-:Y:S02]  /*1e60*/  IADD3 R2, P2, R2, R41, RZ ;  /* 0x0000002902027210 */ /* 0x000fe40007f5e0ff */
[----:B------:R-:W-:-:S02]  /*1e70*/  ISETP.GE.U32.AND.EX P0, PT, R38, RZ, PT, P0 ;  /* 0x000000ff2600720c */ /* 0x000fc40003f06100 */
[----:B------:R-:W-:Y:S02]  /*1e80*/  MOV R52, R34 ;  /* 0x0000002200347202 */ /* 0x000fe40000000f00 */
[----:B------:R-:W-:Y:S02]  /*1e90*/  MOV R51, RZ ;  /* 0x000000ff00337202 */ /* 0x000fe40000000f00 */
[----:B------:R-:W-:Y:S01]  /*1ea0*/  LEA.HI.X.SX32 R3, R41, RZ, 0x1, P2 ;  /* 0x000000ff29037211 */ /* 0x000fe200010f0eff */
[----:B------:R-:W-:Y:S06]  /*1eb0*/  @!P1 BRA `(.L_x_101) ;  /* 0x0000000000609947 */ /* 0x000fec0003800000 */
[----:B------:R-:W-:Y:S01]  /*1ec0*/  IMAD.WIDE.U32 R6, R34, 0xa00, R2 ;  /* 0x00000a0022067825 */ /* 0x000fe200078e0002 */
[----:B------:R-:W-:Y:S02]  /*1ed0*/  ULDC.64 UR4, c[0x0][0x260] ;  /* 0x0000980000047ab9 */ /* 0x000fe40000000a00 */
[----:B------:R-:W-:-:S04]  /*1ee0*/  LEA R4, P1, R6, UR4, 0x3 ;  /* 0x0000000406047c11 */ /* 0x000fc8000f8218ff */
[----:B------:R-:W-:-:S05]  /*1ef0*/  LEA.HI.X R5, R6, UR5, R7, 0x3, P1 ;  /* 0x0000000506057c11 */ /* 0x000fca00088f1c07 */
[----:B------:R-:W2:Y:S01]  /*1f00*/  LDG.E.64 R6, desc[UR10][R4.64+0x2800] ;  /* 0x0028000a04067981 */ /* 0x000ea2000c1e1b00 */
[----:B------:R-:W-:Y:S01]  /*1f10*/  ISETP.NE.U32.AND P1, PT, R50, 0x1, PT ;  /* 0x000000013200780c */ /* 0x000fe20003f25070 */
[----:B------:R-:W-:Y:S01]  /*1f20*/  IMAD.MOV.U32 R52, RZ, RZ, R42 ;  /* 0x000000ffff347224 */ /* 0x000fe200078e002a */
[----:B------:R-:W-:Y:S02]  /*1f30*/  MOV R53, R46 ;  /* 0x0000002e00357202 */ /* 0x000fe40000000f00 */
[----:B------:R-:W-:Y:S01]  /*1f40*/  ISETP.NE.AND.EX P1, PT, RZ, RZ, PT, P1 ;  /* 0x000000ffff00720c */ /* 0x000fe20003f25310 */
[----:B--2---:R-:W-:Y:S01]  /*1f50*/  FADD.FTZ R51, RZ, R6 ;  /* 0x00000006ff337221 */ /* 0x004fe20000010000 */
[----:B------:R-:W-:-:S11]  /*1f60*/  FADD.FTZ R54, RZ, R7 ;  /* 0x00000007ff367221 */ /* 0x000fd60000010000 */
[----:B------:R-:W-:Y:S05]  /*1f70*/  @!P1 BRA `(.L_x_101) ;  /* 0x0000000000309947 */ /* 0x000fea0003800000 */
[----:B------:R-:W-:Y:S01]  /*1f80*/  ISETP.NE.U32.AND P1, PT, R50, 0x2, PT ;  /* 0x000000023200780c */ /* 0x000fe20003f25070 */
[----:B------:R-:W2:Y:S03]  /*1f90*/  LDG.E.64 R6, desc[UR10][R4.64+0x34800] ;  /* 0x0348000a04067981 */ /* 0x000ea6000c1e1b00 */
[----:B------:R-:W-:-:S13]  /*1fa0*/  ISETP.NE.AND.EX P1, PT, RZ, RZ, PT, P1 ;  /* 0x000000ffff00720c */ /* 0x000fda0003f25310 */
[----:B------:R-:W3:Y:S01]  /*1fb0*/  @P1 LDG.E.64 R8, desc[UR10][R4.64+0x66800] ;  /* 0x0668000a04081981 */ /* 0x000ee2000c1e1b00 */
[----:B------:R-:W-:Y:S01]  /*1fc0*/  IMAD.MOV.U32 R52, RZ, RZ, R44 ;  /* 0x000000ffff347224 */ /* 0x000fe200078e002c */
[----:B------:R-:W-:Y:S01]  /*1fd0*/  MOV R53, R47 ;  /* 0x0000002f00357202 */ /* 0x000fe20000000f00 */
[----:B------:R-:W-:Y:S01]  /*1fe0*/  @P1 IMAD.MOV.U32 R52, RZ, RZ, R45 ;  /* 0x000000ffff341224 */ /* 0x000fe200078e002d */
[----:B------:R-:W-:Y:S01]  /*1ff0*/  @P1 MOV R53, R48 ;  /* 0x0000003000351202 */ /* 0x000fe20000000f00 */
[----:B--2---:R-:W-:Y:S01]  /*2000*/  FADD.FTZ R51, R51, R6 ;  /* 0x0000000633337221 */ /* 0x004fe20000010000 */
[----:B------:R-:W-:-:S03]  /*2010*/  FADD.FTZ R54, R54, R7 ;  /* 0x0000000736367221 */ /* 0x000fc60000010000 */
[----:B---3--:R-:W-:Y:S01]  /*2020*/  @P1 FADD.FTZ R51, R51, R8 ;  /* 0x0000000833331221 */ /* 0x008fe20000010000 */
[----:B------:R-:W-:-:S07]  /*2030*/  @P1 FADD.FTZ R54, R54, R9 ;  /* 0x0000000936361221 */ /* 0x000fce0000010000 */
.L_x_101:
[----:B------:R-:W-:Y:S05]  /*2040*/  BSYNC B1 ;  /* 0x0000000000017941 */ /* 0x000fea0003800000 */
.L_x_100:
[----:B------:R-:W-:Y:S05]  /*2050*/  @!P0 BRA `(.L_x_99) ;  /* 0x0000000400fc8947 */ /* 0x000fea0003800000 */
[C---:B------:R-:W-:Y:S01]  /*2060*/  SHF.L.U64.HI R3, R2.reuse, 0x1, R3 ;  /* 0x0000000102037819 */ /* 0x040fe20000010203 */
[----:B------:R-:W-:Y:S01]  /*2070*/  IMAD.SHL.U32 R2, R2, 0x2, RZ ;  /* 0x0000000202027824 */ /* 0x000fe200078e00ff */
[C---:B------:R-:W-:Y:S01]  /*2080*/  IADD3 R4, P2, -R52.reuse, R35, RZ ;  /* 0x0000002334047210 */ /* 0x040fe20007f5e1ff */
[----:B------:R-:W-:Y:S01]  /*2090*/  IMAD R5, R53, 0x1400, RZ ;  /* 0x0000140035057824 */ /* 0x000fe200078e02ff */
[----:B------:R-:W-:Y:S01]  /*20a0*/  ULDC.64 UR4, c[0x0][0x260] ;  /* 0x0000980000047ab9 */ /* 0x000fe20000000a00 */
[----:B------:R-:W-:Y:S01]  /*20b0*/  IMAD.WIDE.U32 R2, R52, 0x1400, R2 ;  /* 0x0000140034027825 */ /* 0x000fe200078e0002 */
[----:B------:R-:W-:Y:S01]  /*20c0*/  ISETP.GT.U32.AND P0, PT, R4, 0x78, PT ;  /* 0x000000780400780c */ /* 0x000fe20003f04070 */
[----:B------:R-:W-:Y:S02]  /*20d0*/  BSSY B1, `(.L_x_102) ;  /* 0x0000044000017945 */ /* 0x000fe40003800000 */
[----:B------:R-:W-:Y:S01]  /*20e0*/  IMAD.X R4, R36, 0x1, ~R53, P2 ;  /* 0x0000000124047824 */ /* 0x000fe200010e0e35 */
[----:B------:R-:W-:-:S02]  /*20f0*/  IADD3 R3, R3, R5, RZ ;  /* 0x0000000503037210 */ /* 0x000fc40007ffe0ff */
[----:B------:R-:W-:-:S04]  /*2100*/  LEA R56, P1, R2, UR4, 0x2 ;  /* 0x0000000402387c11 */ /* 0x000fc8000f8210ff */
[----:B------:R-:W-:Y:S02]  /*2110*/  LEA.HI.X R2, R2, UR5, R3, 0x2, P1 ;  /* 0x0000000502027c11 */ /* 0x000fe400088f1403 */
[----:B------:R-:W-:Y:S02]  /*2120*/  ISETP.GT.AND.EX P1, PT, R4, RZ, PT, P0 ;  /* 0x000000ff0400720c */ /* 0x000fe40003f24300 */
[----:B------:R-:W-:Y:S02]  /*2130*/  IADD3 R56, P2, R56, 0x66800, RZ ;  /* 0x0006680038387810 */ /* 0x000fe40007f5e0ff */
[----:B------:R-:W-:Y:S02]  /*2140*/  PLOP3.LUT P0, PT, PT, PT, PT, 0x80, 0x0 ;  /* 0x000000000000781c */ /* 0x000fe40003f0f070 */
[----:B------:R-:W-:-:S07]  /*2150*/  IADD3.X R57, RZ, R2, RZ, P2, !PT ;  /* 0x00000002ff397210 */ /* 0x000fce00017fe4ff */
[----:B------:R-:W-:Y:S05]  /*2160*/  @!P1 BRA `(.L_x_103) ;  /* 0x0000000000e89947 */ /* 0x000fea0003800000 */
[----:B------:R-:W-:Y:S02]  /*2170*/  IADD3 R55, P1, R35, -0x78, RZ ;  /* 0xffffff8823377810 */ /* 0x000fe40007f3e0ff */
[----:B------:R-:W-:Y:S02]  /*2180*/  PLOP3.LUT P0, PT, PT, PT, PT, 0x8, 0x0 ;  /* 0x000000000000781c */ /* 0x000fe40003f0e170 */
[----:B------:R-:W-:-:S11]  /*2190*/  IADD3.X R58, R36, -0x1, RZ, P1, !PT ;  /* 0xffffffff243a7810 */ /* 0x000fd60000ffe4ff */
.L_x_104:
[----:B------:R-:W2:Y:S04]  /*21a0*/  LDG.E.64 R2, desc[UR10][R56.64+-0x64000] ;  /* 0xf9c0000a38027981 */ /* 0x000ea8000c1e1b00 */
[----:B------:R-:W3:Y:S04]  /*21b0*/  LDG.E.64 R4, desc[UR10][R56.64+-0x32000] ;  /* 0xfce0000a38047981 */ /* 0x000ee8000c1e1b00 */
[----:B------:R-:W4:Y:S04]  /*21c0*/  LDG.E.64 R6, desc[UR10][R56.64] ;  /* 0x0000000a38067981 */ /* 0x000f28000c1e1b00 */
[----:B------:R-:W5:Y:S04]  /*21d0*/  LDG.E.64 R8, desc[UR10][R56.64+0x32000] ;  /* 0x0320000a38087981 */ /* 0x000f68000c1e1b00 */
[----:B-1----:R-:W5:Y:S04]  /*21e0*/  LDG.E.64 R10, desc[UR10][R56.64+0x64000] ;  /* 0x0640000a380a7981 */ /* 0x002f68000c1e1b00 */
[----:B------:R-:W5:Y:S04]  /*21f0*/  LDG.E.64 R12, desc[UR10][R56.64+0x96000] ;  /* 0x0960000a380c7981 */ /* 0x000f68000c1e1b00 */
        /* <DEDUP_REMOVED lines=9> */
[----:B------:R0:W5:Y:S01]  /*2290*/  LDG.E.64 R32, desc[UR10][R56.64+0x28a000] ;  /* 0x28a0000a38207981 */ /* 0x000162000c1e1b00 */
[----:B------:R-:W-:-:S05]  /*22a0*/  IADD3 R52, P1, R52, 0xa0, RZ ;  /* 0x000000a034347810 */ /* 0x000fca0007f3e0ff */
[----:B------:R-:W-:Y:S01]  /*22b0*/  IMAD.X R53, RZ, RZ, R53, P1 ;  /* 0x000000ffff357224 */ /* 0x000fe200008e0635 */
[----:B------:R-:W-:Y:S02]  /*22c0*/  ISETP.GE.U32.AND P1, PT, R52, R55, PT ;  /* 0x000000373400720c */ /* 0x000fe40003f26070 */
[----:B0-----:R-:W-:Y:S02]  /*22d0*/  IADD3 R56, P2, R56, 0x320000, RZ ;  /* 0x0032000038387810 */ /* 0x001fe40007f5e0ff */
[----:B------:R-:W-:Y:S02]  /*22e0*/  ISETP.GE.AND.EX P1, PT, R53, R58, PT, P1 ;  /* 0x0000003a3500720c */ /* 0x000fe40003f26310 */
[----:B------:R-:W-:Y:S01]  /*22f0*/  IADD3.X R57, RZ, R57, RZ, P2, !PT ;  /* 0x00000039ff397210 */ /* 0x000fe200017fe4ff */
[----:B--2---:R-:W-:Y:S01]  /*2300*/  FADD.FTZ R51, R2, R51 ;  /* 0x0000003302337221 */ /* 0x004fe20000010000 */
[----:B------:R-:W-:-:S03]  /*2310*/  FADD.FTZ R54, R3, R54 ;  /* 0x0000003603367221 */ /* 0x000fc60000010000 */
[----:B---3--:R-:W-:Y:S01]  /*2320*/  FADD.FTZ R51, R51, R4 ;  /* 0x0000000433337221 */ /* 0x008fe20000010000 */
[----:B------:R-:W-:-:S03]  /*2330*/  FADD.FTZ R54, R54, R5 ;  /* 0x0000000536367221 */ /* 0x000fc60000010000 */
[----:B----4-:R-:W-:Y:S01]  /*2340*/  FADD.FTZ R51, R51, R6 ;  /* 0x0000000633337221 */ /* 0x010fe20000010000 */
[----:B------:R-:W-:-:S03]  /*2350*/  FADD.FTZ R54, R54, R7 ;  /* 0x0000000736367221 */ /* 0x000fc60000010000 */
[----:B-----5:R-:W-:Y:S01]  /*2360*/  FADD.FTZ R51, R51, R8 ;  /* 0x0000000833337221 */ /* 0x020fe20000010000 */
[----:B------:R-:W-:-:S03]  /*2370*/  FADD.FTZ R54, R54, R9 ;  /* 0x0000000936367221 */ /* 0x000fc60000010000 */
[----:B------:R-:W-:Y:S01]  /*2380*/  FADD.FTZ R51, R51, R10 ;  /* 0x0000000a33337221 */ /* 0x000fe20000010000 */
        /* <DEDUP_REMOVED lines=22> */
[----:B------:R-:W-:Y:S01]  /*24f0*/  FADD.FTZ R54, R54, R33 ;  /* 0x0000002136367221 */ /* 0x000fe20000010000 */
[----:B------:R-:W-:Y:S06]  /*2500*/  @!P1 BRA `(.L_x_104) ;  /* 0xfffffffc00249947 */ /* 0x000fec000383ffff */
.L_x_103:
[----:B------:R-:W-:Y:S05]  /*2510*/  BSYNC B1 ;  /* 0x0000000000017941 */ /* 0x000fea0003800000 */
.L_x_102:
[----:B------:R-:W-:Y:S01]  /*2520*/  IADD3 R2, P2, -R52, R35, RZ ;  /* 0x0000002334027210 */ /* 0x000fe20007f5e1ff */
[----:B------:R-:W-:Y:S03]  /*2530*/  BSSY B1, `(.L_x_105) ;  /* 0x0000022000017945 */ /* 0x000fe60003800000 */
[----:B------:R-:W-:Y:S01]  /*2540*/  ISETP.GT.U32.AND P1, PT, R2, 0x28, PT ;  /* 0x000000280200780c */ /* 0x000fe20003f24070 */
[----:B------:R-:W-:-:S05]  /*2550*/  IMAD.X R2, R36, 0x1, ~R53, P2 ;  /* 0x0000000124027824 */ /* 0x000fca00010e0e35 */
[----:B------:R-:W-:-:S13]  /*2560*/  ISETP.GT.AND.EX P1, PT, R2, RZ, PT, P1 ;  /* 0x000000ff0200720c */ /* 0x000fda0003f24310 */
[----:B------:R-:W-:Y:S05]  /*2570*/  @!P1 BRA `(.L_x_106) ;  /* 0x0000000000749947 */ /* 0x000fea0003800000 */
[----:B------:R-:W2:Y:S04]  /*2580*/  LDG.E.64 R2, desc[UR10][R56.64+-0x64000] ;  /* 0xf9c0000a38027981 */ /* 0x000ea8000c1e1b00 */
[----:B------:R-:W3:Y:S04]  /*2590*/  LDG.E.64 R4, desc[UR10][R56.64+-0x32000] ;  /* 0xfce0000a38047981 */ /* 0x000ee8000c1e1b00 */
[----:B------:R-:W4:Y:S04]  /*25a0*/  LDG.E.64 R6, desc[UR10][R56.64] ;  /* 0x0000000a38067981 */ /* 0x000f28000c1e1b00 */
[----:B------:R-:W5:Y:S04]  /*25b0*/  LDG.E.64 R8, desc[UR10][R56.64+0x32000] ;  /* 0x0320000a38087981 */ /* 0x000f68000c1e1b00 */
[----:B-1----:R-:W5:Y:S04]  /*25c0*/  LDG.E.64 R10, desc[UR10][R56.64+0x64000] ;  /* 0x0640000a380a7981 */ /* 0x002f68000c1e1b00 */
[----:B------:R-:W5:Y:S04]  /*25d0*/  LDG.E.64 R12, desc[UR10][R56.64+0x96000] ;  /* 0x0960000a380c7981 */ /* 0x000f68000c1e1b00 */
[----:B------:R-:W5:Y:S04]  /*25e0*/  LDG.E.64 R14, desc[UR10][R56.64+0xc8000] ;  /* 0x0c80000a380e7981 */ /* 0x000f68000c1e1b00 */
[----:B------:R0:W5:Y:S01]  /*25f0*/  LDG.E.64 R16, desc[UR10][R56.64+0xfa000] ;  /* 0x0fa0000a38107981 */ /* 0x000162000c1e1b00 */
[----:B------:R-:W-:-:S02]  /*2600*/  IADD3 R52, P2, R52, 0x50, RZ ;  /* 0x0000005034347810 */ /* 0x000fc40007f5e0ff */
[----:B------:R-:W-:-:S03]  /*2610*/  PLOP3.LUT P0, PT, PT, PT, PT, 0x8, 0x0 ;  /* 0x000000000000781c */ /* 0x000fc60003f0e170 */
[----:B------:R-:W-:Y:S01]  /*2620*/  IMAD.X R53, RZ, RZ, R53, P2 ;  /* 0x000000ffff357224 */ /* 0x000fe200010e0635 */
[----:B0-----:R-:W-:-:S04]  /*2630*/  IADD3 R56, P1, R56, 0x190000, RZ ;  /* 0x0019000038387810 */ /* 0x001fc80007f3e0ff */
        /* <DEDUP_REMOVED lines=16> */
[----:B------:R-:W-:-:S07]  /*2740*/  FADD.FTZ R54, R54, R17 ;  /* 0x0000001136367221 */ /* 0x000fce0000010000 */
.L_x_106:
[----:B------:R-:W-:Y:S05]  /*2750*/  BSYNC B1 ;  /* 0x0000000000017941 */ /* 0x000fea0003800000 */
.L_x_105:
[----:B------:R-:W-:-:S04]  /*2760*/  ISETP.LT.U32.AND P1, PT, R52, R35, PT ;  /* 0x000000233400720c */ /* 0x000fc80003f21070 */
[----:B------:R-:W-:-:S13]  /*2770*/  ISETP.LT.OR.EX P0, PT, R53, R36, P0, P1 ;  /* 0x000000243500720c */ /* 0x000fda0000701710 */
[----:B------:R-:W-:Y:S05]  /*2780*/  @!P0 BRA `(.L_x_99) ;  /* 0x0000000000308947 */ /* 0x000fea0003800000 */
[----:B------:R-:W2:Y:S04]  /*2790*/  LDG.E.64 R2, desc[UR10][R56.64+-0x64000] ;  /* 0xf9c0000a38027981 */ /* 0x000ea8000c1e1b00 */
[----:B------:R-:W3:Y:S04]  /*27a0*/  LDG.E.64 R4, desc[UR10][R56.64+-0x32000] ;  /* 0xfce0000a38047981 */ /* 0x000ee8000c1e1b00 */
[----:B------:R-:W4:Y:S04]  /*27b0*/  LDG.E.64 R6, desc[UR10][R56.64] ;  /* 0x0000000a38067981 */ /* 0x000f28000c1e1b00 */
[----:B------:R-:W5:Y:S01]  /*27c0*/  LDG.E.64 R8, desc[UR10][R56.64+0x32000] ;  /* 0x0320000a38087981 */ /* 0x000f62000c1e1b00 */
[----:B--2---:R-:W-:Y:S01]  /*27d0*/  FADD.FTZ R51, R51, R2 ;  /* 0x0000000233337221 */ /* 0x004fe20000010000 */
[----:B------:R-:W-:-:S03]  /*27e0*/  FADD.FTZ R54, R54, R3 ;  /* 0x0000000336367221 */ /* 0x000fc60000010000 */
[----:B---3--:R-:W-:Y:S01]  /*27f0*/  FADD.FTZ R51, R51, R4 ;  /* 0x0000000433337221 */ /* 0x008fe20000010000 */
[----:B------:R-:W-:-:S03]  /*2800*/  FADD.FTZ R54, R54, R5 ;  /* 0x0000000536367221 */ /* 0x000fc60000010000 */
[----:B----4-:R-:W-:Y:S01]  /*2810*/  FADD.FTZ R51, R51, R6 ;  /* 0x0000000633337221 */ /* 0x010fe20000010000 */
[----:B------:R-:W-:-:S03]  /*2820*/  FADD.FTZ R54, R54, R7 ;  /* 0x0000000736367221 */ /* 0x000fc60000010000 */
[----:B-----5:R-:W-:Y:S01]  /*2830*/  FADD.FTZ R51, R51, R8 ;  /* 0x0000000833337221 */ /* 0x020fe20000010000 */
[----:B------:R-:W-:-:S07]  /*2840*/  FADD.FTZ R54, R54, R9 ;  /* 0x0000000936367221 */ /* 0x000fce0000010000 */
.L_x_99:
[----:B------:R-:W-:Y:S05]  /*2850*/  BSYNC B0 ;  /* 0x0000000000007941 */ /* 0x000fea0003800000 */
.L_x_98:
[----:B------:R-:W0:Y:S01]  /*2860*/  S2UR UR5, SR_CgaCtaId ;  /* 0x00000000000579c3 */ /* 0x000e220000008800 */
[----:B------:R-:W-:Y:S01]  /*2870*/  UMOV UR4, 0x400 ;  /* 0x0000040000047882 */ /* 0x000fe20000000000 */
[----:B------:R-:W-:Y:S02]  /*2880*/  SHF.L.U32 R3, R34, 0x1, RZ ;  /* 0x0000000122037819 */ /* 0x000fe400000006ff */
[----:B------:R-:W-:Y:S02]  /*2890*/  ISETP.GT.U32.AND P0, PT, R0, 0x1ff, PT ;  /* 0x000001ff0000780c */ /* 0x000fe40003f04070 */
[----:B------:R-:W-:Y:S01]  /*28a0*/  LOP3.LUT R3, R3, 0x1f, R0, 0x78, !PT ;  /* 0x0000001f03037812 */ /* 0x000fe200078e7800 */
[----:B0-----:R-:W-:-:S06]  /*28b0*/  ULEA UR4, UR5, UR4, 0x18 ;  /* 0x0000000405047291 */ /* 0x001fcc000f8ec03f */
[----:B------:R-:W-:-:S05]  /*28c0*/  LEA R2, R34, UR4, 0x7 ;  /* 0x0000000422027c11 */ /* 0x000fca000f8e38ff */
[----:B------:R-:W-:-:S05]  /*28d0*/  IMAD R2, R3, 0x4, R2 ;  /* 0x0000000403027824 */ /* 0x000fca00078e0202 */
[----:B------:R0:W-:Y:S04]  /*28e0*/  STS [R2], R51 ;  /* 0x0000003302007388 */ /* 0x0001e80000000800 */
[----:B------:R0:W-:Y:S01]  /*28f0*/  STS [R2+0x500], R54 ;  /* 0x0005003602007388 */ /* 0x0001e20000000800 */
[----:B------:R-:W-:Y:S06]  /*2900*/  BAR.SYNC.DEFER_BLOCKING 0x0 ;  /* 0x0000000000007b1d */ /* 0x000fec0000010000 */
[----:B------:R-:W-:Y:S05]  /*2910*/  @P0 BRA `(.L_x_107) ;  /* 0x0000001000b40947 */ /* 0x000fea0003800000 */
[----:B------:R-:W-:Y:S01]  /*2920*/  ISETP.NE.AND P0, PT, R49, RZ, PT ;  /* 0x000000ff3100720c */ /* 0x000fe20003f05270 */
[----:B------:R-:W-:Y:S01]  /*2930*/  BSSY B0, `(.L_x_108) ;  /* 0x0000083000007945 */ /* 0x000fe20003800000 */
[----:B0-----:R-:W-:-:S11]  /*2940*/  MOV R2, R39 ;  /* 0x0000002700027202 */ /* 0x001fd60000000f00 */
[----:B------:R-:W-:Y:S05]  /*2950*/  @!P0 BRA `(.L_x_109) ;  /* 0x0000000800008947 */ /* 0x000fea0003800000 */
[----:B------:R-:W-:Y:S01]  /*2960*/  ISETP.GT.U32.AND P0, PT, R43, 0x9, PT ;  /* 0x000000092b00780c */ /* 0x000fe20003f04070 */
[----:B------:R-:W-:-:S12]  /*2970*/  UMOV UR5, 0xffff ;  /* 0x0000ffff00057882 */ /* 0x000fd80000000000 */
[C---:B------:R-:W-:Y:S01]  /*2980*/  @!P0 IMAD.SHL.U32 R2, R43.reuse, 0x2, RZ ;  /* 0x000000022b028824 */ /* 0x040fe200078e00ff */
[----:B------:R-:W-:Y:S02]  /*2990*/  @!P0 SHF.R.U32.HI R39, RZ, 0x4, R0 ;  /* 0x00000004ff278819 */ /* 0x000fe40000011600 */
[----:B------:R-:W-:Y:S02]  /*29a0*/  @!P0 LEA R4, R43, UR4, 0x7 ;  /* 0x000000042b048c11 */ /* 0x000fe4000f8e38ff */
[----:B------:R-:W-:-:S04]  /*29b0*/  @!P0 LOP3.LUT R3, R39, R2, RZ, 0x3c, !PT ;  /* 0x0000000227038212 */ /* 0x000fc800078e3cff */
[----:B------:R-:W-:Y:S02]  /*29c0*/  @!P0 LEA R4, R3, R4, 0x2 ;  /* 0x0000000403048211 */ /* 0x000fe400078e10ff */
[----:B------:R-:W-:-:S06]  /*29d0*/  CS2R R2, SRZ ;  /* 0x0000000000027805 */ /* 0x000fcc000001ff00 */
[----:B------:R0:W2:Y:S04]  /*29e0*/  @!P0 LDS R2, [R4] ;  /* 0x0000000004028984 */ /* 0x0000a80000000800 */
[----:B------:R0:W3:Y:S01]  /*29f0*/  @!P0 LDS R3, [R4+0x500] ;  /* 0x0005000004038984 */ /* 0x0000e20000000800 */
[----:B------:R-:W-:Y:S05]  /*2a00*/  BRA.DIV UR5, `(.L_x_110) ;  /* 0x0000001205907947 */ /* 0x000fea000b800000 */
[----:B------:R-:W-:Y:S01]  /*2a10*/  IMAD.MOV.U32 R9, RZ, RZ, 0xffff ;  /* 0x0000ffffff097424 */ /* 0x000fe200078e00ff */
[----:B------:R-:W-:Y:S01]  /*2a20*/  MOV R8, 0xffff ;  /* 0x0000ffff00087802 */ /* 0x000fe20000000f00 */
[----:B-1----:R-:W-:Y:S01]  /*2a30*/  IMAD.MOV.U32 R10, RZ, RZ, 0xffff ;  /* 0x0000ffffff0a7424 */ /* 0x002fe200078e00ff */
[----:B------:R-:W-:Y:S01]  /*2a40*/  MOV R11, 0xffff ;  /* 0x0000ffff000b7802 */ /* 0x000fe20000000f00 */
[----:B------:R-:W-:Y:S01]  /*2a50*/  IMAD.MOV.U32 R13, RZ, RZ, 0xffff ;  /* 0x0000ffffff0d7424 */ /* 0x000fe200078e00ff */
[----:B--2---:R-:W1:Y:S01]  /*2a60*/  SHFL.BFLY PT, R5, R2, 0x8, 0x101f ;  /* 0x0d101f0002057f89 */ /* 0x004e6200000e0000 */
[----:B------:R-:W-:Y:S01]  /*2a70*/  MOV R12, 0xffff ;  /* 0x0000ffff000c7802 */ /* 0x000fe20000000f00 */
[----:B------:R-:W-:Y:S02]  /*2a80*/  IMAD.MOV.U32 R14, RZ, RZ, 0xffff ;  /* 0x0000ffffff0e7424 */ /* 0x000fe400078e00ff */
[----:B0--3--:R-:W0:Y:S01]  /*2a90*/  SHFL.BFLY PT, R4, R3, 0x8, 0x101f ;  /* 0x0d101f0003047f89 */ /* 0x009e2200000e0000 */
        /* <DEDUP_REMOVED lines=14> */
.L_x_123:
[----:B------:R-:W0:Y:S01]  /*2b80*/  LDC.64 R4, c[0x0][0x218] ;  /* 0x00008600ff047b82 */ /* 0x000e220000000a00 */
[----:B------:R-:W-:Y:S01]  /*2b90*/  ISETP.NE.AND P1, PT, R43, RZ, PT ;  /* 0x000000ff2b00720c */ /* 0x000fe20003f25270 */
[----:B--2---:R-:W-:Y:S01]  /*2ba0*/  FADD.FTZ R18, R2, R18 ;  /* 0x0000001202127221 */ /* 0x004fe20000010000 */
[----:B------:R-:W-:Y:S02]  /*2bb0*/  LEA.HI R3, R0, R41, RZ, 0x1c ;  /* 0x0000002900037211 */ /* 0x000fe400078fe0ff */
[----:B------:R-:W-:-:S03]  /*2bc0*/  ISETP.NE.AND P2, PT, R49, 0x1, PT ;  /* 0x000000013100780c */ /* 0x000fc60003f45270 */
[----:B------:R-:W1:Y:S06]  /*2bd0*/  LDC.64 R6, c[0x0][0x220] ;  /* 0x00008800ff067b82 */ /* 0x000e6c0000000a00 */
[----:B------:R-:W-:Y:S02]  /*2be0*/  @!P1 F2FP.BF16.F32.PACK_AB R2, RZ, R8 ;  /* 0x00000008ff02923e */ /* 0x000fe400000010ff */
[----:B------:R-:W-:Y:S01]  /*2bf0*/  @!P1 F2FP.BF16.F32.PACK_AB R8, RZ, R18 ;  /* 0x00000012ff08923e */ /* 0x000fe200000010ff */
[----:B0-----:R-:W-:-:S04]  /*2c00*/  IMAD.WIDE R4, R3, 0x2, R4 ;  /* 0x0000000203047825 */ /* 0x001fc800078e0204 */
[----:B-1----:R-:W-:Y:S01]  /*2c10*/  IMAD.WIDE R6, R3, 0x2, R6 ;  /* 0x0000000203067825 */ /* 0x002fe200078e0206 */
[----:B------:R-:W-:Y:S02]  /*2c20*/  PRMT R3, R2, 0x7610, R3 ;  /* 0x0000761002037816 */ /* 0x000fe40000000003 */
[----:B------:R-:W-:-:S03]  /*2c30*/  LEA.HI R2, R0, 0x14, RZ, 0x1c ;  /* 0x0000001400027811 */ /* 0x000fc600078fe0ff */
[----:B------:R0:W-:Y:S04]  /*2c40*/  @!P1 STG.E.U16 desc[UR10][R4.64], R3 ;  /* 0x0000000304009986 */ /* 0x0001e8000c10150a */
[----:B------:R0:W-:Y:S01]  /*2c50*/  @!P1 STG.E.U16 desc[UR10][R6.64], R8 ;  /* 0x0000000806009986 */ /* 0x0001e2000c10150a */
[----:B------:R-:W-:Y:S05]  /*2c60*/  @!P2 BRA `(.L_x_109) ;  /* 0x00000004003ca947 */ /* 0x000fea0003800000 */
[C---:B0-----:R-:W-:Y:S01]  /*2c70*/  @!P0 IMAD.SHL.U32 R3, R43.reuse, 0x2, RZ ;  /* 0x000000022b038824 */ /* 0x041fe200078e00ff */
[----:B------:R-:W-:Y:S01]  /*2c80*/  @!P0 LEA R8, R43, UR4, 0x7 ;  /* 0x000000042b088c11 */ /* 0x000fe2000f8e38ff */
[----:B------:R-:W-:-:S03]  /*2c90*/  UMOV UR5, 0xffff ;  /* 0x0000ffff00057882 */ /* 0x000fc60000000000 */
[----:B------:R-:W-:-:S04]  /*2ca0*/  @!P0 LOP3.LUT R3, R2, R3, RZ, 0x3c, !PT ;  /* 0x0000000302038212 */ /* 0x000fc800078e3cff */
[----:B------:R-:W-:Y:S02]  /*2cb0*/  @!P0 LEA R8, R3, R8, 0x2 ;  /* 0x0000000803088211 */ /* 0x000fe400078e10ff */
[----:B------:R-:W-:-:S06]  /*2cc0*/  CS2R R2, SRZ ;  /* 0x0000000000027805 */ /* 0x000fcc000001ff00 */
[----:B------:R0:W1:Y:S04]  /*2cd0*/  @!P0 LDS R2, [R8] ;  /* 0x0000000008028984 */ /* 0x0000680000000800 */
[----:B------:R0:W2:Y:S01]  /*2ce0*/  @!P0 LDS R3, [R8+0x500] ;  /* 0x0005000008038984 */ /* 0x0000a20000000800 */
[----:B------:R-:W-:Y:S05]  /*2cf0*/  BRA.DIV UR5, `(.L_x_111) ;  /* 0x0000001205a87947 */ /* 0x000fea000b800000 */
[----:B------:R-:W-:Y:S01]  /*2d00*/  IMAD.MOV.U32 R13, RZ, RZ, 0xffff ;  /* 0x0000ffffff0d7424 */ /* 0x000fe200078e00ff */
[----:B------:R-:W-:Y:S01]  /*2d10*/  MOV R12, 0xffff ;  /* 0x0000ffff000c7802 */ /* 0x000fe20000000f00 */
[----:B------:R-:W-:Y:S01]  /*2d20*/  IMAD.MOV.U32 R14, RZ, RZ, 0xffff ;  /* 0x0000ffffff0e7424 */ /* 0x000fe200078e00ff */
[----:B------:R-:W-:Y:S01]  /*2d30*/  MOV R15, 0xffff ;  /* 0x0000ffff000f7802 */ /* 0x000fe20000000f00 */
[----:B------:R-:W-:Y:S01]  /*2d40*/  IMAD.MOV.U32 R17, RZ, RZ, 0xffff ;  /* 0x0000ffffff117424 */ /* 0x000fe200078e00ff */
[----:B-1----:R-:W1:Y:S01]  /*2d50*/  SHFL.BFLY PT, R9, R2, 0x8, 0x101f ;  /* 0x0d101f0002097f89 */ /* 0x002e6200000e0000 */
[----:B------:R-:W-:Y:S01]  /*2d60*/  MOV R16, 0xffff ;  /* 0x0000ffff00107802 */ /* 0x000fe20000000f00 */
[----:B------:R-:W-:Y:S02]  /*2d70*/  IMAD.MOV.U32 R20, RZ, RZ, 0xffff ;  /* 0x0000ffffff147424 */ /* 0x000fe400078e00ff */
        /* <DEDUP_REMOVED lines=15> */
.L_x_133:
[----:B--2---:R-:W-:Y:S01]  /*2e70*/  FADD.FTZ R3, R2, R18 ;  /* 0x0000001202037221 */ /* 0x004fe20000010000 */
[----:B------:R-:W-:Y:S02]  /*2e80*/  @!P1 F2FP.BF16.F32.PACK_AB R2, RZ, R12 ;  /* 0x0000000cff02923e */ /* 0x000fe400000010ff */
[----:B------:R-:W-:Y:S02]  /*2e90*/  ISETP.NE.AND P2, PT, R49, 0x2, PT ;  /* 0x000000023100780c */ /* 0x000fe40003f45270 */
[----:B------:R-:W-:Y:S02]  /*2ea0*/  PRMT R8, R2, 0x7610, R8 ;  /* 0x0000761002087816 */ /* 0x000fe40000000008 */
[----:B------:R-:W-:Y:S02]  /*2eb0*/  @!P1 F2FP.BF16.F32.PACK_AB R3, RZ, R3 ;  /* 0x00000003ff03923e */ /* 0x000fe400000010ff */
[----:B------:R-:W-:Y:S01]  /*2ec0*/  LEA.HI R2, R0, 0x28, RZ, 0x1c ;  /* 0x0000002800027811 */ /* 0x000fe200078fe0ff */
[----:B------:R2:W-:Y:S04]  /*2ed0*/  @!P1 STG.E.U16 desc[UR10][R4.64+0x28], R8 ;  /* 0x0000280804009986 */ /* 0x0005e8000c10150a */
[----:B------:R2:W-:Y:S02]  /*2ee0*/  @!P1 STG.E.U16 desc[UR10][R6.64+0x28], R3 ;  /* 0x0000280306009986 */ /* 0x0005e4000c10150a */
[----:B------:R-:W-:Y:S05]  /*2ef0*/  @!P2 BRA `(.L_x_109) ;  /* 0x000000000098a947 */ /* 0x000fea0003800000 */
[C---:B--2---:R-:W-:Y:S01]  /*2f00*/  @!P0 SHF.L.U32 R3, R43.reuse, 0x1, RZ ;  /* 0x000000012b038819 */ /* 0x044fe200000006ff */
[----:B------:R-:W-:Y:S01]  /*2f10*/  UMOV UR5, 0xffff ;  /* 0x0000ffff00057882 */ /* 0x000fe20000000000 */
[----:B------:R-:W-:Y:S02]  /*2f20*/  @!P0 LEA R8, R43, UR4, 0x7 ;  /* 0x000000042b088c11 */ /* 0x000fe4000f8e38ff */
[----:B------:R-:W-:-:S05]  /*2f30*/  @!P0 LOP3.LUT R3, R2, R3, RZ, 0x3c, !PT ;  /* 0x0000000302038212 */ /* 0x000fca00078e3cff */
        /* <DEDUP_REMOVED lines=28> */
.L_x_143:
[----:B--2---:R-:W-:Y:S01]  /*3100*/  FADD.FTZ R3, R2, R18 ;  /* 0x0000001202037221 */ /* 0x004fe20000010000 */
[----:B------:R-:W-:-:S04]  /*3110*/  @!P1 F2FP.BF16.F32.PACK_AB R2, RZ, R12 ;  /* 0x0000000cff02923e */ /* 0x000fc800000010ff */
[----:B------:R-:W-:Y:S01]  /*3120*/  @!P1 F2FP.BF16.F32.PACK_AB R3, RZ, R3 ;  /* 0x00000003ff03923e */ /* 0x000fe200000010ff */
[----:B------:R0:W-:Y:S04]  /*3130*/  @!P1 STG.E.U16 desc[UR10][R4.64+0x50], R2 ;  /* 0x0000500204009986 */ /* 0x0001e8000c10150a */
[----:B------:R3:W-:Y:S01]  /*3140*/  @!P1 STG.E.U16 desc[UR10][R6.64+0x50], R3 ;  /* 0x0000500306009986 */ /* 0x0007e2000c10150a */
[----:B0-----:R-:W-:-:S07]  /*3150*/  LEA.HI R2, R0, 0x3c, RZ, 0x1c ;  /* 0x0000003c00027811 */ /* 0x001fce00078fe0ff */
.L_x_109:
[----:B------:R-:W-:Y:S05]  /*3160*/  BSYNC B0 ;  /* 0x0000000000007941 */ /* 0x000fea0003800000 */
.L_x_108:
[----:B------:R-:W-:-:S13]  /*3170*/  ISETP.GE.U32.AND P0, PT, R40, 0x3c, PT ;  /* 0x0000003c2800780c */ /* 0x000fda0003f06070 */
[----:B------:R-:W-:Y:S05]  /*3180*/  @!P0 BRA `(.L_x_107) ;  /* 0x0000000800988947 */ /* 0x000fea0003800000 */
[----:B------:R-:W-:Y:S01]  /*3190*/  ISETP.GT.U32.AND P0, PT, R43, 0x9, PT ;  /* 0x000000092b00780c */ /* 0x000fe20003f04070 */
[----:B0-2---:R-:W-:Y:S01]  /*31a0*/  HFMA2.MMA R4, -RZ, RZ, 0, 0 ;  /* 0x00000000ff047435 */ /* 0x005fe200000001ff */
[----:B------:R-:W-:-:S11]  /*31b0*/  UMOV UR5, 0xffff ;  /* 0x0000ffff00057882 */ /* 0x000fd60000000000 */
[C---:B---3--:R-:W-:Y:S01]  /*31c0*/  @!P0 IMAD.SHL.U32 R3, R43.reuse, 0x2, RZ ;  /* 0x000000022b038824 */ /* 0x048fe200078e00ff */
[----:B------:R-:W-:-:S04]  /*31d0*/  @!P0 LEA R6, R43, UR4, 0x7 ;  /* 0x000000042b068c11 */ /* 0x000fc8000f8e38ff */
[----:B------:R-:W-:-:S04]  /*31e0*/  @!P0 LOP3.LUT R3, R2, R3, RZ, 0x3c, !PT ;  /* 0x0000000302038212 */ /* 0x000fc800078e3cff */
[----:B------:R-:W-:Y:S01]  /*31f0*/  @!P0 LEA R5, R3, R6, 0x2 ;  /* 0x0000000603058211 */ /* 0x000fe200078e10ff */
[----:B------:R-:W-:-:S04]  /*3200*/  IMAD.MOV.U32 R3, RZ, RZ, RZ ;  /* 0x000000ffff037224 */ /* 0x000fc800078e00ff */
[----:B------:R0:W2:Y:S04]  /*3210*/  @!P0 LDS R4, [R5] ;  /* 0x0000000005048984 */ /* 0x0000a80000000800 */
[----:B------:R0:W3:Y:S01]  /*3220*/  @!P0 LDS R3, [R5+0x500] ;  /* 0x0005000005038984 */ /* 0x0000e20000000800 */
[----:B------:R-:W-:Y:S05]  /*3230*/  BRA.DIV UR5, `(.L_x_113) ;  /* 0x0000001605287947 */ /* 0x000fea000b800000 */
[C---:B------:R-:W-:Y:S01]  /*3240*/  @!P0 IMAD.SHL.U32 R12, R43.reuse, 0x2, RZ ;  /* 0x000000022b0c8824 */ /* 0x040fe200078e00ff */
[----:B------:R-:W-:Y:S01]  /*3250*/  @!P0 SHF.L.U32 R8, R43, 0x1, RZ ;  /* 0x000000012b088819 */ /* 0x000fe200000006ff */
[----:B------:R-:W-:Y:S01]  /*3260*/  IMAD.MOV.U32 R23, RZ, RZ, 0xffff ;  /* 0x0000ffffff177424 */ /* 0x000fe200078e00ff */
[C---:B------:R-:W-:Y:S01]  /*3270*/  @!P0 IADD3 R7, R2.reuse, 0x14, RZ ;  /* 0x0000001402078810 */ /* 0x040fe20007ffe0ff */
[----:B------:R-:W-:Y:S01]  /*3280*/  IMAD.MOV.U32 R14, RZ, RZ, 0xffff ;  /* 0x0000ffffff0e7424 */ /* 0x000fe200078e00ff */
[C---:B------:R-:W-:Y:S01]  /*3290*/  @!P0 IADD3 R9, R2.reuse, 0x28, RZ ;  /* 0x0000002802098810 */ /* 0x040fe20007ffe0ff */
[----:B------:R-:W-:Y:S01]  /*32a0*/  IMAD.MOV.U32 R16, RZ, RZ, 0xffff ;  /* 0x0000ffffff107424 */ /* 0x000fe200078e00ff */
[----:B------:R-:W-:Y:S01]  /*32b0*/  @!P0 LOP3.LUT R7, R7, R8, RZ, 0x3c, !PT ;  /* 0x0000000807078212 */ /* 0x000fe200078e3cff */
[----:B------:R-:W-:Y:S01]  /*32c0*/  IMAD.MOV.U32 R28, RZ, RZ, 0xffff ;  /* 0x0000ffffff1c7424 */ /* 0x000fe200078e00ff */
[----:B-1----:R-:W-:Y:S01]  /*32d0*/  @!P0 LEA R10, R43, UR4, 0x7 ;  /* 0x000000042b0a8c11 */ /* 0x002fe2000f8e38ff */
[----:B------:R-:W-:Y:S01]  /*32e0*/  IMAD.IADD R29, R2, 0x1, R41 ;  /* 0x00000001021d7824 */ /* 0x000fe200078e0229 */
[----:B------:R-:W-:-:S02]  /*32f0*/  @!P0 LOP3.LUT R9, R9, R12, RZ, 0x3c, !PT ;  /* 0x0000000c09098212 */ /* 0x000fc400078e3cff */
[----:B------:R-:W-:Y:S02]  /*3300*/  @!P0 LEA R18, R43, UR4, 0x7 ;  /* 0x000000042b128c11 */ /* 0x000fe4000f8e38ff */
[----:B------:R-:W-:Y:S02]  /*3310*/  @!P0 LEA R7, R7, R10, 0x2 ;  /* 0x0000000a07078211 */ /* 0x000fe400078e10ff */
[----:B------:R-:W-:Y:S01]  /*3320*/  @!P0 IADD3 R11, R2, 0x3c, RZ ;  /* 0x0000003c020b8810 */ /* 0x000fe20007ffe0ff */
[--C-:B------:R-:W-:Y:S01]  /*3330*/  @!P0 IMAD R10, R9, 0x4, R18.reuse ;  /* 0x00000004090a8824 */ /* 0x100fe200078e0212 */
[----:B------:R-:W-:Y:S01]  /*3340*/  MOV R15, 0xffff ;  /* 0x0000ffff000f7802 */ /* 0x000fe20000000f00 */
[----:B------:R-:W1:Y:S01]  /*3350*/  @!P0 LDS R8, [R7] ;  /* 0x0000000007088984 */ /* 0x000e620000000800 */
[----:B------:R-:W-:Y:S01]  /*3360*/  @!P0 LOP3.LUT R11, R11, R12, RZ, 0x3c, !PT ;  /* 0x0000000c0b0b8212 */ /* 0x000fe200078e3cff */
[----:B------:R-:W-:Y:S01]  /*3370*/  IMAD.MOV.U32 R12, RZ, RZ, RZ ;  /* 0x000000ffff0c7224 */ /* 0x000fe200078e00ff */
[----:B------:R-:W-:Y:S01]  /*3380*/  MOV R20, RZ ;  /* 0x000000ff00147202 */ /* 0x000fe20000000f00 */
[----:B------:R-:W-:Y:S01]  /*3390*/  @!P0 LDS R25, [R10+0x500] ;  /* 0x000500000a198984 */ /* 0x000fe20000000800 */
[----:B------:R-:W-:Y:S01]  /*33a0*/  MOV R26, 0xffff ;  /* 0x0000ffff001a7802 */ /* 0x000fe20000000f00 */
[----:B------:R-:W-:Y:S01]  /*33b0*/  @!P0 IMAD R27, R11, 0x4, R18 ;  /* 0x000000040b1b8824 */ /* 0x000fe200078e0212 */
[----:B------:R-:W-:Y:S01]  /*33c0*/  MOV R11, RZ ;  /* 0x000000ff000b7202 */ /* 0x000fe20000000f00 */
[----:B------:R-:W-:Y:S01]  /*33d0*/  @!P0 LDS R13, [R10] ;  /* 0x000000000a0d8984 */ /* 0x000fe20000000800 */
[----:B------:R-:W-:-:S02]  /*33e0*/  MOV R18, 0xffff ;  /* 0x0000ffff00127802 */ /* 0x000fc40000000f00 */
[----:B------:R-:W-:Y:S01]  /*33f0*/  MOV R22, RZ ;  /* 0x000000ff00167202 */ /* 0x000fe20000000f00 */
[----:B------:R4:W-:Y:S01]  /*3400*/  @!P0 LDS R9, [R7+0x500] ;  /* 0x0005000007098984 */ /* 0x0009e20000000800 */
[----:B------:R-:W-:Y:S02]  /*3410*/  MOV R17, 0xffff ;  /* 0x0000ffff00117802 */ /* 0x000fe40000000f00 */
[----:B------:R-:W-:Y:S01]  /*3420*/  MOV R31, 0xffff ;  /* 0x0000ffff001f7802 */ /* 0x000fe20000000f00 */
[----:B0-2---:R-:W0:Y:S04]  /*3430*/  SHFL.BFLY PT, R5, R4, 0x8, 0x101f ;  /* 0x0d101f0004057f89 */ /* 0x005e2800000e0000 */
[----:B---3--:R-:W2:Y:S01]  /*3440*/  SHFL.BFLY PT, R18, R3, 0x8, 0x101f ;  /* 0x0d101f0003127f89 */ /* 0x008ea200000e0000 */
[----:B----4-:R-:W-:-:S03]  /*3450*/  IMAD.MOV.U32 R7, RZ, RZ, RZ ;  /* 0x000000ffff077224 */ /* 0x010fc600078e00ff */
[----:B------:R-:W3:Y:S01]  /*3460*/  @!P0 LDS R10, [R27] ;  /* 0x000000001b0a8984 */ /* 0x000ee20000000800 */
[----:B-1----:R-:W-:Y:S01]  /*3470*/  @!P0 MOV R20, R8 ;  /* 0x0000000800148202 */ /* 0x002fe20000000f00 */
[----:B0-----:R-:W-:Y:S02]  /*3480*/  FADD.FTZ R5, R5, R4 ;  /* 0x0000000405057221 */ /* 0x001fe40000010000 */
[----:B------:R0:W-:Y:S01]  /*3490*/  @!P0 LDS R8, [R27+0x500] ;  /* 0x000500001b088984 */ /* 0x0001e20000000800 */
[----:B------:R-:W-:Y:S01]  /*34a0*/  @!P0 MOV R11, R25 ;  /* 0x00000019000b8202 */ /* 0x000fe20000000f00 */
[----:B--2---:R-:W-:Y:S02]  /*34b0*/  FADD.FTZ R4, R18, R3 ;  /* 0x0000000312047221 */ /* 0x004fe40000010000 */
[----:B------:R-:W1:Y:S01]  /*34c0*/  SHFL.BFLY PT, R19, R20, 0x8, 0x101f ;  /* 0x0d101f0014137f89 */ /* 0x000e6200000e0000 */
[----:B------:R-:W-:-:S03]  /*34d0*/  @!P0 MOV R12, R13 ;  /* 0x0000000d000c8202 */ /* 0x000fc60000000f00 */
[----:B------:R-:W2:Y:S01]  /*34e0*/  SHFL.BFLY PT, R26, R11, 0x8, 0x101f ;  /* 0x0d101f000b1a7f89 */ /* 0x000ea200000e0000 */
[----:B0-----:R-:W-:Y:S01]  /*34f0*/  MOV R27, 0xffff ;  /* 0x0000ffff001b7802 */ /* 0x001fe20000000f00 */
[----:B------:R-:W-:Y:S01]  /*3500*/  @!P0 IMAD.MOV.U32 R22, RZ, RZ, R9 ;  /* 0x000000ffff168224 */ /* 0x000fe200078e0009 */
[----:B------:R-:W-:Y:S01]  /*3510*/  MOV R9, RZ ;  /* 0x000000ff00097202 */ /* 0x000fe20000000f00 */
[----:B------:R-:W0:Y:S04]  /*3520*/  SHFL.BFLY PT, R13, R12, 0x8, 0x101f ;  /* 0x0d101f000c0d7f89 */ /* 0x000e2800000e0000 */
[----:B------:R-:W4:Y:S04]  /*3530*/  SHFL.BFLY PT, R21, R22, 0x8, 0x101f ;  /* 0x0d101f0016157f89 */ /* 0x000f2800000e0000 */
[----:B------:R-:W5:Y:S01]  /*3540*/  SHFL.BFLY PT, R6, R5, 0x4, 0x101f ;  /* 0x0c901f0005067f89 */ /* 0x000f6200000e0000 */
[----:B---3--:R-:W-:-:S02]  /*3550*/  @!P0 MOV R9, R10 ;  /* 0x0000000a00098202 */ /* 0x008fc40000000f00 */
[----:B------:R-:W-:-:S03]  /*3560*/  MOV R10, 0xffff ;  /* 0x0000ffff000a7802 */ /* 0x000fc60000000f00 */
[----:B------:R-:W3:Y:S01]  /*3570*/  SHFL.BFLY PT, R30, R9, 0x8, 0x101f ;  /* 0x0d101f00091e7f89 */ /* 0x000ee200000e0000 */
[----:B-1----:R-:W-:Y:S01]  /*3580*/  FADD.FTZ R19, R19, R20 ;  /* 0x0000001413137221 */ /* 0x002fe20000010000 */
[----:B--2---:R-:W-:Y:S01]  /*3590*/  FADD.FTZ R20, R26, R11 ;  /* 0x0000000b1a147221 */ /* 0x004fe20000010000 */
[----:B------:R-:W-:Y:S02]  /*35a0*/  IMAD.MOV.U32 R11, RZ, RZ, 0xffff ;  /* 0x0000ffffff0b7424 */ /* 0x000fe400078e00ff */
[----:B0-----:R-:W-:Y:S01]  /*35b0*/  FADD.FTZ R13, R13, R12 ;  /* 0x0000000c0d0d7221 */ /* 0x001fe20000010000 */
[----:B------:R-:W-:Y:S01]  /*35c0*/  MOV R12, 0xffff ;  /* 0x0000ffff000c7802 */ /* 0x000fe20000000f00 */
[----:B------:R-:W0:Y:S01]  /*35d0*/  SHFL.BFLY PT, R18, R4, 0x4, 0x101f ;  /* 0x0c901f0004127f89 */ /* 0x000e2200000e0000 */
[----:B------:R-:W-:Y:S01]  /*35e0*/  @!P0 MOV R7, R8 ;  /* 0x0000000800078202 */ /* 0x000fe20000000f00 */
[----:B----4-:R-:W-:Y:S01]  /*35f0*/  FADD.FTZ R21, R21, R22 ;  /* 0x0000001615157221 */ /* 0x010fe20000010000 */
[----:B------:R-:W-:Y:S01]  /*3600*/  MOV R8, 0xffff ;  /* 0x0000ffff00087802 */ /* 0x000fe20000000f00 */
[----:B------:R-:W1:Y:S01]  /*3610*/  SHFL.BFLY PT, R26, R13, 0x4, 0x101f ;  /* 0x0c901f000d1a7f89 */ /* 0x000e6200000e0000 */
[----:B-----5:R-:W-:Y:S01]  /*3620*/  FADD.FTZ R6, R5, R6 ;  /* 0x0000000605067221 */ /* 0x020fe20000010000 */
[----:B------:R-:W-:Y:S01]  /*3630*/  ISETP.NE.AND P0, PT, R43, RZ, PT ;  /* 0x000000ff2b00720c */ /* 0x000fe20003f05270 */
[----:B------:R-:W-:Y:S01]  /*3640*/  IMAD.MOV.U32 R22, RZ, RZ, 0xffff ;  /* 0x0000ffffff167424 */ /* 0x000fe200078e00ff */
[----:B------:R-:W-:Y:S04]  /*3650*/  SHFL.BFLY PT, R10, R7, 0x8, 0x101f ;  /* 0x0d101f00070a7f89 */ /* 0x000fe800000e0000 */
[----:B------:R-:W2:Y:S01]  /*3660*/  SHFL.BFLY PT, R8, R19, 0x4, 0x101f ;  /* 0x0c901f0013087f89 */ /* 0x000ea200000e0000 */
[----:B---3--:R-:W-:Y:S01]  /*3670*/  FADD.FTZ R30, R30, R9 ;  /* 0x000000091e1e7221 */ /* 0x008fe20000010000 */
[----:B------:R-:W-:-:S02]  /*3680*/  IMAD.MOV.U32 R9, RZ, RZ, 0xffff ;  /* 0x0000ffffff097424 */ /* 0x000fc400078e00ff */
[----:B------:R-:W3:Y:S04]  /*3690*/  SHFL.BFLY PT, R24, R21, 0x4, 0x101f ;  /* 0x0c901f0015187f89 */ /* 0x000ee800000e0000 */
[----:B------:R-:W4:Y:S01]  /*36a0*/  SHFL.BFLY PT, R25, R20, 0x4, 0x101f ;  /* 0x0c901f0014197f89 */ /* 0x000f2200000e0000 */
[----:B0-----:R-:W-:Y:S01]  /*36b0*/  FADD.FTZ R3, R4, R18 ;  /* 0x0000001204037221 */ /* 0x001fe20000010000 */
[----:B------:R-:W-:Y:S02]  /*36c0*/  MOV R18, 0xffff ;  /* 0x0000ffff00127802 */ /* 0x000fe40000000f00 */
[----:B------:R-:W0:Y:S01]  /*36d0*/  SHFL.BFLY PT, R5, R6, 0x2, 0x101f ;  /* 0x0c501f0006057f89 */ /* 0x000e2200000e0000 */
[----:B-1----:R-:W-:-:S03]  /*36e0*/  FADD.FTZ R26, R13, R26 ;  /* 0x0000001a0d1a7221 */ /* 0x002fc60000010000 */
[----:B------:R-:W1:Y:S04]  /*36f0*/  SHFL.BFLY PT, R9, R30, 0x4, 0x101f ;  /* 0x0c901f001e097f89 */ /* 0x000e6800000e0000 */
[----:B------:R-:W5:Y:S01]  /*3700*/  SHFL.BFLY PT, R18, R3, 0x2, 0x101f ;  /* 0x0c501f0003127f89 */ /* 0x000f6200000e0000 */
[----:B--2---:R-:W-:Y:S01]  /*3710*/  FADD.FTZ R23, R19, R8 ;  /* 0x0000000813177221 */ /* 0x004fe20000010000 */
[----:B------:R-:W-:Y:S01]  /*3720*/  FADD.FTZ R19, R10, R7 ;  /* 0x000000070a137221 */ /* 0x000fe20000010000 */
[----:B------:R-:W-:Y:S01]  /*3730*/  MOV R8, 0xffff ;  /* 0x0000ffff00087802 */ /* 0x000fe20000000f00 */
[----:B------:R-:W2:Y:S01]  /*3740*/  SHFL.BFLY PT, R11, R26, 0x2, 0x101f ;  /* 0x0c501f001a0b7f89 */ /* 0x000ea200000e0000 */
[----:B------:R-:W-:Y:S01]  /*3750*/  MOV R7, 0xffff ;  /* 0x0000ffff00077802 */ /* 0x000fe20000000f00 */
[----:B---3--:R-:W-:Y:S01]  /*3760*/  FADD.FTZ R24, R21, R24 ;  /* 0x0000001815187221 */ /* 0x008fe20000010000 */
[----:B------:R-:W-:Y:S01]  /*3770*/  MOV R21, 0xffff ;  /* 0x0000ffff00157802 */ /* 0x000fe20000000f00 */
[----:B----4-:R-:W-:Y:S01]  /*3780*/  FADD.FTZ R25, R20, R25 ;  /* 0x0000001914197221 */ /* 0x010fe20000010000 */
[----:B------:R-:W-:Y:S01]  /*3790*/  MOV R20, 0xffff ;  /* 0x0000ffff00147802 */ /* 0x000fe20000000f00 */
[----:B------:R-:W3:Y:S01]  /*37a0*/  SHFL.BFLY PT, R8, R23, 0x2, 0x101f ;  /* 0x0c501f0017087f89 */ /* 0x000ee200000e0000 */
[----:B0-----:R-:W-:Y:S01]  /*37b0*/  FADD.FTZ R5, R6, R5 ;  /* 0x0000000506057221 */ /* 0x001fe20000010000 */
[----:B------:R-:W-:-:S02]  /*37c0*/  IMAD.MOV.U32 R6, RZ, RZ, 0xffff ;  /* 0x0000ffffff067424 */ /* 0x000fc400078e00ff */
[----:B------:R-:W0:Y:S01]  /*37d0*/  SHFL.BFLY PT, R7, R24, 0x2, 0x101f ;  /* 0x0c501f0018077f89 */ /* 0x000e2200000e0000 */
[----:B-1----:R-:W-:-:S03]  /*37e0*/  FADD.FTZ R30, R30, R9 ;  /* 0x000000091e1e7221 */ /* 0x002fc60000010000 */
[----:B------:R-:W1:Y:S01]  /*37f0*/  SHFL.BFLY PT, R12, R25, 0x2, 0x101f ;  /* 0x0c501f00190c7f89 */ /* 0x000e6200000e0000 */
[----:B-----5:R-:W-:Y:S01]  /*3800*/  FADD.FTZ R4, R3, R18 ;  /* 0x0000001203047221 */ /* 0x020fe20000010000 */
[----:B------:R-:W-:Y:S02]  /*3810*/  MOV R3, 0xffff ;  /* 0x0000ffff00037802 */ /* 0x000fe40000000f00 */
[----:B------:R-:W4:Y:S04]  /*3820*/  SHFL.BFLY PT, R6, R5, 0x1, 0x101f ;  /* 0x0c301f0005067f89 */ /* 0x000f2800000e0000 */
[----:B------:R-:W5:Y:S01]  /*3830*/  SHFL.BFLY PT, R20, R19, 0x4, 0x101f ;  /* 0x0c901f0013147f89 */ /* 0x000f6200000e0000 */
[----:B--2---:R-:W-:Y:S02]  /*3840*/  FADD.FTZ R26, R26, R11 ;  /* 0x0000000b1a1a7221 */ /* 0x004fe40000010000 */
[----:B------:R-:W2:Y:S01]  /*3850*/  @!P0 LDC.64 R10, c[0x0][0x220] ;  /* 0x00008800ff0a8b82 */ /* 0x000ea20000000a00 */
[----:B------:R-:W5:Y:S01]  /*3860*/  SHFL.BFLY PT, R3, R4, 0x1, 0x101f ;  /* 0x0c301f0004037f89 */ /* 0x000f6200000e0000 */
[----:B---3--:R-:W-:-:S03]  /*3870*/  FADD.FTZ R23, R23, R8 ;  /* 0x0000000817177221 */ /* 0x008fc60000010000 */
[----:B------:R-:W3:Y:S03]  /*3880*/  SHFL.BFLY PT, R27, R26, 0x1, 0x101f ;  /* 0x0c301f001a1b7f89 */ /* 0x000ee600000e0000 */
[----:B------:R-:W3:Y:S01]  /*3890*/  @!P0 LDC.64 R8, c[0x0][0x218] ;  /* 0x00008600ff088b82 */ /* 0x000ee20000000a00 */
[----:B0-----:R-:W-:Y:S01]  /*38a0*/  FADD.FTZ R24, R24, R7 ;  /* 0x0000000718187221 */ /* 0x001fe20000010000 */
[----:B------:R-:W0:Y:S01]  /*38b0*/  SHFL.BFLY PT, R22, R23, 0x1, 0x101f ;  /* 0x0c301f0017167f89 */ /* 0x000e2200000e0000 */
[----:B-1----:R-:W-:-:S03]  /*38c0*/  FADD.FTZ R25, R25, R12 ;  /* 0x0000000c19197221 */ /* 0x002fc60000010000 */
[----:B------:R-:W1:Y:S02]  /*38d0*/  SHFL.BFLY PT, R21, R24, 0x1, 0x101f ;  /* 0x0c301f0018157f89 */ /* 0x000e6400000e0000 */
[----:B------:R-:W1:Y:S01]  /*38e0*/  @!P0 LDC.64 R12, c[0x0][0x218] ;  /* 0x00008600ff0c8b82 */ /* 0x000e620000000a00 */
[----:B----4-:R-:W-:Y:S01]  /*38f0*/  FADD.FTZ R5, R5, R6 ;  /* 0x0000000605057221 */ /* 0x010fe20000010000 */
[----:B------:R-:W4:Y:S01]  /*3900*/  SHFL.BFLY PT, R28, R25, 0x1, 0x101f ;  /* 0x0c301f00191c7f89 */ /* 0x000f2200000e0000 */
[----:B-----5:R-:W-:Y:S01]  /*3910*/  FADD.FTZ R19, R19, R20 ;  /* 0x0000001413137221 */ /* 0x020fe20000010000 */
[----:B------:R-:W-:Y:S02]  /*3920*/  MOV R20, 0xffff ;  /* 0x0000ffff00147802 */ /* 0x000fe40000000f00 */
[----:B------:R-:W5:Y:S01]  /*3930*/  SHFL.BFLY PT, R31, R30, 0x2, 0x101f ;  /* 0x0c501f001e1f7f89 */ /* 0x000f6200000e0000 */
[----:B------:R-:W-:Y:S01]  /*3940*/  @!P0 F2FP.BF16.F32.PACK_AB R18, RZ, R5 ;  /* 0x00000005ff12823e */ /* 0x000fe200000010ff */
[----:B------:R-:W-:Y:S01]  /*3950*/  FADD.FTZ R32, R4, R3 ;  /* 0x0000000304207221 */ /* 0x000fe20000010000 */
[----:B------:R-:W5:Y:S01]  /*3960*/  @!P0 LDC.64 R6, c[0x0][0x220] ;  /* 0x00008800ff068b82 */ /* 0x000f620000000a00 */
[C---:B--2---:R-:W-:Y:S01]  /*3970*/  @!P0 IMAD.WIDE R10, R29.reuse, 0x2, R10 ;  /* 0x000000021d0a8825 */ /* 0x044fe200078e020a */
[----:B------:R-:W2:Y:S03]  /*3980*/  SHFL.BFLY PT, R20, R19, 0x2, 0x101f ;  /* 0x0c501f0013147f89 */ /* 0x000ea600000e0000 */
[----:B---3--:R-:W-:Y:S01]  /*3990*/  FADD.FTZ R26, R26, R27 ;  /* 0x0000001b1a1a7221 */ /* 0x008fe20000010000 */
[----:B------:R-:W-:Y:S01]  /*39a0*/  @!P0 F2FP.BF16.F32.PACK_AB R32, RZ, R32 ;  /* 0x00000020ff20823e */ /* 0x000fe200000010ff */
[----:B------:R-:W-:Y:S01]  /*39b0*/  @!P0 IMAD.WIDE R8, R29, 0x2, R8 ;  /* 0x000000021d088825 */ /* 0x000fe200078e0208 */
[----:B------:R-:W3:Y:S03]  /*39c0*/  @!P0 LDC.64 R4, c[0x0][0x218] ;  /* 0x00008600ff048b82 */ /* 0x000ee60000000a00 */
[----:B0-----:R-:W-:Y:S01]  /*39d0*/  FADD.FTZ R22, R23, R22 ;  /* 0x0000001617167221 */ /* 0x001fe20000010000 */
[----:B------:R-:W-:Y:S01]  /*39e0*/  MOV R23, 0xffff ;  /* 0x0000ffff00177802 */ /* 0x000fe20000000f00 */
[----:B-1----:R-:W-:Y:S01]  /*39f0*/  FADD.FTZ R21, R24, R21 ;  /* 0x0000001518157221 */ /* 0x002fe20000010000 */
[----:B------:R-:W-:Y:S01]  /*3a00*/  @!P0 F2FP.BF16.F32.PACK_AB R14, RZ, R26 ;  /* 0x0000001aff0e823e */ /* 0x000fe200000010ff */
[----:B------:R-:W-:Y:S01]  /*3a10*/  @!P0 IMAD.WIDE R12, R29, 0x2, R12 ;  /* 0x000000021d0c8825 */ /* 0x000fe200078e020c */
[----:B------:R-:W0:Y:S03]  /*3a20*/  @!P0 LDC.64 R2, c[0x0][0x220] ;  /* 0x00008800ff028b82 */ /* 0x000e260000000a00 */
[----:B----4-:R-:W-:Y:S01]  /*3a30*/  FADD.FTZ R25, R25, R28 ;  /* 0x0000001c19197221 */ /* 0x010fe20000010000 */
[----:B------:R1:W-:Y:S01]  /*3a40*/  @!P0 STG.E.U16 desc[UR10][R12.64], R18 ;  /* 0x000000120c008986 */ /* 0x0003e2000c10150a */
[----:B-----5:R-:W-:-:S03]  /*3a50*/  FADD.FTZ R30, R30, R31 ;  /* 0x0000001f1e1e7221 */ /* 0x020fc60000010000 */
[----:B------:R4:W-:Y:S01]  /*3a60*/  @!P0 STG.E.U16 desc[UR10][R10.64], R32 ;  /* 0x000000200a008986 */ /* 0x0009e2000c10150a */
[----:B------:R-:W-:-:S04]  /*3a70*/  @!P0 IMAD.WIDE R6, R29, 0x2, R6 ;  /* 0x000000021d068825 */ /* 0x000fc800078e0206 */
[----:B--2---:R-:W-:Y:S01]  /*3a80*/  FADD.FTZ R19, R19, R20 ;  /* 0x0000001413137221 */ /* 0x004fe20000010000 */
[----:B------:R-:W2:Y:S01]  /*3a90*/  SHFL.BFLY PT, R23, R30, 0x1, 0x101f ;  /* 0x0c301f001e177f89 */ /* 0x000ea200000e0000 */
[----:B-1----:R-:W-:Y:S01]  /*3aa0*/  @!P0 F2FP.BF16.F32.PACK_AB R13, RZ, R21 ;  /* 0x00000015ff0d823e */ /* 0x002fe200000010ff */
[C---:B---3--:R-:W-:Y:S01]  /*3ab0*/  @!P0 IMAD.WIDE R4, R29.reuse, 0x2, R4 ;  /* 0x000000021d048825 */ /* 0x048fe200078e0204 */
[----:B------:R-:W-:Y:S02]  /*3ac0*/  MOV R18, 0xffff ;  /* 0x0000ffff00127802 */ /* 0x000fe40000000f00 */
[----:B----4-:R-:W-:Y:S02]  /*3ad0*/  @!P0 F2FP.BF16.F32.PACK_AB R11, RZ, R22 ;  /* 0x00000016ff0b823e */ /* 0x010fe400000010ff */
[----:B------:R-:W-:Y:S02]  /*3ae0*/  @!P0 F2FP.BF16.F32.PACK_AB R21, RZ, R25 ;  /* 0x00000019ff15823e */ /* 0x000fe400000010ff */
[----:B------:R1:W3:Y:S01]  /*3af0*/  SHFL.BFLY PT, R18, R19, 0x1, 0x101f ;  /* 0x0c301f0013127f89 */ /* 0x0002e200000e0000 */
[----:B0-----:R-:W-:-:S03]  /*3b00*/  @!P0 IMAD.WIDE R2, R29, 0x2, R2 ;  /* 0x000000021d028825 */ /* 0x001fc600078e0202 */
[----:B------:R1:W-:Y:S04]  /*3b10*/  @!P0 STG.E.U16 desc[UR10][R8.64+0x28], R11 ;  /* 0x0000280b08008986 */ /* 0x0003e8000c10150a */
[----:B------:R1:W-:Y:S04]  /*3b20*/  @!P0 STG.E.U16 desc[UR10][R6.64+0x28], R13 ;  /* 0x0000280d06008986 */ /* 0x0003e8000c10150a */
[----:B------:R1:W-:Y:S01]  /*3b30*/  @!P0 STG.E.U16 desc[UR10][R4.64+0x50], R14 ;  /* 0x0000500e04008986 */ /* 0x0003e2000c10150a */
[----:B--2---:R-:W-:-:S03]  /*3b40*/  FADD.FTZ R23, R30, R23 ;  /* 0x000000171e177221 */ /* 0x004fc60000010000 */
[----:B------:R1:W-:Y:S04]  /*3b50*/  @!P0 STG.E.U16 desc[UR10][R2.64+0x50], R21 ;  /* 0x0000501502008986 */ /* 0x0003e8000c10150a */
.L_x_177:
[----:B-1----:R-:W0:Y:S01]  /*3b60*/  @!P0 LDC.64 R2, c[0x0][0x218] ;  /* 0x00008600ff028b82 */ /* 0x002e220000000a00 */
[----:B---3--:R-:W-:Y:S01]  /*3b70*/  FADD.FTZ R7, R19, R18 ;  /* 0x0000001213077221 */ /* 0x008fe20000010000 */
[----:B------:R-:W-:-:S04]  /*3b80*/  @!P0 F2FP.BF16.F32.PACK_AB R6, RZ, R23 ;  /* 0x00000017ff06823e */ /* 0x000fc800000010ff */
[----:B------:R-:W-:Y:S02]  /*3b90*/  @!P0 F2FP.BF16.F32.PACK_AB R7, RZ, R7 ;  /* 0x00000007ff07823e */ /* 0x000fe400000010ff */
[----:B------:R-:W1:Y:S01]  /*3ba0*/  @!P0 LDC.64 R4, c[0x0][0x220] ;  /* 0x00008800ff048b82 */ /* 0x000e620000000a00 */
[----:B0-----:R-:W-:-:S05]  /*3bb0*/  @!P0 IMAD.WIDE R2, R29, 0x2, R2 ;  /* 0x000000021d028825 */ /* 0x001fca00078e0202 */
[----:B------:R4:W-:Y:S01]  /*3bc0*/  @!P0 STG.E.U16 desc[UR10][R2.64+0x78], R6 ;  /* 0x0000780602008986 */ /* 0x0009e2000c10150a */
[----:B-1----:R-:W-:-:S05]  /*3bd0*/  @!P0 IMAD.WIDE R4, R29, 0x2, R4 ;  /* 0x000000021d048825 */ /* 0x002fca00078e0204 */
[----:B------:R4:W-:Y:S02]  /*3be0*/  @!P0 STG.E.U16 desc[UR10][R4.64+0x78], R7 ;  /* 0x0000780704008986 */ /* 0x0009e4000c10150a */
.L_x_107:
[----:B------:R-:W-:Y:S05]  /*3bf0*/  WARPSYNC.ALL ;  /* 0x0000000000007948 */ /* 0x000fea0003800000 */
[----:B------:R-:W-:Y:S01]  /*3c00*/  BAR.SYNC.DEFER_BLOCKING 0x0 ;  /* 0x0000000000007b1d */ /* 0x000fe20000010000 */
[C---:B------:R-:W-:Y:S01]  /*3c10*/  ISETP.GE.AND P0, PT, R41.reuse, -0x1e00, PT ;  /* 0xffffe2002900780c */ /* 0x040fe20003f06270 */
[----:B------:R-:W-:-:S12]  /*3c20*/  VIADD R41, R41, 0x2800 ;  /* 0x0000280029297836 */ /* 0x000fd80000000000 */
[----:B------:R-:W-:Y:S05]  /*3c30*/  @!P0 BRA `(.L_x_114) ;  /* 0xffffffe000548947 */ /* 0x000fea000383ffff */
[----:B------:R-:W-:Y:S05]  /*3c40*/  EXIT ;  /* 0x000000000000794d */ /* 0x000fea0003800000 */
.L_x_110:
[----:B------:R-:W-:Y:S01]  /*3c50*/  HFMA2.MMA R16, -RZ, RZ, 0, 4.76837158203125e-07 ;  /* 0x00000008ff107435 */ /* 0x000fe200000001ff */
[----:B--2---:R-:W-:Y:S01]  /*3c60*/  MOV R17, R2 ;  /* 0x0000000200117202 */ /* 0x004fe20000000f00 */
[----:B-1----:R-:W-:Y:S01]  /*3c70*/  IMAD.MOV.U32 R15, RZ, RZ, 0x101f ;  /* 0x0000101fff0f7424 */ /* 0x002fe200078e00ff */
[----:B------:R-:W-:-:S08]  /*3c80*/  MOV R14, 0xffff ;  /* 0x0000ffff000e7802 */ /* 0x000fd00000000f00 */
[----:B0--3--:R-:W-:Y:S05]  /*3c90*/  WARPSYNC.COLLECTIVE R14, `(.L_x_115) ;  /* 0x000000000e087348 */ /* 0x009fea0003c00000 */
[----:B------:R1:W2:Y:S02]  /*3ca0*/  SHFL.BFLY P2, R18, R17, R16, R15 ;  /* 0x0c00001011127389 */ /* 0x0002a4000004000f */
[----:B0123--:R-:W-:Y:S01]  /*3cb0*/  ENDCOLLECTIVE ;  /* 0x000000000000791b */ /* 0x00ffe20003800000 */
.L_x_115:
[----:B------:R-:W-:Y:S01]  /*3cc0*/  IMAD.MOV.U32 R17, RZ, RZ, R3 ;  /* 0x000000ffff117224 */ /* 0x000fe200078e0003 */
[----:B------:R-:W-:-:S07]  /*3cd0*/  MOV R5, R18 ;  /* 0x0000001200057202 */ /* 0x000fce0000000f00 */
[----:B------:R-:W-:Y:S05]  /*3ce0*/  WARPSYNC.COLLECTIVE R14, `(.L_x_116) ;  /* 0x000000000e087348 */ /* 0x000fea0003c00000 */
[----:B------:R0:W1:Y:S02]  /*3cf0*/  SHFL.BFLY P2, R18, R17, R16, R15 ;  /* 0x0c00001011127389 */ /* 0x000064000004000f */
[----:B01----:R-:W-:Y:S01]  /*3d00*/  ENDCOLLECTIVE ;  /* 0x000000000000791b */ /* 0x003fe20003800000 */
.L_x_116:
[----:B------:R-:W-:-:S05]  /*3d10*/  FADD.FTZ R5, R5, R2 ;  /* 0x0000000205057221 */ /* 0x000fca0000010000 */
[----:B------:R-:W-:Y:S01]  /*3d20*/  MOV R17, R5 ;  /* 0x0000000500117202 */ /* 0x000fe20000000f00 */
[----:B------:R-:W-:Y:S01]  /*3d30*/  IMAD.MOV.U32 R16, RZ, RZ, 0x4 ;  /* 0x00000004ff107424 */ /* 0x000fe200078e00ff */
[----:B------:R-:W-:-:S07]  /*3d40*/  MOV R4, R18 ;  /* 0x0000001200047202 */ /* 0x000fce0000000f00 */
[----:B------:R-:W-:Y:S05]  /*3d50*/  WARPSYNC.COLLECTIVE R14, `(.L_x_117) ;  /* 0x000000000e087348 */ /* 0x000fea0003c00000 */
[----:B------:R0:W1:Y:S02]  /*3d60*/  SHFL.BFLY P2, R18, R17, R16, R15 ;  /* 0x0c00001011127389 */ /* 0x000064000004000f */
[----:B01----:R-:W-:Y:S01]  /*3d70*/  ENDCOLLECTIVE ;  /* 0x000000000000791b */ /* 0x003fe20003800000 */
.L_x_117:
[----:B------:R-:W-:-:S05]  /*3d80*/  FADD.FTZ R4, R4, R3 ;  /* 0x0000000304047221 */ /* 0x000fca0000010000 */
[----:B------:R-:W-:Y:S02]  /*3d90*/  MOV R17, R4 ;  /* 0x0000000400117202 */ /* 0x000fe40000000f00 */
[----:B------:R-:W-:-:S07]  /*3da0*/  MOV R6, R18 ;  /* 0x0000001200067202 */ /* 0x000fce0000000f00 */
[----:B------:R-:W-:Y:S05]  /*3db0*/  WARPSYNC.COLLECTIVE R14, `(.L_x_118) ;  /* 0x000000000e087348 */ /* 0x000fea0003c00000 */
[----:B------:R0:W1:Y:S02]  /*3dc0*/  SHFL.BFLY P2, R18, R17, R16, R15 ;  /* 0x0c00001011127389 */ /* 0x000064000004000f */
[----:B01----:R-:W-:Y:S01]  /*3dd0*/  ENDCOLLECTIVE ;  /* 0x000000000000791b */ /* 0x003fe20003800000 */
.L_x_118:
[----:B------:R-:W-:Y:S01]  /*3de0*/  FADD.FTZ R6, R5, R6 ;  /* 0x0000000605067221 */ /* 0x000fe20000010000 */
[----:B------:R-:W-:-:S04]  /*3df0*/  HFMA2.MMA R16, -RZ, RZ, 0, 1.1920928955078125e-07 ;  /* 0x00000002ff107435 */ /* 0x000fc800000001ff */
[----:B------:R-:W-:Y:S01]  /*3e00*/  MOV R17, R6 ;  /* 0x0000000600117202 */ /* 0x000fe20000000f00 */
[----:B------:R-:W-:-:S07]  /*3e10*/  IMAD.MOV.U32 R7, RZ, RZ, R18 ;  /* 0x000000ffff077224 */ /* 0x000fce00078e0012 */
[----:B------:R-:W-:Y:S05]  /*3e20*/  WARPSYNC.COLLECTIVE R14, `(.L_x_119) ;  /* 0x000000000e087348 */ /* 0x000fea0003c00000 */
[----:B------:R0:W1:Y:S02]  /*3e30*/  SHFL.BFLY P2, R18, R17, R16, R15 ;  /* 0x0c00001011127389 */ /* 0x000064000004000f */
[----:B01----:R-:W-:Y:S01]  /*3e40*/  ENDCOLLECTIVE ;  /* 0x000000000000791b */ /* 0x003fe20003800000 */
.L_x_119:
[----:B------:R-:W-:-:S05]  /*3e50*/  FADD.FTZ R7, R4, R7 ;  /* 0x0000000704077221 */ /* 0x000fca0000010000 */
[----:B------:R-:W-:Y:S01]  /*3e60*/  MOV R17, R7 ;  /* 0x0000000700117202 */ /* 0x000fe20000000f00 */
[----:B------:R-:W-:-:S07]  /*3e70*/  IMAD.MOV.U32 R9, RZ, RZ, R18 ;  /* 0x000000ffff097224 */ /* 0x000fce00078e0012 */
[----:B------:R-:W-:Y:S05]  /*3e80*/  WARPSYNC.COLLECTIVE R14, `(.L_x_120) ;  /* 0x000000000e087348 */ /* 0x000fea0003c00000 */
[----:B------:R0:W1:Y:S02]  /*3e90*/  SHFL.BFLY P2, R18, R17, R16, R15 ;  /* 0x0c00001011127389 */ /* 0x000064000004000f */
[----:B01----:R-:W-:Y:S01]  /*3ea0*/  ENDCOLLECTIVE ;  /* 0x000000000000791b */ /* 0x003fe20003800000 */
.L_x_120:
[----:B------:R-:W-:Y:S01]  /*3eb0*/  FADD.FTZ R9, R6, R9 ;  /* 0x0000000906097221 */ /* 0x000fe20000010000 */
[----:B------:R-:W-:-:S03]  /*3ec0*/  HFMA2.MMA R16, -RZ, RZ, 0, 5.9604644775390625e-08 ;  /* 0x00000001ff107435 */ /* 0x000fc600000001ff */
[----:B------:R-:W-:Y:S01]  /*3ed0*/  IMAD.MOV.U32 R17, RZ, RZ, R9 ;  /* 0x000000ffff117224 */ /* 0x000fe200078e0009 */
[----:B------:R-:W-:-:S07]  /*3ee0*/  MOV R2, R18 ;  /* 0x0000001200027202 */ /* 0x000fce0000000f00 */
[----:B------:R-:W-:Y:S05]  /*3ef0*/  WARPSYNC.COLLECTIVE R14, `(.L_x_121) ;  /* 0x000000000e087348 */ /* 0x000fea0003c00000 */
[----:B------:R0:W1:Y:S02]  /*3f00*/  SHFL.BFLY P2, R18, R17, R16, R15 ;  /* 0x0c00001011127389 */ /* 0x000064000004000f */
[----:B01----:R-:W-:Y:S01]  /*3f10*/  ENDCOLLECTIVE ;  /* 0x000000000000791b */ /* 0x003fe20003800000 */
.L_x_121:
[----:B------:R-:W-:-:S04]  /*3f20*/  FADD.FTZ R2, R7, R2 ;  /* 0x0000000207027221 */ /* 0x000fc80000010000 */
[----:B------:R-:W-:Y:S01]  /*3f30*/  IMAD.MOV.U32 R17, RZ, RZ, R2 ;  /* 0x000000ffff117224 */ /* 0x000fe200078e0002 */
[----:B------:R-:W-:-:S07]  /*3f40*/  MOV R8, R18 ;  /* 0x0000001200087202 */ /* 0x000fce0000000f00 */
[----:B------:R-:W-:Y:S05]  /*3f50*/  WARPSYNC.COLLECTIVE R14, `(.L_x_122) ;  /* 0x000000000e087348 */ /* 0x000fea0003c00000 */
[----:B------:R0:W1:Y:S02]  /*3f60*/  SHFL.BFLY P2, R18, R17, R16, R15 ;  /* 0x0c00001011127389 */ /* 0x000064000004000f */
[----:B01----:R-:W-:Y:S01]  /*3f70*/  ENDCOLLECTIVE ;  /* 0x000000000000791b */ /* 0x003fe20003800000 */
.L_x_122:
[----:B------:R-:W-:Y:S01]  /*3f80*/  FADD.FTZ R8, R9, R8 ;  /* 0x0000000809087221 */ /* 0x000fe20000010000 */
[----:B------:R-:W-:Y:S06]  /*3f90*/  BRA `(.L_x_123) ;  /* 0xffffffe800f87947 */ /* 0x000fec000383ffff */
.L_x_111:
[----:B------:R-:W-:Y:S01]  /*3fa0*/  HFMA2.MMA R16, -RZ, RZ, 0, 4.76837158203125e-07 ;  /* 0x00000008ff107435 */ /* 0x000fe200000001ff */
[----:B------:R-:W-:Y:S01]  /*3fb0*/  BSSY B1, `(.L_x_124) ;  /* 0x0000007000017945 */ /* 0x000fe20003800000 */
[----:B-1----:R-:W-:Y:S01]  /*3fc0*/  MOV R17, R2 ;  /* 0x0000000200117202 */ /* 0x002fe20000000f00 */
[----:B------:R-:W-:Y:S01]  /*3fd0*/  IMAD.MOV.U32 R15, RZ, RZ, 0x101f ;  /* 0x0000101fff0f7424 */ /* 0x000fe200078e00ff */
[----:B------:R-:W-:-:S07]  /*3fe0*/  MOV R14, 0xffff ;  /* 0x0000ffff000e7802 */ /* 0x000fce0000000f00 */
[----:B0-2---:R-:W-:Y:S05]  /*3ff0*/  WARPSYNC.COLLECTIVE R14, `(.L_x_125) ;  /* 0x000000000e087348 */ /* 0x005fea0003c00000 */
[----:B------:R1:W3:Y:S02]  /*4000*/  SHFL.BFLY P2, R18, R17, R16, R15 ;  /* 0x0c00001011127389 */ /* 0x0002e4000004000f */
[----:B0123--:R-:W-:Y:S01]  /*4010*/  ENDCOLLECTIVE ;  /* 0x000000000000791b */ /* 0x00ffe20003800000 */
.L_x_125:
[----:B------:R-:W-:Y:S05]  /*4020*/  BSYNC B1 ;  /* 0x0000000000017941 */ /* 0x000fea0003800000 */
.L_x_124:
[----:B------:R-:W-:Y:S01]  /*4030*/  HFMA2.MMA R16, -RZ, RZ, 0, 4.76837158203125e-07 ;  /* 0x00000008ff107435 */ /* 0x000fe200000001ff */
[----:B------:R-:W-:Y:S01]  /*4040*/  IMAD.MOV.U32 R17, RZ, RZ, R3 ;  /* 0x000000ffff117224 */ /* 0x000fe200078e0003 */
[----:B------:R-:W-:Y:S01]  /*4050*/  MOV R15, 0x101f ;  /* 0x0000101f000f7802 */ /* 0x000fe20000000f00 */
[----:B------:R-:W-:Y:S01]  /*4060*/  IMAD.MOV.U32 R14, RZ, RZ, 0xffff ;  /* 0x0000ffffff0e7424 */ /* 0x000fe200078e00ff */
[----:B------:R-:W-:-:S07]  /*4070*/  MOV R9, R18 ;  /* 0x0000001200097202 */ /* 0x000fce0000000f00 */
[----:B------:R-:W-:Y:S05]  /*4080*/  WARPSYNC.COLLECTIVE R14, `(.L_x_126) ;  /* 0x000000000e087348 */ /* 0x000fea0003c00000 */
[----:B------:R0:W1:Y:S02]  /*4090*/  SHFL.BFLY P2, R18, R17, R16, R15 ;  /* 0x0c00001011127389 */ /* 0x000064000004000f */
[----:B01----:R-:W-:Y:S01]  /*40a0*/  ENDCOLLECTIVE ;  /* 0x000000000000791b */ /* 0x003fe20003800000 */
.L_x_126:
[----:B------:R-:W-:-:S05]  /*40b0*/  FADD.FTZ R9, R9, R2 ;  /* 0x0000000209097221 */ /* 0x000fca0000010000 */
[----:B------:R-:W-:Y:S01]  /*40c0*/  MOV R17, R9 ;  /* 0x0000000900117202 */ /* 0x000fe20000000f00 */
[----:B------:R-:W-:Y:S01]  /*40d0*/  IMAD.MOV.U32 R16, RZ, RZ, 0x4 ;  /* 0x00000004ff107424 */ /* 0x000fe200078e00ff */
[----:B------:R-:W-:-:S07]  /*40e0*/  MOV R8, R18 ;  /* 0x0000001200087202 */ /* 0x000fce0000000f00 */
[----:B------:R-:W-:Y:S05]  /*40f0*/  WARPSYNC.COLLECTIVE R14, `(.L_x_127) ;  /* 0x000000000e087348 */ /* 0x000fea0003c00000 */
[----:B------:R0:W1:Y:S02]  /*4100*/  SHFL.BFLY P2, R18, R17, R16, R15 ;  /* 0x0c00001011127389 */ /* 0x000064000004000f */
[----:B01----:R-:W-:Y:S01]  /*4110*/  ENDCOLLECTIVE ;  /* 0x000000000000791b */ /* 0x003fe20003800000 */
.L_x_127:
[----:B------:R-:W-:-:S05]  /*4120*/  FADD.FTZ R8, R8, R3 ;  /* 0x0000000308087221 */ /* 0x000fca0000010000 */
[----:B------:R-:W-:Y:S02]  /*4130*/  MOV R17, R8 ;  /* 0x0000000800117202 */ /* 0x000fe40000000f00 */
[----:B------:R-:W-:-:S07]  /*4140*/  MOV R10, R18 ;  /* 0x00000012000a7202 */ /* 0x000fce0000000f00 */
[----:B------:R-:W-:Y:S05]  /*4150*/  WARPSYNC.COLLECTIVE R14, `(.L_x_128) ;  /* 0x000000000e087348 */ /* 0x000fea0003c00000 */
[----:B------:R0:W1:Y:S02]  /*4160*/  SHFL.BFLY P2, R18, R17, R16, R15 ;  /* 0x0c00001011127389 */ /* 0x000064000004000f */
[----:B01----:R-:W-:Y:S01]  /*4170*/  ENDCOLLECTIVE ;  /* 0x000000000000791b */ /* 0x003fe20003800000 */
.L_x_128:
[----:B------:R-:W-:Y:S01]  /*4180*/  FADD.FTZ R10, R9, R10 ;  /* 0x0000000a090a7221 */ /* 0x000fe20000010000 */
[----:B------:R-:W-:-:S04]  /*4190*/  HFMA2.MMA R16, -RZ, RZ, 0, 1.1920928955078125e-07 ;  /* 0x00000002ff107435 */ /* 0x000fc800000001ff */
[----:B------:R-:W-:Y:S01]  /*41a0*/  MOV R17, R10 ;  /* 0x0000000a00117202 */ /* 0x000fe20000000f00 */
[----:B------:R-:W-:-:S07]  /*41b0*/  IMAD.MOV.U32 R11, RZ, RZ, R18 ;  /* 0x000000ffff0b7224 */ /* 0x000fce00078e0012 */
[----:B------:R-:W-:Y:S05]  /*41c0*/  WARPSYNC.COLLECTIVE R14, `(.L_x_129) ;  /* 0x000000000e087348 */ /* 0x000fea0003c00000 */
[----:B------:R0:W1:Y:S02]  /*41d0*/  SHFL.BFLY P2, R18, R17, R16, R15 ;  /* 0x0c00001011127389 */ /* 0x000064000004000f */
[----:B01----:R-:W-:Y:S01]  /*41e0*/  ENDCOLLECTIVE ;  /* 0x000000000000791b */ /* 0x003fe20003800000 */
.L_x_129:
[----:B------:R-:W-:-:S05]  /*41f0*/  FADD.FTZ R11, R8, R11 ;  /* 0x0000000b080b7221 */ /* 0x000fca0000010000 */
[----:B------:R-:W-:Y:S01]  /*4200*/  MOV R17, R11 ;  /* 0x0000000b00117202 */ /* 0x000fe20000000f00 */
[----:B------:R-:W-:-:S07]  /*4210*/  IMAD.MOV.U32 R13, RZ, RZ, R18 ;  /* 0x000000ffff0d7224 */ /* 0x000fce00078e0012 */
[----:B------:R-:W-:Y:S05]  /*4220*/  WARPSYNC.COLLECTIVE R14, `(.L_x_130) ;  /* 0x000000000e087348 */ /* 0x000fea0003c00000 */
[----:B------:R0:W1:Y:S02]  /*4230*/  SHFL.BFLY P2, R18, R17, R16, R15 ;  /* 0x0c00001011127389 */ /* 0x000064000004000f */
[----:B01----:R-:W-:Y:S01]  /*4240*/  ENDCOLLECTIVE ;  /* 0x000000000000791b */ /* 0x003fe20003800000 */
.L_x_130:
[----:B------:R-:W-:Y:S01]  /*4250*/  FADD.FTZ R13, R10, R13 ;  /* 0x0000000d0a0d7221 */ /* 0x000fe20000010000 */
[----:B------:R-:W-:-:S03]  /*4260*/  HFMA2.MMA R16, -RZ, RZ, 0, 5.9604644775390625e-08 ;  /* 0x00000001ff107435 */ /* 0x000fc600000001ff */
[----:B------:R-:W-:Y:S01]  /*4270*/  IMAD.MOV.U32 R17, RZ, RZ, R13 ;  /* 0x000000ffff117224 */ /* 0x000fe200078e000d */
[----:B------:R-:W-:-:S07]  /*4280*/  MOV R2, R18 ;  /* 0x0000001200027202 */ /* 0x000fce0000000f00 */
[----:B------:R-:W-:Y:S05]  /*4290*/  WARPSYNC.COLLECTIVE R14, `(.L_x_131) ;  /* 0x000000000e087348 */ /* 0x000fea0003c00000 */
[----:B------:R0:W1:Y:S02]  /*42a0*/  SHFL.BFLY P2, R18, R17, R16, R15 ;  /* 0x0c00001011127389 */ /* 0x000064000004000f */
[----:B01----:R-:W-:Y:S01]  /*42b0*/  ENDCOLLECTIVE ;  /* 0x000000000000791b */ /* 0x003fe20003800000 */
.L_x_131:
[----:B------:R-:W-:-:S04]  /*42c0*/  FADD.FTZ R2, R11, R2 ;  /* 0x000000020b027221 */ /* 0x000fc80000010000 */
[----:B------:R-:W-:Y:S01]  /*42d0*/  IMAD.MOV.U32 R17, RZ, RZ, R2 ;  /* 0x000000ffff117224 */ /* 0x000fe200078e0002 */
[----:B------:R-:W-:-:S07]  /*42e0*/  MOV R12, R18 ;  /* 0x00000012000c7202 */ /* 0x000fce0000000f00 */
[----:B------:R-:W-:Y:S05]  /*42f0*/  WARPSYNC.COLLECTIVE R14, `(.L_x_132) ;  /* 0x000000000e087348 */ /* 0x000fea0003c00000 */
[----:B------:R0:W1:Y:S02]  /*4300*/  SHFL.BFLY P2, R18, R17, R16, R15 ;  /* 0x0c00001011127389 */ /* 0x000064000004000f */
[----:B01----:R-:W-:Y:S01]  /*4310*/  ENDCOLLECTIVE ;  /* 0x000000000000791b */ /* 0x003fe20003800000 */
.L_x_132:
[----:B------:R-:W-:Y:S01]  /*4320*/  FADD.FTZ R12, R13, R12 ;  /* 0x0000000c0d0c7221 */ /* 0x000fe20000010000 */
[----:B------:R-:W-:Y:S06]  /*4330*/  BRA `(.L_x_133) ;  /* 0xffffffe800cc7947 */ /* 0x000fec000383ffff */
.L_x_112:
        /* <DEDUP_REMOVED lines=8> */
.L_x_135:
[----:B------:R-:W-:Y:S05]  /*43c0*/  BSYNC B1 ;  /* 0x0000000000017941 */ /* 0x000fea0003800000 */
.L_x_134:
        /* <DEDUP_REMOVED lines=8> */
.L_x_136:
[----:B------:R-:W-:-:S05]  /*4450*/  FADD.FTZ R9, R9, R2 ;  /* 0x0000000209097221 */ /* 0x000fca0000010000 */
[----:B------:R-:W-:Y:S01]  /*4460*/  MOV R17, R9 ;  /* 0x0000000900117202 */ /* 0x000fe20000000f00 */
[----:B------:R-:W-:Y:S01]  /*4470*/  IMAD.MOV.U32 R16, RZ, RZ, 0x4 ;  /* 0x00000004ff107424 */ /* 0x000fe200078e00ff */
[----:B------:R-:W-:-:S07]  /*4480*/  MOV R8, R18 ;  /* 0x0000001200087202 */ /* 0x000fce0000000f00 */
[----:B------:R-:W-:Y:S05]  /*4490*/  WARPSYNC.COLLECTIVE R14, `(.L_x_137) ;  /* 0x000000000e087348 */ /* 0x000fea0003c00000 */
[----:B------:R0:W1:Y:S02]  /*44a0*/  SHFL.BFLY P2, R18, R17, R16, R15 ;  /* 0x0c00001011127389 */ /* 0x000064000004000f */
[----:B01----:R-:W-:Y:S01]  /*44b0*/  ENDCOLLECTIVE ;  /* 0x000000000000791b */ /* 0x003fe20003800000 */
.L_x_137:
[----:B------:R-:W-:-:S05]  /*44c0*/  FADD.FTZ R8, R8, R3 ;  /* 0x0000000308087221 */ /* 0x000fca0000010000 */
[----:B------:R-:W-:Y:S02]  /*44d0*/  MOV R17, R8 ;  /* 0x0000000800117202 */ /* 0x000fe40000000f00 */
[----:B------:R-:W-:-:S07]  /*44e0*/  MOV R10, R18 ;  /* 0x00000012000a7202 */ /* 0x000fce0000000f00 */
[----:B------:R-:W-:Y:S05]  /*44f0*/  WARPSYNC.COLLECTIVE R14, `(.L_x_138) ;  /* 0x000000000e087348 */ /* 0x000fea0003c00000 */
[----:B------:R0:W1:Y:S02]  /*4500*/  SHFL.BFLY P2, R18, R17, R16, R15 ;  /* 0x0c00001011127389 */ /* 0x000064000004000f */
[----:B01----:R-:W-:Y:S01]  /*4510*/  ENDCOLLECTIVE ;  /* 0x000000000000791b */ /* 0x003fe20003800000 */
.L_x_138:
[----:B------:R-:W-:Y:S01]  /*4520*/  FADD.FTZ R10, R9, R10 ;  /* 0x0000000a090a7221 */ /* 0x000fe20000010000 */
[----:B------:R-:W-:-:S04]  /*4530*/  HFMA2.MMA R16, -RZ, RZ, 0, 1.1920928955078125e-07 ;  /* 0x00000002ff107435 */ /* 0x000fc800000001ff */
[----:B------:R-:W-:Y:S01]  /*4540*/  MOV R17, R10 ;  /* 0x0000000a00117202 */ /* 0x000fe20000000f00 */
[----:B------:R-:W-:-:S07]  /*4550*/  IMAD.MOV.U32 R11, RZ, RZ, R18 ;  /* 0x000000ffff0b7224 */ /* 0x000fce00078e0012 */
[----:B------:R-:W-:Y:S05]  /*4560*/  WARPSYNC.COLLECTIVE R14, `(.L_x_139) ;  /* 0x000000000e087348 */ /* 0x000fea0003c00000 */
[----:B------:R0:W1:Y:S02]  /*4570*/  SHFL.BFLY P2, R18, R17, R16, R15 ;  /* 0x0c00001011127389 */ /* 0x000064000004000f */
[----:B01----:R-:W-:Y:S01]  /*4580*/  ENDCOLLECTIVE ;  /* 0x000000000000791b */ /* 0x003fe20003800000 */
.L_x_139:
[----:B------:R-:W-:-:S05]  /*4590*/  FADD.FTZ R11, R8, R11 ;  /* 0x0000000b080b7221 */ /* 0x000fca0000010000 */
[----:B------:R-:W-:Y:S01]  /*45a0*/  MOV R17, R11 ;  /* 0x0000000b00117202 */ /* 0x000fe20000000f00 */
[----:B------:R-:W-:-:S07]  /*45b0*/  IMAD.MOV.U32 R13, RZ, RZ, R18 ;  /* 0x000000ffff0d7224 */ /* 0x000fce00078e0012 */
[----:B------:R-:W-:Y:S05]  /*45c0*/  WARPSYNC.COLLECTIVE R14, `(.L_x_140) ;  /* 0x000000000e087348 */ /* 0x000fea0003c00000 */
[----:B------:R0:W1:Y:S02]  /*45d0*/  SHFL.BFLY P2, R18, R17, R16, R15 ;  /* 0x0c00001011127389 */ /* 0x000064000004000f */
[----:B01----:R-:W-:Y:S01]  /*45e0*/  ENDCOLLECTIVE ;  /* 0x000000000000791b */ /* 0x003fe20003800000 */
.L_x_140:
[----:B------:R-:W-:Y:S01]  /*45f0*/  FADD.FTZ R13, R10, R13 ;  /* 0x0000000d0a0d7221 */ /* 0x000fe20000010000 */
[----:B------:R-:W-:-:S03]  /*4600*/  HFMA2.MMA R16, -RZ, RZ, 0, 5.9604644775390625e-08 ;  /* 0x00000001ff107435 */ /* 0x000fc600000001ff */
[----:B------:R-:W-:Y:S01]  /*4610*/  IMAD.MOV.U32 R17, RZ, RZ, R13 ;  /* 0x000000ffff117224 */ /* 0x000fe200078e000d */
[----:B------:R-:W-:-:S07]  /*4620*/  MOV R2, R18 ;  /* 0x0000001200027202 */ /* 0x000fce0000000f00 */
[----:B------:R-:W-:Y:S05]  /*4630*/  WARPSYNC.COLLECTIVE R14, `(.L_x_141) ;  /* 0x000000000e087348 */ /* 0x000fea0003c00000 */
[----:B------:R0:W1:Y:S02]  /*4640*/  SHFL.BFLY P2, R18, R17, R16, R15 ;  /* 0x0c00001011127389 */ /* 0x000064000004000f */
[----:B01----:R-:W-:Y:S01]  /*4650*/  ENDCOLLECTIVE ;  /* 0x000000000000791b */ /* 0x003fe20003800000 */
.L_x_141:
[----:B------:R-:W-:-:S04]  /*4660*/  FADD.FTZ R2, R11, R2 ;  /* 0x000000020b027221 */ /* 0x000fc80000010000 */
[----:B------:R-:W-:Y:S01]  /*4670*/  IMAD.MOV.U32 R17, RZ, RZ, R2 ;  /* 0x000000ffff117224 */ /* 0x000fe200078e0002 */
[----:B------:R-:W-:-:S07]  /*4680*/  MOV R12, R18 ;  /* 0x00000012000c7202 */ /* 0x000fce0000000f00 */
[----:B------:R-:W-:Y:S05]  /*4690*/  WARPSYNC.COLLECTIVE R14, `(.L_x_142) ;  /* 0x000000000e087348 */ /* 0x000fea0003c00000 */
[----:B------:R0:W1:Y:S02]  /*46a0*/  SHFL.BFLY P2, R18, R17, R16, R15 ;  /* 0x0c00001011127389 */ /* 0x000064000004000f */
[----:B01----:R-:W-:Y:S01]  /*46b0*/  ENDCOLLECTIVE ;  /* 0x000000000000791b */ /* 0x003fe20003800000 */
.L_x_142:
[----:B------:R-:W-:Y:S01]  /*46c0*/  FADD.FTZ R12, R13, R12 ;  /* 0x0000000c0d0c7221 */ /* 0x000fe20000010000 */
[----:B------:R-:W-:Y:S06]  /*46d0*/  BRA `(.L_x_143) ;  /* 0xffffffe800887947 */ /* 0x000fec000383ffff */
.L_x_113:
[----:B------:R-:W-:Y:S01]  /*46e0*/  BSSY B0, `(.L_x_144) ;  /* 0x0000008000007945 */ /* 0x000fe20003800000 */
[----:B--2---:R-:W-:Y:S01]  /*46f0*/  MOV R17, R4 ;  /* 0x0000000400117202 */ /* 0x004fe20000000f00 */
[----:B-1----:R-:W-:Y:S01]  /*4700*/  IMAD.MOV.U32 R15, RZ, RZ, 0x101f ;  /* 0x0000101fff0f7424 */ /* 0x002fe200078e00ff */
[----:B------:R-:W-:Y:S02]  /*4710*/  MOV R16, 0x8 ;  /* 0x0000000800107802 */ /* 0x000fe40000000f00 */
[----:B------:R-:W-:-:S07]  /*4720*/  MOV R14, 0xffff ;  /* 0x0000ffff000e7802 */ /* 0x000fce0000000f00 */
[----:B0--3--:R-:W-:Y:S05]  /*4730*/  WARPSYNC.COLLECTIVE R14, `(.L_x_145) ;  /* 0x000000000e087348 */ /* 0x009fea0003c00000 */
[----:B------:R1:W2:Y:S02]  /*4740*/  SHFL.BFLY P2, R18, R17, R16, R15 ;  /* 0x0c00001011127389 */ /* 0x0002a4000004000f */
[----:B0123--:R-:W-:Y:S01]  /*4750*/  ENDCOLLECTIVE ;  /* 0x000000000000791b */ /* 0x00ffe20003800000 */
.L_x_145:
[----:B------:R-:W-:Y:S05]  /*4760*/  BSYNC B0 ;  /* 0x0000000000007941 */ /* 0x000fea0003800000 */
.L_x_144:
[----:B------:R-:W-:Y:S01]  /*4770*/  HFMA2.MMA R16, -RZ, RZ, 0, 4.76837158203125e-07 ;  /* 0x00000008ff107435 */ /* 0x000fe200000001ff */
[----:B------:R-:W-:Y:S01]  /*4780*/  IMAD.MOV.U32 R17, RZ, RZ, R3 ;  /* 0x000000ffff117224 */ /* 0x000fe200078e0003 */
[----:B------:R-:W-:Y:S01]  /*4790*/  MOV R15, 0x101f ;  /* 0x0000101f000f7802 */ /* 0x000fe20000000f00 */
[----:B------:R-:W-:Y:S01]  /*47a0*/  IMAD.MOV.U32 R14, RZ, RZ, 0xffff ;  /* 0x0000ffffff0e7424 */ /* 0x000fe200078e00ff */
[----:B------:R-:W-:Y:S01]  /*47b0*/  MOV R5, R18 ;  /* 0x0000001200057202 */ /* 0x000fe20000000f00 */
[----:B------:R-:W-:Y:S01]  /*47c0*/  @!P0 VIADD R7, R2, 0x14 ;  /* 0x0000001402078836 */ /* 0x000fe20000000000 */
[----:B------:R-:W-:Y:S01]  /*47d0*/  @!P0 SHF.L.U32 R8, R43, 0x1, RZ ;  /* 0x000000012b088819 */ /* 0x000fe200000006ff */
[----:B------:R-:W-:-:S07]  /*47e0*/  IMAD.MOV.U32 R20, RZ, RZ, RZ ;  /* 0x000000ffff147224 */ /* 0x000fce00078e00ff */
[----:B------:R-:W-:Y:S05]  /*47f0*/  WARPSYNC.COLLECTIVE R14, `(.L_x_146) ;  /* 0x000000000e087348 */ /* 0x000fea0003c00000 */
[----:B------:R0:W1:Y:S02]  /*4800*/  SHFL.BFLY P2, R18, R17, R16, R15 ;  /* 0x0c00001011127389 */ /* 0x000064000004000f */
[----:B01----:R-:W-:Y:S01]  /*4810*/  ENDCOLLECTIVE ;  /* 0x000000000000791b */ /* 0x003fe20003800000 */
.L_x_146:
[----:B------:R-:W-:Y:S01]  /*4820*/  FADD.FTZ R5, R5, R4 ;  /* 0x0000000405057221 */ /* 0x000fe20000010000 */
[----:B------:R-:W-:Y:S01]  /*4830*/  @!P0 LEA R10, R43, UR4, 0x7 ;  /* 0x000000042b0a8c11 */ /* 0x000fe2000f8e38ff */
[----:B------:R-:W-:Y:S01]  /*4840*/  HFMA2.MMA R22, -RZ, RZ, 0, 0 ;  /* 0x00000000ff167435 */ /* 0x000fe200000001ff */
[----:B------:R-:W-:Y:S01]  /*4850*/  @!P0 LOP3.LUT R7, R7, R8, RZ, 0x3c, !PT ;  /* 0x0000000807078212 */ /* 0x000fe200078e3cff */
[----:B------:R-:W-:Y:S01]  /*4860*/  HFMA2.MMA R11, -RZ, RZ, 0, 0 ;  /* 0x00000000ff0b7435 */ /* 0x000fe200000001ff */
[----:B------:R-:W-:Y:S02]  /*4870*/  @!P0 SHF.L.U32 R12, R43, 0x1, RZ ;  /* 0x000000012b0c8819 */ /* 0x000fe400000006ff */
[----:B------:R-:W-:Y:S02]  /*4880*/  @!P0 LEA R7, R7, R10, 0x2 ;  /* 0x0000000a07078211 */ /* 0x000fe400078e10ff */
[----:B------:R-:W-:-:S03]  /*4890*/  IADD3 R29, R2, R41, RZ ;  /* 0x00000029021d7210 */ /* 0x000fc60007ffe0ff */
[----:B------:R0:W1:Y:S01]  /*48a0*/  @!P0 LDS R8, [R7] ;  /* 0x0000000007088984 */ /* 0x0000620000000800 */
[----:B------:R-:W-:Y:S01]  /*48b0*/  MOV R17, R5 ;  /* 0x0000000500117202 */ /* 0x000fe20000000f00 */
[----:B------:R-:W-:Y:S02]  /*48c0*/  IMAD.MOV.U32 R16, RZ, RZ, 0x4 ;  /* 0x00000004ff107424 */ /* 0x000fe400078e00ff */
[----:B------:R0:W2:Y:S01]  /*48d0*/  @!P0 LDS R9, [R7+0x500] ;  /* 0x0005000007098984 */ /* 0x0000a20000000800 */
[----:B------:R-:W-:-:S07]  /*48e0*/  FADD.FTZ R4, R18, R3 ;  /* 0x0000000312047221 */ /* 0x000fce0000010000 */
[----:B012---:R-:W-:Y:S05]  /*48f0*/  WARPSYNC.COLLECTIVE R14, `(.L_x_147) ;  /* 0x000000000e087348 */ /* 0x007fea0003c00000 */
[----:B------:R3:W4:Y:S02]  /*4900*/  SHFL.BFLY P2, R18, R17, R16, R15 ;  /* 0x0c00001011127389 */ /* 0x000724000004000f */
[----:B01234-:R-:W-:Y:S01]  /*4910*/  ENDCOLLECTIVE ;  /* 0x000000000000791b */ /* 0x01ffe20003800000 */
.L_x_147:
[----:B------:R-:W-:Y:S02]  /*4920*/  MOV R17, R4 ;  /* 0x0000000400117202 */ /* 0x000fe40000000f00 */
[----:B------:R-:W-:-:S07]  /*4930*/  MOV R6, R18 ;  /* 0x0000001200067202 */ /* 0x000fce0000000f00 */
[----:B------:R-:W-:Y:S05]  /*4940*/  WARPSYNC.COLLECTIVE R14, `(.L_x_148) ;  /* 0x000000000e087348 */ /* 0x000fea0003c00000 */
[----:B------:R0:W1:Y:S02]  /*4950*/  SHFL.BFLY P2, R18, R17, R16, R15 ;  /* 0x0c00001011127389 */ /* 0x000064000004000f */
[----:B01----:R-:W-:Y:S01]  /*4960*/  ENDCOLLECTIVE ;  /* 0x000000000000791b */ /* 0x003fe20003800000 */
.L_x_148:
[----:B------:R-:W-:Y:S01]  /*4970*/  @!P0 MOV R20, R8 ;  /* 0x0000000800148202 */ /* 0x000fe20000000f00 */
[----:B------:R-:W-:Y:S01]  /*4980*/  FADD.FTZ R6, R5, R6 ;  /* 0x0000000605067221 */ /* 0x000fe20000010000 */
[----:B------:R-:W-:Y:S01]  /*4990*/  @!P0 IMAD.MOV.U32 R22, RZ, RZ, R9 ;  /* 0x000000ffff168224 */ /* 0x000fe200078e0009 */
[----:B------:R-:W-:-:S04]  /*49a0*/  @!P0 IADD3 R9, R2, 0x28, RZ ;  /* 0x0000002802098810 */ /* 0x000fc80007ffe0ff */
[----:B------:R-:W-:Y:S01]  /*49b0*/  @!P0 LOP3.LUT R9, R9, R12, RZ, 0x3c, !PT ;  /* 0x0000000c09098212 */ /* 0x000fe200078e3cff */
[----:B------:R-:W-:Y:S01]  /*49c0*/  IMAD.MOV.U32 R12, RZ, RZ, RZ ;  /* 0x000000ffff0c7224 */ /* 0x000fe200078e00ff */
[----:B------:R-:W-:Y:S01]  /*49d0*/  MOV R17, R6 ;  /* 0x0000000600117202 */ /* 0x000fe20000000f00 */
[----:B------:R-:W-:Y:S02]  /*49e0*/  IMAD.MOV.U32 R16, RZ, RZ, 0x2 ;  /* 0x00000002ff107424 */ /* 0x000fe400078e00ff */
[----:B------:R-:W-:-:S07]  /*49f0*/  FADD.FTZ R3, R4, R18 ;  /* 0x0000001204037221 */ /* 0x000fce0000010000 */
[----:B------:R-:W-:Y:S05]  /*4a00*/  WARPSYNC.COLLECTIVE R14, `(.L_x_149) ;  /* 0x000000000e087348 */ /* 0x000fea0003c00000 */
[----:B------:R0:W1:Y:S02]  /*4a10*/  SHFL.BFLY P2, R18, R17, R16, R15 ;  /* 0x0c00001011127389 */ /* 0x000064000004000f */
[----:B01----:R-:W-:Y:S01]  /*4a20*/  ENDCOLLECTIVE ;  /* 0x000000000000791b */ /* 0x003fe20003800000 */
.L_x_149:
[----:B------:R-:W-:Y:S02]  /*4a30*/  MOV R17, R3 ;  /* 0x0000000300117202 */ /* 0x000fe40000000f00 */
[----:B------:R-:W-:-:S07]  /*4a40*/  MOV R5, R18 ;  /* 0x0000001200057202 */ /* 0x000fce0000000f00 */
[----:B------:R-:W-:Y:S05]  /*4a50*/  WARPSYNC.COLLECTIVE R14, `(.L_x_150) ;  /* 0x000000000e087348 */ /* 0x000fea0003c00000 */
[----:B------:R0:W1:Y:S02]  /*4a60*/  SHFL.BFLY P2, R18, R17, R16, R15 ;  /* 0x0c00001011127389 */ /* 0x000064000004000f */
[----:B01----:R-:W-:Y:S01]  /*4a70*/  ENDCOLLECTIVE ;  /* 0x000000000000791b */ /* 0x003fe20003800000 */
.L_x_150:
[----:B------:R-:W-:Y:S01]  /*4a80*/  FADD.FTZ R5, R6, R5 ;  /* 0x0000000506057221 */ /* 0x000fe20000010000 */
[----:B------:R-:W-:-:S04]  /*4a90*/  HFMA2.MMA R16, -RZ, RZ, 0, 5.9604644775390625e-08 ;  /* 0x00000001ff107435 */ /* 0x000fc800000001ff */
[----:B------:R-:W-:Y:S01]  /*4aa0*/  MOV R17, R5 ;  /* 0x0000000500117202 */ /* 0x000fe20000000f00 */
[----:B------:R-:W-:-:S07]  /*4ab0*/  FADD.FTZ R4, R3, R18 ;  /* 0x0000001203047221 */ /* 0x000fce0000010000 */
[----:B------:R-:W-:Y:S05]  /*4ac0*/  WARPSYNC.COLLECTIVE R14, `(.L_x_151) ;  /* 0x000000000e087348 */ /* 0x000fea0003c00000 */
[----:B------:R0:W1:Y:S02]  /*4ad0*/  SHFL.BFLY P2, R18, R17, R16, R15 ;  /* 0x0c00001011127389 */ /* 0x000064000004000f */
[----:B01----:R-:W-:Y:S01]  /*4ae0*/  ENDCOLLECTIVE ;  /* 0x000000000000791b */ /* 0x003fe20003800000 */
.L_x_151:
[----:B------:R-:W-:Y:S01]  /*4af0*/  MOV R17, R4 ;  /* 0x0000000400117202 */ /* 0x000fe20000000f00 */
[----:B------:R-:W-:-:S07]  /*4b00*/  IMAD.MOV.U32 R6, RZ, RZ, R18 ;  /* 0x000000ffff067224 */ /* 0x000fce00078e0012 */
[----:B------:R-:W-:Y:S05]  /*4b10*/  WARPSYNC.COLLECTIVE R14, `(.L_x_152) ;  /* 0x000000000e087348 */ /* 0x000fea0003c00000 */
[----:B------:R0:W1:Y:S02]  /*4b20*/  SHFL.BFLY P2, R18, R17, R16, R15 ;  /* 0x0c00001011127389 */ /* 0x000064000004000f */
[----:B01----:R-:W-:Y:S01]  /*4b30*/  ENDCOLLECTIVE ;  /* 0x000000000000791b */ /* 0x003fe20003800000 */
.L_x_152:
[----:B------:R-:W-:Y:S01]  /*4b40*/  FADD.FTZ R5, R5, R6 ;  /* 0x0000000605057221 */ /* 0x000fe20000010000 */
[----:B------:R-:W-:Y:S01]  /*4b50*/  HFMA2.MMA R16, -RZ, RZ, 0, 4.76837158203125e-07 ;  /* 0x00000008ff107435 */ /* 0x000fe200000001ff */
[----:B------:R-:W-:Y:S01]  /*4b60*/  IMAD.MOV.U32 R17, RZ, RZ, R20 ;  /* 0x000000ffff117224 */ /* 0x000fe200078e0014 */
[----:B------:R-:W-:-:S09]  /*4b70*/  MOV R3, R18 ;  /* 0x0000001200037202 */ /* 0x000fd20000000f00 */
[----:B------:R-:W-:Y:S05]  /*4b80*/  WARPSYNC.COLLECTIVE R14, `(.L_x_153) ;  /* 0x000000000e087348 */ /* 0x000fea0003c00000 */
[----:B------:R0:W1:Y:S02]  /*4b90*/  SHFL.BFLY P2, R18, R17, R16, R15 ;  /* 0x0c00001011127389 */ /* 0x000064000004000f */
[----:B01----:R-:W-:Y:S01]  /*4ba0*/  ENDCOLLECTIVE ;  /* 0x000000000000791b */ /* 0x003fe20003800000 */
.L_x_153:
[----:B------:R-:W-:Y:S01]  /*4bb0*/  FADD.FTZ R32, R4, R3 ;  /* 0x0000000304207221 */ /* 0x000fe20000010000 */
[----:B------:R-:W-:Y:S01]  /*4bc0*/  IMAD.MOV.U32 R17, RZ, RZ, R22 ;  /* 0x000000ffff117224 */ /* 0x000fe200078e0016 */
[----:B------:R-:W-:-:S07]  /*4bd0*/  MOV R19, R18 ;  /* 0x0000001200137202 */ /* 0x000fce0000000f00 */
[----:B------:R-:W-:Y:S05]  /*4be0*/  WARPSYNC.COLLECTIVE R14, `(.L_x_154) ;  /* 0x000000000e087348 */ /* 0x000fea0003c00000 */
[----:B------:R0:W1:Y:S02]  /*4bf0*/  SHFL.BFLY P2, R18, R17, R16, R15 ;  /* 0x0c00001011127389 */ /* 0x000064000004000f */
[----:B01----:R-:W-:Y:S01]  /*4c00*/  ENDCOLLECTIVE ;  /* 0x000000000000791b */ /* 0x003fe20003800000 */
.L_x_154:
[----:B------:R-:W-:Y:S01]  /*4c10*/  FADD.FTZ R19, R19, R20 ;  /* 0x0000001413137221 */ /* 0x000fe20000010000 */
[----:B------:R-:W-:-:S03]  /*4c20*/  HFMA2.MMA R16, -RZ, RZ, 0, 2.384185791015625e-07 ;  /* 0x00000004ff107435 */ /* 0x000fc600000001ff */
[----:B------:R-:W-:Y:S01]  /*4c30*/  IMAD.MOV.U32 R17, RZ, RZ, R19 ;  /* 0x000000ffff117224 */ /* 0x000fe200078e0013 */
[----:B------:R-:W-:-:S07]  /*4c40*/  MOV R21, R18 ;  /* 0x0000001200157202 */ /* 0x000fce0000000f00 */
[----:B------:R-:W-:Y:S05]  /*4c50*/  WARPSYNC.COLLECTIVE R14, `(.L_x_155) ;  /* 0x000000000e087348 */ /* 0x000fea0003c00000 */
[----:B------:R0:W1:Y:S02]  /*4c60*/  SHFL.BFLY P2, R18, R17, R16, R15 ;  /* 0x0c00001011127389 */ /* 0x000064000004000f */
[----:B01----:R-:W-:Y:S01]  /*4c70*/  ENDCOLLECTIVE ;  /* 0x000000000000791b */ /* 0x003fe20003800000 */
.L_x_155:
[----:B------:R-:W-:-:S04]  /*4c80*/  FADD.FTZ R21, R21, R22 ;  /* 0x0000001615157221 */ /* 0x000fc80000010000 */
[----:B------:R-:W-:Y:S01]  /*4c90*/  IMAD.MOV.U32 R17, RZ, RZ, R21 ;  /* 0x000000ffff117224 */ /* 0x000fe200078e0015 */
[----:B------:R-:W-:-:S07]  /*4ca0*/  MOV R8, R18 ;  /* 0x0000001200087202 */ /* 0x000fce0000000f00 */
[----:B------:R-:W-:Y:S05]  /*4cb0*/  WARPSYNC.COLLECTIVE R14, `(.L_x_156) ;  /* 0x000000000e087348 */ /* 0x000fea0003c00000 */
[----:B------:R0:W1:Y:S02]  /*4cc0*/  SHFL.BFLY P2, R18, R17, R16, R15 ;  /* 0x0c00001011127389 */ /* 0x000064000004000f */
[----:B01----:R-:W-:Y:S01]  /*4cd0*/  ENDCOLLECTIVE ;  /* 0x000000000000791b */ /* 0x003fe20003800000 */
.L_x_156:
[----:B------:R-:W-:Y:S01]  /*4ce0*/  FADD.FTZ R23, R19, R8 ;  /* 0x0000000813177221 */ /* 0x000fe20000010000 */
[----:B------:R-:W-:-:S04]  /*4cf0*/  HFMA2.MMA R16, -RZ, RZ, 0, 1.1920928955078125e-07 ;  /* 0x00000002ff107435 */ /* 0x000fc800000001ff */
[----:B------:R-:W-:Y:S02]  /*4d00*/  MOV R17, R23 ;  /* 0x0000001700117202 */ /* 0x000fe40000000f00 */
[----:B------:R-:W-:Y:S02]  /*4d10*/  MOV R24, R18 ;  /* 0x0000001200187202 */ /* 0x000fe40000000f00 */
[----:B------:R-:W-:-:S03]  /*4d20*/  @!P0 LEA R18, R43, UR4, 0x7 ;  /* 0x000000042b128c11 */ /* 0x000fc6000f8e38ff */
[----:B------:R-:W-:Y:S02]  /*4d30*/  FADD.FTZ R24, R21, R24 ;  /* 0x0000001815187221 */ /* 0x000fe40000010000 */
[----:B------:R-:W-:-:S07]  /*4d40*/  @!P0 IMAD R10, R9, 0x4, R18 ;  /* 0x00000004090a8824 */ /* 0x000fce00078e0212 */
[----:B------:R-:W-:Y:S05]  /*4d50*/  WARPSYNC.COLLECTIVE R14, `(.L_x_157) ;  /* 0x000000000e087348 */ /* 0x000fea0003c00000 */
[----:B------:R0:W1:Y:S02]  /*4d60*/  SHFL.BFLY P2, R18, R17, R16, R15 ;  /* 0x0c00001011127389 */ /* 0x000064000004000f */
[----:B01----:R-:W-:Y:S01]  /*4d70*/  ENDCOLLECTIVE ;  /* 0x000000000000791b */ /* 0x003fe20003800000 */
.L_x_157:
[----:B------:R-:W-:Y:S01]  /*4d80*/  IMAD.MOV.U32 R9, RZ, RZ, RZ ;  /* 0x000000ffff097224 */ /* 0x000fe200078e00ff */
[----:B------:R0:W1:Y:S04]  /*4d90*/  @!P0 LDS R13, [R10] ;  /* 0x000000000a0d8984 */ /* 0x0000680000000800 */
[----:B------:R0:W2:Y:S01]  /*4da0*/  @!P0 LDS R25, [R10+0x500] ;  /* 0x000500000a198984 */ /* 0x0000a20000000800 */
[----:B------:R-:W-:Y:S01]  /*4db0*/  MOV R17, R24 ;  /* 0x0000001800117202 */ /* 0x000fe20000000f00 */
[----:B------:R-:W-:-:S07]  /*4dc0*/  IMAD.MOV.U32 R8, RZ, RZ, R18 ;  /* 0x000000ffff087224 */ /* 0x000fce00078e0012 */
[----:B012---:R-:W-:Y:S05]  /*4dd0*/  WARPSYNC.COLLECTIVE R14, `(.L_x_158) ;  /* 0x000000000e087348 */ /* 0x007fea0003c00000 */
[----:B------:R3:W4:Y:S02]  /*4de0*/  SHFL.BFLY P2, R18, R17, R16, R15 ;  /* 0x0c00001011127389 */ /* 0x000724000004000f */
[----:B01234-:R-:W-:Y:S01]  /*4df0*/  ENDCOLLECTIVE ;  /* 0x000000000000791b */ /* 0x01ffe20003800000 */
.L_x_158:
[----:B------:R-:W-:Y:S01]  /*4e00*/  FADD.FTZ R23, R23, R8 ;  /* 0x0000000817177221 */ /* 0x000fe20000010000 */
[----:B------:R-:W-:-:S04]  /*4e10*/  HFMA2.MMA R16, -RZ, RZ, 0, 5.9604644775390625e-08 ;  /* 0x00000001ff107435 */ /* 0x000fc800000001ff */
[----:B------:R-:W-:Y:S02]  /*4e20*/  MOV R17, R23 ;  /* 0x0000001700117202 */ /* 0x000fe40000000f00 */
[----:B------:R-:W-:Y:S01]  /*4e30*/  @!P0 MOV R12, R13 ;  /* 0x0000000d000c8202 */ /* 0x000fe20000000f00 */
[----:B------:R-:W-:Y:S01]  /*4e40*/  @!P0 IMAD.MOV.U32 R11, RZ, RZ, R25 ;  /* 0x000000ffff0b8224 */ /* 0x000fe200078e0019 */
[----:B------:R-:W-:-:S07]  /*4e50*/  MOV R7, R18 ;  /* 0x0000001200077202 */ /* 0x000fce0000000f00 */
[----:B------:R-:W-:Y:S05]  /*4e60*/  WARPSYNC.COLLECTIVE R14, `(.L_x_159) ;  /* 0x000000000e087348 */ /* 0x000fea0003c00000 */
[----:B------:R0:W1:Y:S02]  /*4e70*/  SHFL.BFLY P2, R18, R17, R16, R15 ;  /* 0x0c00001011127389 */ /* 0x000064000004000f */
[----:B01----:R-:W-:Y:S01]  /*4e80*/  ENDCOLLECTIVE ;  /* 0x000000000000791b */ /* 0x003fe20003800000 */
.L_x_159:
[----:B------:R-:W-:Y:S01]  /*4e90*/  FADD.FTZ R24, R24, R7 ;  /* 0x0000000718187221 */ /* 0x000fe20000010000 */
[----:B------:R-:W-:-:S04]  /*4ea0*/  HFMA2.MMA R7, -RZ, RZ, 0, 0 ;  /* 0x00000000ff077435 */ /* 0x000fc800000001ff */
[----:B------:R-:W-:Y:S01]  /*4eb0*/  MOV R17, R24 ;  /* 0x0000001800117202 */ /* 0x000fe20000000f00 */
[----:B------:R-:W-:-:S07]  /*4ec0*/  IMAD.MOV.U32 R22, RZ, RZ, R18 ;  /* 0x000000ffff167224 */ /* 0x000fce00078e0012 */
[----:B------:R-:W-:Y:S05]  /*4ed0*/  WARPSYNC.COLLECTIVE R14, `(.L_x_160) ;  /* 0x000000000e087348 */ /* 0x000fea0003c00000 */
[----:B------:R0:W1:Y:S02]  /*4ee0*/  SHFL.BFLY P2, R18, R17, R16, R15 ;  /* 0x0c00001011127389 */ /* 0x000064000004000f */
[----:B01----:R-:W-:Y:S01]  /*4ef0*/  ENDCOLLECTIVE ;  /* 0x000000000000791b */ /* 0x003fe20003800000 */
.L_x_160:
[----:B------:R-:W-:Y:S01]  /*4f00*/  FADD.FTZ R22, R23, R22 ;  /* 0x0000001617167221 */ /* 0x000fe20000010000 */
[----:B------:R-:W-:Y:S01]  /*4f10*/  HFMA2.MMA R16, -RZ, RZ, 0, 4.76837158203125e-07 ;  /* 0x00000008ff107435 */ /* 0x000fe200000001ff */
[----:B------:R-:W-:Y:S01]  /*4f20*/  IMAD.MOV.U32 R17, RZ, RZ, R12 ;  /* 0x000000ffff117224 */ /* 0x000fe200078e000c */
[----:B------:R-:W-:-:S09]  /*4f30*/  MOV R21, R18 ;  /* 0x0000001200157202 */ /* 0x000fd20000000f00 */
[----:B------:R-:W-:Y:S05]  /*4f40*/  WARPSYNC.COLLECTIVE R14, `(.L_x_161) ;  /* 0x000000000e087348 */ /* 0x000fea0003c00000 */
[----:B------:R0:W1:Y:S02]  /*4f50*/  SHFL.BFLY P2, R18, R17, R16, R15 ;  /* 0x0c00001011127389 */ /* 0x000064000004000f */
[----:B01----:R-:W-:Y:S01]  /*4f60*/  ENDCOLLECTIVE ;  /* 0x000000000000791b */ /* 0x003fe20003800000 */
.L_x_161:
[----:B------:R-:W-:Y:S01]  /*4f70*/  FADD.FTZ R21, R24, R21 ;  /* 0x0000001518157221 */ /* 0x000fe20000010000 */
[----:B------:R-:W-:Y:S01]  /*4f80*/  IMAD.MOV.U32 R17, RZ, RZ, R11 ;  /* 0x000000ffff117224 */ /* 0x000fe200078e000b */
[----:B------:R-:W-:-:S07]  /*4f90*/  MOV R13, R18 ;  /* 0x00000012000d7202 */ /* 0x000fce0000000f00 */
[----:B------:R-:W-:Y:S05]  /*4fa0*/  WARPSYNC.COLLECTIVE R14, `(.L_x_162) ;  /* 0x000000000e087348 */ /* 0x000fea0003c00000 */
[----:B------:R0:W1:Y:S02]  /*4fb0*/  SHFL.BFLY P2, R18, R17, R16, R15 ;  /* 0x0c00001011127389 */ /* 0x000064000004000f */
[----:B01----:R-:W-:Y:S01]  /*4fc0*/  ENDCOLLECTIVE ;  /* 0x000000000000791b */ /* 0x003fe20003800000 */
.L_x_162:
[----:B------:R-:W-:Y:S01]  /*4fd0*/  FADD.FTZ R13, R13, R12 ;  /* 0x0000000c0d0d7221 */ /* 0x000fe20000010000 */
[----:B------:R-:W-:Y:S01]  /*4fe0*/  @!P0 SHF.L.U32 R12, R43, 0x1, RZ ;  /* 0x000000012b0c8819 */ /* 0x000fe200000006ff */
[----:B------:R-:W-:Y:S02]  /*4ff0*/  HFMA2.MMA R16, -RZ, RZ, 0, 2.384185791015625e-07 ;  /* 0x00000004ff107435 */ /* 0x000fe400000001ff */
[----:B------:R-:W-:Y:S01]  /*5000*/  IMAD.MOV.U32 R17, RZ, RZ, R13 ;  /* 0x000000ffff117224 */ /* 0x000fe200078e000d */
[----:B------:R-:W-:-:S08]  /*5010*/  MOV R26, R18 ;  /* 0x00000012001a7202 */ /* 0x000fd00000000f00 */
[----:B------:R-:W-:Y:S05]  /*5020*/  WARPSYNC.COLLECTIVE R14, `(.L_x_163) ;  /* 0x000000000e087348 */ /* 0x000fea0003c00000 */
[----:B------:R0:W1:Y:S02]  /*5030*/  SHFL.BFLY P2, R18, R17, R16, R15 ;  /* 0x0c00001011127389 */ /* 0x000064000004000f */
[----:B01----:R-:W-:Y:S01]  /*5040*/  ENDCOLLECTIVE ;  /* 0x000000000000791b */ /* 0x003fe20003800000 */
.L_x_163:
[----:B------:R-:W-:Y:S01]  /*5050*/  FADD.FTZ R20, R26, R11 ;  /* 0x0000000b1a147221 */ /* 0x000fe20000010000 */
[----:B------:R-:W-:-:S04]  /*5060*/  @!P0 IADD3 R11, R2, 0x3c, RZ ;  /* 0x0000003c020b8810 */ /* 0x000fc80007ffe0ff */
[----:B------:R-:W-:Y:S01]  /*5070*/  @!P0 LOP3.LUT R11, R11, R12, RZ, 0x3c, !PT ;  /* 0x0000000c0b0b8212 */ /* 0x000fe200078e3cff */
[----:B------:R-:W-:Y:S01]  /*5080*/  IMAD.MOV.U32 R17, RZ, RZ, R20 ;  /* 0x000000ffff117224 */ /* 0x000fe200078e0014 */
[----:B------:R-:W-:-:S07]  /*5090*/  MOV R26, R18 ;  /* 0x00000012001a7202 */ /* 0x000fce0000000f00 */
[----:B------:R-:W-:Y:S05]  /*50a0*/  WARPSYNC.COLLECTIVE R14, `(.L_x_164) ;  /* 0x000000000e087348 */ /* 0x000fea0003c00000 */
[----:B------:R0:W1:Y:S02]  /*50b0*/  SHFL.BFLY P2, R18, R17, R16, R15 ;  /* 0x0c00001011127389 */ /* 0x000064000004000f */
[----:B01----:R-:W-:Y:S01]  /*50c0*/  ENDCOLLECTIVE ;  /* 0x000000000000791b */ /* 0x003fe20003800000 */
.L_x_164:
        /* <DEDUP_REMOVED lines=10> */
.L_x_165:
[----:B------:R0:W1:Y:S04]  /*5170*/  @!P0 LDS R10, [R27] ;  /* 0x000000001b0a8984 */ /* 0x0000680000000800 */
[----:B------:R0:W2:Y:S01]  /*5180*/  @!P0 LDS R8, [R27+0x500] ;  /* 0x000500001b088984 */ /* 0x0000a20000000800 */
[----:B------:R-:W-:Y:S01]  /*5190*/  MOV R17, R25 ;  /* 0x0000001900117202 */ /* 0x000fe20000000f00 */
[----:B------:R-:W-:-:S07]  /*51a0*/  IMAD.MOV.U32 R11, RZ, RZ, R18 ;  /* 0x000000ffff0b7224 */ /* 0x000fce00078e0012 */
[----:B012---:R-:W-:Y:S05]  /*51b0*/  WARPSYNC.COLLECTIVE R14, `(.L_x_166) ;  /* 0x000000000e087348 */ /* 0x007fea0003c00000 */
[----:B------:R3:W4:Y:S02]  /*51c0*/  SHFL.BFLY P2, R18, R17, R16, R15 ;  /* 0x0c00001011127389 */ /* 0x000724000004000f */
[----:B01234-:R-:W-:Y:S01]  /*51d0*/  ENDCOLLECTIVE ;  /* 0x000000000000791b */ /* 0x01ffe20003800000 */
.L_x_166:
[----:B------:R-:W-:-:S04]  /*51e0*/  FADD.FTZ R26, R26, R11 ;  /* 0x0000000b1a1a7221 */ /* 0x000fc80000010000 */
[----:B------:R-:W-:Y:S01]  /*51f0*/  IMAD.MOV.U32 R17, RZ, RZ, R26 ;  /* 0x000000ffff117224 */ /* 0x000fe200078e001a */
[----:B------:R-:W-:Y:S02]  /*5200*/  MOV R16, 0x1 ;  /* 0x0000000100107802 */ /* 0x000fe40000000f00 */
[----:B------:R-:W-:Y:S02]  /*5210*/  @!P0 MOV R9, R10 ;  /* 0x0000000a00098202 */ /* 0x000fe40000000f00 */
[----:B------:R-:W-:Y:S02]  /*5220*/  @!P0 MOV R7, R8 ;  /* 0x0000000800078202 */ /* 0x000fe40000000f00 */
[----:B------:R-:W-:-:S07]  /*5230*/  MOV R12, R18 ;  /* 0x00000012000c7202 */ /* 0x000fce0000000f00 */
[----:B------:R-:W-:Y:S05]  /*5240*/  WARPSYNC.COLLECTIVE R14, `(.L_x_167) ;  /* 0x000000000e087348 */ /* 0x000fea0003c00000 */
[----:B------:R0:W1:Y:S02]  /*5250*/  SHFL.BFLY P2, R18, R17, R16, R15 ;  /* 0x0c00001011127389 */ /* 0x000064000004000f */
[----:B01----:R-:W-:Y:S01]  /*5260*/  ENDCOLLECTIVE ;  /* 0x000000000000791b */ /* 0x003fe20003800000 */
.L_x_167:
[----:B------:R-:W-:Y:S01]  /*5270*/  ISETP.NE.AND P0, PT, R43, RZ, PT ;  /* 0x000000ff2b00720c */ /* 0x000fe20003f05270 */
[----:B------:R-:W-:-:S04]  /*5280*/  FADD.FTZ R25, R25, R12 ;  /* 0x0000000c19197221 */ /* 0x000fc80000010000 */
[----:B------:R-:W-:-:S08]  /*5290*/  IMAD.MOV.U32 R17, RZ, RZ, R25 ;  /* 0x000000ffff117224 */ /* 0x000fd000078e0019 */
[----:B------:R-:W0:Y:S01]  /*52a0*/  @!P0 LDC.64 R12, c[0x0][0x218] ;  /* 0x00008600ff0c8b82 */ /* 0x000e220000000a00 */
[----:B------:R-:W-:-:S07]  /*52b0*/  @!P0 F2FP.BF16.F32.PACK_AB R32, RZ, R32 ;  /* 0x00000020ff20823e */ /* 0x000fce00000010ff */
[----:B------:R-:W1:Y:S01]  /*52c0*/  @!P0 LDC.64 R2, c[0x0][0x220] ;  /* 0x00008800ff028b82 */ /* 0x000e620000000a00 */
[----:B------:R-:W-:-:S07]  /*52d0*/  MOV R27, R18 ;  /* 0x00000012001b7202 */ /* 0x000fce0000000f00 */
[----:B01----:R-:W-:Y:S05]  /*52e0*/  WARPSYNC.COLLECTIVE R14, `(.L_x_168) ;  /* 0x000000000e087348 */ /* 0x003fea0003c00000 */
[----:B------:R2:W3:Y:S02]  /*52f0*/  SHFL.BFLY P2, R18, R17, R16, R15 ;  /* 0x0c00001011127389 */ /* 0x0004e4000004000f */
[----:B0123--:R-:W-:Y:S01]  /*5300*/  ENDCOLLECTIVE ;  /* 0x000000000000791b */ /* 0x00ffe20003800000 */
.L_x_168:
[----:B------:R-:W-:Y:S01]  /*5310*/  FADD.FTZ R26, R26, R27 ;  /* 0x0000001b1a1a7221 */ /* 0x000fe20000010000 */
[----:B------:R-:W-:Y:S01]  /*5320*/  @!P0 IMAD.WIDE R12, R29, 0x2, R12 ;  /* 0x000000021d0c8825 */ /* 0x000fe200078e020c */
[----:B------:R-:W-:-:S03]  /*5330*/  MOV R17, R9 ;  /* 0x0000000900117202 */ /* 0x000fc60000000f00 */
[----:B------:R-:W-:Y:S02]  /*5340*/  IMAD.MOV.U32 R16, RZ, RZ, 0x8 ;  /* 0x00000008ff107424 */ /* 0x000fe400078e00ff */
[----:B------:R-:W-:Y:S01]  /*5350*/  @!P0 IMAD.WIDE R2, R29, 0x2, R2 ;  /* 0x000000021d028825 */ /* 0x000fe200078e0202 */
[----:B------:R-:W-:-:S07]  /*5360*/  MOV R28, R18 ;  /* 0x00000012001c7202 */ /* 0x000fce0000000f00 */
[----:B------:R-:W-:Y:S05]  /*5370*/  WARPSYNC.COLLECTIVE R14, `(.L_x_169) ;  /* 0x000000000e087348 */ /* 0x000fea0003c00000 */
[----:B------:R0:W1:Y:S02]  /*5380*/  SHFL.BFLY P2, R18, R17, R16, R15 ;  /* 0x0c00001011127389 */ /* 0x000064000004000f */
[----:B01----:R-:W-:Y:S01]  /*5390*/  ENDCOLLECTIVE ;  /* 0x000000000000791b */ /* 0x003fe20003800000 */
.L_x_169:
[----:B------:R-:W-:Y:S01]  /*53a0*/  FADD.FTZ R25, R25, R28 ;  /* 0x0000001c19197221 */ /* 0x000fe20000010000 */
[----:B------:R-:W-:Y:S01]  /*53b0*/  IMAD.MOV.U32 R17, RZ, RZ, R7 ;  /* 0x000000ffff117224 */ /* 0x000fe200078e0007 */
[----:B------:R-:W-:-:S07]  /*53c0*/  MOV R30, R18 ;  /* 0x00000012001e7202 */ /* 0x000fce0000000f00 */
[----:B------:R-:W-:Y:S05]  /*53d0*/  WARPSYNC.COLLECTIVE R14, `(.L_x_170) ;  /* 0x000000000e087348 */ /* 0x000fea0003c00000 */
[----:B------:R0:W1:Y:S02]  /*53e0*/  SHFL.BFLY P2, R18, R17, R16, R15 ;  /* 0x0c00001011127389 */ /* 0x000064000004000f */
[----:B01----:R-:W-:Y:S01]  /*53f0*/  ENDCOLLECTIVE ;  /* 0x000000000000791b */ /* 0x003fe20003800000 */
.L_x_170:
[----:B------:R-:W-:-:S05]  /*5400*/  FADD.FTZ R30, R30, R9 ;  /* 0x000000091e1e7221 */ /* 0x000fca0000010000 */
[----:B------:R-:W-:Y:S01]  /*5410*/  MOV R17, R30 ;  /* 0x0000001e00117202 */ /* 0x000fe20000000f00 */
[----:B------:R-:W-:Y:S01]  /*5420*/  IMAD.MOV.U32 R16, RZ, RZ, 0x4 ;  /* 0x00000004ff107424 */ /* 0x000fe200078e00ff */
[----:B------:R-:W-:-:S07]  /*5430*/  MOV R10, R18 ;  /* 0x00000012000a7202 */ /* 0x000fce0000000f00 */
[----:B------:R-:W-:Y:S05]  /*5440*/  WARPSYNC.COLLECTIVE R14, `(.L_x_171) ;  /* 0x000000000e087348 */ /* 0x000fea0003c00000 */
[----:B------:R0:W1:Y:S02]  /*5450*/  SHFL.BFLY P2, R18, R17, R16, R15 ;  /* 0x0c00001011127389 */ /* 0x000064000004000f */
[----:B01----:R-:W-:Y:S01]  /*5460*/  ENDCOLLECTIVE ;  /* 0x000000000000791b */ /* 0x003fe20003800000 */
.L_x_171:
[----:B------:R-:W-:Y:S02]  /*5470*/  FADD.FTZ R19, R10, R7 ;  /* 0x000000070a137221 */ /* 0x000fe40000010000 */
[----:B------:R-:W0:Y:S08]  /*5480*/  @!P0 LDC.64 R10, c[0x0][0x220] ;  /* 0x00008800ff0a8b82 */ /* 0x000e300000000a00 */
[----:B------:R-:W1:Y:S01]  /*5490*/  @!P0 LDC.64 R6, c[0x0][0x220] ;  /* 0x00008800ff068b82 */ /* 0x000e620000000a00 */
[----:B------:R-:W-:-:S02]  /*54a0*/  MOV R17, R19 ;  /* 0x0000001300117202 */ /* 0x000fc40000000f00 */
[----:B------:R-:W-:-:S07]  /*54b0*/  MOV R9, R18 ;  /* 0x0000001200097202 */ /* 0x000fce0000000f00 */
[----:B01----:R-:W-:Y:S05]  /*54c0*/  WARPSYNC.COLLECTIVE R14, `(.L_x_172) ;  /* 0x000000000e087348 */ /* 0x003fea0003c00000 */
[----:B------:R2:W3:Y:S02]  /*54d0*/  SHFL.BFLY P2, R18, R17, R16, R15 ;  /* 0x0c00001011127389 */ /* 0x0004e4000004000f */
[----:B0123--:R-:W-:Y:S01]  /*54e0*/  ENDCOLLECTIVE ;  /* 0x000000000000791b */ /* 0x00ffe20003800000 */
.L_x_172:
[----:B------:R-:W-:Y:S01]  /*54f0*/  FADD.FTZ R30, R30, R9 ;  /* 0x000000091e1e7221 */ /* 0x000fe20000010000 */
[C---:B------:R-:W-:Y:S01]  /*5500*/  @!P0 IMAD.WIDE R10, R29.reuse, 0x2, R10 ;  /* 0x000000021d0a8825 */ /* 0x040fe200078e020a */
[----:B------:R-:W0:Y:S03]  /*5510*/  @!P0 LDC.64 R8, c[0x0][0x218] ;  /* 0x00008600ff088b82 */ /* 0x000e260000000a00 */
[----:B------:R-:W-:Y:S01]  /*5520*/  @!P0 IMAD.WIDE R6, R29, 0x2, R6 ;  /* 0x000000021d068825 */ /* 0x000fe200078e0206 */
[----:B------:R-:W-:Y:S01]  /*5530*/  HFMA2.MMA R16, -RZ, RZ, 0, 1.1920928955078125e-07 ;  /* 0x00000002ff107435 */ /* 0x000fe200000001ff */
[----:B------:R-:W-:Y:S02]  /*5540*/  MOV R17, R30 ;  /* 0x0000001e00117202 */ /* 0x000fe40000000f00 */
[----:B------:R-:W-:-:S08]  /*5550*/  IMAD.MOV.U32 R20, RZ, RZ, R18 ;  /* 0x000000ffff147224 */ /* 0x000fd000078e0012 */
[----:B0-----:R-:W-:Y:S05]  /*5560*/  WARPSYNC.COLLECTIVE R14, `(.L_x_173) ;  /* 0x000000000e087348 */ /* 0x001fea0003c00000 */
[----:B------:R1:W2:Y:S02]  /*5570*/  SHFL.BFLY P2, R18, R17, R16, R15 ;  /* 0x0c00001011127389 */ /* 0x0002a4000004000f */
[----:B012---:R-:W-:Y:S01]  /*5580*/  ENDCOLLECTIVE ;  /* 0x000000000000791b */ /* 0x007fe20003800000 */
.L_x_173:
[----:B------:R-:W-:Y:S01]  /*5590*/  FADD.FTZ R19, R19, R20 ;  /* 0x0000001413137221 */ /* 0x000fe20000010000 */
[----:B------:R-:W-:-:S04]  /*55a0*/  @!P0 IMAD.WIDE R8, R29, 0x2, R8 ;  /* 0x000000021d088825 */ /* 0x000fc800078e0208 */
[----:B------:R-:W-:Y:S01]  /*55b0*/  MOV R17, R19 ;  /* 0x0000001300117202 */ /* 0x000fe20000000f00 */
[----:B------:R-:W-:Y:S01]  /*55c0*/  IMAD.MOV.U32 R31, RZ, RZ, R18 ;  /* 0x000000ffff1f7224 */ /* 0x000fe200078e0012 */
[----:B------:R-:W-:Y:S02]  /*55d0*/  @!P0 F2FP.BF16.F32.PACK_AB R18, RZ, R5 ;  /* 0x00000005ff12823e */ /* 0x000fe400000010ff */
[----:B------:R-:W0:Y:S01]  /*55e0*/  @!P0 LDC.64 R4, c[0x0][0x218] ;  /* 0x00008600ff048b82 */ /* 0x000e220000000a00 */
[----:B------:R-:W-:Y:S01]  /*55f0*/  FADD.FTZ R30, R30, R31 ;  /* 0x0000001f1e1e7221 */ /* 0x000fe20000010000 */
[----:B------:R-:W-:-:S07]  /*5600*/  PRMT R33, R18, 0x7610, R33 ;  /* 0x0000761012217816 */ /* 0x000fce0000000021 */
[----:B0-----:R-:W-:Y:S05]  /*5610*/  WARPSYNC.COLLECTIVE R14, `(.L_x_174) ;  /* 0x000000000e087348 */ /* 0x001fea0003c00000 */
[----:B------:R1:W2:Y:S02]  /*5620*/  SHFL.BFLY P2, R18, R17, R16, R15 ;  /* 0x0c00001011127389 */ /* 0x0002a4000004000f */
[----:B012---:R-:W-:Y:S01]  /*5630*/  ENDCOLLECTIVE ;  /* 0x000000000000791b */ /* 0x007fe20003800000 */
.L_x_174:
[----:B------:R0:W-:Y:S04]  /*5640*/  @!P0 STG.E.U16 desc[UR10][R12.64], R33 ;  /* 0x000000210c008986 */ /* 0x0001e8000c10150a */
[----:B------:R1:W-:Y:S01]  /*5650*/  @!P0 STG.E.U16 desc[UR10][R10.64], R32 ;  /* 0x000000200a008986 */ /* 0x0003e2000c10150a */
[----:B------:R-:W-:Y:S01]  /*5660*/  @!P0 F2FP.BF16.F32.PACK_AB R14, RZ, R26 ;  /* 0x0000001aff0e823e */ /* 0x000fe200000010ff */
[----:B------:R-:W-:Y:S01]  /*5670*/  HFMA2.MMA R16, -RZ, RZ, 0, 5.9604644775390625e-08 ;  /* 0x00000001ff107435 */ /* 0x000fe200000001ff */
[----:B------:R-:W-:Y:S02]  /*5680*/  MOV R17, R30 ;  /* 0x0000001e00117202 */ /* 0x000fe40000000f00 */
[----:B0-----:R-:W-:Y:S02]  /*5690*/  @!P0 F2FP.BF16.F32.PACK_AB R13, RZ, R21 ;  /* 0x00000015ff0d823e */ /* 0x001fe400000010ff */
[----:B-1----:R-:W-:Y:S01]  /*56a0*/  PRMT R10, R14, 0x7610, R10 ;  /* 0x000076100e0a7816 */ /* 0x002fe2000000000a */
[----:B------:R-:W-:Y:S01]  /*56b0*/  IMAD.MOV.U32 R14, RZ, RZ, 0xffff ;  /* 0x0000ffffff0e7424 */ /* 0x000fe200078e00ff */
[----:B------:R-:W-:Y:S01]  /*56c0*/  @!P0 F2FP.BF16.F32.PACK_AB R11, RZ, R22 ;  /* 0x00000016ff0b823e */ /* 0x000fe200000010ff */
[----:B------:R-:W-:Y:S01]  /*56d0*/  @!P0 IMAD.WIDE R4, R29, 0x2, R4 ;  /* 0x000000021d048825 */ /* 0x000fe200078e0204 */
[----:B------:R-:W-:-:S03]  /*56e0*/  @!P0 F2FP.BF16.F32.PACK_AB R21, RZ, R25 ;  /* 0x00000019ff15823e */ /* 0x000fc600000010ff */
[----:B------:R-:W-:Y:S01]  /*56f0*/  IMAD.MOV.U32 R20, RZ, RZ, R18 ;  /* 0x000000ffff147224 */ /* 0x000fe200078e0012 */
[----:B------:R0:W-:Y:S03]  /*5700*/  @!P0 STG.E.U16 desc[UR10][R8.64+0x28], R11 ;  /* 0x0000280b08008986 */ /* 0x0001e6000c10150a */
[----:B------:R-:W-:-:S07]  /*5710*/  FADD.FTZ R19, R19, R20 ;  /* 0x0000001413137221 */ /* 0x000fce0000010000 */
[----:B0-----:R-:W-:Y:S05]  /*5720*/  WARPSYNC.COLLECTIVE R14, `(.L_x_175) ;  /* 0x000000000e087348 */ /* 0x001fea0003c00000 */
[----:B------:R1:W2:Y:S02]  /*5730*/  SHFL.BFLY P2, R18, R17, R16, R15 ;  /* 0x0c00001011127389 */ /* 0x0002a4000004000f */
[----:B012---:R-:W-:Y:S01]  /*5740*/  ENDCOLLECTIVE ;  /* 0x000000000000791b */ /* 0x007fe20003800000 */
.L_x_175:
[----:B------:R0:W-:Y:S04]  /*5750*/  @!P0 STG.E.U16 desc[UR10][R6.64+0x28], R13 ;  /* 0x0000280d06008986 */ /* 0x0001e8000c10150a */
[----:B------:R0:W-:Y:S04]  /*5760*/  @!P0 STG.E.U16 desc[UR10][R4.64+0x50], R10 ;  /* 0x0000500a04008986 */ /* 0x0001e8000c10150a */
[----:B------:R0:W-:Y:S01]  /*5770*/  @!P0 STG.E.U16 desc[UR10][R2.64+0x50], R21 ;  /* 0x0000501502008986 */ /* 0x0001e2000c10150a */
[----:B------:R-:W-:Y:S02]  /*5780*/  MOV R17, R19 ;  /* 0x0000001300117202 */ /* 0x000fe40000000f00 */
[----:B------:R-:W-:-:S07]  /*5790*/  MOV R23, R18 ;  /* 0x0000001200177202 */ /* 0x000fce0000000f00 */
[----:B0-----:R-:W-:Y:S05]  /*57a0*/  WARPSYNC.COLLECTIVE R14, `(.L_x_176) ;  /* 0x000000000e087348 */ /* 0x001fea0003c00000 */
[----:B------:R1:W2:Y:S02]  /*57b0*/  SHFL.BFLY P2, R18, R17, R16, R15 ;  /* 0x0c00001011127389 */ /* 0x0002a4000004000f */
[----:B012---:R-:W-:Y:S01]  /*57c0*/  ENDCOLLECTIVE ;  /* 0x000000000000791b */ /* 0x007fe20003800000 */
.L_x_176:
[----:B------:R-:W-:Y:S01]  /*57d0*/  FADD.FTZ R23, R30, R23 ;  /* 0x000000171e177221 */ /* 0x000fe20000010000 */
[----:B------:R-:W-:Y:S06]  /*57e0*/  BRA `(.L_x_177) ;  /* 0xffffffe000dc7947 */ /* 0x000fec000383ffff */
.L_x_178:
        /* <DEDUP_REMOVED lines=9> */
.L_x_2442:


//--------------------- .text._ZN13group_norm_v218gn_bwd_cuda_kernelI13__nv_bfloat16Li320ELi1ELi16ELi160ELi64ELb1ELb1ELi4ELi320ELi320ELi4ELb1ELi9ELb0ELb0ELNS_15WgradSyncMethodE2ENS_16CompileConditionILi900EEEEEvPT_S6_S6_PKS5_S8_S8_S8_PKfflPfPj --------------------------
	.section	.text._ZN13group_norm_v218gn_bwd_cuda_kernelI13__nv_bfloat16Li320ELi1ELi16ELi160ELi64ELb1ELb1ELi4ELi320ELi320ELi4ELb1ELi9ELb0ELb0ELNS_15WgradSyncMethodE2ENS_16CompileConditionILi900EEEEEvPT_S6_S6_PKS5_S8_S8_S8_PKfflPfPj,"ax",@progbits
	.align	128
        .global         _ZN13group_norm_v218gn_bwd_cuda_kernelI13__nv_bfloat16Li320ELi1ELi16ELi160ELi64ELb1ELb1ELi4ELi320ELi320ELi4ELb1ELi9ELb0ELb0ELNS_15WgradSyncMethodE2ENS_16CompileConditionILi900EEEEEvPT_S6_S6_PKS5_S8_S8_S8_PKfflPfPj
        .type           _ZN13group_norm_v218gn_bwd_cuda_kernelI13__nv_bfloat16Li320ELi1ELi16ELi160ELi64ELb1ELb1ELi4ELi320ELi320ELi4ELb1ELi9ELb0ELb0ELNS_15WgradSyncMethodE2ENS_16CompileConditionILi900EEEEEvPT_S6_S6_PKS5_S8_S8_S8_PKfflPfPj,@function
        .size           _ZN13group_norm_v218gn_bwd_cuda_kernelI13__nv_bfloat16Li320ELi1ELi16ELi160ELi64ELb1ELb1ELi4ELi320ELi320ELi4ELb1ELi9ELb0ELb0ELNS_15WgradSyncMethodE2ENS_16CompileConditionILi900EEEEEvPT_S6_S6_PKS5_S8_S8_S8_PKfflPfPj,(.L_x_2443 - _ZN13group_norm_v218gn_bwd_cuda_kernelI13__nv_bfloat16Li320ELi1ELi16ELi160ELi64ELb1ELb1ELi4ELi320ELi320ELi4ELb1ELi9ELb0ELb0ELNS_15WgradSyncMethodE2ENS_16CompileConditionILi900EEEEEvPT_S6_S6_PKS5_S8_S8_S8_PKfflPfPj)
        .other          _ZN13group_norm_v218gn_bwd_cuda_kernelI13__nv_bfloat16Li320ELi1ELi16ELi160ELi64ELb1ELb1ELi4ELi320ELi320ELi4ELb1ELi9ELb0ELb0ELNS_15WgradSyncMethodE2ENS_16CompileConditionILi900EEEEEvPT_S6_S6_PKS5_S8_S8_S8_PKfflPfPj,@"STO_CUDA_ENTRY STV_DEFAULT"
_ZN13group_norm_v218gn_bwd_cuda_kernelI13__nv_bfloat16Li320ELi1ELi16ELi160ELi64ELb1ELb1ELi4ELi320ELi320ELi4ELb1ELi9ELb0ELb0ELNS_15WgradSyncMethodE2ENS_16CompileConditionILi900EEEEEvPT_S6_S6_PKS5_S8_S8_S8_PKfflPfPj:
.text._ZN13group_norm_v218gn_bwd_cuda_kernelI13__nv_bfloat16Li320ELi1ELi16ELi160ELi64ELb1ELb1ELi4ELi320ELi320ELi4ELb1ELi9ELb0ELb0ELNS_15WgradSyncMethodE2ENS_16CompileConditionILi900EEEEEvPT_S6_S6_PKS5_S8_S8_S8_PKfflPfPj:
[----:B------:R-:W-:Y:S01]  /*0000*/  LDC R1, c[0x0][0x28] ;  /* 0x00000a00ff017b82 */ /* 0x000fe20000000800 */
[----:B------:R-:W0:Y:S07]  /*0010*/  S2R R38, SR_CTAID.Y ;  /* 0x0000000000267919 */ /* 0x000e2e0000002600 */
[----:B------:R-:W1:Y:S01]  /*0020*/  LDC.64 R6, c[0x0][0x268] ;  /* 0x00009a00ff067b82 */ /* 0x000e620000000a00 */
[----:B------:R-:W-:Y:S01]  /*0030*/  ULDC.64 UR6, c[0x0][0x258] ;  /* 0x0000960000067ab9 */ /* 0x000fe20000000a00 */
[----:B------:R-:W-:Y:S01]  /*0040*/  ULDC.64 UR8, c[0x0][0x208] ;  /* 0x0000820000087ab9 */ /* 0x000fe20000000a00 */
[----:B------:R-:W-:Y:S01]  /*0050*/  USHF.L.U32 UR10, UR6, 0x3, URZ ;  /* 0x00000003060a7899 */ /* 0x000fe2000800063f */
[----:B------:R-:W2:Y:S01]  /*0060*/  S2R R39, SR_CTAID.X ;  /* 0x0000000000277919 */ /* 0x000ea20000002500 */
[----:B------:R-:W-:Y:S01]  /*0070*/  USHF.L.U64.HI UR6, UR6, 0x3, UR7 ;  /* 0x0000000306067899 */ /* 0x000fe20008010207 */
[----:B------:R-:W-:-:S05]  /*0080*/  HFMA2.MMA R40, -RZ, RZ, 0, 0 ;  /* 0x00000000ff287435 */ /* 0x000fca00000001ff */
[----:B------:R-:W-:Y:S02]  /*0090*/  MOV R0, UR6 ;  /* 0x0000000600007c02 */ /* 0x000fe40008000f00 */
[----:B-1----:R-:W-:-:S05]  /*00a0*/  IADD3 R4, P1, R6, 0x24, RZ ;  /* 0x0000002406047810 */ /* 0x002fca0007f3e0ff */
[----:B------:R-:W-:Y:S01]  /*00b0*/  IMAD.X R5, RZ, RZ, R7, P1 ;  /* 0x000000ffff057224 */ /* 0x000fe200008e0607 */
[----:B0-----:R-:W-:Y:S01]  /*00c0*/  ISETP.LT.U32.AND P0, PT, R38, UR10, PT ;  /* 0x0000000a26007c0c */ /* 0x001fe2000bf01070 */
[----:B------:R-:W-:-:S03]  /*00d0*/  IMAD.MOV.U32 R41, RZ, RZ, R38 ;  /* 0x000000ffff297224 */ /* 0x000fc600078e0026 */
[----:B------:R-:W-:-:S13]  /*00e0*/  ISETP.GT.AND.EX P0, PT, R0, RZ, PT, P0 ;  /* 0x000000ff0000720c */ /* 0x000fda0003f04300 */
[----:B--2---:R-:W-:Y:S05]  /*00f0*/  @P0 BRA `(.L_x_179) ;  /* 0x0000000000540947 */ /* 0x004fea0003800000 */
[----:B------:R-:W0:Y:S01]  /*0100*/  S2R R0, SR_TID.X ;  /* 0x0000000000007919 */ /* 0x000e220000002100 */
[----:B------:R-:W-:Y:S01]  /*0110*/  BAR.SYNC.DEFER_BLOCKING 0x0 ;  /* 0x0000000000007b1d */ /* 0x000fe20000010000 */
[----:B0-----:R-:W-:-:S13]  /*0120*/  ISETP.NE.AND P0, PT, R0, RZ, PT ;  /* 0x000000ff0000720c */ /* 0x001fda0003f05270 */
[----:B------:R-:W-:Y:S05]  /*0130*/  @P0 BRA `(.L_x_180) ;  /* 0x0000000000380947 */ /* 0x000fea0003800000 */
[----:B------:R-:W-:Y:S01]  /*0140*/  IADD3 R0, -R41, RZ, RZ ;  /* 0x000000ff29007210 */ /* 0x000fe20007ffe1ff */
[----:B------:R-:W-:-:S03]  /*0150*/  IMAD.MOV.U32 R3, RZ, RZ, 0x7fffff71 ;  /* 0x7fffff71ff037424 */ /* 0x000fc600078e00ff */
[----:B------:R-:W-:-:S04]  /*0160*/  ISETP.NE.AND P0, PT, R39, R0, PT ;  /* 0x000000002700720c */ /* 0x000fc80003f05270 */
[----:B------:R-:W-:Y:S01]  /*0170*/  SEL R3, R3, 0x1, !P0 ;  /* 0x0000000103037807 */ /* 0x000fe20004000000 */
[----:B------:R-:W-:Y:S06]  /*0180*/  MEMBAR.ALL.GPU ;  /* 0x0000000000007992 */ /* 0x000fec000000a000 */
[----:B------:R-:W-:-:S00]  /*0190*/  ERRBAR ;  /* 0x00000000000079ab */ /* 0x000fc00000000000 */
[----:B------:R-:W-:Y:S06]  /*01a0*/  CGAERRBAR ;  /* 0x00000000000075ab */ /* 0x000fec0000000000 */
[----:B------:R0:W5:Y:S02]  /*01b0*/  ATOM.E.ADD.STRONG.GPU PT, R3, desc[UR8][R4.64], R3 ;  /* 0x000000030403798a */ /* 0x00016400081ee1c8 */
.L_x_181:
[----:B------:R-:W2:Y:S04]  /*01c0*/  LD.E.STRONG.GPU R0, desc[UR8][R4.64] ;  /* 0x0000000804007980 */ /* 0x000ea8000c10f900 */
[----:B--2---:R-:W-:Y:S01]  /*01d0*/  CCTL.IVALL ;  /* 0x00000000ff00798f */ /* 0x004fe20002000000 */
[----:B------:R-:W-:Y:S05]  /*01e0*/  YIELD ;  /* 0x0000000000007946 */ /* 0x000fea0003800000 */
[----:B-----5:R-:W-:-:S04]  /*01f0*/  LOP3.LUT R0, R0, R3, RZ, 0x3c, !PT ;  /* 0x0000000300007212 */ /* 0x020fc800078e3cff */
[----:B------:R-:W-:-:S13]  /*0200*/  ISETP.GT.AND P0, PT, R0, -0x1, PT ;  /* 0xffffffff0000780c */ /* 0x000fda0003f04270 */
[----:B------:R-:W-:Y:S05]  /*0210*/  @P0 BRA `(.L_x_181) ;  /* 0xfffffffc00e80947 */ /* 0x000fea000383ffff */
.L_x_180:
[----:B------:R-:W-:Y:S05]  /*0220*/  WARPSYNC.ALL ;  /* 0x0000000000007948 */ /* 0x000fea0003800000 */
[----:B------:R-:W-:Y:S06]  /*0230*/  BAR.SYNC.DEFER_BLOCKING 0x0 ;  /* 0x0000000000007b1d */ /* 0x000fec0000010000 */
[----:B------:R-:W-:Y:S05]  /*0240*/  BRA `(.L_x_182) ;  /* 0x0000002000587947 */ /* 0x000fea0003800000 */
.L_x_179:
[----:B------:R-:W0:Y:S01]  /*0250*/  S2R R42, SR_TID.X ;  /* 0x00000000002a7919 */ /* 0x000e220000002100 */
[----:B------:R-:W-:Y:S01]  /*0260*/  MOV R43, 0x400 ;  /* 0x00000400002b7802 */ /* 0x000fe20000000f00 */
[----:B------:R-:W-:Y:S01]  /*0270*/  UMOV UR4, URZ ;  /* 0x0000003f00047c82 */ /* 0x000fe20008000000 */
[----:B------:R-:W-:Y:S01]  /*0280*/  LEA R6, P0, R41, R6, 0x2 ;  /* 0x0000000629067211 */ /* 0x000fe200078010ff */
[----:B------:R-:W1:Y:S01]  /*0290*/  S2R R8, SR_CgaCtaId ;  /* 0x0000000000087919 */ /* 0x000e620000008800 */
[----:B------:R-:W-:Y:S02]  /*02a0*/  IADD3 R44, R43, 0x2800, RZ ;  /* 0x000028002b2c7810 */ /* 0x000fe40007ffe0ff */
[----:B------:R-:W-:Y:S01]  /*02b0*/  LEA.HI.X R7, R41, R7, R40, 0x2, P0 ;  /* 0x0000000729077211 */ /* 0x000fe200000f1428 */
[C---:B0-----:R-:W-:Y:S01]  /*02c0*/  IMAD.WIDE.U32 R2, R42.reuse, -0x33333333, RZ ;  /* 0xcccccccd2a027825 */ /* 0x041fe200078e00ff */
[----:B------:R-:W-:-:S03]  /*02d0*/  LOP3.LUT R56, R42, 0x3, RZ, 0xc0, !PT ;  /* 0x000000032a387812 */ /* 0x000fc600078ec0ff */
[----:B------:R-:W-:Y:S01]  /*02e0*/  IMAD.SHL.U32 R0, R42, 0x2, RZ ;  /* 0x000000022a007824 */ /* 0x000fe200078e00ff */
[C---:B-1----:R-:W-:Y:S02]  /*02f0*/  LEA R43, R8.reuse, R43, 0x18 ;  /* 0x0000002b082b7211 */ /* 0x042fe400078ec0ff */
[----:B------:R-:W-:Y:S02]  /*0300*/  SHF.R.U32.HI R13, RZ, 0x6, R3 ;  /* 0x00000006ff0d7819 */ /* 0x000fe40000011603 */
[--C-:B------:R-:W-:Y:S02]  /*0310*/  SHF.R.S32.HI R3, RZ, 0x1f, R42.reuse ;  /* 0x0000001fff037819 */ /* 0x100fe4000001142a */
[----:B------:R-:W-:Y:S01]  /*0320*/  LEA R44, R8, R44, 0x18 ;  /* 0x0000002c082c7211 */ /* 0x000fe200078ec0ff */
[----:B------:R-:W-:Y:S01]  /*0330*/  IMAD R51, R13, -0x50, R42 ;  /* 0xffffffb00d337824 */ /* 0x000fe200078e022a */
[----:B------:R-:W-:Y:S02]  /*0340*/  LOP3.LUT R8, R0, 0x18, RZ, 0xc, !PT ;  /* 0x0000001800087812 */ /* 0x000fe400078e0cff */
[----:B------:R-:W-:Y:S01]  /*0350*/  LEA R49, R42, R43, 0x5 ;  /* 0x0000002b2a317211 */ /* 0x000fe200078e28ff */
[----:B------:R-:W-:Y:S01]  /*0360*/  IMAD R50, R51, 0x28, R44 ;  /* 0x0000002833327824 */ /* 0x000fe200078e022c */
[----:B------:R-:W-:Y:S01]  /*0370*/  LOP3.LUT R46, R0, 0x18, RZ, 0xc0, !PT ;  /* 0x00000018002e7812 */ /* 0x000fe200078ec0ff */
[----:B------:R-:W-:Y:S01]  /*0380*/  IMAD.SHL.U32 R0, R39, 0x4, RZ ;  /* 0x0000000427007824 */ /* 0x000fe200078e00ff */
[----:B------:R-:W-:-:S02]  /*0390*/  LEA.HI R2, R3, R42, RZ, 0x2 ;  /* 0x0000002a03027211 */ /* 0x000fc400078f10ff */
[C---:B------:R-:W-:Y:S02]  /*03a0*/  IADD3 R45, R49.reuse, R8, RZ ;  /* 0x00000008312d7210 */ /* 0x040fe40007ffe0ff */
[C---:B------:R-:W-:Y:S02]  /*03b0*/  LOP3.LUT R8, R46.reuse, 0x8, RZ, 0x3c, !PT ;  /* 0x000000082e087812 */ /* 0x040fe400078e3cff */
[----:B------:R-:W-:Y:S02]  /*03c0*/  SHF.R.S32.HI R48, RZ, 0x2, R2 ;  /* 0x00000002ff307819 */ /* 0x000fe40000011402 */
[----:B------:R-:W-:Y:S01]  /*03d0*/  LOP3.LUT R10, R46, 0x10, RZ, 0x3c, !PT ;  /* 0x000000102e0a7812 */ /* 0x000fe200078e3cff */
[C---:B------:R-:W-:Y:S01]  /*03e0*/  IMAD.IADD R46, R49.reuse, 0x1, R46 ;  /* 0x00000001312e7824 */ /* 0x040fe200078e022e */
[C---:B------:R-:W-:Y:S01]  /*03f0*/  IADD3 R47, R49.reuse, R8, RZ ;  /* 0x00000008312f7210 */ /* 0x040fe20007ffe0ff */
[C---:B------:R-:W-:Y:S01]  /*0400*/  VIADD R12, R48.reuse, 0xf0 ;  /* 0x000000f0300c7836 */ /* 0x040fe20000000000 */
[----:B------:R-:W-:Y:S01]  /*0410*/  IADD3 R8, R48, 0x50, RZ ;  /* 0x0000005030087810 */ /* 0x000fe20007ffe0ff */
[----:B------:R-:W-:Y:S01]  /*0420*/  IMAD.IADD R49, R49, 0x1, R10 ;  /* 0x0000000131317824 */ /* 0x000fe200078e020a */
[----:B------:R-:W-:Y:S01]  /*0430*/  LOP3.LUT R0, R0, 0x3c, RZ, 0xc0, !PT ;  /* 0x0000003c00007812 */ /* 0x000fe200078ec0ff */
[----:B------:R-:W-:Y:S01]  /*0440*/  VIADD R10, R48, 0xa0 ;  /* 0x000000a0300a7836 */ /* 0x000fe20000000000 */
[----:B------:R-:W-:-:S02]  /*0450*/  SHF.R.S32.HI R9, RZ, 0x1f, R8 ;  /* 0x0000001fff097819 */ /* 0x000fc40000011408 */
[----:B------:R-:W-:Y:S02]  /*0460*/  IADD3 R0, R0, R13, RZ ;  /* 0x0000000d00007210 */ /* 0x000fe40007ffe0ff */
[----:B------:R-:W-:Y:S02]  /*0470*/  LEA R50, R13, R50, 0x3 ;  /* 0x000000320d327211 */ /* 0x000fe400078e18ff */
[----:B------:R-:W-:Y:S01]  /*0480*/  SHF.R.S32.HI R11, RZ, 0x1f, R10 ;  /* 0x0000001fff0b7819 */ /* 0x000fe2000001140a */
[----:B------:R-:W-:Y:S01]  /*0490*/  IMAD R58, R0, 0xa00, RZ ;  /* 0x00000a00003a7824 */ /* 0x000fe200078e02ff */
[----:B------:R-:W-:Y:S02]  /*04a0*/  LEA.HI R9, R9, R8, RZ, 0x2 ;  /* 0x0000000809097211 */ /* 0x000fe400078f10ff */
[----:B------:R-:W-:Y:S02]  /*04b0*/  SHF.R.S32.HI R13, RZ, 0x1f, R12 ;  /* 0x0000001fff0d7819 */ /* 0x000fe4000001140c */
[----:B------:R-:W-:-:S02]  /*04c0*/  LEA.HI R8, R3, R42, RZ, 0x4 ;  /* 0x0000002a03087211 */ /* 0x000fc400078f20ff */
[----:B------:R-:W-:Y:S02]  /*04d0*/  LOP3.LUT R3, R2, 0xfffffffc, RZ, 0xc0, !PT ;  /* 0xfffffffc02037812 */ /* 0x000fe400078ec0ff */
[----:B------:R-:W-:Y:S02]  /*04e0*/  LEA.HI R11, R11, R10, RZ, 0x2 ;  /* 0x0000000a0b0b7211 */ /* 0x000fe400078f10ff */
[----:B------:R-:W-:Y:S01]  /*04f0*/  LEA.HI R13, R13, R12, RZ, 0x2 ;  /* 0x0000000c0d0d7211 */ /* 0x000fe200078f10ff */
[----:B------:R-:W-:Y:S01]  /*0500*/  IMAD.IADD R3, R42, 0x1, -R3 ;  /* 0x000000012a037824 */ /* 0x000fe200078e0a03 */
[----:B------:R-:W-:Y:S02]  /*0510*/  SHF.R.U32.HI R8, RZ, 0x4, R8 ;  /* 0x00000004ff087819 */ /* 0x000fe40000011608 */
[----:B------:R-:W-:Y:S02]  /*0520*/  SHF.R.U32.HI R2, RZ, 0x2, R9 ;  /* 0x00000002ff027819 */ /* 0x000fe40000011609 */
[----:B------:R-:W-:-:S02]  /*0530*/  SHF.R.U32.HI R54, RZ, 0x2, R11 ;  /* 0x00000002ff367819 */ /* 0x000fc4000001160b */
[----:B------:R-:W-:Y:S02]  /*0540*/  SHF.R.U32.HI R10, RZ, 0x2, R13 ;  /* 0x00000002ff0a7819 */ /* 0x000fe4000001160d */
[C---:B------:R-:W-:Y:S02]  /*0550*/  LOP3.LUT R52, R3.reuse, 0x3, R8, 0x78, !PT ;  /* 0x0000000303347812 */ /* 0x040fe400078e7808 */
[C---:B------:R-:W-:Y:S02]  /*0560*/  LOP3.LUT R53, R3.reuse, 0x3, R2, 0x78, !PT ;  /* 0x0000000303357812 */ /* 0x040fe400078e7802 */
[C---:B------:R-:W-:Y:S02]  /*0570*/  LOP3.LUT R54, R3.reuse, 0x3, R54, 0x78, !PT ;  /* 0x0000000303367812 */ /* 0x040fe400078e7836 */
[----:B------:R-:W-:-:S07]  /*0580*/  LOP3.LUT R55, R3, 0x3, R10, 0x78, !PT ;  /* 0x0000000303377812 */ /* 0x000fce00078e780a */
.L_x_194:
[C---:B------:R-:W-:Y:S01]  /*0590*/  LOP3.LUT R60, R41.reuse, 0x7, RZ, 0xc0, !PT ;  /* 0x00000007293c7812 */ /* 0x040fe200078ec0ff */
[----:B------:R-:W-:Y:S01]  /*05a0*/  ULDC.64 UR12, c[0x0][0x248] ;  /* 0x00009200000c7ab9 */ /* 0x000fe20000000a00 */
[--C-:B------:R-:W-:Y:S01]  /*05b0*/  SHF.R.U64 R11, R41, 0x3, R40.reuse ;  /* 0x00000003290b7819 */ /* 0x100fe20000001228 */
[----:B-1----:R-:W0:Y:S01]  /*05c0*/  LDC.64 R2, c[0x0][0x238] ;  /* 0x00008e00ff027b82 */ /* 0x002e220000000a00 */
[----:B------:R-:W-:Y:S01]  /*05d0*/  SHF.R.U32.HI R0, RZ, 0x3, R40 ;  /* 0x00000003ff007819 */ /* 0x000fe20000011628 */
[----:B------:R-:W-:Y:S01]  /*05e0*/  IMAD R60, R60, 0x140, RZ ;  /* 0x000001403c3c7824 */ /* 0x000fe200078e02ff */
[----:B------:R-:W-:Y:S01]  /*05f0*/  MOV R59, RZ ;  /* 0x000000ff003b7202 */ /* 0x000fe20000000f00 */
[----:B------:R-:W-:Y:S01]  /*0600*/  ULDC UR5, c[0x0][0x250] ;  /* 0x0000940000057ab9 */ /* 0x000fe20000000800 */
[----:B------:R-:W-:Y:S01]  /*0610*/  SHF.L.U64.HI R28, R11, 0x4, R0 ;  /* 0x000000040b1c7819 */ /* 0x000fe20000010200 */
[----:B------:R-:W-:Y:S01]  /*0620*/  IMAD R12, R0, 0x28000, RZ ;  /* 0x00028000000c7824 */ /* 0x000fe200078e02ff */
[----:B------:R-:W-:Y:S01]  /*0630*/  LEA R13, R51, R60, 0x2 ;  /* 0x0000003c330d7211 */ /* 0x000fe200078e10ff */
[----:B------:R-:W1:Y:S03]  /*0640*/  LDC.64 R8, c[0x0][0x240] ;  /* 0x00009000ff087b82 */ /* 0x000e660000000a00 */
[----:B------:R-:W-:Y:S01]  /*0650*/  SHF.R.S32.HI R15, RZ, 0x1f, R13 ;  /* 0x0000001fff0f7819 */ /* 0x000fe2000001140d */
[----:B------:R-:W-:-:S04]  /*0660*/  IMAD.WIDE.U32 R30, R13, -0x33333333, RZ ;  /* 0xcccccccd0d1e7825 */ /* 0x000fc800078e00ff */
[C---:B------:R-:W-:Y:S02]  /*0670*/  IMAD.SHL.U32 R30, R11.reuse, 0x10, RZ ;  /* 0x000000100b1e7824 */ /* 0x040fe400078e00ff */
[----:B------:R-:W-:-:S03]  /*0680*/  IMAD.WIDE.U32 R10, R11, 0x28000, R58 ;  /* 0x000280000b0a7825 */ /* 0x000fc600078e003a */
[----:B------:R-:W-:Y:S02]  /*0690*/  LEA.HI R31, P0, R31, R30, RZ, 0x19 ;  /* 0x0000001e1f1f7211 */ /* 0x000fe4000781c8ff */
[----:B------:R-:W-:-:S03]  /*06a0*/  IADD3 R59, P1, R13, R10, RZ ;  /* 0x0000000a0d3b7210 */ /* 0x000fc60007f3e0ff */
[----:B------:R-:W-:Y:S01]  /*06b0*/  IMAD.X R0, RZ, RZ, R28, P0 ;  /* 0x000000ffff007224 */ /* 0x000fe200000e061c */
[----:B------:R-:W-:Y:S02]  /*06c0*/  LEA R16, P0, R31, UR12, 0x3 ;  /* 0x0000000c1f107c11 */ /* 0x000fe4000f8018ff */
[----:B------:R-:W-:Y:S02]  /*06d0*/  IADD3.X R10, R15, R11, R12, P1, !PT ;  /* 0x0000000b0f0a7210 */ /* 0x000fe40000ffe40c */
[----:B------:R-:W-:Y:S01]  /*06e0*/  LEA.HI.X R17, R31, UR13, R0, 0x3, P0 ;  /* 0x0000000d1f117c11 */ /* 0x000fe200080f1c00 */
[----:B------:R-:W-:Y:S01]  /*06f0*/  ULDC.64 UR12, c[0x0][0x230] ;  /* 0x00008c00000c7ab9 */ /* 0x000fe20000000a00 */
[----:B------:R-:W-:-:S04]  /*0700*/  SHF.L.U32 R57, R59, 0x1, RZ ;  /* 0x000000013b397819 */ /* 0x000fc800000006ff */
[----:B------:R-:W2:Y:S01]  /*0710*/  LDG.E.64.CONSTANT R16, desc[UR8][R16.64] ;  /* 0x0000000810107981 */ /* 0x000ea2000c1e9b00 */
[----:B------:R-:W-:Y:S01]  /*0720*/  SHF.L.U64.HI R59, R59, 0x1, R10 ;  /* 0x000000013b3b7819 */ /* 0x000fe2000001020a */
[----:B0-----:R-:W-:Y:S01]  /*0730*/  IMAD.WIDE R18, R13, 0x2, R2 ;  /* 0x000000020d127825 */ /* 0x001fe200078e0202 */
[----:B------:R-:W-:-:S03]  /*0740*/  IADD3 R10, P0, R57, UR12, RZ ;  /* 0x0000000c390a7c10 */ /* 0x000fc6000ff1e0ff */
[----:B-1----:R-:W-:Y:S01]  /*0750*/  IMAD.WIDE R12, R13, 0x2, R8 ;  /* 0x000000020d0c7825 */ /* 0x002fe200078e0208 */
[----:B------:R-:W-:Y:S01]  /*0760*/  IADD3.X R11, R59, UR13, RZ, P0, !PT ;  /* 0x0000000d3b0b7c10 */ /* 0x000fe200087fe4ff */
[----:B------:R-:W3:Y:S01]  /*0770*/  LDG.E.64.CONSTANT R8, desc[UR8][R18.64] ;  /* 0x0000000812087981 */ /* 0x000ee2000c1e9b00 */
[----:B------:R-:W-:-:S03]  /*0780*/  ULDC.64 UR12, c[0x0][0x228] ;  /* 0x00008a00000c7ab9 */ /* 0x000fc60000000a00 */
[----:B------:R-:W4:Y:S04]  /*0790*/  LDG.E.64.CONSTANT R12, desc[UR8][R12.64] ;  /* 0x000000080c0c7981 */ /* 0x000f28000c1e9b00 */
[----:B------:R-:W5:Y:S01]  /*07a0*/  LDG.E.64.CONSTANT R10, desc[UR8][R10.64] ;  /* 0x000000080a0a7981 */ /* 0x000f62000c1e9b00 */
[----:B------:R-:W-:-:S04]  /*07b0*/  IADD3 R14, P0, R57, UR12, RZ ;  /* 0x0000000c390e7c10 */ /* 0x000fc8000ff1e0ff */
[----:B------:R-:W-:Y:S01]  /*07c0*/  IADD3.X R15, R59, UR13, RZ, P0, !PT ;  /* 0x0000000d3b0f7c10 */ /* 0x000fe200087fe4ff */
[----:B------:R-:W-:Y:S01]  /*07d0*/  IMAD R62, R48, 0x20, R43 ;  /* 0x00000020303e7824 */ /* 0x000fe200078e022b */
[----:B------:R-:W-:-:S04]  /*07e0*/  ULDC.64 UR12, c[0x0][0x260] ;  /* 0x00009800000c7ab9 */ /* 0x000fc80000000a00 */
[----:B------:R-:W4:Y:S01]  /*07f0*/  LDG.E.64.CONSTANT R14, desc[UR8][R14.64] ;  /* 0x000000080e0e7981 */ /* 0x000f22000c1e9b00 */
[----:B------:R-:W-:Y:S01]  /*0800*/  BSSY B0, `(.L_x_183) ;  /* 0x00000c6000007945 */ /* 0x000fe20003800000 */
[----:B------:R-:W-:Y:S01]  /*0810*/  HFMA2.MMA R61, -RZ, RZ, 0, 0 ;  /* 0x00000000ff3d7435 */ /* 0x000fe200000001ff */
[----:B------:R-:W-:Y:S01]  /*0820*/  LEA R64, R54, R62, 0x3 ;  /* 0x0000003e36407211 */ /* 0x000fe200078e18ff */
[----:B--2---:R-:W-:-:S06]  /*0830*/  FADD.FTZ R17, R17, UR5 ;  /* 0x0000000511117e21 */ /* 0x004fcc0008010000 */
[----:B------:R-:W0:Y:S01]  /*0840*/  MUFU.RSQ R17, R17 ;  /* 0x0000001100117308 */ /* 0x000e220000001400 */
[----:B-----5:R-:W-:Y:S02]  /*0850*/  SHF.L.U32 R3, R10, 0x10, RZ ;  /* 0x000000100a037819 */ /* 0x020fe400000006ff */
[----:B------:R-:W-:-:S03]  /*0860*/  SHF.L.U32 R25, R11, 0x10, RZ ;  /* 0x000000100b197819 */ /* 0x000fc600000006ff */
[----:B------:R-:W-:-:S04]  /*0870*/  FADD.FTZ R0, -R16, R3 ;  /* 0x0000000310007221 */ /* 0x000fc80000010100 */
[----:B0-----:R-:W-:Y:S01]  /*0880*/  FMUL.FTZ R3, R17, R0 ;  /* 0x0000000011037220 */ /* 0x001fe20000410000 */
[----:B------:R-:W-:Y:S01]  /*0890*/  PRMT R0, R10, 0x7632, R0 ;  /* 0x000076320a007816 */ /* 0x000fe20000000000 */
[----:B------:R-:W-:Y:S01]  /*08a0*/  FADD.FTZ R26, -R16, R25 ;  /* 0x00000019101a7221 */ /* 0x000fe20000010100 */
[----:B------:R-:W-:Y:S01]  /*08b0*/  PRMT R24, R11, 0x7632, R24 ;  /* 0x000076320b187816 */ /* 0x000fe20000000018 */
[----:B---3--:R-:W-:Y:S02]  /*08c0*/  IMAD.U32 R19, R9, 0x10000, RZ ;  /* 0x0001000009137824 */ /* 0x008fe400078e00ff */
[----:B------:R-:W-:Y:S01]  /*08d0*/  IMAD.U32 R27, R0, 0x10000, RZ ;  /* 0x00010000001b7824 */ /* 0x000fe200078e00ff */
[----:B----4-:R-:W-:Y:S01]  /*08e0*/  PRMT R20, R12, 0x7632, R20 ;  /* 0x000076320c147816 */ /* 0x010fe20000000014 */
[----:B------:R-:W-:Y:S02]  /*08f0*/  IMAD.U32 R29, R13, 0x10000, RZ ;  /* 0x000100000d1d7824 */ /* 0x000fe400078e00ff */
[----:B------:R-:W-:Y:S01]  /*0900*/  FMUL.FTZ R0, R17, R26 ;  /* 0x0000001a11007220 */ /* 0x000fe20000410000 */
[C---:B------:R-:W-:Y:S01]  /*0910*/  PRMT R21, R8.reuse, 0x7632, R21 ;  /* 0x0000763208157816 */ /* 0x040fe20000000015 */
[----:B------:R-:W-:Y:S01]  /*0920*/  IMAD.U32 R2, R8, 0x10000, RZ ;  /* 0x0001000008027824 */ /* 0x000fe200078e00ff */
[----:B------:R-:W-:Y:S01]  /*0930*/  SHF.L.U32 R18, R12, 0x10, RZ ;  /* 0x000000100c127819 */ /* 0x000fe200000006ff */
[----:B------:R-:W-:Y:S01]  /*0940*/  FADD.FTZ R26, -R16, R27 ;  /* 0x0000001b101a7221 */ /* 0x000fe20000010100 */
[----:B------:R-:W-:-:S02]  /*0950*/  IMAD.U32 R31, R24, 0x10000, RZ ;  /* 0x00010000181f7824 */ /* 0x000fc400078e00ff */
[----:B------:R-:W-:Y:S01]  /*0960*/  FFMA.FTZ R24, R0, R19, R29 ;  /* 0x0000001300187223 */ /* 0x000fe2000001001d */
[----:B------:R-:W-:Y:S01]  /*0970*/  SHF.L.U32 R21, R21, 0x10, RZ ;  /* 0x0000001015157819 */ /* 0x000fe200000006ff */
[----:B------:R-:W-:Y:S01]  /*0980*/  IMAD.U32 R29, R20, 0x10000, RZ ;  /* 0x00010000141d7824 */ /* 0x000fe200078e00ff */
[----:B------:R-:W-:Y:S01]  /*0990*/  PRMT R23, R9, 0x7632, R23 ;  /* 0x0000763209177816 */ /* 0x000fe20000000017 */
[----:B------:R-:W-:Y:S01]  /*09a0*/  FFMA.FTZ R18, R3, R2, R18 ;  /* 0x0000000203127223 */ /* 0x000fe20000010012 */
[----:B------:R-:W-:Y:S01]  /*09b0*/  PRMT R22, R13, 0x7632, R22 ;  /* 0x000076320d167816 */ /* 0x000fe20000000016 */
[----:B------:R-:W-:Y:S01]  /*09c0*/  FMUL.FTZ R20, R17, R26 ;  /* 0x0000001a11147220 */ /* 0x000fe20000410000 */
[----:B------:R-:W-:Y:S01]  /*09d0*/  FADD.FTZ R32, -R16, R31 ;  /* 0x0000001f10207221 */ /* 0x000fe20000010100 */
[----:B------:R-:W-:Y:S01]  /*09e0*/  FMUL.FTZ R25, R18, -1.4426950216293334961 ;  /* 0xbfb8aa3b12197820 */ /* 0x000fe20000410000 */
[----:B------:R-:W-:Y:S01]  /*09f0*/  SHF.L.U32 R23, R23, 0x10, RZ ;  /* 0x0000001017177819 */ /* 0x000fe200000006ff */
[----:B------:R-:W-:Y:S01]  /*0a00*/  FFMA.FTZ R26, R20, R21, R29 ;  /* 0x00000015141a7223 */ /* 0x000fe2000001001d */
[----:B------:R-:W-:Y:S01]  /*0a10*/  SHF.L.U32 R31, R22, 0x10, RZ ;  /* 0x00000010161f7819 */ /* 0x000fe200000006ff */
[----:B------:R-:W-:Y:S01]  /*0a20*/  FMUL.FTZ R22, R17, R32 ;  /* 0x0000002011167220 */ /* 0x000fe20000410000 */
[----:B------:R0:W1:Y:S01]  /*0a30*/  MUFU.EX2 R27, R25 ;  /* 0x00000019001b7308 */ /* 0x0000620000000800 */
[----:B------:R-:W-:Y:S01]  /*0a40*/  FMUL.FTZ R32, R26, -1.4426950216293334961 ;  /* 0xbfb8aa3b1a207820 */ /* 0x000fe20000410000 */
[----:B------:R-:W-:Y:S01]  /*0a50*/  FMUL.FTZ R33, R24, -1.4426950216293334961 ;  /* 0xbfb8aa3b18217820 */ /* 0x000fe20000410000 */
[----:B0-----:R-:W-:-:S05]  /*0a60*/  FFMA.FTZ R25, R22, R23, R31 ;  /* 0x0000001716197223 */ /* 0x001fca000001001f */
[----:B------:R-:W0:Y:S01]  /*0a70*/  MUFU.EX2 R32, R32 ;  /* 0x0000002000207308 */ /* 0x000e220000000800 */
[----:B------:R-:W-:-:S07]  /*0a80*/  FMUL.FTZ R36, R25, -1.4426950216293334961 ;  /* 0xbfb8aa3b19247820 */ /* 0x000fce0000410000 */
[----:B------:R-:W2:Y:S01]  /*0a90*/  MUFU.EX2 R33, R33 ;  /* 0x0000002100217308 */ /* 0x000ea20000000800 */
[----:B-1----:R-:W-:-:S07]  /*0aa0*/  FADD.FTZ R31, R27, 1 ;  /* 0x3f8000001b1f7421 */ /* 0x002fce0000010000 */
[----:B------:R-:W1:Y:S01]  /*0ab0*/  MUFU.EX2 R36, R36 ;  /* 0x0000002400247308 */ /* 0x000e620000000800 */
[----:B0-----:R-:W-:-:S07]  /*0ac0*/  FADD.FTZ R29, R32, 1 ;  /* 0x3f800000201d7421 */ /* 0x001fce0000010000 */
[----:B------:R-:W0:Y:S01]  /*0ad0*/  MUFU.RCP R31, R31 ;  /* 0x0000001f001f7308 */ /* 0x000e220000001000 */
[----:B--2---:R-:W-:-:S07]  /*0ae0*/  FADD.FTZ R34, R33, 1 ;  /* 0x3f80000021227421 */ /* 0x004fce0000010000 */
[----:B------:R-:W2:Y:S01]  /*0af0*/  MUFU.RCP R29, R29 ;  /* 0x0000001d001d7308 */ /* 0x000ea20000001000 */
[----:B-1----:R-:W-:-:S07]  /*0b00*/  FADD.FTZ R27, R36, 1 ;  /* 0x3f800000241b7421 */ /* 0x002fce0000010000 */
[----:B------:R-:W1:Y:S01]  /*0b10*/  MUFU.RCP R34, R34 ;  /* 0x0000002200227308 */ /* 0x000e620000001000 */
[----:B0-----:R-:W-:-:S07]  /*0b20*/  FADD.FTZ R33, -R31, 1 ;  /* 0x3f8000001f217421 */ /* 0x001fce0000010100 */
[----:B------:R-:W0:Y:S01]  /*0b30*/  MUFU.RCP R27, R27 ;  /* 0x0000001b001b7308 */ /* 0x000e220000001000 */
[----:B------:R-:W-:Y:S01]  /*0b40*/  FFMA.FTZ R18, R18, R33, 1 ;  /* 0x3f80000012127423 */ /* 0x000fe20000010021 */
[----:B--2---:R-:W-:-:S03]  /*0b50*/  FADD.FTZ R33, -R29, 1 ;  /* 0x3f8000001d217421 */ /* 0x004fc60000010100 */
[----:B------:R-:W-:Y:S01]  /*0b60*/  FMUL.FTZ R31, R31, R18 ;  /* 0x000000121f1f7220 */ /* 0x000fe20000410000 */
[----:B------:R-:W-:Y:S01]  /*0b70*/  FFMA.FTZ R32, R26, R33, 1 ;  /* 0x3f8000001a207423 */ /* 0x000fe20000010021 */
[----:B-1----:R-:W-:Y:S01]  /*0b80*/  FADD.FTZ R35, -R34, 1 ;  /* 0x3f80000022237421 */ /* 0x002fe20000010100 */
[----:B------:R-:W-:-:S03]  /*0b90*/  PRMT R18, R14, 0x7632, R18 ;  /* 0x000076320e127816 */ /* 0x000fc60000000012 */
[----:B------:R-:W-:Y:S01]  /*0ba0*/  FFMA.FTZ R35, R24, R35, 1 ;  /* 0x3f80000018237423 */ /* 0x000fe20000010023 */
[----:B------:R-:W-:Y:S02]  /*0bb0*/  IMAD.U32 R24, R14, 0x10000, RZ ;  /* 0x000100000e187824 */ /* 0x000fe400078e00ff */
[----:B0-----:R-:W-:Y:S01]  /*0bc0*/  FADD.FTZ R26, -R27, 1 ;  /* 0x3f8000001b1a7421 */ /* 0x001fe20000010100 */
[----:B------:R-:W-:-:S03]  /*0bd0*/  FMUL.FTZ R29, R29, R32 ;  /* 0x000000201d1d7220 */ /* 0x000fc60000410000 */
[----:B------:R-:W-:Y:S01]  /*0be0*/  FFMA.FTZ R36, R25, R26, 1 ;  /* 0x3f80000019247423 */ /* 0x000fe2000001001a */
[----:B------:R-:W-:Y:S01]  /*0bf0*/  SHF.L.U32 R26, R18, 0x10, RZ ;  /* 0x00000010121a7819 */ /* 0x000fe200000006ff */
[----:B------:R-:W-:Y:S01]  /*0c00*/  FMUL.FTZ R25, R24, R31 ;  /* 0x0000001f18197220 */ /* 0x000fe20000410000 */
[C---:B------:R-:W-:Y:S01]  /*0c10*/  PRMT R18, R15.reuse, 0x7632, R18 ;  /* 0x000076320f127816 */ /* 0x040fe20000000012 */
[----:B------:R-:W-:Y:S02]  /*0c20*/  FMUL.FTZ R34, R34, R35 ;  /* 0x0000002322227220 */ /* 0x000fe40000410000 */
[----:B------:R-:W-:Y:S01]  /*0c30*/  FMUL.FTZ R24, R26, R29 ;  /* 0x0000001d1a187220 */ /* 0x000fe20000410000 */
[-C--:B------:R-:W-:Y:S01]  /*0c40*/  FMUL.FTZ R26, R2, R25.reuse ;  /* 0x00000019021a7220 */ /* 0x080fe20000410000 */
[----:B------:R-:W-:Y:S02]  /*0c50*/  IMAD.U32 R29, R15, 0x10000, RZ ;  /* 0x000100000f1d7824 */ /* 0x000fe400078e00ff */
[----:B------:R-:W-:Y:S01]  /*0c60*/  FMUL.FTZ R36, R27, R36 ;  /* 0x000000241b247220 */ /* 0x000fe20000410000 */
[----:B------:R-:W-:Y:S01]  /*0c70*/  SHF.L.U32 R31, R18, 0x10, RZ ;  /* 0x00000010121f7819 */ /* 0x000fe200000006ff */
[----:B------:R-:W-:Y:S01]  /*0c80*/  FFMA.FTZ R2, R2, R25, RZ ;  /* 0x0000001902027223 */ /* 0x000fe200000100ff */
[----:B------:R-:W-:Y:S01]  /*0c90*/  FFMA.FTZ R27, R3, R26, RZ ;  /* 0x0000001a031b7223 */ /* 0x000fe200000100ff */
[----:B------:R-:W-:Y:S01]  /*0ca0*/  FMUL.FTZ R18, R21, R24 ;  /* 0x0000001815127220 */ /* 0x000fe20000410000 */
[----:B------:R-:W-:Y:S01]  /*0cb0*/  FMUL.FTZ R29, R29, R34 ;  /* 0x000000221d1d7220 */ /* 0x000fe20000410000 */
[----:B------:R-:W-:Y:S01]  /*0cc0*/  FFMA.FTZ R2, R21, R24, R2 ;  /* 0x0000001815027223 */ /* 0x000fe20000010002 */
[----:B------:R-:W-:Y:S01]  /*0cd0*/  FMUL.FTZ R31, R31, R36 ;  /* 0x000000241f1f7220 */ /* 0x000fe20000410000 */
[----:B------:R-:W-:Y:S01]  /*0ce0*/  FFMA.FTZ R27, R20, R18, R27 ;  /* 0x00000012141b7223 */ /* 0x000fe2000001001b */
[CC--:B------:R-:W-:Y:S01]  /*0cf0*/  FMUL.FTZ R18, R19.reuse, R29.reuse ;  /* 0x0000001d13127220 */ /* 0x0c0fe20000410000 */
[----:B------:R-:W-:Y:S01]  /*0d00*/  FFMA.FTZ R2, R19, R29, R2 ;  /* 0x0000001d13027223 */ /* 0x000fe20000010002 */
[----:B------:R-:W-:-:S02]  /*0d10*/  FMUL.FTZ R21, R23, R31 ;  /* 0x0000001f17157220 */ /* 0x000fc40000410000 */
[----:B------:R-:W-:Y:S01]  /*0d20*/  FFMA.FTZ R19, R0, R18, R27 ;  /* 0x0000001200137223 */ /* 0x000fe2000001001b */
[----:B------:R-:W-:-:S03]  /*0d30*/  FFMA.FTZ R18, R23, R31, R2 ;  /* 0x0000001f17127223 */ /* 0x000fc60000010002 */
[----:B------:R-:W-:-:S05]  /*0d40*/  FFMA.FTZ R19, R22, R21, R19 ;  /* 0x0000001516137223 */ /* 0x000fca0000010013 */
[----:B------:R0:W-:Y:S01]  /*0d50*/  STS.64 [R50], R18 ;  /* 0x0000001232007388 */ /* 0x0001e20000000a00 */
[----:B------:R-:W-:Y:S01]  /*0d60*/  FFMA.FTZ R2, R3, R25, RZ ;  /* 0x0000001903027223 */ /* 0x000fe200000100ff */
[----:B------:R-:W-:Y:S01]  /*0d70*/  FADD.FTZ R3, RZ, R25 ;  /* 0x00000019ff037221 */ /* 0x000fe20000010000 */
[----:B------:R-:W-:Y:S01]  /*0d80*/  BAR.SYNC.DEFER_BLOCKING 0x0 ;  /* 0x0000000000007b1d */ /* 0x000fe20000010000 */
[----:B------:R-:W-:Y:S01]  /*0d90*/  FFMA.FTZ R20, R20, R24, RZ ;  /* 0x0000001814147223 */ /* 0x000fe200000100ff */
[----:B------:R-:W-:Y:S01]  /*0da0*/  FADD.FTZ R21, RZ, R24 ;  /* 0x00000018ff157221 */ /* 0x000fe20000010000 */
[----:B------:R-:W-:Y:S01]  /*0db0*/  FFMA.FTZ R24, R0, R29, RZ ;  /* 0x0000001d00187223 */ /* 0x000fe200000100ff */
[----:B------:R-:W-:Y:S01]  /*0dc0*/  FADD.FTZ R25, RZ, R29 ;  /* 0x0000001dff197221 */ /* 0x000fe20000010000 */
[----:B------:R-:W-:Y:S01]  /*0dd0*/  FFMA.FTZ R26, R22, R31, RZ ;  /* 0x0000001f161a7223 */ /* 0x000fe200000100ff */
[----:B------:R-:W-:Y:S01]  /*0de0*/  FADD.FTZ R27, RZ, R31 ;  /* 0x0000001fff1b7221 */ /* 0x000fe20000010000 */
[----:B------:R-:W-:Y:S04]  /*0df0*/  STS.64 [R46], R2 ;  /* 0x000000022e007388 */ /* 0x000fe80000000a00 */
[----:B------:R1:W-:Y:S04]  /*0e00*/  STS.64 [R47], R20 ;  /* 0x000000142f007388 */ /* 0x0003e80000000a00 */
[----:B------:R-:W-:Y:S04]  /*0e10*/  STS.64 [R49], R24 ;  /* 0x0000001831007388 */ /* 0x000fe80000000a00 */
[----:B------:R-:W-:Y:S01]  /*0e20*/  STS.64 [R45], R26 ;  /* 0x0000001a2d007388 */ /* 0x000fe20000000a00 */
[----:B0-----:R-:W-:Y:S01]  /*0e30*/  IMAD R18, R53, 0x8, R62 ;  /* 0x0000000835127824 */ /* 0x001fe200078e023e */
[----:B------:R-:W-:Y:S01]  /*0e40*/  BAR.SYNC.DEFER_BLOCKING 0x0 ;  /* 0x0000000000007b1d */ /* 0x000fe20000010000 */
[----:B------:R-:W-:-:S02]  /*0e50*/  IADD3 R22, P0, R60, R42, RZ ;  /* 0x0000002a3c167210 */ /* 0x000fc40007f1e0ff */
[----:B------:R-:W-:Y:S02]  /*0e60*/  LOP3.LUT R29, R30, 0xf, R39, 0xf8, !PT ;  /* 0x0000000f1e1d7812 */ /* 0x000fe400078ef827 */
[C---:B------:R-:W-:Y:S01]  /*0e70*/  LEA.HI.X.SX32 R23, R42.reuse, RZ, 0x1, P0 ;  /* 0x000000ff2a177211 */ /* 0x040fe200000f0eff */
[----:B------:R-:W0:Y:S01]  /*0e80*/  LDS.64 R18, [R18+0xa00] ;  /* 0x000a000012127984 */ /* 0x000e220000000a00 */
[----:B------:R-:W-:Y:S01]  /*0e90*/  ISETP.GT.U32.AND P0, PT, R42, 0x7, PT ;  /* 0x000000072a00780c */ /* 0x000fe20003f04070 */
[----:B------:R-:W-:-:S04]  /*0ea0*/  IMAD.WIDE.U32 R22, R29, 0xa00, R22 ;  /* 0x00000a001d167825 */ /* 0x000fc800078e0016 */
[----:B-1----:R-:W-:Y:S01]  /*0eb0*/  IMAD R21, R28, 0xa00, RZ ;  /* 0x00000a001c157824 */ /* 0x002fe200078e02ff */
[----:B------:R-:W-:Y:S02]  /*0ec0*/  LEA R20, P1, R22, UR12, 0x3 ;  /* 0x0000000c16147c11 */ /* 0x000fe4000f8218ff */
[----:B------:R-:W-:Y:S02]  /*0ed0*/  LEA R0, R52, R62, 0x3 ;  /* 0x0000003e34007211 */ /* 0x000fe400078e18ff */
[----:B------:R-:W-:Y:S01]  /*0ee0*/  IADD3 R21, R23, R21, RZ ;  /* 0x0000001517157210 */ /* 0x000fe20007ffe0ff */
[----:B------:R-:W-:Y:S02]  /*0ef0*/  IMAD R62, R55, 0x8, R62 ;  /* 0x00000008373e7824 */ /* 0x000fe400078e023e */
[----:B------:R1:W2:Y:S01]  /*0f00*/  LDS.64 R2, [R0] ;  /* 0x0000000000027984 */ /* 0x0002a20000000a00 */
[----:B------:R-:W-:Y:S01]  /*0f10*/  LEA.HI.X R21, R22, UR13, R21, 0x3, P1 ;  /* 0x0000000d16157c11 */ /* 0x000fe200088f1c15 */
[----:B-1----:R-:W-:Y:S01]  /*0f20*/  IMAD.MOV.U32 R0, RZ, RZ, RZ ;  /* 0x000000ffff007224 */ /* 0x002fe200078e00ff */
[----:B------:R-:W-:Y:S06]  /*0f30*/  @P0 BRA `(.L_x_184) ;  /* 0x0000000400480947 */ /* 0x000fec0003800000 */
[----:B------:R-:W-:Y:S01]  /*0f40*/  IMAD.SHL.U32 R0, R41, 0x2, RZ ;  /* 0x0000000229007824 */ /* 0x000fe200078e00ff */
[----:B------:R-:W-:Y:S01]  /*0f50*/  MOV R61, RZ ;  /* 0x000000ff003d7202 */ /* 0x000fe20000000f00 */
[----:B------:R-:W-:-:S03]  /*0f60*/  IMAD.MOV.U32 R66, RZ, RZ, RZ ;  /* 0x000000ffff427224 */ /* 0x000fc600078e00ff */
[----:B------:R-:W-:Y:S02]  /*0f70*/  LOP3.LUT R23, R0, 0xe, RZ, 0xc0, !PT ;  /* 0x0000000e00177812 */ /* 0x000fe400078ec0ff */
[----:B------:R-:W-:Y:S02]  /*0f80*/  MOV R0, RZ ;  /* 0x000000ff00007202 */ /* 0x000fe40000000f00 */
[----:B------:R-:W-:-:S05]  /*0f90*/  LEA.HI R23, R42, R23, RZ, 0x1e ;  /* 0x000000172a177211 */ /* 0x000fca00078ff0ff */
[----:B------:R-:W-:-:S07]  /*0fa0*/  IMAD R63, R23, 0xa0, -R60 ;  /* 0x000000a0173f7824 */ /* 0x000fce00078e0a3c */
.L_x_185:
[----:B------:R-:W-:Y:S02]  /*0fb0*/  IMAD.IADD R23, R63, 0x1, R66 ;  /* 0x000000013f177824 */ /* 0x000fe400078e0242 */
[----:B------:R-:W-:Y:S02]  /*0fc0*/  VIADD R66, R66, 0x20 ;  /* 0x0000002042427836 */ /* 0x000fe40000000000 */
[C---:B------:R-:W-:Y:S01]  /*0fd0*/  VIADD R24, R23.reuse, 0x8 ;  /* 0x0000000817187836 */ /* 0x040fe20000000000 */
[C---:B------:R-:W-:Y:S02]  /*0fe0*/  IADD3 R22, R23.reuse, 0x4, RZ ;  /* 0x0000000417167810 */ /* 0x040fe40007ffe0ff */
[----:B------:R-:W-:Y:S02]  /*0ff0*/  IADD3 R26, R23, 0xc, RZ ;  /* 0x0000000c171a7810 */ /* 0x000fe40007ffe0ff */
[----:B------:R-:W-:Y:S02]  /*1000*/  SHF.R.S32.HI R25, RZ, 0x1f, R22 ;  /* 0x0000001fff197819 */ /* 0x000fe40000011416 */
[----:B------:R-:W-:-:S02]  /*1010*/  SHF.R.S32.HI R27, RZ, 0x1f, R24 ;  /* 0x0000001fff1b7819 */ /* 0x000fc40000011418 */
[----:B------:R-:W-:Y:S02]  /*1020*/  LEA.HI R28, R25, R22, RZ, 0x2 ;  /* 0x00000016191c7211 */ /* 0x000fe400078f10ff */
[----:B------:R-:W-:Y:S01]  /*1030*/  LEA.HI R25, R27, R24, RZ, 0x2 ;  /* 0x000000181b197211 */ /* 0x000fe200078f10ff */
[C---:B------:R-:W-:Y:S01]  /*1040*/  VIADD R27, R23.reuse, 0x10 ;  /* 0x00000010171b7836 */ /* 0x040fe20000000000 */
[----:B------:R-:W-:Y:S02]  /*1050*/  SHF.R.S32.HI R29, RZ, 0x1f, R26 ;  /* 0x0000001fff1d7819 */ /* 0x000fe4000001141a */
[----:B------:R-:W-:Y:S02]  /*1060*/  SHF.R.S32.HI R24, RZ, 0x1f, R23 ;  /* 0x0000001fff187819 */ /* 0x000fe40000011417 */
[----:B------:R-:W-:Y:S02]  /*1070*/  IADD3 R31, R23, 0x14, RZ ;  /* 0x00000014171f7810 */ /* 0x000fe40007ffe0ff */
[----:B------:R-:W-:Y:S01]  /*1080*/  LEA.HI R22, R29, R26, RZ, 0x2 ;  /* 0x0000001a1d167211 */ /* 0x000fe200078f10ff */
[----:B------:R-:W-:Y:S01]  /*1090*/  VIADD R29, R23, 0x18 ;  /* 0x00000018171d7836 */ /* 0x000fe20000000000 */
[----:B------:R-:W-:-:S02]  /*10a0*/  SHF.R.S32.HI R30, RZ, 0x1f, R27 ;  /* 0x0000001fff1e7819 */ /* 0x000fc4000001141b */
[----:B------:R-:W-:Y:S02]  /*10b0*/  LEA.HI R26, R24, R23, RZ, 0x2 ;  /* 0x00000017181a7211 */ /* 0x000fe400078f10ff */
[----:B------:R-:W-:Y:S02]  /*10c0*/  SHF.R.S32.HI R32, RZ, 0x1f, R31 ;  /* 0x0000001fff207819 */ /* 0x000fe4000001141f */
[----:B------:R-:W-:Y:S02]  /*10d0*/  LEA.HI R24, R30, R27, RZ, 0x2 ;  /* 0x0000001b1e187211 */ /* 0x000fe400078f10ff */
[----:B------:R-:W-:Y:S02]  /*10e0*/  SHF.R.S32.HI R27, RZ, 0x2, R26 ;  /* 0x00000002ff1b7819 */ /* 0x000fe4000001141a */
[----:B------:R-:W-:Y:S02]  /*10f0*/  LEA.HI R26, R32, R31, RZ, 0x2 ;  /* 0x0000001f201a7211 */ /* 0x000fe400078f10ff */
[----:B------:R-:W-:Y:S01]  /*1100*/  SHF.R.S32.HI R30, RZ, 0x1f, R29 ;  /* 0x0000001fff1e7819 */ /* 0x000fe2000001141d */
[----:B------:R-:W-:Y:S01]  /*1110*/  IMAD R27, R27, 0x28, R44 ;  /* 0x000000281b1b7824 */ /* 0x000fe200078e022c */
[----:B------:R-:W-:-:S02]  /*1120*/  IADD3 R31, R23, 0x1c, RZ ;  /* 0x0000001c171f7810 */ /* 0x000fc40007ffe0ff */
[----:B------:R-:W-:Y:S02]  /*1130*/  SHF.R.S32.HI R23, RZ, 0x2, R28 ;  /* 0x00000002ff177819 */ /* 0x000fe4000001141c */
[----:B------:R-:W-:Y:S02]  /*1140*/  LEA.HI R28, R30, R29, RZ, 0x2 ;  /* 0x0000001d1e1c7211 */ /* 0x000fe400078f10ff */
[----:B------:R-:W-:Y:S01]  /*1150*/  SHF.R.S32.HI R29, RZ, 0x2, R25 ;  /* 0x00000002ff1d7819 */ /* 0x000fe20000011419 */
[----:B------:R-:W-:Y:S01]  /*1160*/  IMAD R25, R23, 0x28, R44 ;  /* 0x0000002817197824 */ /* 0x000fe200078e022c */
[----:B------:R-:W-:Y:S01]  /*1170*/  SHF.R.S32.HI R30, RZ, 0x1f, R31 ;  /* 0x0000001fff1e7819 */ /* 0x000fe2000001141f */
[C---:B------:R-:W-:Y:S01]  /*1180*/  IMAD R23, R56.reuse, 0x8, R27 ;  /* 0x0000000838177824 */ /* 0x040fe200078e021b */
[----:B------:R-:W-:Y:S01]  /*1190*/  SHF.R.S32.HI R27, RZ, 0x2, R22 ;  /* 0x00000002ff1b7819 */ /* 0x000fe20000011416 */
[----:B------:R-:W-:Y:S01]  /*11a0*/  IMAD R29, R29, 0x28, R44 ;  /* 0x000000281d1d7824 */ /* 0x000fe200078e022c */
[----:B------:R-:W-:-:S02]  /*11b0*/  LEA R25, R56, R25, 0x3 ;  /* 0x0000001938197211 */ /* 0x000fc400078e18ff */
[----:B------:R-:W-:Y:S01]  /*11c0*/  LEA.HI R30, R30, R31, RZ, 0x2 ;  /* 0x0000001f1e1e7211 */ /* 0x000fe200078f10ff */
[----:B------:R-:W1:Y:S01]  /*11d0*/  LDS.64 R22, [R23] ;  /* 0x0000000017167984 */ /* 0x000e620000000a00 */
[----:B------:R-:W-:Y:S01]  /*11e0*/  SHF.R.S32.HI R33, RZ, 0x2, R24 ;  /* 0x00000002ff217819 */ /* 0x000fe20000011418 */
[----:B------:R-:W-:Y:S01]  /*11f0*/  IMAD R31, R27, 0x28, R44 ;  /* 0x000000281b1f7824 */ /* 0x000fe200078e022c */
[----:B------:R-:W-:Y:S01]  /*1200*/  SHF.R.S32.HI R35, RZ, 0x2, R26 ;  /* 0x00000002ff237819 */ /* 0x000fe2000001141a */
[C---:B------:R-:W-:Y:S01]  /*1210*/  IMAD R27, R56.reuse, 0x8, R29 ;  /* 0x00000008381b7824 */ /* 0x040fe200078e021d */
[----:B------:R-:W3:Y:S01]  /*1220*/  LDS.64 R24, [R25] ;  /* 0x0000000019187984 */ /* 0x000ee20000000a00 */
[--C-:B------:R-:W-:Y:S01]  /*1230*/  IMAD R33, R33, 0x28, R44.reuse ;  /* 0x0000002821217824 */ /* 0x100fe200078e022c */
[C---:B------:R-:W-:Y:S01]  /*1240*/  LEA R29, R56.reuse, R31, 0x3 ;  /* 0x0000001f381d7211 */ /* 0x040fe200078e18ff */
[----:B------:R-:W-:Y:S01]  /*1250*/  IMAD R35, R35, 0x28, R44 ;  /* 0x0000002823237824 */ /* 0x000fe200078e022c */
[----:B------:R-:W-:Y:S01]  /*1260*/  SHF.R.S32.HI R37, RZ, 0x2, R28 ;  /* 0x00000002ff257819 */ /* 0x000fe2000001141c */
[----:B------:R-:W4:Y:S01]  /*1270*/  LDS.64 R26, [R27] ;  /* 0x000000001b1a7984 */ /* 0x000f220000000a00 */
[----:B------:R-:W-:Y:S01]  /*1280*/  IMAD R31, R56, 0x8, R33 ;  /* 0x00000008381f7824 */ /* 0x000fe200078e0221 */
[----:B------:R-:W-:-:S02]  /*1290*/  SHF.R.S32.HI R33, RZ, 0x2, R30 ;  /* 0x00000002ff217819 */ /* 0x000fc4000001141e */
[----:B------:R-:W5:Y:S01]  /*12a0*/  LDS.64 R28, [R29] ;  /* 0x000000001d1c7984 */ /* 0x000f620000000a00 */
[--C-:B------:R-:W-:Y:S01]  /*12b0*/  IMAD R37, R37, 0x28, R44.reuse ;  /* 0x0000002825257824 */ /* 0x100fe200078e022c */
[C---:B------:R-:W-:Y:S01]  /*12c0*/  LEA R32, R56.reuse, R35, 0x3 ;  /* 0x0000002338207211 */ /* 0x040fe200078e18ff */
[----:B------:R-:W-:Y:S01]  /*12d0*/  IMAD R35, R33, 0x28, R44 ;  /* 0x0000002821237824 */ /* 0x000fe200078e022c */
[----:B------:R-:W0:Y:S01]  /*12e0*/  LDS.64 R30, [R31] ;  /* 0x000000001f1e7984 */ /* 0x000e220000000a00 */
[----:B------:R-:W-:Y:S01]  /*12f0*/  IMAD R34, R56, 0x8, R37 ;  /* 0x0000000838227824 */ /* 0x000fe200078e0225 */
[----:B------:R-:W-:Y:S02]  /*1300*/  ISETP.GE.U32.AND P0, PT, R66, 0xa0, PT ;  /* 0x000000a04200780c */ /* 0x000fe40003f06070 */
[----:B------:R-:W2:Y:S01]  /*1310*/  LDS.64 R32, [R32] ;  /* 0x0000000020207984 */ /* 0x000ea20000000a00 */
[----:B------:R-:W-:-:S03]  /*1320*/  LEA R36, R56, R35, 0x3 ;  /* 0x0000002338247211 */ /* 0x000fc600078e18ff */
[----:B------:R-:W2:Y:S04]  /*1330*/  LDS.64 R34, [R34] ;  /* 0x0000000022227984 */ /* 0x000ea80000000a00 */
[----:B------:R-:W2:Y:S01]  /*1340*/  LDS.64 R36, [R36] ;  /* 0x0000000024247984 */ /* 0x000ea20000000a00 */
[----:B-1----:R-:W-:Y:S01]  /*1350*/  FADD.FTZ R61, R22, R61 ;  /* 0x0000003d163d7221 */ /* 0x002fe20000010000 */
[----:B------:R-:W-:-:S03]  /*1360*/  FADD.FTZ R0, R23, R0 ;  /* 0x0000000017007221 */ /* 0x000fc60000010000 */
[----:B---3--:R-:W-:Y:S01]  /*1370*/  FADD.FTZ R61, R61, R24 ;  /* 0x000000183d3d7221 */ /* 0x008fe20000010000 */
[----:B------:R-:W-:-:S03]  /*1380*/  FADD.FTZ R0, R0, R25 ;  /* 0x0000001900007221 */ /* 0x000fc60000010000 */
[----:B----4-:R-:W-:Y:S01]  /*1390*/  FADD.FTZ R61, R61, R26 ;  /* 0x0000001a3d3d7221 */ /* 0x010fe20000010000 */
[----:B------:R-:W-:-:S03]  /*13a0*/  FADD.FTZ R0, R0, R27 ;  /* 0x0000001b00007221 */ /* 0x000fc60000010000 */
[----:B-----5:R-:W-:Y:S01]  /*13b0*/  FADD.FTZ R61, R61, R28 ;  /* 0x0000001c3d3d7221 */ /* 0x020fe20000010000 */
[----:B------:R-:W-:-:S03]  /*13c0*/  FADD.FTZ R0, R0, R29 ;  /* 0x0000001d00007221 */ /* 0x000fc60000010000 */
[----:B0-----:R-:W-:Y:S01]  /*13d0*/  FADD.FTZ R61, R61, R30 ;  /* 0x0000001e3d3d7221 */ /* 0x001fe20000010000 */
        /* <DEDUP_REMOVED lines=8> */
.L_x_184:
[----:B------:R-:W-:Y:S05]  /*1460*/  BSYNC B0 ;  /* 0x0000000000007941 */ /* 0x000fea0003800000 */
.L_x_183:
[----:B------:R-:W-:Y:S01]  /*1470*/  LDS.64 R22, [R64+0x1400] ;  /* 0x0014000040167984 */ /* 0x000fe20000000a00 */
[----:B------:R-:W-:Y:S01]  /*1480*/  LOP3.LUT P1, RZ, R42, 0xfffffffb, RZ, 0xc0, !PT ;  /* 0xfffffffb2aff7812 */ /* 0x000fe2000782c0ff */
[----:B------:R-:W-:Y:S02]  /*1490*/  BSSY B0, `(.L_x_186) ;  /* 0x0000023000007945 */ /* 0x000fe40003800000 */
[----:B------:R-:W-:Y:S04]  /*14a0*/  LDS.64 R24, [R62+0x1e00] ;  /* 0x001e00003e187984 */ /* 0x000fe80000000a00 */
[----:B------:R-:W1:Y:S04]  /*14b0*/  SHFL.BFLY PT, R26, R61, 0x2, 0x1f ;  /* 0x0c401f003d1a7f89 */ /* 0x000e6800000e0000 */
[----:B------:R-:W3:Y:S01]  /*14c0*/  SHFL.BFLY PT, R29, R0, 0x2, 0x1f ;  /* 0x0c401f00001d7f89 */ /* 0x000ee200000e0000 */
[----:B-1----:R-:W-:Y:S01]  /*14d0*/  FADD.FTZ R27, R26, R61 ;  /* 0x0000003d1a1b7221 */ /* 0x002fe20000010000 */
[----:B--2---:R-:W-:Y:S01]  /*14e0*/  FADD.FTZ R26, RZ, R3 ;  /* 0x00000003ff1a7221 */ /* 0x004fe20000010000 */
[----:B------:R-:W-:Y:S01]  /*14f0*/  FADD.FTZ R3, RZ, R2 ;  /* 0x00000002ff037221 */ /* 0x000fe20000010000 */
[----:B---3--:R-:W-:-:S02]  /*1500*/  FADD.FTZ R29, R29, R0 ;  /* 0x000000001d1d7221 */ /* 0x008fc40000010000 */
[----:B0-----:R-:W-:Y:S01]  /*1510*/  FADD.FTZ R2, R26, R19 ;  /* 0x000000131a027221 */ /* 0x001fe20000010000 */
[----:B------:R-:W-:Y:S01]  /*1520*/  FADD.FTZ R3, R3, R18 ;  /* 0x0000001203037221 */ /* 0x000fe20000010000 */
[----:B------:R-:W0:Y:S01]  /*1530*/  SHFL.BFLY PT, R28, R27, 0x1, 0x1f ;  /* 0x0c201f001b1c7f89 */ /* 0x000e2200000e0000 */
[----:B------:R-:W-:Y:S01]  /*1540*/  IADD3 R26, P0, R41, 0x9, RZ ;  /* 0x00000009291a7810 */ /* 0x000fe20007f1e0ff */
[----:B------:R-:W-:Y:S01]  /*1550*/  FADD.FTZ R2, R2, R23 ;  /* 0x0000001702027221 */ /* 0x000fe20000010000 */
[----:B------:R-:W-:Y:S01]  /*1560*/  FADD.FTZ R3, R3, R22 ;  /* 0x0000001603037221 */ /* 0x000fe20000010000 */
[----:B------:R-:W1:Y:S01]  /*1570*/  SHFL.BFLY PT, R30, R29, 0x1, 0x1f ;  /* 0x0c201f001d1e7f89 */ /* 0x000e6200000e0000 */
[----:B------:R-:W-:Y:S01]  /*1580*/  IADD3.X R40, RZ, R40, RZ, P0, !PT ;  /* 0x00000028ff287210 */ /* 0x000fe200007fe4ff */
[----:B------:R-:W-:Y:S01]  /*1590*/  FADD.FTZ R25, R2, R25 ;  /* 0x0000001902197221 */ /* 0x000fe20000010000 */
[----:B------:R-:W-:Y:S01]  /*15a0*/  FADD.FTZ R24, R3, R24 ;  /* 0x0000001803187221 */ /* 0x000fe20000010000 */
[----:B------:R-:W-:-:S02]  /*15b0*/  ISETP.GE.U32.AND P0, PT, R26, UR10, PT ;  /* 0x0000000a1a007c0c */ /* 0x000fc4000bf06070 */
[----:B------:R-:W-:Y:S02]  /*15c0*/  PRMT R22, R8, 0x7632, R22 ;  /* 0x0000763208167816 */ /* 0x000fe40000000016 */
[----:B------:R2:W-:Y:S01]  /*15d0*/  STG.E.64 desc[UR8][R20.64+0x1200], R24 ;  /* 0x0012001814007986 */ /* 0x0005e2000c101b08 */
[----:B------:R-:W-:Y:S01]  /*15e0*/  ISETP.GE.AND.EX P0, PT, R40, UR6, PT, P0 ;  /* 0x0000000628007c0c */ /* 0x000fe2000bf06300 */
[----:B0-----:R-:W-:Y:S01]  /*15f0*/  FADD.FTZ R2, R27, R28 ;  /* 0x0000001c1b027221 */ /* 0x001fe20000010000 */
[----:B-1----:R-:W-:Y:S01]  /*1600*/  FADD.FTZ R3, R29, R30 ;  /* 0x0000001e1d037221 */ /* 0x002fe20000010000 */
[----:B--2---:R-:W-:Y:S10]  /*1610*/  @P1 BRA `(.L_x_187) ;  /* 0x0000000000281947 */ /* 0x004ff40003800000 */
[----:B------:R-:W0:Y:S01]  /*1620*/  LDC R21, c[0x0][0x10] ;  /* 0x00000400ff157b82 */ /* 0x000e220000000800 */
[----:B------:R-:W-:-:S05]  /*1630*/  SHF.R.U32.HI R0, RZ, 0x2, R42 ;  /* 0x00000002ff007819 */ /* 0x000fca000001162a */
[----:B------:R-:W-:Y:S02]  /*1640*/  IMAD.SHL.U32 R20, R0, 0x10, RZ ;  /* 0x0000001000147824 */ /* 0x000fe400078e00ff */
[----:B------:R-:W1:Y:S01]  /*1650*/  LDC.64 R18, c[0x0][0x260] ;  /* 0x00009800ff127b82 */ /* 0x000e620000000a00 */
[----:B0-----:R-:W-:Y:S02]  /*1660*/  IMAD R0, R21, UR4, R38 ;  /* 0x0000000415007c24 */ /* 0x001fe4000f8e0226 */
[----:B------:R-:W-:-:S04]  /*1670*/  LOP3.LUT R21, R20, 0xfffffff0, R39, 0xe2, !PT ;  /* 0xfffffff014157812 */ /* 0x000fc800078ee227 */
[----:B------:R-:W-:-:S05]  /*1680*/  LEA R0, R0, R21, 0x5 ;  /* 0x0000001500007211 */ /* 0x000fca00078e28ff */
[----:B------:R-:W-:-:S04]  /*1690*/  IMAD.SHL.U32 R21, R0, 0x2, RZ ;  /* 0x0000000200157824 */ /* 0x000fc800078e00ff */
[----:B-1----:R-:W-:-:S05]  /*16a0*/  IMAD.WIDE.U32 R18, R21, 0x4, R18 ;  /* 0x0000000415127825 */ /* 0x002fca00078e0012 */
[----:B------:R0:W-:Y:S02]  /*16b0*/  STG.E.64 desc[UR8][R18.64], R2 ;  /* 0x0000000212007986 */ /* 0x0001e4000c101b08 */
.L_x_187:
[----:B------:R-:W-:Y:S05]  /*16c0*/  BSYNC B0 ;  /* 0x0000000000007941 */ /* 0x000fea0003800000 */
.L_x_186:
[----:B------:R-:W-:Y:S02]  /*16d0*/  PRMT R20, R9, 0x7632, R20 ;  /* 0x0000763209147816 */ /* 0x000fe40000000014 */
[----:B------:R-:W-:Y:S02]  /*16e0*/  PRMT R21, R12, 0x7632, R21 ;  /* 0x000076320c157816 */ /* 0x000fe40000000015 */
[----:B0-----:R-:W-:Y:S02]  /*16f0*/  PRMT R19, R13, 0x7632, R19 ;  /* 0x000076320d137816 */ /* 0x001fe40000000013 */
[----:B------:R-:W-:Y:S02]  /*1700*/  PRMT R24, R10, 0x7632, R24 ;  /* 0x000076320a187816 */ /* 0x000fe40000000018 */
[----:B------:R-:W-:Y:S02]  /*1710*/  PRMT R23, R11, 0x7632, R23 ;  /* 0x000076320b177816 */ /* 0x000fe40000000017 */
[----:B------:R-:W-:-:S02]  /*1720*/  PRMT R18, R14, 0x7632, R18 ;  /* 0x000076320e127816 */ /* 0x000fc40000000012 */
[----:B------:R-:W-:Y:S01]  /*1730*/  PRMT R0, R15, 0x7632, R0 ;  /* 0x000076320f007816 */ /* 0x000fe20000000000 */
[----:B------:R-:W-:Y:S06]  /*1740*/  @P0 BRA `(.L_x_188) ;  /* 0x0000000000780947 */ /* 0x000fec0003800000 */
[----:B------:R-:W-:Y:S01]  /*1750*/  BAR.SYNC.DEFER_BLOCKING 0x0 ;  /* 0x0000000000007b1d */ /* 0x000fe20000010000 */
[----:B------:R-:W-:-:S13]  /*1760*/  ISETP.NE.AND P0, PT, R42, RZ, PT ;  /* 0x000000ff2a00720c */ /* 0x000fda0003f05270 */
[----:B------:R-:W-:Y:S05]  /*1770*/  @P0 BRA `(.L_x_189) ;  /* 0x0000000000600947 */ /* 0x000fea0003800000 */
[----:B------:R-:W0:Y:S01]  /*1780*/  S2R R2, SR_LANEID ;  /* 0x0000000000027919 */ /* 0x000e220000000000 */
[----:B------:R-:W-:Y:S01]  /*1790*/  VOTEU.ANY UR5, UPT, PT ;  /* 0x0000000000057886 */ /* 0x000fe200038e0100 */
[----:B------:R-:W-:Y:S01]  /*17a0*/  ISETP.NE.AND P0, PT, R39, RZ, PT ;  /* 0x000000ff2700720c */ /* 0x000fe20003f05270 */
[----:B------:R-:W0:Y:S01]  /*17b0*/  FLO.U32 R25, UR5 ;  /* 0x0000000500197d00 */ /* 0x000e2200080e0000 */
[----:B------:R-:W-:Y:S01]  /*17c0*/  MOV R3, 0x7ffffff1 ;  /* 0x7ffffff100037802 */ /* 0x000fe20000000f00 */
[----:B------:R-:W-:Y:S01]  /*17d0*/  UPOPC UR7, UR5 ;  /* 0x00000005000772bf */ /* 0x000fe20008000000 */
[----:B0-----:R-:W-:Y:S02]  /*17e0*/  ISETP.EQ.U32.AND P1, PT, R25, R2, PT ;  /* 0x000000021900720c */ /* 0x001fe40003f22070 */
[----:B------:R-:W-:-:S05]  /*17f0*/  SEL R2, R3, 0x1, !P0 ;  /* 0x0000000103027807 */ /* 0x000fca0004000000 */
[----:B------:R-:W-:-:S06]  /*1800*/  IMAD R3, R2, UR7, RZ ;  /* 0x0000000702037c24 */ /* 0x000fcc000f8e02ff */
[----:B------:R-:W-:Y:S06]  /*1810*/  @P1 MEMBAR.ALL.GPU ;  /* 0x0000000000001992 */ /* 0x000fec000000a000 */
[----:B------:R-:W-:-:S00]  /*1820*/  @P1 ERRBAR ;  /* 0x00000000000019ab */ /* 0x000fc00000000000 */
[----:B------:R-:W-:Y:S06]  /*1830*/  @P1 CGAERRBAR ;  /* 0x00000000000015ab */ /* 0x000fec0000000000 */
[----:B------:R-:W2:Y:S01]  /*1840*/  @P1 ATOM.E.ADD.STRONG.GPU PT, R28, desc[UR8][R6.64], R3 ;  /* 0x00000003061c198a */ /* 0x000ea200081ee1c8 */
[----:B------:R-:W0:Y:S02]  /*1850*/  S2R R27, SR_LTMASK ;  /* 0x00000000001b7919 */ /* 0x000e240000003900 */
[----:B0-----:R-:W-:-:S06]  /*1860*/  LOP3.LUT R27, R27, UR5, RZ, 0xc0, !PT ;  /* 0x000000051b1b7c12 */ /* 0x001fcc000f8ec0ff */
[----:B------:R-:W0:Y:S01]  /*1870*/  POPC R27, R27 ;  /* 0x0000001b001b7309 */ /* 0x000e220000000000 */
[----:B--2---:R-:W0:Y:S02]  /*1880*/  SHFL.IDX PT, R25, R28, R25, 0x1f ;  /* 0x00001f191c197589 */ /* 0x004e2400000e0000 */
[----:B0-----:R-:W-:-:S07]  /*1890*/  IMAD R29, R2, R27, R25 ;  /* 0x0000001b021d7224 */ /* 0x001fce00078e0219 */
.L_x_190:
[----:B------:R-:W2:Y:S04]  /*18a0*/  LD.E.STRONG.GPU R2, desc[UR8][R6.64] ;  /* 0x0000000806027980 */ /* 0x000ea8000c10f900 */
[----:B--2---:R-:W-:Y:S01]  /*18b0*/  CCTL.IVALL ;  /* 0x00000000ff00798f */ /* 0x004fe20002000000 */
[----:B------:R-:W-:Y:S05]  /*18c0*/  YIELD ;  /* 0x0000000000007946 */ /* 0x000fea0003800000 */
[----:B------:R-:W-:-:S04]  /*18d0*/  LOP3.LUT R2, R2, R29, RZ, 0x3c, !PT ;  /* 0x0000001d02027212 */ /* 0x000fc800078e3cff */
[----:B------:R-:W-:-:S13]  /*18e0*/  ISETP.GT.AND P0, PT, R2, -0x1, PT ;  /* 0xffffffff0200780c */ /* 0x000fda0003f04270 */
[----:B------:R-:W-:Y:S05]  /*18f0*/  @P0 BRA `(.L_x_190) ;  /* 0xfffffffc00e80947 */ /* 0x000fea000383ffff */
.L_x_189:
[----:B------:R-:W-:Y:S05]  /*1900*/  WARPSYNC.ALL ;  /* 0x0000000000007948 */ /* 0x000fea0003800000 */
[----:B------:R-:W-:Y:S06]  /*1910*/  BAR.SYNC.DEFER_BLOCKING 0x0 ;  /* 0x0000000000007b1d */ /* 0x000fec0000010000 */
[----:B------:R-:W-:Y:S05]  /*1920*/  BRA `(.L_x_191) ;  /* 0x0000000000787947 */ /* 0x000fea0003800000 */
.L_x_188:
[----:B------:R-:W-:Y:S01]  /*1930*/  BAR.SYNC.DEFER_BLOCKING 0x0 ;  /* 0x0000000000007b1d */ /* 0x000fe20000010000 */
[----:B------:R-:W-:-:S13]  /*1940*/  ISETP.NE.AND P0, PT, R42, RZ, PT ;  /* 0x000000ff2a00720c */ /* 0x000fda0003f05270 */
[----:B------:R-:W-:Y:S05]  /*1950*/  @P0 BRA `(.L_x_192) ;  /* 0x0000000000640947 */ /* 0x000fea0003800000 */
[----:B------:R-:W0:Y:S01]  /*1960*/  S2R R28, SR_LANEID ;  /* 0x00000000001c7919 */ /* 0x000e220000000000 */
[----:B------:R-:W-:Y:S01]  /*1970*/  VOTEU.ANY UR5, UPT, PT ;  /* 0x0000000000057886 */ /* 0x000fe200038e0100 */
[----:B------:R-:W-:Y:S01]  /*1980*/  IADD3 R2, -R38, RZ, RZ ;  /* 0x000000ff26027210 */ /* 0x000fe20007ffe1ff */
[----:B------:R-:W0:Y:S01]  /*1990*/  FLO.U32 R25, UR5 ;  /* 0x0000000500197d00 */ /* 0x000e2200080e0000 */
[----:B------:R-:W-:Y:S02]  /*19a0*/  UPOPC UR7, UR5 ;  /* 0x00000005000772bf */ /* 0x000fe40008000000 */
[----:B------:R-:W-:Y:S01]  /*19b0*/  ISETP.NE.AND P0, PT, R39, R2, PT ;  /* 0x000000022700720c */ /* 0x000fe20003f05270 */
[----:B------:R-:W-:-:S05]  /*19c0*/  IMAD.MOV.U32 R2, RZ, RZ, 0x7fffff71 ;  /* 0x7fffff71ff027424 */ /* 0x000fca00078e00ff */
[----:B------:R-:W-:-:S05]  /*19d0*/  SEL R2, R2, 0x1, !P0 ;  /* 0x0000000102027807 */ /* 0x000fca0004000000 */
[----:B------:R-:W-:Y:S01]  /*19e0*/  IMAD R3, R2, UR7, RZ ;  /* 0x0000000702037c24 */ /* 0x000fe2000f8e02ff */
[----:B0-----:R-:W-:-:S13]  /*19f0*/  ISETP.EQ.U32.AND P1, PT, R25, R28, PT ;  /* 0x0000001c1900720c */ /* 0x001fda0003f22070 */
        /* <DEDUP_REMOVED lines=9> */
.L_x_193:
[----:B------:R-:W2:Y:S04]  /*1a90*/  LD.E.STRONG.GPU R3, desc[UR8][R4.64] ;  /* 0x0000000804037980 */ /* 0x000ea8000c10f900 */
[----:B--2---:R-:W-:Y:S01]  /*1aa0*/  CCTL.IVALL ;  /* 0x00000000ff00798f */ /* 0x004fe20002000000 */
[----:B------:R-:W-:Y:S05]  /*1ab0*/  YIELD ;  /* 0x0000000000007946 */ /* 0x000fea0003800000 */
[----:B------:R-:W-:-:S04]  /*1ac0*/  LOP3.LUT R3, R3, R2, RZ, 0x3c, !PT ;  /* 0x0000000203037212 */ /* 0x000fc800078e3cff */
[----:B------:R-:W-:-:S13]  /*1ad0*/  ISETP.GT.AND P0, PT, R3, -0x1, PT ;  /* 0xffffffff0300780c */ /* 0x000fda0003f04270 */
[----:B------:R-:W-:Y:S05]  /*1ae0*/  @P0 BRA `(.L_x_193) ;  /* 0xfffffffc00e80947 */ /* 0x000fea000383ffff */
.L_x_192:
[----:B------:R-:W-:Y:S05]  /*1af0*/  WARPSYNC.ALL ;  /* 0x0000000000007948 */ /* 0x000fea0003800000 */
[----:B------:R-:W-:Y:S06]  /*1b00*/  BAR.SYNC.DEFER_BLOCKING 0x0 ;  /* 0x0000000000007b1d */ /* 0x000fec0000010000 */
.L_x_191:
[----:B------:R-:W-:Y:S01]  /*1b10*/  ISETP.GT.U32.AND P0, PT, R42, 0x1f, PT ;  /* 0x0000001f2a00780c */ /* 0x000fe20003f04070 */
[----:B------:R-:W-:Y:S01]  /*1b20*/  HFMA2.MMA R27, -RZ, RZ, 0, 0 ;  /* 0x00000000ff1b7435 */ /* 0x000fe200000001ff */
[----:B------:R-:W-:Y:S01]  /*1b30*/  SHF.L.U32 R23, R23, 0x10, RZ ;  /* 0x0000001017177819 */ /* 0x000fe200000006ff */
[----:B------:R-:W-:Y:S01]  /*1b40*/  IMAD.U32 R33, R10, 0x10000, RZ ;  /* 0x000100000a217824 */ /* 0x000fe200078e00ff */
[----:B------:R-:W0:Y:S01]  /*1b50*/  S2UR UR7, SR_CgaCtaId ;  /* 0x00000000000779c3 */ /* 0x000e220000008800 */
[----:B------:R-:W-:Y:S01]  /*1b60*/  UMOV UR5, 0x400 ;  /* 0x0000040000057882 */ /* 0x000fe20000000000 */
[----:B------:R-:W-:Y:S02]  /*1b70*/  SHF.L.U32 R21, R21, 0x10, RZ ;  /* 0x0000001015157819 */ /* 0x000fe400000006ff */
[----:B------:R-:W-:Y:S01]  /*1b80*/  SHF.L.U32 R19, R19, 0x10, RZ ;  /* 0x0000001013137819 */ /* 0x000fe200000006ff */
[----:B------:R-:W-:Y:S01]  /*1b90*/  IMAD.U32 R14, R14, 0x10000, RZ ;  /* 0x000100000e0e7824 */ /* 0x000fe200078e00ff */
[----:B------:R-:W-:-:S02]  /*1ba0*/  SHF.L.U32 R18, R18, 0x10, RZ ;  /* 0x0000001012127819 */ /* 0x000fc400000006ff */
[----:B------:R-:W-:Y:S01]  /*1bb0*/  SHF.L.U32 R15, R15, 0x10, RZ ;  /* 0x000000100f0f7819 */ /* 0x000fe200000006ff */
[----:B------:R-:W1:Y:S01]  /*1bc0*/  @!P0 LDC R25, c[0x0][0x10] ;  /* 0x00000400ff198b82 */ /* 0x000e620000000800 */
[----:B------:R-:W-:Y:S01]  /*1bd0*/  @!P0 LOP3.LUT R28, R42, 0x7ffffff0, RZ, 0xc0, !PT ;  /* 0x7ffffff02a1c8812 */ /* 0x000fe200078ec0ff */
[----:B------:R-:W-:Y:S01]  /*1be0*/  IMAD.U32 R0, R0, 0x10000, RZ ;  /* 0x0001000000007824 */ /* 0x000fe200078e00ff */
[----:B------:R-:W-:Y:S01]  /*1bf0*/  @!P0 LOP3.LUT R30, R42, 0xf, RZ, 0xc0, !PT ;  /* 0x0000000f2a1e8812 */ /* 0x000fe200078ec0ff */
[----:B------:R-:W-:-:S04]  /*1c00*/  ULDC.64 UR12, c[0x0][0x210] ;  /* 0x00008400000c7ab9 */ /* 0x000fc80000000a00 */
[----:B------:R-:W2:Y:S01]  /*1c10*/  @!P0 LDC.64 R2, c[0x0][0x260] ;  /* 0x00009800ff028b82 */ /* 0x000ea20000000a00 */
[----:B-1----:R-:W-:-:S05]  /*1c20*/  @!P0 IMAD R25, R25, UR4, R38 ;  /* 0x0000000419198c24 */ /* 0x002fca000f8e0226 */
[----:B------:R-:W-:-:S04]  /*1c30*/  @!P0 LEA R25, R25, R28, 0x5 ;  /* 0x0000001c19198211 */ /* 0x000fc800078e28ff */
[----:B------:R-:W-:-:S05]  /*1c40*/  @!P0 IADD3 R25, R25, R30, RZ ;  /* 0x0000001e19198210 */ /* 0x000fca0007ffe0ff */
[----:B------:R-:W-:-:S04]  /*1c50*/  @!P0 IMAD.SHL.U32 R25, R25, 0x2, RZ ;  /* 0x0000000219198824 */ /* 0x000fc800078e00ff */
[----:B--2---:R-:W-:-:S06]  /*1c60*/  @!P0 IMAD.WIDE.U32 R2, R25, 0x4, R2 ;  /* 0x0000000419028825 */ /* 0x004fcc00078e0002 */
[----:B------:R-:W2:Y:S01]  /*1c70*/  @!P0 LDG.E.64 R2, desc[UR8][R2.64] ;  /* 0x0000000802028981 */ /* 0x000ea2000c1e1b00 */
[----:B------:R-:W-:Y:S01]  /*1c80*/  MOV R25, RZ ;  /* 0x000000ff00197202 */ /* 0x000fe20000000f00 */
[C---:B------:R-:W-:Y:S01]  /*1c90*/  FADD.FTZ R10, -R16.reuse, R33 ;  /* 0x00000021100a7221 */ /* 0x040fe20000010100 */
[----:B------:R-:W-:Y:S01]  /*1ca0*/  FADD.FTZ R34, -R16, R23 ;  /* 0x0000001710227221 */ /* 0x000fe20000010100 */
[----:B------:R-:W-:Y:S01]  /*1cb0*/  IMAD.U32 R23, R22, 0x10000, RZ ;  /* 0x0001000016177824 */ /* 0x000fe200078e00ff */
[----:B------:R-:W-:Y:S01]  /*1cc0*/  UIADD3 UR5, UR5, 0x3480, URZ ;  /* 0x0000348005057890 */ /* 0x000fe2000fffe03f */
[----:B------:R-:W-:Y:S01]  /*1cd0*/  FMUL.FTZ R10, R17, R10 ;  /* 0x0000000a110a7220 */ /* 0x000fe20000410000 */
[----:B------:R-:W-:Y:S02]  /*1ce0*/  ULOP3.LUT UR4, UR4, 0x1, URZ, 0x3c, !UPT ;  /* 0x0000000104047892 */ /* 0x000fe4000f8e3c3f */
[----:B0-----:R-:W-:Y:S01]  /*1cf0*/  ULEA UR5, UR7, UR5, 0x18 ;  /* 0x0000000507057291 */ /* 0x001fe2000f8ec03f */
[----:B--2---:R-:W-:Y:S01]  /*1d00*/  @!P0 FADD.FTZ R27, RZ, R2 ;  /* 0x00000002ff1b8221 */ /* 0x004fe20000010000 */
[----:B------:R-:W-:Y:S01]  /*1d10*/  @!P0 FADD.FTZ R25, RZ, R3 ;  /* 0x00000003ff198221 */ /* 0x000fe20000010000 */
[----:B------:R-:W-:-:S02]  /*1d20*/  SHF.L.U32 R3, R24, 0x10, RZ ;  /* 0x0000001018037819 */ /* 0x000fc400000006ff */
[----:B------:R-:W-:Y:S01]  /*1d30*/  LOP3.LUT P0, RZ, R42, 0xffffffef, RZ, 0xc0, !PT ;  /* 0xffffffef2aff7812 */ /* 0x000fe2000780c0ff */
[----:B------:R-:W0:Y:S04]  /*1d40*/  SHFL.BFLY PT, R28, R27, 0x8, 0x1f ;  /* 0x0d001f001b1c7f89 */ /* 0x000e2800000e0000 */
[----:B------:R-:W1:Y:S01]  /*1d50*/  SHFL.BFLY PT, R30, R25, 0x8, 0x1f ;  /* 0x0d001f00191e7f89 */ /* 0x000e6200000e0000 */
[----:B0-----:R-:W-:Y:S01]  /*1d60*/  FADD.FTZ R28, R28, R27 ;  /* 0x0000001b1c1c7221 */ /* 0x001fe20000010000 */
[----:B------:R-:W-:Y:S01]  /*1d70*/  SHF.L.U32 R27, R11, 0x10, RZ ;  /* 0x000000100b1b7819 */ /* 0x000fe200000006ff */
[----:B------:R-:W-:Y:S02]  /*1d80*/  IMAD.U32 R11, R8, 0x10000, RZ ;  /* 0x00010000080b7824 */ /* 0x000fe400078e00ff */
[----:B------:R-:W-:Y:S01]  /*1d90*/  FADD.FTZ R8, -R16, R3 ;  /* 0x0000000310087221 */ /* 0x000fe20000010100 */
[----:B-1----:R-:W-:Y:S01]  /*1da0*/  FADD.FTZ R30, R30, R25 ;  /* 0x000000191e1e7221 */ /* 0x002fe20000010000 */
[----:B------:R-:W0:Y:S01]  /*1db0*/  SHFL.BFLY PT, R29, R28, 0x4, 0x1f ;  /* 0x0c801f001c1d7f89 */ /* 0x000e2200000e0000 */
[----:B------:R-:W-:-:S02]  /*1dc0*/  LEA R3, R51, R60, 0x2 ;  /* 0x0000003c33037211 */ /* 0x000fc400078e10ff */
[----:B------:R-:W-:Y:S01]  /*1dd0*/  SHF.L.U32 R25, R12, 0x10, RZ ;  /* 0x000000100c197819 */ /* 0x000fe200000006ff */
[----:B------:R-:W1:Y:S04]  /*1de0*/  SHFL.BFLY PT, R31, R30, 0x4, 0x1f ;  /* 0x0c801f001e1f7f89 */ /* 0x000e6800000e0000 */
[----:B------:R-:W-:Y:S01]  /*1df0*/  FFMA.FTZ R12, R10, R11, R25 ;  /* 0x0000000b0a0c7223 */ /* 0x000fe20000010019 */
[----:B------:R-:W-:Y:S01]  /*1e00*/  IMAD.U32 R25, R13, 0x10000, RZ ;  /* 0x000100000d197824 */ /* 0x000fe200078e00ff */
[----:B------:R-:W-:Y:S01]  /*1e10*/  SHF.L.U32 R13, R20, 0x10, RZ ;  /* 0x00000010140d7819 */ /* 0x000fe200000006ff */
[----:B------:R-:W-:-:S04]  /*1e20*/  FMUL.FTZ R20, R17, R34 ;  /* 0x0000002211147220 */ /* 0x000fc80000410000 */
[----:B------:R-:W-:Y:S01]  /*1e30*/  FFMA.FTZ R19, R20, R13, R19 ;  /* 0x0000000d14137223 */ /* 0x000fe20000010013 */
[----:B0-----:R-:W-:Y:S01]  /*1e40*/  FADD.FTZ R29, R28, R29 ;  /* 0x0000001d1c1d7221 */ /* 0x001fe20000010000 */
[----:B------:R-:W-:Y:S01]  /*1e50*/  FMUL.FTZ R28, R12, -1.4426950216293334961 ;  /* 0xbfb8aa3b0c1c7820 */ /* 0x000fe20000410000 */
[----:B-1----:R-:W-:-:S03]  /*1e60*/  FADD.FTZ R31, R30, R31 ;  /* 0x0000001f1e1f7221 */ /* 0x002fc60000010000 */
[----:B------:R-:W0:Y:S01]  /*1e70*/  SHFL.BFLY PT, R2, R29, 0x2, 0x1f ;  /* 0x0c401f001d027f89 */ /* 0x000e2200000e0000 */
[----:B------:R-:W-:Y:S01]  /*1e80*/  FADD.FTZ R30, -R16, R27 ;  /* 0x0000001b101e7221 */ /* 0x000fe20000010100 */
[C---:B------:R-:W-:Y:S01]  /*1e90*/  FMUL.FTZ R16, R17.reuse, R8 ;  /* 0x0000000811107220 */ /* 0x040fe20000410000 */
[----:B------:R-:W1:Y:S01]  /*1ea0*/  MUFU.EX2 R28, R28 ;  /* 0x0000001c001c7308 */ /* 0x000e620000000800 */
[----:B------:R-:W2:Y:S01]  /*1eb0*/  SHFL.BFLY PT, R32, R31, 0x2, 0x1f ;  /* 0x0c401f001f207f89 */ /* 0x000ea200000e0000 */
[----:B------:R-:W-:Y:S01]  /*1ec0*/  FMUL.FTZ R22, R17, R30 ;  /* 0x0000001e11167220 */ /* 0x000fe20000410000 */
[----:B------:R-:W-:Y:S01]  /*1ed0*/  FFMA.FTZ R24, R16, R23, R21 ;  /* 0x0000001710187223 */ /* 0x000fe20000010015 */
[----:B------:R-:W-:-:S03]  /*1ee0*/  SHF.L.U32 R21, R9, 0x10, RZ ;  /* 0x0000001009157819 */ /* 0x000fc600000006ff */
[----:B------:R-:W-:Y:S02]  /*1ef0*/  FMUL.FTZ R30, R24, -1.4426950216293334961 ;  /* 0xbfb8aa3b181e7820 */ /* 0x000fe40000410000 */
[----:B------:R-:W-:-:S04]  /*1f00*/  FFMA.FTZ R25, R22, R21, R25 ;  /* 0x0000001516197223 */ /* 0x000fc80000010019 */
[----:B------:R-:W-:Y:S01]  /*1f10*/  FMUL.FTZ R9, R25, -1.4426950216293334961 ;  /* 0xbfb8aa3b19097820 */ /* 0x000fe20000410000 */
[----:B------:R-:W3:Y:S01]  /*1f20*/  MUFU.EX2 R30, R30 ;  /* 0x0000001e001e7308 */ /* 0x000ee20000000800 */
[----:B-1----:R-:W-:Y:S01]  /*1f30*/  FADD.FTZ R28, R28, 1 ;  /* 0x3f8000001c1c7421 */ /* 0x002fe20000010000 */
[----:B0-----:R-:W-:Y:S01]  /*1f40*/  FADD.FTZ R27, R29, R2 ;  /* 0x000000021d1b7221 */ /* 0x001fe20000010000 */
[----:B------:R-:W-:Y:S02]  /*1f50*/  IMAD.SHL.U32 R2, R41, 0x2, RZ ;  /* 0x0000000229027824 */ /* 0x000fe400078e00ff */
[----:B------:R-:W-:-:S03]  /*1f60*/  FMUL.FTZ R29, R19, -1.4426950216293334961 ;  /* 0xbfb8aa3b131d7820 */ /* 0x000fc60000410000 */
[----:B------:R-:W0:Y:S01]  /*1f70*/  MUFU.EX2 R9, R9 ;  /* 0x0000000900097308 */ /* 0x000e220000000800 */
[----:B--2---:R-:W-:Y:S01]  /*1f80*/  FADD.FTZ R8, R31, R32 ;  /* 0x000000201f087221 */ /* 0x004fe20000010000 */
[----:B------:R-:W-:Y:S01]  /*1f90*/  MOV R41, R26 ;  /* 0x0000001a00297202 */ /* 0x000fe20000000f00 */
[----:B------:R-:W1:Y:S01]  /*1fa0*/  SHFL.BFLY PT, R32, R27, 0x1, 0x1f ;  /* 0x0c201f001b207f89 */ /* 0x000e6200000e0000 */
[----:B------:R-:W-:-:S03]  /*1fb0*/  LOP3.LUT R2, R2, 0xe, RZ, 0xc0, !PT ;  /* 0x0000000e02027812 */ /* 0x000fc600078ec0ff */
[----:B------:R-:W2:Y:S01]  /*1fc0*/  SHFL.BFLY PT, R31, R8, 0x1, 0x1f ;  /* 0x0c201f00081f7f89 */ /* 0x000ea200000e0000 */
[----:B------:R-:W-:Y:S01]  /*1fd0*/  IADD3 R33, RZ, -R2, RZ ;  /* 0x80000002ff217210 */ /* 0x000fe20007ffe0ff */
[----:B------:R-:W-:Y:S01]  /*1fe0*/  IMAD.WIDE.U32 R2, R3, -0x33333333, RZ ;  /* 0xcccccccd03027825 */ /* 0x000fe200078e00ff */
[----:B------:R-:W-:Y:S01]  /*1ff0*/  @!P0 SHF.R.U32.HI R2, RZ, 0x1, R42 ;  /* 0x00000001ff028819 */ /* 0x000fe2000001162a */
[----:B------:R-:W4:Y:S02]  /*2000*/  MUFU.EX2 R29, R29 ;  /* 0x0000001d001d7308 */ /* 0x000f240000000800 */
[----:B---3--:R-:W-:Y:S01]  /*2010*/  FADD.FTZ R30, R30, 1 ;  /* 0x3f8000001e1e7421 */ /* 0x008fe20000010000 */
[----:B------:R-:W-:Y:S01]  /*2020*/  LEA.HI R33, R3, R33, RZ, 0x19 ;  /* 0x0000002103217211 */ /* 0x000fe200078fc8ff */
[----:B0-----:R-:W-:-:S04]  /*2030*/  FADD.FTZ R34, R9, 1 ;  /* 0x3f80000009227421 */ /* 0x001fc80000010000 */
[----:B------:R-:W0:Y:S01]  /*2040*/  MUFU.RCP R28, R28 ;  /* 0x0000001c001c7308 */ /* 0x000e220000001000 */
[----:B-1----:R-:W-:Y:S01]  /*2050*/  FADD.FTZ R32, R27, R32 ;  /* 0x000000201b207221 */ /* 0x002fe20000010000 */
[----:B------:R-:W-:-:S06]  /*2060*/  @!P0 LOP3.LUT R27, R2, 0x7ffffff8, RZ, 0xc0, !PT ;  /* 0x7ffffff8021b8812 */ /* 0x000fcc00078ec0ff */
[----:B------:R-:W1:Y:S01]  /*2070*/  MUFU.RCP R30, R30 ;  /* 0x0000001e001e7308 */ /* 0x000e620000001000 */
[----:B--2---:R-:W-:Y:S01]  /*2080*/  FADD.FTZ R3, R8, R31 ;  /* 0x0000001f08037221 */ /* 0x004fe20000010000 */
[----:B------:R-:W-:Y:S01]  /*2090*/  @!P0 FMUL.FTZ R2, R32, 9.7656251455191522837e-05 ;  /* 0x38cccccd20028820 */ /* 0x000fe20000410000 */
[----:B------:R-:W-:Y:S01]  /*20a0*/  LEA R8, R33, UR5, 0x3 ;  /* 0x0000000521087c11 */ /* 0x000fe2000f8e18ff */
[----:B----4-:R-:W-:Y:S01]  /*20b0*/  FADD.FTZ R31, R29, 1 ;  /* 0x3f8000001d1f7421 */ /* 0x010fe20000010000 */
[----:B------:R-:W-:Y:S01]  /*20c0*/  @!P0 FMUL.FTZ R3, R3, 9.7656251455191522837e-05 ;  /* 0x38cccccd03038820 */ /* 0x000fe20000410000 */
[----:B0-----:R-:W-:Y:S02]  /*20d0*/  FADD.FTZ R33, -R28, 1 ;  /* 0x3f8000001c217421 */ /* 0x001fe40000010100 */
[----:B------:R-:W0:Y:S02]  /*20e0*/  MUFU.RCP R34, R34 ;  /* 0x0000002200227308 */ /* 0x000e240000001000 */
[----:B------:R2:W-:Y:S01]  /*20f0*/  @!P0 STS.64 [R27+UR5], R2 ;  /* 0x000000021b008988 */ /* 0x0005e20008000a05 */
[----:B------:R-:W-:Y:S01]  /*2100*/  FFMA.FTZ R33, R12, R33, 1 ;  /* 0x3f8000000c217423 */ /* 0x000fe20000010021 */
[----:B------:R-:W-:Y:S03]  /*2110*/  BAR.SYNC.DEFER_BLOCKING 0x0 ;  /* 0x0000000000007b1d */ /* 0x000fe60000010000 */
[----:B------:R-:W-:Y:S01]  /*2120*/  FMUL.FTZ R33, R28, R33 ;  /* 0x000000211c217220 */ /* 0x000fe20000410000 */
[----:B-1----:R-:W-:-:S03]  /*2130*/  FADD.FTZ R29, -R30, 1 ;  /* 0x3f8000001e1d7421 */ /* 0x002fc60000010100 */
[----:B------:R-:W-:Y:S01]  /*2140*/  FMUL.FTZ R14, R14, R33 ;  /* 0x000000210e0e7220 */ /* 0x000fe20000410000 */
[----:B------:R-:W1:Y:S01]  /*2150*/  MUFU.RCP R31, R31 ;  /* 0x0000001f001f7308 */ /* 0x000e620000001000 */
[----:B------:R-:W-:Y:S01]  /*2160*/  FFMA.FTZ R29, R24, R29, 1 ;  /* 0x3f800000181d7423 */ /* 0x000fe2000001001d */
[----:B--2---:R-:W-:Y:S01]  /*2170*/  IADD3 R2, P0, R57, UR12, RZ ;  /* 0x0000000c39027c10 */ /* 0x004fe2000ff1e0ff */
[----:B0-----:R-:W-:Y:S02]  /*2180*/  FADD.FTZ R36, -R34, 1 ;  /* 0x3f80000022247421 */ /* 0x001fe40000010100 */
[----:B------:R-:W-:Y:S02]  /*2190*/  FMUL.FTZ R29, R30, R29 ;  /* 0x0000001d1e1d7220 */ /* 0x000fe40000410000 */
[----:B------:R-:W-:Y:S02]  /*21a0*/  FFMA.FTZ R25, R25, R36, 1 ;  /* 0x3f80000019197423 */ /* 0x000fe40000010024 */
[----:B------:R-:W-:-:S02]  /*21b0*/  FMUL.FTZ R18, R18, R29 ;  /* 0x0000001d12127220 */ /* 0x000fc40000410000 */
[----:B------:R-:W-:-:S04]  /*21c0*/  FMUL.FTZ R34, R34, R25 ;  /* 0x0000001922227220 */ /* 0x000fc80000410000 */
[----:B------:R-:W-:Y:S01]  /*21d0*/  FMUL.FTZ R15, R15, R34 ;  /* 0x000000220f0f7220 */ /* 0x000fe20000410000 */
[----:B-1----:R-:W-:Y:S01]  /*21e0*/  FADD.FTZ R32, -R31, 1 ;  /* 0x3f8000001f207421 */ /* 0x002fe20000010100 */
[----:B------:R-:W0:Y:S03]  /*21f0*/  LDS.64 R8, [R8] ;  /* 0x0000000008087984 */ /* 0x000e260000000a00 */
[----:B------:R-:W-:-:S04]  /*2200*/  FFMA.FTZ R32, R19, R32, 1 ;  /* 0x3f80000013207423 */ /* 0x000fc80000010020 */
[----:B------:R-:W-:-:S04]  /*2210*/  FMUL.FTZ R31, R31, R32 ;  /* 0x000000201f1f7220 */ /* 0x000fc80000410000 */
[----:B------:R-:W-:Y:S01]  /*2220*/  FMUL.FTZ R0, R0, R31 ;  /* 0x0000001f00007220 */ /* 0x000fe20000410000 */
[--C-:B0-----:R-:W-:Y:S01]  /*2230*/  FFMA.FTZ R11, R11, R14, -R8.reuse ;  /* 0x0000000e0b0b7223 */ /* 0x101fe20000010808 */
[--C-:B------:R-:W-:Y:S01]  /*2240*/  FFMA.FTZ R18, R23, R18, -R8.reuse ;  /* 0x0000001217127223 */ /* 0x100fe20000010808 */
[--C-:B------:R-:W-:Y:S01]  /*2250*/  FFMA.FTZ R21, R21, R15, -R8.reuse ;  /* 0x0000000f15157223 */ /* 0x100fe20000010808 */
[----:B------:R-:W-:Y:S01]  /*2260*/  FFMA.FTZ R13, R13, R0, -R8 ;  /* 0x000000000d0d7223 */ /* 0x000fe20000010808 */
[-C--:B------:R-:W-:Y:S01]  /*2270*/  FFMA.FTZ R10, R10, -R9.reuse, R11 ;  /* 0x800000090a0a7223 */ /* 0x080fe2000001000b */
[C---:B------:R-:W-:Y:S01]  /*2280*/  FFMA.FTZ R18, -R9.reuse, R16, R18 ;  /* 0x0000001009127223 */ /* 0x040fe20000010112 */
[----:B------:R-:W-:Y:S01]  /*2290*/  FFMA.FTZ R22, R22, -R9, R21 ;  /* 0x8000000916167223 */ /* 0x000fe20000010015 */
[----:B------:R-:W-:Y:S01]  /*22a0*/  FFMA.FTZ R20, -R9, R20, R13 ;  /* 0x0000001409147223 */ /* 0x000fe2000001010d */
[C---:B------:R-:W-:Y:S01]  /*22b0*/  FMUL.FTZ R10, R17.reuse, R10 ;  /* 0x0000000a110a7220 */ /* 0x040fe20000410000 */
[C---:B------:R-:W-:Y:S01]  /*22c0*/  FMUL.FTZ R3, R17.reuse, R18 ;  /* 0x0000001211037220 */ /* 0x040fe20000410000 */
[C---:B------:R-:W-:Y:S01]  /*22d0*/  FMUL.FTZ R22, R17.reuse, R22 ;  /* 0x0000001611167220 */ /* 0x040fe20000410000 */
[----:B------:R-:W-:-:S03]  /*22e0*/  FMUL.FTZ R17, R17, R20 ;  /* 0x0000001411117220 */ /* 0x000fc60000410000 */
[----:B------:R-:W-:Y:S02]  /*22f0*/  F2FP.BF16.F32.PACK_AB R10, R3, R10 ;  /* 0x0000000a030a723e */ /* 0x000fe400000010ff */
[----:B------:R-:W-:Y:S02]  /*2300*/  F2FP.BF16.F32.PACK_AB R22, R17, R22 ;  /* 0x000000161116723e */ /* 0x000fe400000010ff */
[----:B------:R-:W-:Y:S02]  /*2310*/  IADD3.X R3, R59, UR13, RZ, P0, !PT ;  /* 0x0000000d3b037c10 */ /* 0x000fe400087fe4ff */
[----:B------:R-:W-:Y:S02]  /*2320*/  PRMT R0, R10, 0x7632, R0 ;  /* 0x000076320a007816 */ /* 0x000fe40000000000 */
[----:B------:R-:W-:Y:S01]  /*2330*/  PRMT R8, R22, 0x7632, R8 ;  /* 0x0000763216087816 */ /* 0x000fe20000000008 */
[----:B------:R1:W-:Y:S01]  /*2340*/  STG.E.U16 desc[UR8][R2.64], R10 ;  /* 0x0000000a02007986 */ /* 0x0003e2000c101508 */
[----:B------:R-:W-:-:S03]  /*2350*/  ISETP.GE.U32.AND P0, PT, R26, UR10, PT ;  /* 0x0000000a1a007c0c */ /* 0x000fc6000bf06070 */
[----:B------:R1:W-:Y:S01]  /*2360*/  STG.E.U16 desc[UR8][R2.64+0x2], R0 ;  /* 0x0000020002007986 */ /* 0x0003e2000c101508 */
[----:B------:R-:W-:-:S03]  /*2370*/  ISETP.GE.AND.EX P0, PT, R40, UR6, PT, P0 ;  /* 0x0000000628007c0c */ /* 0x000fc6000bf06300 */
[----:B------:R1:W-:Y:S04]  /*2380*/  STG.E.U16 desc[UR8][R2.64+0x4], R22 ;  /* 0x0000041602007986 */ /* 0x0003e8000c101508 */
[----:B------:R1:W-:Y:S06]  /*2390*/  STG.E.U16 desc[UR8][R2.64+0x6], R8 ;  /* 0x0000060802007986 */ /* 0x0003ec000c101508 */
[----:B------:R-:W-:Y:S05]  /*23a0*/  @!P0 BRA `(.L_x_194) ;  /* 0xffffffe000788947 */ /* 0x000fea000383ffff */
.L_x_182:
[----:B------:R-:W-:-:S05]  /*23b0*/  LEA R38, R38, R39, 0x4 ;  /* 0x0000002726267211 */ /* 0x000fca00078e20ff */
[----:B------:R-:W-:-:S05]  /*23c0*/  IMAD.SHL.U32 R62, R38, 0x20, RZ ;  /* 0x00000020263e7824 */ /* 0x000fca00078e00ff */
[----:B------:R-:W-:-:S13]  /*23d0*/  ISETP.GT.AND P0, PT, R62, 0x9ff, PT ;  /* 0x000009ff3e00780c */ /* 0x000fda0003f04270 */
[----:B------:R-:W-:Y:S05]  /*23e0*/  @P0 EXIT ;  /* 0x000000000000094d */ /* 0x000fea0003800000 */
[----:B-1----:R-:W1:Y:S01]  /*23f0*/  S2R R0, SR_TID.X ;  /* 0x0000000000007919 */ /* 0x002e620000002100 */
[----:B------:R-:W2:Y:S01]  /*2400*/  LDC.64 R6, c[0x0][0x258] ;  /* 0x00009600ff067b82 */ /* 0x000ea20000000a00 */
[----:B------:R-:W-:-:S07]  /*2410*/  UMOV UR4, 0x400 ;  /* 0x0000040000047882 */ /* 0x000fce0000000000 */
[----:B------:R-:W3:Y:S01]  /*2420*/  S2UR UR5, SR_CgaCtaId ;  /* 0x00000000000579c3 */ /* 0x000ee20000008800 */
[C---:B--2---:R-:W-:Y:S02]  /*2430*/  SHF.L.U32 R2, R6.reuse, 0x4, RZ ;  /* 0x0000000406027819 */ /* 0x044fe400000006ff */
[----:B------:R-:W-:Y:S02]  /*2440*/  SHF.L.U64.HI R3, R6, 0x4, R7 ;  /* 0x0000000406037819 */ /* 0x000fe40000010207 */
[--C-:B-1----:R-:W-:Y:S01]  /*2450*/  SHF.R.U32.HI R63, RZ, 0x5, R0.reuse ;  /* 0x00000005ff3f7819 */ /* 0x102fe20000011600 */
[----:B---3--:R-:W-:Y:S01]  /*2460*/  ULEA UR6, UR5, UR4, 0x18 ;  /* 0x0000000405067291 */ /* 0x008fe2000f8ec03f */
[----:B------:R-:W-:Y:S02]  /*2470*/  SHF.R.U32.HI R60, RZ, 0x4, R0 ;  /* 0x00000004ff3c7819 */ /* 0x000fe40000011600 */
[----:B0-----:R-:W-:Y:S01]  /*2480*/  LOP3.LUT R5, RZ, R63, RZ, 0x33, !PT ;  /* 0x0000003fff057212 */ /* 0x001fe200078e33ff */
[----:B------:R-:W-:Y:S01]  /*2490*/  ULDC.64 UR4, c[0x0][0x260] ;  /* 0x0000980000047ab9 */ /* 0x000fe20000000a00 */
[----:B------:R-:W-:Y:S01]  /*24a0*/  SHF.L.U32 R7, R63, 0x1, RZ ;  /* 0x000000013f077819 */ /* 0x000fe200000006ff */
[----:B------:R-:W-:Y:S01]  /*24b0*/  VIADD R6, R60, 0x14 ;  /* 0x000000143c067836 */ /* 0x000fe20000000000 */
[----:B------:R-:W-:Y:S01]  /*24c0*/  IADD3 R4, P0, R5, R2, RZ ;  /* 0x0000000205047210 */ /* 0x000fe20007f1e0ff */
[----:B------:R-:W-:Y:S01]  /*24d0*/  UIADD3 UR4, UP0, UR4, 0x65200, URZ ;  /* 0x0006520004047890 */ /* 0x000fe2000ff1e03f */
[----:B------:R-:W-:-:S02]  /*24e0*/  LEA R12, R63, UR6, 0x7 ;  /* 0x000000063f0c7c11 */ /* 0x000fc4000f8e38ff */
[----:B------:R-:W-:Y:S01]  /*24f0*/  IADD3.X R5, R3, -0x1, RZ, P0, !PT ;  /* 0xffffffff03057810 */ /* 0x000fe200007fe4ff */
[----:B------:R-:W-:Y:S01]  /*2500*/  UIADD3.X UR5, URZ, UR5, URZ, UP0, !UPT ;  /* 0x000000053f057290 */ /* 0x000fe200087fe43f */
[----:B------:R-:W-:Y:S02]  /*2510*/  LOP3.LUT R14, RZ, R60, RZ, 0x33, !PT ;  /* 0x0000003cff0e7212 */ /* 0x000fe400078e33ff */
[----:B------:R-:W-:Y:S01]  /*2520*/  LOP3.LUT R7, R7, 0x1f, R0, 0x78, !PT ;  /* 0x0000001f07077812 */ /* 0x000fe200078e7800 */
[----:B------:R-:W-:Y:S01]  /*2530*/  IMAD.WIDE.U32 R8, R5, -0x33333333, RZ ;  /* 0xcccccccd05087825 */ /* 0x000fe200078e00ff */
[----:B------:R-:W-:Y:S02]  /*2540*/  VIMNMX.U32 R13, R6, 0x20, !PT ;  /* 0x00000020060d7848 */ /* 0x000fe40007fe0000 */
[----:B------:R-:W-:Y:S02]  /*2550*/  LEA R59, R7, R12, 0x2 ;  /* 0x0000000c073b7211 */ /* 0x000fe400078e10ff */
[----:B------:R-:W-:Y:S01]  /*2560*/  LOP3.LUT R61, R0, 0x1f, RZ, 0xc0, !PT ;  /* 0x0000001f003d7812 */ /* 0x000fe200078ec0ff */
[----:B------:R-:W-:-:S04]  /*2570*/  IMAD.WIDE.U32 R10, P0, R4, -0x33333334, R8 ;  /* 0xcccccccc040a7825 */ /* 0x000fc80007800008 */
[----:B------:R-:W-:Y:S01]  /*2580*/  IMAD.WIDE.U32 R8, R4, -0x33333333, RZ ;  /* 0xcccccccd04087825 */ /* 0x000fe200078e00ff */
[----:B------:R-:W-:Y:S02]  /*2590*/  IADD3.X R15, RZ, RZ, RZ, P0, !PT ;  /* 0x000000ffff0f7210 */ /* 0x000fe400007fe4ff */
[C---:B------:R-:W-:Y:S01]  /*25a0*/  SHF.L.U32 R8, R0.reuse, 0x7, RZ ;  /* 0x0000000700087819 */ /* 0x040fe200000006ff */
[----:B------:R-:W-:Y:S01]  /*25b0*/  IMAD.IADD R7, R13, 0x1, R14 ;  /* 0x000000010d077824 */ /* 0x000fe200078e020e */
[----:B------:R-:W-:Y:S01]  /*25c0*/  IADD3 RZ, P0, R9, R10, RZ ;  /* 0x0000000a09ff7210 */ /* 0x000fe20007f1e0ff */
[----:B------:R-:W-:Y:S01]  /*25d0*/  IMAD.MOV.U32 R14, RZ, RZ, R11 ;  /* 0x000000ffff0e7224 */ /* 0x000fe200078e000b */
[----:B------:R-:W-:Y:S01]  /*25e0*/  SHF.L.U32 R9, R0, 0x1, RZ ;  /* 0x0000000100097819 */ /* 0x000fe200000006ff */
[----:B------:R-:W-:Y:S01]  /*25f0*/  IMAD.WIDE.U32 R12, R7, -0x33333333, RZ ;  /* 0xcccccccd070c7825 */ /* 0x000fe200078e00ff */
[----:B------:R-:W-:Y:S02]  /*2600*/  LOP3.LUT R10, R8, 0x780, RZ, 0xc0, !PT ;  /* 0x00000780080a7812 */ /* 0x000fe400078ec0ff */
[----:B------:R-:W-:Y:S01]  /*2610*/  LOP3.LUT R9, R9, 0x1e, RZ, 0xc0, !PT ;  /* 0x0000001e09097812 */ /* 0x000fe200078ec0ff */
[----:B------:R-:W-:Y:S01]  /*2620*/  IMAD.WIDE.U32.X R14, R5, -0x33333334, R14, P0 ;  /* 0xcccccccc050e7825 */ /* 0x000fe200000e040e */
[----:B------:R-:W-:-:S02]  /*2630*/  IADD3 R8, R60, 0x28, RZ ;  /* 0x000000283c087810 */ /* 0x000fc40007ffe0ff */
[----:B------:R-:W-:Y:S02]  /*2640*/  IADD3 R17, R10, UR6, RZ ;  /* 0x000000060a117c10 */ /* 0x000fe4000fffe0ff */
[-C--:B------:R-:W-:Y:S02]  /*2650*/  LOP3.LUT R16, R6, R9.reuse, RZ, 0x3c, !PT ;  /* 0x0000000906107212 */ /* 0x080fe400078e3cff */
[----:B------:R-:W-:Y:S02]  /*2660*/  SHF.R.U64 R54, R14, 0x3, R15 ;  /* 0x000000030e367819 */ /* 0x000fe4000000120f */
[-C--:B------:R-:W-:Y:S02]  /*2670*/  LOP3.LUT R10, R60, R9.reuse, RZ, 0x3c, !PT ;  /* 0x000000093c0a7212 */ /* 0x080fe400078e3cff */
[----:B------:R-:W-:Y:S02]  /*2680*/  LOP3.LUT R18, R8, R9, RZ, 0x3c, !PT ;  /* 0x0000000908127212 */ /* 0x000fe400078e3cff */
[----:B------:R-:W-:Y:S01]  /*2690*/  LEA R11, R16, R17, 0x2 ;  /* 0x00000011100b7211 */ /* 0x000fe200078e10ff */
[----:B------:R-:W-:Y:S01]  /*26a0*/  IMAD R10, R10, 0x4, R17 ;  /* 0x000000040a0a7824 */ /* 0x000fe200078e0211 */
[----:B------:R-:W-:-:S02]  /*26b0*/  IADD3 R15, P1, R63, 0x14, RZ ;  /* 0x000000143f0f7810 */ /* 0x000fc40007f3e0ff */
[----:B------:R-:W-:Y:S02]  /*26c0*/  LEA.HI R53, R13, 0x1, RZ, 0x1c ;  /* 0x000000010d357811 */ /* 0x000fe400078fe0ff */
[C---:B------:R-:W-:Y:S01]  /*26d0*/  IADD3 R14, P0, R63.reuse, 0xa, RZ ;  /* 0x0000000a3f0e7810 */ /* 0x040fe20007f1e0ff */
[----:B------:R-:W-:Y:S01]  /*26e0*/  IMAD.X R19, RZ, RZ, RZ, P1 ;  /* 0x000000ffff137224 */ /* 0x000fe200008e06ff */
[----:B------:R-:W-:Y:S02]  /*26f0*/  IADD3 R16, P2, R63, 0x1e, RZ ;  /* 0x0000001e3f107810 */ /* 0x000fe40007f5e0ff */
[----:B------:R-:W-:Y:S02]  /*2700*/  IADD3 R54, R54, 0x1, RZ ;  /* 0x0000000136367810 */ /* 0x000fe40007ffe0ff */
[----:B------:R-:W-:Y:S01]  /*2710*/  LEA R12, R18, R17, 0x2 ;  /* 0x00000011120c7211 */ /* 0x000fe200078e10ff */
[----:B------:R-:W-:Y:S01]  /*2720*/  VIADD R17, R60, 0x3c ;  /* 0x0000003c3c117836 */ /* 0x000fe20000000000 */
[----:B------:R-:W-:-:S02]  /*2730*/  LOP3.LUT R13, R0, 0xf, RZ, 0xc0, !PT ;  /* 0x0000000f000d7812 */ /* 0x000fc400078ec0ff */
[----:B------:R-:W-:Y:S02]  /*2740*/  IADD3.X R18, RZ, RZ, RZ, P0, !PT ;  /* 0x000000ffff127210 */ /* 0x000fe400007fe4ff */
[----:B------:R-:W-:Y:S02]  /*2750*/  IADD3.X R52, RZ, RZ, RZ, P2, !PT ;  /* 0x000000ffff347210 */ /* 0x000fe400017fe4ff */
[----:B------:R-:W-:Y:S02]  /*2760*/  LOP3.LUT R53, R53, 0x3, RZ, 0xc0, !PT ;  /* 0x0000000335357812 */ /* 0x000fe400078ec0ff */
[----:B------:R-:W-:-:S07]  /*2770*/  LOP3.LUT R54, R54, 0x3, RZ, 0xc0, !PT ;  /* 0x0000000336367812 */ /* 0x000fce00078ec0ff */
.L_x_211:
[----:B------:R-:W-:Y:S01]  /*2780*/  ISETP.GT.U32.AND P0, PT, R2, R63, PT ;  /* 0x0000003f0200720c */ /* 0x000fe20003f04070 */
[----:B------:R-:W-:Y:S01]  /*2790*/  BSSY B0, `(.L_x_195) ;  /* 0x00000a7000007945 */ /* 0x000fe20003800000 */
[----:B0-----:R-:W-:Y:S01]  /*27a0*/  HFMA2.MMA R55, -RZ, RZ, 0, 0 ;  /* 0x00000000ff377435 */ /* 0x001fe200000001ff */
[----:B------:R-:W-:Y:S01]  /*27b0*/  IMAD.MOV.U32 R58, RZ, RZ, RZ ;  /* 0x000000ffff3a7224 */ /* 0x000fe200078e00ff */
[----:B------:R-:W-:-:S13]  /*27c0*/  ISETP.GT.AND.EX P0, PT, R3, RZ, PT, P0 ;  /* 0x000000ff0300720c */ /* 0x000fda0003f04300 */
[----:B-1234-:R-:W-:Y:S05]  /*27d0*/  @!P0 BRA `(.L_x_196) ;  /* 0x0000000800888947 */ /* 0x01efea0003800000 */
[----:B------:R-:W-:Y:S01]  /*27e0*/  ISETP.NE.U32.AND P1, PT, R54, RZ, PT ;  /* 0x000000ff3600720c */ /* 0x000fe20003f25070 */
[----:B------:R-:W-:Y:S01]  /*27f0*/  BSSY B1, `(.L_x_197) ;  /* 0x0000023000017945 */ /* 0x000fe20003800000 */
[----:B------:R-:W-:Y:S01]  /*2800*/  ISETP.GE.U32.AND P0, PT, R4, 0x1e, PT ;  /* 0x0000001e0400780c */ /* 0x000fe20003f06070 */
[----:B------:R-:W-:Y:S01]  /*2810*/  IMAD.MOV.U32 R56, RZ, RZ, RZ ;  /* 0x000000ffff387224 */ /* 0x000fe200078e00ff */
[----:B------:R-:W-:Y:S02]  /*2820*/  ISETP.NE.AND.EX P1, PT, RZ, RZ, PT, P1 ;  /* 0x000000ffff00720c */ /* 0x000fe40003f25310 */
[----:B------:R-:W-:Y:S02]  /*2830*/  IADD3 R20, P2, R61, R62, RZ ;  /* 0x0000003e3d147210 */ /* 0x000fe40007f5e0ff */
[----:B------:R-:W-:Y:S02]  /*2840*/  ISETP.GE.U32.AND.EX P0, PT, R5, RZ, PT, P0 ;  /* 0x000000ff0500720c */ /* 0x000fe40003f06100 */
[----:B------:R-:W-:-:S02]  /*2850*/  MOV R58, RZ ;  /* 0x000000ff003a7202 */ /* 0x000fc40000000f00 */
        /* <DEDUP_REMOVED lines=20> */
[----:B------:R-:W-:Y:S01]  /*29a0*/  MOV R57, R15 ;  /* 0x0000000f00397202 */ /* 0x000fe20000000f00 */
[----:B------:R-:W-:Y:S01]  /*29b0*/  @P1 IMAD.MOV.U32 R57, RZ, RZ, R16 ;  /* 0x000000ffff391224 */ /* 0x000fe200078e0010 */
[----:B------:R-:W-:Y:S02]  /*29c0*/  MOV R56, R19 ;  /* 0x0000001300387202 */ /* 0x000fe40000000f00 */
[----:B------:R-:W-:Y:S01]  /*29d0*/  @P1 MOV R56, R52 ;  /* 0x0000003400381202 */ /* 0x000fe20000000f00 */
[----:B--2---:R-:W-:Y:S01]  /*29e0*/  FADD.FTZ R55, R55, R24 ;  /* 0x0000001837377221 */ /* 0x004fe20000010000 */
[----:B------:R-:W-:-:S03]  /*29f0*/  FADD.FTZ R58, R58, R25 ;  /* 0x000000193a3a7221 */ /* 0x000fc60000010000 */
[----:B---3--:R-:W-:Y:S01]  /*2a00*/  @P1 FADD.FTZ R55, R55, R26 ;  /* 0x0000001a37371221 */ /* 0x008fe20000010000 */
[----:B------:R-:W-:-:S07]  /*2a10*/  @P1 FADD.FTZ R58, R58, R27 ;  /* 0x0000001b3a3a1221 */ /* 0x000fce0000010000 */
.L_x_198:
[----:B------:R-:W-:Y:S05]  /*2a20*/  BSYNC B1 ;  /* 0x0000000000017941 */ /* 0x000fea0003800000 */
.L_x_197:
[----:B------:R-:W-:Y:S05]  /*2a30*/  @!P0 BRA `(.L_x_196) ;  /* 0x0000000400f08947 */ /* 0x000fea0003800000 */
[----:B------:R-:W-:Y:S01]  /*2a40*/  IADD3 R22, P0, -R57, R2, RZ ;  /* 0x0000000239167210 */ /* 0x000fe20007f1e1ff */
[----:B------:R-:W-:Y:S01]  /*2a50*/  IMAD R23, R56, 0x1400, RZ ;  /* 0x0000140038177824 */ /* 0x000fe200078e02ff */
[----:B------:R-:W-:Y:S01]  /*2a60*/  SHF.L.U64.HI R21, R20, 0x1, R21 ;  /* 0x0000000114157819 */ /* 0x000fe20000010215 */
[----:B------:R-:W-:Y:S01]  /*2a70*/  BSSY B1, `(.L_x_199) ;  /* 0x0000045000017945 */ /* 0x000fe20003800000 */
[----:B------:R-:W-:Y:S01]  /*2a80*/  ISETP.GT.U32.AND P1, PT, R22, 0x78, PT ;  /* 0x000000781600780c */ /* 0x000fe20003f24070 */
[----:B------:R-:W-:Y:S01]  /*2a90*/  IMAD.X R22, R3, 0x1, ~R56, P0 ;  /* 0x0000000103167824 */ /* 0x000fe200000e0e38 */
[----:B------:R-:W-:-:S04]  /*2aa0*/  SHF.L.U32 R20, R20, 0x1, RZ ;  /* 0x0000000114147819 */ /* 0x000fc800000006ff */
[----:B------:R-:W-:Y:S01]  /*2ab0*/  ISETP.GT.AND.EX P1, PT, R22, RZ, PT, P1 ;  /* 0x000000ff1600720c */ /* 0x000fe20003f24310 */
[----:B------:R-:W-:-:S05]  /*2ac0*/  IMAD.WIDE.U32 R20, R57, 0x1400, R20 ;  /* 0x0000140039147825 */ /* 0x000fca00078e0014 */
[----:B------:R-:W-:Y:S02]  /*2ad0*/  IADD3 R21, R21, R23, RZ ;  /* 0x0000001715157210 */ /* 0x000fe40007ffe0ff */
[----:B------:R-:W-:-:S04]  /*2ae0*/  LEA R64, P0, R20, UR4, 0x2 ;  /* 0x0000000414407c11 */ /* 0x000fc8000f8010ff */
[----:B------:R-:W-:Y:S02]  /*2af0*/  LEA.HI.X R65, R20, UR5, R21, 0x2, P0 ;  /* 0x0000000514417c11 */ /* 0x000fe400080f1415 */
[----:B------:R-:W-:Y:S01]  /*2b00*/  PLOP3.LUT P0, PT, PT, PT, PT, 0x80, 0x0 ;  /* 0x000000000000781c */ /* 0x000fe20003f0f070 */
[----:B------:R-:W-:-:S12]  /*2b10*/  @!P1 BRA `(.L_x_200) ;  /* 0x0000000000e89947 */ /* 0x000fd80003800000 */
[----:B------:R-:W-:Y:S02]  /*2b20*/  IADD3 R66, P1, R2, -0x78, RZ ;  /* 0xffffff8802427810 */ /* 0x000fe40007f3e0ff */
[----:B------:R-:W-:Y:S02]  /*2b30*/  PLOP3.LUT P0, PT, PT, PT, PT, 0x8, 0x0 ;  /* 0x000000000000781c */ /* 0x000fe40003f0e170 */
[----:B------:R-:W-:-:S11]  /*2b40*/  IADD3.X R67, R3, -0x1, RZ, P1, !PT ;  /* 0xffffffff03437810 */ /* 0x000fd60000ffe4ff */
.L_x_201:
[----:B------:R-:W2:Y:S04]  /*2b50*/  LDG.E.64 R20, desc[UR8][R64.64+-0x64000] ;  /* 0xf9c0000840147981 */ /* 0x000ea8000c1e1b00 */
[----:B------:R-:W3:Y:S04]  /*2b60*/  LDG.E.64 R22, desc[UR8][R64.64+-0x32000] ;  /* 0xfce0000840167981 */ /* 0x000ee8000c1e1b00 */
[----:B------:R-:W4:Y:S04]  /*2b70*/  LDG.E.64 R24, desc[UR8][R64.64] ;  /* 0x0000000840187981 */ /* 0x000f28000c1e1b00 */
        /* <DEDUP_REMOVED lines=13> */
[----:B------:R-:W-:-:S04]  /*2c50*/  IADD3 R57, P1, R57, 0xa0, RZ ;  /* 0x000000a039397810 */ /* 0x000fc80007f3e0ff */
[----:B------:R-:W-:Y:S02]  /*2c60*/  IADD3.X R56, RZ, R56, RZ, P1, !PT ;  /* 0x00000038ff387210 */ /* 0x000fe40000ffe4ff */
[----:B------:R-:W-:Y:S02]  /*2c70*/  ISETP.GE.U32.AND P1, PT, R57, R66, PT ;  /* 0x000000423900720c */ /* 0x000fe40003f26070 */
[----:B0-----:R-:W-:Y:S02]  /*2c80*/  IADD3 R64, P2, R64, 0x320000, RZ ;  /* 0x0032000040407810 */ /* 0x001fe40007f5e0ff */
[----:B------:R-:W-:-:S03]  /*2c90*/  ISETP.GE.AND.EX P1, PT, R56, R67, PT, P1 ;  /* 0x000000433800720c */ /* 0x000fc60003f26310 */
[----:B------:R-:W-:Y:S02]  /*2ca0*/  IMAD.X R65, RZ, RZ, R65, P2 ;  /* 0x000000ffff417224 */ /* 0x000fe400010e0641 */
        /* <DEDUP_REMOVED lines=33> */
.L_x_200:
[----:B------:R-:W-:Y:S05]  /*2ec0*/  BSYNC B1 ;  /* 0x0000000000017941 */ /* 0x000fea0003800000 */
.L_x_199:
[----:B------:R-:W-:Y:S01]  /*2ed0*/  IADD3 R20, P2, -R57, R2, RZ ;  /* 0x0000000239147210 */ /* 0x000fe20007f5e1ff */
[----:B------:R-:W-:Y:S03]  /*2ee0*/  BSSY B1, `(.L_x_202) ;  /* 0x0000022000017945 */ /* 0x000fe60003800000 */
[----:B------:R-:W-:Y:S02]  /*2ef0*/  ISETP.GT.U32.AND P1, PT, R20, 0x28, PT ;  /* 0x000000281400780c */ /* 0x000fe40003f24070 */
[----:B------:R-:W-:-:S04]  /*2f00*/  IADD3.X R20, ~R56, R3, RZ, P2, !PT ;  /* 0x0000000338147210 */ /* 0x000fc800017fe5ff */
[----:B------:R-:W-:-:S13]  /*2f10*/  ISETP.GT.AND.EX P1, PT, R20, RZ, PT, P1 ;  /* 0x000000ff1400720c */ /* 0x000fda0003f24310 */
[----:B------:R-:W-:Y:S05]  /*2f20*/  @!P1 BRA `(.L_x_203) ;  /* 0x0000000000749947 */ /* 0x000fea0003800000 */
[----:B------:R-:W2:Y:S04]  /*2f30*/  LDG.E.64 R20, desc[UR8][R64.64+-0x64000] ;  /* 0xf9c0000840147981 */ /* 0x000ea8000c1e1b00 */
[----:B------:R-:W3:Y:S04]  /*2f40*/  LDG.E.64 R22, desc[UR8][R64.64+-0x32000] ;  /* 0xfce0000840167981 */ /* 0x000ee8000c1e1b00 */
[----:B------:R-:W4:Y:S04]  /*2f50*/  LDG.E.64 R24, desc[UR8][R64.64] ;  /* 0x0000000840187981 */ /* 0x000f28000c1e1b00 */
[----:B------:R-:W5:Y:S04]  /*2f60*/  LDG.E.64 R26, desc[UR8][R64.64+0x32000] ;  /* 0x03200008401a7981 */ /* 0x000f68000c1e1b00 */
[----:B------:R-:W5:Y:S04]  /*2f70*/  LDG.E.64 R28, desc[UR8][R64.64+0x64000] ;  /* 0x06400008401c7981 */ /* 0x000f68000c1e1b00 */
        /* <DEDUP_REMOVED lines=24> */
.L_x_203:
[----:B------:R-:W-:Y:S05]  /*3100*/  BSYNC B1 ;  /* 0x0000000000017941 */ /* 0x000fea0003800000 */
.L_x_202:
        /* <DEDUP_REMOVED lines=15> */
.L_x_196:
[----:B------:R-:W-:Y:S05]  /*3200*/  BSYNC B0 ;  /* 0x0000000000007941 */ /* 0x000fea0003800000 */
.L_x_195:
[----:B------:R-:W-:Y:S01]  /*3210*/  ISETP.GT.U32.AND P0, PT, R0, 0x1ff, PT ;  /* 0x000001ff0000780c */ /* 0x000fe20003f04070 */
[----:B------:R0:W-:Y:S04]  /*3220*/  STS [R59], R55 ;  /* 0x000000373b007388 */ /* 0x0001e80000000800 */
[----:B------:R0:W-:Y:S01]  /*3230*/  STS [R59+0x500], R58 ;  /* 0x0005003a3b007388 */ /* 0x0001e20000000800 */
[----:B------:R-:W-:Y:S07]  /*3240*/  BAR.SYNC.DEFER_BLOCKING 0x0 ;  /* 0x0000000000007b1d */ /* 0x000fee0000010000 */
[----:B------:R-:W-:Y:S05]  /*3250*/  @P0 BRA `(.L_x_204) ;  /* 0x00000010003c0947 */ /* 0x000fea0003800000 */
[----:B------:R-:W-:Y:S01]  /*3260*/  ISETP.NE.AND P0, PT, R53, RZ, PT ;  /* 0x000000ff3500720c */ /* 0x000fe20003f05270 */
[----:B------:R-:W-:Y:S01]  /*3270*/  BSSY B0, `(.L_x_205) ;  /* 0x0000075000007945 */ /* 0x000fe20003800000 */
[----:B------:R-:W-:-:S11]  /*3280*/  MOV R25, R60 ;  /* 0x0000003c00197202 */ /* 0x000fd60000000f00 */
[----:B------:R-:W-:Y:S05]  /*3290*/  @!P0 BRA `(.L_x_206) ;  /* 0x0000000400c88947 */ /* 0x000fea0003800000 */
[----:B------:R-:W-:Y:S02]  /*32a0*/  ISETP.GT.U32.AND P0, PT, R13, 0x9, PT ;  /* 0x000000090d00780c */ /* 0x000fe40003f04070 */
[----:B------:R-:W-:Y:S01]  /*32b0*/  CS2R R20, SRZ ;  /* 0x0000000000147805 */ /* 0x000fe2000001ff00 */
[----:B------:R-:W-:-:S10]  /*32c0*/  UMOV UR7, 0xffff ;  /* 0x0000ffff00077882 */ /* 0x000fd40000000000 */
[----:B------:R1:W2:Y:S04]  /*32d0*/  @!P0 LDS R20, [R10] ;  /* 0x000000000a148984 */ /* 0x0002a80000000800 */
[----:B------:R1:W3:Y:S01]  /*32e0*/  @!P0 LDS R21, [R10+0x500] ;  /* 0x000500000a158984 */ /* 0x0002e20000000800 */
[----:B------:R-:W-:Y:S05]  /*32f0*/  BRA.DIV UR7, `(.L_x_207) ;  /* 0x00000012072c7947 */ /* 0x000fea000b800000 */
[----:B------:R-:W-:Y:S01]  /*3300*/  MOV R27, 0xffff ;  /* 0x0000ffff001b7802 */ /* 0x000fe20000000f00 */
[----:B------:R-:W-:Y:S01]  /*3310*/  IMAD.MOV.U32 R24, RZ, RZ, 0xffff ;  /* 0x0000ffffff187424 */ /* 0x000fe200078e00ff */
[----:B------:R-:W-:Y:S01]  /*3320*/  MOV R26, 0xffff ;  /* 0x0000ffff001a7802 */ /* 0x000fe20000000f00 */
[----:B------:R-:W-:Y:S01]  /*3330*/  IMAD.MOV.U32 R33, RZ, RZ, 0xffff ;  /* 0x0000ffffff217424 */ /* 0x000fe200078e00ff */
[----:B------:R-:W-:Y:S01]  /*3340*/  MOV R29, 0xffff ;  /* 0x0000ffff001d7802 */ /* 0x000fe20000000f00 */
[----:B--2---:R-:W2:Y:S04]  /*3350*/  SHFL.BFLY PT, R23, R20, 0x8, 0x101f ;  /* 0x0d101f0014177f89 */ /* 0x004ea800000e0000 */
[----:B---3--:R-:W3:Y:S01]  /*3360*/  SHFL.BFLY PT, R22, R21, 0x8, 0x101f ;  /* 0x0d101f0015167f89 */ /* 0x008ee200000e0000 */
[----:B--2---:R-:W-:Y:S01]  /*3370*/  FADD.FTZ R23, R23, R20 ;  /* 0x0000001417177221 */ /* 0x004fe20000010000 */
[----:B------:R-:W-:Y:S01]  /*3380*/  MOV R20, 0xffff ;  /* 0x0000ffff00147802 */ /* 0x000fe20000000f00 */
[----:B---3--:R-:W-:-:S03]  /*3390*/  FADD.FTZ R22, R22, R21 ;  /* 0x0000001516167221 */ /* 0x008fc60000010000 */
[----:B------:R-:W2:Y:S01]  /*33a0*/  SHFL.BFLY PT, R28, R23, 0x4, 0x101f ;  /* 0x0c901f00171c7f89 */ /* 0x000ea200000e0000 */
[----:B------:R-:W-:-:S03]  /*33b0*/  MOV R21, 0xffff ;  /* 0x0000ffff00157802 */ /* 0x000fc60000000f00 */
[----:B------:R-:W3:Y:S01]  /*33c0*/  SHFL.BFLY PT, R25, R22, 0x4, 0x101f ;  /* 0x0c901f0016197f89 */ /* 0x000ee200000e0000 */
[----:B--2---:R-:W-:Y:S01]  /*33d0*/  FADD.FTZ R28, R23, R28 ;  /* 0x0000001c171c7221 */ /* 0x004fe20000010000 */
[----:B---3--:R-:W-:-:S04]  /*33e0*/  FADD.FTZ R25, R22, R25 ;  /* 0x0000001916197221 */ /* 0x008fc80000010000 */
[----:B------:R-:W2:Y:S04]  /*33f0*/  SHFL.BFLY PT, R31, R28, 0x2, 0x101f ;  /* 0x0c501f001c1f7f89 */ /* 0x000ea800000e0000 */
[----:B------:R-:W3:Y:S01]  /*3400*/  SHFL.BFLY PT, R20, R25, 0x2, 0x101f ;  /* 0x0c501f0019147f89 */ /* 0x000ee200000e0000 */
[----:B--2---:R-:W-:Y:S01]  /*3410*/  FADD.FTZ R31, R28, R31 ;  /* 0x0000001f1c1f7221 */ /* 0x004fe20000010000 */
[----:B---3--:R-:W-:-:S04]  /*3420*/  FADD.FTZ R30, R25, R20 ;  /* 0x00000014191e7221 */ /* 0x008fc80000010000 */
[----:B------:R-:W2:Y:S04]  /*3430*/  SHFL.BFLY PT, R32, R31, 0x1, 0x101f ;  /* 0x0c301f001f207f89 */ /* 0x000ea800000e0000 */
[----:B------:R3:W4:Y:S02]  /*3440*/  SHFL.BFLY PT, R36, R30, 0x1, 0x101f ;  /* 0x0c301f001e247f89 */ /* 0x00072400000e0000 */
[----:B--23--:R-:W-:-:S07]  /*3450*/  FADD.FTZ R32, R31, R32 ;  /* 0x000000201f207221 */ /* 0x00cfce0000010000 */
.L_x_220:
[----:B------:R-:W2:Y:S01]  /*3460*/  LDC.64 R20, c[0x0][0x218] ;  /* 0x00008600ff147b82 */ /* 0x000ea20000000a00 */
[----:B------:R-:W-:Y:S01]  /*3470*/  ISETP.NE.AND P1, PT, R13, RZ, PT ;  /* 0x000000ff0d00720c */ /* 0x000fe20003f25270 */
[----:B----4-:R-:W-:Y:S01]  /*3480*/  FADD.FTZ R26, R30, R36 ;  /* 0x000000241e1a7221 */ /* 0x010fe20000010000 */
[----:B------:R-:W-:Y:S01]  /*3490*/  IMAD.IADD R25, R60, 0x1, R62 ;  /* 0x000000013c197824 */ /* 0x000fe200078e023e */
[----:B------:R-:W-:-:S04]  /*34a0*/  ISETP.NE.AND P2, PT, R53, 0x1, PT ;  /* 0x000000013500780c */ /* 0x000fc80003f45270 */
[----:B------:R-:W3:Y:S06]  /*34b0*/  LDC.64 R22, c[0x0][0x220] ;  /* 0x00008800ff167b82 */ /* 0x000eec0000000a00 */
[----:B------:R-:W-:Y:S02]  /*34c0*/  @!P1 F2FP.BF16.F32.PACK_AB R24, RZ, R32 ;  /* 0x00000020ff18923e */ /* 0x000fe400000010ff */
[----:B------:R-:W-:Y:S01]  /*34d0*/  @!P1 F2FP.BF16.F32.PACK_AB R26, RZ, R26 ;  /* 0x0000001aff1a923e */ /* 0x000fe200000010ff */
[----:B--2---:R-:W-:-:S05]  /*34e0*/  IMAD.WIDE R20, R25, 0x2, R20 ;  /* 0x0000000219147825 */ /* 0x004fca00078e0214 */
[----:B------:R2:W-:Y:S01]  /*34f0*/  @!P1 STG.E.U16 desc[UR8][R20.64], R24 ;  /* 0x0000001814009986 */ /* 0x0005e2000c101508 */
[----:B---3--:R-:W-:Y:S01]  /*3500*/  IMAD.WIDE R22, R25, 0x2, R22 ;  /* 0x0000000219167825 */ /* 0x008fe200078e0216 */
[----:B------:R-:W-:-:S04]  /*3510*/  MOV R25, R6 ;  /* 0x0000000600197202 */ /* 0x000fc80000000f00 */
[----:B------:R2:W-:Y:S01]  /*3520*/  @!P1 STG.E.U16 desc[UR8][R22.64], R26 ;  /* 0x0000001a16009986 */ /* 0x0005e2000c101508 */
[----:B------:R-:W-:Y:S05]  /*3530*/  @!P2 BRA `(.L_x_206) ;  /* 0x000000040020a947 */ /* 0x000fea0003800000 */
[----:B------:R-:W-:Y:S01]  /*3540*/  HFMA2.MMA R25, -RZ, RZ, 0, 0 ;  /* 0x00000000ff197435 */ /* 0x000fe200000001ff */
[----:B------:R-:W-:Y:S01]  /*3550*/  IMAD.MOV.U32 R28, RZ, RZ, RZ ;  /* 0x000000ffff1c7224 */ /* 0x000fe200078e00ff */
[----:B------:R-:W-:-:S05]  /*3560*/  UMOV UR7, 0xffff ;  /* 0x0000ffff00077882 */ /* 0x000fca0000000000 */
[----:B------:R3:W4:Y:S04]  /*3570*/  @!P0 LDS R28, [R11+0x500] ;  /* 0x000500000b1c8984 */ /* 0x0007280000000800 */
[----:B------:R3:W0:Y:S01]  /*3580*/  @!P0 LDS R25, [R11] ;  /* 0x000000000b198984 */ /* 0x0006220000000800 */
[----:B------:R-:W-:Y:S05]  /*3590*/  BRA.DIV UR7, `(.L_x_208) ;  /* 0x0000001207587947 */ /* 0x000fea000b800000 */
[----:B--2---:R-:W-:Y:S01]  /*35a0*/  MOV R24, 0xffff ;  /* 0x0000ffff00187802 */ /* 0x004fe20000000f00 */
[----:B------:R-:W-:Y:S01]  /*35b0*/  IMAD.MOV.U32 R29, RZ, RZ, 0xffff ;  /* 0x0000ffffff1d7424 */ /* 0x000fe200078e00ff */
[----:B------:R-:W-:Y:S01]  /*35c0*/  MOV R27, 0xffff ;  /* 0x0000ffff001b7802 */ /* 0x000fe20000000f00 */
[----:B------:R-:W-:Y:S01]  /*35d0*/  IMAD.MOV.U32 R37, RZ, RZ, 0xffff ;  /* 0x0000ffffff257424 */ /* 0x000fe200078e00ff */
[----:B------:R-:W-:Y:S01]  /*35e0*/  MOV R26, 0xffff ;  /* 0x0000ffff001a7802 */ /* 0x000fe20000000f00 */
[----:B0-----:R-:W0:Y:S01]  /*35f0*/  SHFL.BFLY PT, R30, R25, 0x8, 0x101f ;  /* 0x0d101f00191e7f89 */ /* 0x001e2200000e0000 */
[----:B------:R-:W-:Y:S02]  /*3600*/  MOV R38, 0xffff ;  /* 0x0000ffff00267802 */ /* 0x000fe40000000f00 */
[----:B------:R-:W-:Y:S01]  /*3610*/  MOV R36, 0xffff ;  /* 0x0000ffff00247802 */ /* 0x000fe20000000f00 */
[----:B----4-:R-:W2:Y:S01]  /*3620*/  SHFL.BFLY PT, R31, R28, 0x8, 0x101f ;  /* 0x0d101f001c1f7f89 */ /* 0x010ea200000e0000 */
[----:B0-----:R-:W-:Y:S01]  /*3630*/  FADD.FTZ R30, R30, R25 ;  /* 0x000000191e1e7221 */ /* 0x001fe20000010000 */
[----:B--2---:R-:W-:-:S04]  /*3640*/  FADD.FTZ R31, R31, R28 ;  /* 0x0000001c1f1f7221 */ /* 0x004fc80000010000 */
[----:B------:R-:W0:Y:S04]  /*3650*/  SHFL.BFLY PT, R33, R30, 0x4, 0x101f ;  /* 0x0c901f001e217f89 */ /* 0x000e2800000e0000 */
[----:B------:R-:W2:Y:S01]  /*3660*/  SHFL.BFLY PT, R32, R31, 0x4, 0x101f ;  /* 0x0c901f001f207f89 */ /* 0x000ea200000e0000 */
[----:B0-----:R-:W-:Y:S01]  /*3670*/  FADD.FTZ R33, R30, R33 ;  /* 0x000000211e217221 */ /* 0x001fe20000010000 */
[----:B--2---:R-:W-:-:S04]  /*3680*/  FADD.FTZ R32, R31, R32 ;  /* 0x000000201f207221 */ /* 0x004fc80000010000 */
[----:B------:R-:W0:Y:S04]  /*3690*/  SHFL.BFLY PT, R34, R33, 0x2, 0x101f ;  /* 0x0c501f0021227f89 */ /* 0x000e2800000e0000 */
[----:B------:R-:W2:Y:S01]  /*36a0*/  SHFL.BFLY PT, R25, R32, 0x2, 0x101f ;  /* 0x0c501f0020197f89 */ /* 0x000ea200000e0000 */
[----:B0-----:R-:W-:Y:S01]  /*36b0*/  FADD.FTZ R34, R33, R34 ;  /* 0x0000002221227221 */ /* 0x001fe20000010000 */
[----:B--2---:R-:W-:-:S04]  /*36c0*/  FADD.FTZ R25, R32, R25 ;  /* 0x0000001920197221 */ /* 0x004fc80000010000 */
[----:B------:R-:W0:Y:S04]  /*36d0*/  SHFL.BFLY PT, R35, R34, 0x1, 0x101f ;  /* 0x0c301f0022237f89 */ /* 0x000e2800000e0000 */
[----:B------:R2:W4:Y:S02]  /*36e0*/  SHFL.BFLY PT, R36, R25, 0x1, 0x101f ;  /* 0x0c301f0019247f89 */ /* 0x00052400000e0000 */
[----:B0-2---:R-:W-:-:S07]  /*36f0*/  FADD.FTZ R35, R34, R35 ;  /* 0x0000002322237221 */ /* 0x005fce0000010000 */
.L_x_230:
[----:B----4-:R-:W-:Y:S01]  /*3700*/  FADD.FTZ R25, R25, R36 ;  /* 0x0000002419197221 */ /* 0x010fe20000010000 */
[----:B------:R-:W-:Y:S02]  /*3710*/  @!P1 F2FP.BF16.F32.PACK_AB R24, RZ, R35 ;  /* 0x00000023ff18923e */ /* 0x000fe400000010ff */
[----:B------:R-:W-:Y:S02]  /*3720*/  ISETP.NE.AND P2, PT, R53, 0x2, PT ;  /* 0x000000023500780c */ /* 0x000fe40003f45270 */
[----:B------:R-:W-:Y:S01]  /*3730*/  @!P1 F2FP.BF16.F32.PACK_AB R25, RZ, R25 ;  /* 0x00000019ff19923e */ /* 0x000fe200000010ff */
[----:B------:R4:W-:Y:S03]  /*3740*/  @!P1 STG.E.U16 desc[UR8][R20.64+0x28], R24 ;  /* 0x0000281814009986 */ /* 0x0009e6000c101508 */
[----:B------:R-:W-:Y:S02]  /*3750*/  PRMT R26, R25, 0x7610, R26 ;  /* 0x00007610191a7816 */ /* 0x000fe4000000001a */
[----:B------:R-:W-:-:S03]  /*3760*/  MOV R25, R8 ;  /* 0x0000000800197202 */ /* 0x000fc60000000f00 */
[----:B------:R4:W-:Y:S02]  /*3770*/  @!P1 STG.E.U16 desc[UR8][R22.64+0x28], R26 ;  /* 0x0000281a16009986 */ /* 0x0009e4000c101508 */
[----:B------:R-:W-:Y:S05]  /*3780*/  @!P2 BRA `(.L_x_206) ;  /* 0x00000000008ca947 */ /* 0x000fea0003800000 */
[----:B------:R-:W-:Y:S01]  /*3790*/  HFMA2.MMA R28, -RZ, RZ, 0, 0 ;  /* 0x00000000ff1c7435 */ /* 0x000fe200000001ff */
[----:B------:R-:W-:Y:S01]  /*37a0*/  IMAD.MOV.U32 R25, RZ, RZ, RZ ;  /* 0x000000ffff197224 */ /* 0x000fe200078e00ff */
[----:B------:R-:W-:-:S05]  /*37b0*/  UMOV UR7, 0xffff ;  /* 0x0000ffff00077882 */ /* 0x000fca0000000000 */
[----:B------:R0:W2:Y:S04]  /*37c0*/  @!P0 LDS R25, [R12] ;  /* 0x000000000c198984 */ /* 0x0000a80000000800 */
[----:B------:R0:W0:Y:S01]  /*37d0*/  @!P0 LDS R28, [R12+0x500] ;  /* 0x000500000c1c8984 */ /* 0x0000220000000800 */
[----:B------:R-:W-:Y:S05]  /*37e0*/  BRA.DIV UR7, `(.L_x_209) ;  /* 0x0000001207ac7947 */ /* 0x000fea000b800000 */
[----:B----4-:R-:W-:Y:S01]  /*37f0*/  MOV R24, 0xffff ;  /* 0x0000ffff00187802 */ /* 0x010fe20000000f00 */
[----:B------:R-:W-:Y:S01]  /*3800*/  IMAD.MOV.U32 R27, RZ, RZ, 0xffff ;  /* 0x0000ffffff1b7424 */ /* 0x000fe200078e00ff */
[----:B------:R-:W-:Y:S01]  /*3810*/  MOV R29, 0xffff ;  /* 0x0000ffff001d7802 */ /* 0x000fe20000000f00 */
[----:B------:R-:W-:Y:S01]  /*3820*/  IMAD.MOV.U32 R38, RZ, RZ, 0xffff ;  /* 0x0000ffffff267424 */ /* 0x000fe200078e00ff */
[----:B------:R-:W-:Y:S01]  /*3830*/  MOV R26, 0xffff ;  /* 0x0000ffff001a7802 */ /* 0x000fe20000000f00 */
[----:B--2---:R-:W2:Y:S01]  /*3840*/  SHFL.BFLY PT, R30, R25, 0x8, 0x101f ;  /* 0x0d101f00191e7f89 */ /* 0x004ea200000e0000 */
[----:B------:R-:W-:Y:S02]  /*3850*/  MOV R37, 0xffff ;  /* 0x0000ffff00257802 */ /* 0x000fe40000000f00 */
[----:B------:R-:W-:Y:S01]  /*3860*/  MOV R36, 0xffff ;  /* 0x0000ffff00247802 */ /* 0x000fe20000000f00 */
[----:B0-----:R-:W0:Y:S01]  /*3870*/  SHFL.BFLY PT, R31, R28, 0x8, 0x101f ;  /* 0x0d101f001c1f7f89 */ /* 0x001e2200000e0000 */
[----:B--2---:R-:W-:Y:S01]  /*3880*/  FADD.FTZ R30, R30, R25 ;  /* 0x000000191e1e7221 */ /* 0x004fe20000010000 */
[----:B0-----:R-:W-:-:S04]  /*3890*/  FADD.FTZ R31, R31, R28 ;  /* 0x0000001c1f1f7221 */ /* 0x001fc80000010000 */
        /* <DEDUP_REMOVED lines=11> */
.L_x_240:
[----:B----4-:R-:W-:Y:S01]  /*3950*/  FADD.FTZ R25, R25, R36 ;  /* 0x0000002419197221 */ /* 0x010fe20000010000 */
[----:B------:R-:W-:-:S04]  /*3960*/  @!P1 F2FP.BF16.F32.PACK_AB R24, RZ, R35 ;  /* 0x00000023ff18923e */ /* 0x000fc800000010ff */
[----:B------:R-:W-:Y:S01]  /*3970*/  @!P1 F2FP.BF16.F32.PACK_AB R25, RZ, R25 ;  /* 0x00000019ff19923e */ /* 0x000fe200000010ff */
[----:B------:R0:W-:Y:S03]  /*3980*/  @!P1 STG.E.U16 desc[UR8][R20.64+0x50], R24 ;  /* 0x0000501814009986 */ /* 0x0001e6000c101508 */
[----:B------:R-:W-:Y:S01]  /*3990*/  PRMT R26, R25, 0x7610, R26 ;  /* 0x00007610191a7816 */ /* 0x000fe2000000001a */
[----:B------:R-:W-:-:S04]  /*39a0*/  IMAD.MOV.U32 R25, RZ, RZ, R17 ;  /* 0x000000ffff197224 */ /* 0x000fc800078e0011 */
[----:B------:R0:W-:Y:S03]  /*39b0*/  @!P1 STG.E.U16 desc[UR8][R22.64+0x50], R26 ;  /* 0x0000501a16009986 */ /* 0x0001e6000c101508 */
.L_x_206:
[----:B------:R-:W-:Y:S05]  /*39c0*/  BSYNC B0 ;  /* 0x0000000000007941 */ /* 0x000fea0003800000 */
.L_x_205:
[----:B------:R-:W-:-:S13]  /*39d0*/  ISETP.GE.U32.AND P0, PT, R7, 0x3c, PT ;  /* 0x0000003c0700780c */ /* 0x000fda0003f06070 */
[----:B------:R-:W-:Y:S05]  /*39e0*/  @!P0 BRA `(.L_x_204) ;  /* 0x0000000800588947 */ /* 0x000fea0003800000 */
[----:B------:R-:W-:Y:S01]  /*39f0*/  ISETP.GT.U32.AND P0, PT, R13, 0x9, PT ;  /* 0x000000090d00780c */ /* 0x000fe20003f04070 */
[----:B0-2-4-:R-:W-:Y:S01]  /*3a00*/  HFMA2.MMA R20, -RZ, RZ, 0, 0 ;  /* 0x00000000ff147435 */ /* 0x015fe200000001ff */
[----:B------:R-:W-:Y:S01]  /*3a10*/  IMAD.MOV.U32 R33, RZ, RZ, RZ ;  /* 0x000000ffff217224 */ /* 0x000fe200078e00ff */
[----:B------:R-:W-:-:S10]  /*3a20*/  UMOV UR7, 0xffff ;  /* 0x0000ffff00077882 */ /* 0x000fd40000000000 */
[----:B------:R-:W-:Y:S02]  /*3a30*/  @!P0 LOP3.LUT R21, R25, R9, RZ, 0x3c, !PT ;  /* 0x0000000919158212 */ /* 0x000fe400078e3cff */
[----:B------:R-:W-:-:S04]  /*3a40*/  @!P0 LEA R22, R13, UR6, 0x7 ;  /* 0x000000060d168c11 */ /* 0x000fc8000f8e38ff */
[----:B------:R-:W-:-:S05]  /*3a50*/  @!P0 LEA R21, R21, R22, 0x2 ;  /* 0x0000001615158211 */ /* 0x000fca00078e10ff */
[----:B------:R0:W2:Y:S04]  /*3a60*/  @!P0 LDS R20, [R21] ;  /* 0x0000000015148984 */ /* 0x0000a80000000800 */
[----:B------:R0:W4:Y:S01]  /*3a70*/  @!P0 LDS R33, [R21+0x500] ;  /* 0x0005000015218984 */ /* 0x0001220000000800 */
[----:B------:R-:W-:Y:S05]  /*3a80*/  BRA.DIV UR7, `(.L_x_210) ;  /* 0x0000001207ec7947 */ /* 0x000fea000b800000 */
[----:B------:R-:W-:Y:S01]  /*3a90*/  @!P0 IADD3 R22, R25, 0x14, RZ ;  /* 0x0000001419168810 */ /* 0x000fe20007ffe0ff */
[----:B------:R-:W-:Y:S01]  /*3aa0*/  IMAD.MOV.U32 R27, RZ, RZ, 0xffff ;  /* 0x0000ffffff1b7424 */ /* 0x000fe200078e00ff */
[----:B0-----:R-:W-:Y:S01]  /*3ab0*/  @!P0 LEA R21, R13, UR6, 0x7 ;  /* 0x000000060d158c11 */ /* 0x001fe2000f8e38ff */
[----:B------:R-:W-:Y:S01]  /*3ac0*/  IMAD.MOV.U32 R38, RZ, RZ, RZ ;  /* 0x000000ffff267224 */ /* 0x000fe200078e00ff */
[-C--:B------:R-:W-:Y:S01]  /*3ad0*/  @!P0 LOP3.LUT R22, R22, R9.reuse, RZ, 0x3c, !PT ;  /* 0x0000000916168212 */ /* 0x080fe200078e3cff */
[----:B------:R-:W-:Y:S01]  /*3ae0*/  IMAD.MOV.U32 R29, RZ, RZ, 0xffff ;  /* 0x0000ffffff1d7424 */ /* 0x000fe200078e00ff */
[----:B------:R-:W-:Y:S01]  /*3af0*/  @!P0 IADD3 R36, R25, 0x28, RZ ;  /* 0x0000002819248810 */ /* 0x000fe20007ffe0ff */
[----:B------:R-:W-:Y:S01]  /*3b00*/  IMAD.MOV.U32 R37, RZ, RZ, 0xffff ;  /* 0x0000ffffff257424 */ /* 0x000fe200078e00ff */
[----:B------:R-:W-:Y:S01]  /*3b10*/  @!P0 LEA R31, R13, UR6, 0x7 ;  /* 0x000000060d1f8c11 */ /* 0x000fe2000f8e38ff */
[----:B------:R-:W-:Y:S01]  /*3b20*/  @!P0 IMAD R22, R22, 0x4, R21 ;  /* 0x0000000416168824 */ /* 0x000fe200078e0215 */
[----:B------:R-:W-:-:S02]  /*3b30*/  @!P0 LOP3.LUT R36, R36, R9, RZ, 0x3c, !PT ;  /* 0x0000000924248212 */ /* 0x000fc400078e3cff */
[----:B------:R-:W-:Y:S02]  /*3b40*/  MOV R41, RZ ;  /* 0x000000ff00297202 */ /* 0x000fe40000000f00 */
[----:B------:R-:W0:Y:S01]  /*3b50*/  @!P0 LDS R23, [R22] ;  /* 0x0000000016178984 */ /* 0x000e220000000800 */
[----:B------:R-:W-:Y:S02]  /*3b60*/  @!P0 LEA R31, R36, R31, 0x2 ;  /* 0x0000001f241f8211 */ /* 0x000fe400078e10ff */
[----:B------:R-:W-:Y:S01]  /*3b70*/  @!P0 IADD3 R36, R25, 0x3c, RZ ;  /* 0x0000003c19248810 */ /* 0x000fe20007ffe0ff */
[----:B------:R5:W-:Y:S01]  /*3b80*/  @!P0 LDS R28, [R22+0x500] ;  /* 0x00050000161c8984 */ /* 0x000be20000000800 */
[----:B------:R-:W-:Y:S02]  /*3b90*/  MOV R42, RZ ;  /* 0x000000ff002a7202 */ /* 0x000fe40000000f00 */
[----:B------:R-:W-:Y:S01]  /*3ba0*/  @!P0 LOP3.LUT R36, R36, R9, RZ, 0x3c, !PT ;  /* 0x0000000924248212 */ /* 0x000fe200078e3cff */
[----:B------:R-:W-:Y:S01]  /*3bb0*/  @!P0 LDS R43, [R31+0x500] ;  /* 0x000500001f2b8984 */ /* 0x000fe20000000800 */
[----:B------:R-:W-:-:S02]  /*3bc0*/  MOV R24, 0xffff ;  /* 0x0000ffff00187802 */ /* 0x000fc40000000f00 */
[----:B------:R-:W-:Y:S01]  /*3bd0*/  MOV R26, 0xffff ;  /* 0x0000ffff001a7802 */ /* 0x000fe20000000f00 */
[----:B------:R-:W-:Y:S01]  /*3be0*/  @!P0 LDS R39, [R31] ;  /* 0x000000001f278984 */ /* 0x000fe20000000800 */
[----:B------:R-:W-:Y:S01]  /*3bf0*/  @!P0 IMAD R44, R36, 0x4, R21 ;  /* 0x00000004242c8824 */ /* 0x000fe200078e0215 */
[----:B------:R-:W-:Y:S01]  /*3c00*/  MOV R21, RZ ;  /* 0x000000ff00157202 */ /* 0x000fe20000000f00 */
[----:B-----5:R-:W-:Y:S01]  /*3c10*/  IMAD.MOV.U32 R22, RZ, RZ, RZ ;  /* 0x000000ffff167224 */ /* 0x020fe200078e00ff */
[----:B------:R-:W-:Y:S01]  /*3c20*/  MOV R36, 0xffff ;  /* 0x0000ffff00247802 */ /* 0x000fe20000000f00 */
[----:B--2---:R-:W2:Y:S01]  /*3c30*/  SHFL.BFLY PT, R31, R20, 0x8, 0x101f ;  /* 0x0d101f00141f7f89 */ /* 0x004ea200000e0000 */
[----:B------:R-:W-:Y:S02]  /*3c40*/  MOV R35, 0xffff ;  /* 0x0000ffff00237802 */ /* 0x000fe40000000f00 */
[----:B------:R-:W-:Y:S01]  /*3c50*/  MOV R47, 0xffff ;  /* 0x0000ffff002f7802 */ /* 0x000fe20000000f00 */
[----:B------:R-:W-:Y:S01]  /*3c60*/  @!P0 LDS R40, [R44] ;  /* 0x000000002c288984 */ /* 0x000fe20000000800 */
[----:B------:R-:W-:-:S02]  /*3c70*/  MOV R46, 0xffff ;  /* 0x0000ffff002e7802 */ /* 0x000fc40000000f00 */
[----:B------:R-:W-:Y:S01]  /*3c80*/  IADD3 R25, R25, R62, RZ ;  /* 0x0000003e19197210 */ /* 0x000fe20007ffe0ff */
[----:B----4-:R-:W4:Y:S01]  /*3c90*/  SHFL.BFLY PT, R36, R33, 0x8, 0x101f ;  /* 0x0d101f0021247f89 */ /* 0x010f2200000e0000 */
[----:B0-----:R-:W-:Y:S01]  /*3ca0*/  @!P0 MOV R41, R23 ;  /* 0x0000001700298202 */ /* 0x001fe20000000f00 */
[----:B--2---:R-:W-:Y:S02]  /*3cb0*/  FADD.FTZ R31, R31, R20 ;  /* 0x000000141f1f7221 */ /* 0x004fe40000010000 */
[----:B------:R-:W-:Y:S01]  /*3cc0*/  @!P0 LDS R23, [R44+0x500] ;  /* 0x000500002c178984 */ /* 0x000fe20000000800 */
[----:B------:R-:W-:Y:S01]  /*3cd0*/  MOV R20, RZ ;  /* 0x000000ff00147202 */ /* 0x000fe20000000f00 */
[----:B------:R-:W-:Y:S02]  /*3ce0*/  @!P0 IMAD.MOV.U32 R42, RZ, RZ, R28 ;  /* 0x000000ffff2a8224 */ /* 0x000fe400078e001c */
[----:B------:R-:W0:Y:S01]  /*3cf0*/  SHFL.BFLY PT, R28, R41, 0x8, 0x101f ;  /* 0x0d101f00291c7f89 */ /* 0x000e2200000e0000 */
[----:B------:R-:W-:Y:S01]  /*3d00*/  @!P0 MOV R21, R43 ;  /* 0x0000002b00158202 */ /* 0x000fe20000000f00 */
[----:B----4-:R-:W-:Y:S01]  /*3d10*/  FADD.FTZ R32, R36, R33 ;  /* 0x0000002124207221 */ /* 0x010fe20000010000 */
[----:B------:R-:W-:Y:S01]  /*3d20*/  MOV R43, 0xffff ;  /* 0x0000ffff002b7802 */ /* 0x000fe20000000f00 */
[----:B------:R-:W2:Y:S01]  /*3d30*/  SHFL.BFLY PT, R34, R31, 0x4, 0x101f ;  /* 0x0c901f001f227f89 */ /* 0x000ea200000e0000 */
[----:B------:R-:W-:-:S03]  /*3d40*/  @!P0 MOV R38, R39 ;  /* 0x0000002700268202 */ /* 0x000fc60000000f00 */
[----:B------:R-:W4:Y:S04]  /*3d50*/  SHFL.BFLY PT, R39, R42, 0x8, 0x101f ;  /* 0x0d101f002a277f89 */ /* 0x000f2800000e0000 */
[----:B------:R-:W5:Y:S01]  /*3d60*/  SHFL.BFLY PT, R43, R38, 0x8, 0x101f ;  /* 0x0d101f00262b7f89 */ /* 0x000f6200000e0000 */
[----:B------:R-:W-:-:S03]  /*3d70*/  @!P0 MOV R22, R40 ;  /* 0x0000002800168202 */ /* 0x000fc60000000f00 */
[----:B------:R-:W1:Y:S04]  /*3d80*/  SHFL.BFLY PT, R44, R21, 0x8, 0x101f ;  /* 0x0d101f00152c7f89 */ /* 0x000e6800000e0000 */
[----:B------:R-:W3:Y:S01]  /*3d90*/  SHFL.BFLY PT, R36, R32, 0x4, 0x101f ;  /* 0x0c901f0020247f89 */ /* 0x000ee200000e0000 */
[----:B0-----:R-:W-:-:S03]  /*3da0*/  FADD.FTZ R28, R28, R41 ;  /* 0x000000291c1c7221 */ /* 0x001fc60000010000 */
[----:B------:R-:W0:Y:S01]  /*3db0*/  SHFL.BFLY PT, R45, R22, 0x8, 0x101f ;  /* 0x0d101f00162d7f89 */ /* 0x000e2200000e0000 */
[----:B--2---:R-:W-:Y:S01]  /*3dc0*/  FADD.FTZ R33, R31, R34 ;  /* 0x000000221f217221 */ /* 0x004fe20000010000 */
[----:B----4-:R-:W-:Y:S01]  /*3dd0*/  FADD.FTZ R30, R39, R42 ;  /* 0x0000002a271e7221 */ /* 0x010fe20000010000 */
[----:B------:R-:W-:Y:S02]  /*3de0*/  @!P0 IMAD.MOV.U32 R20, RZ, RZ, R23 ;  /* 0x000000ffff148224 */ /* 0x000fe400078e0017 */
[----:B-----5:R-:W-:Y:S01]  /*3df0*/  FADD.FTZ R39, R43, R38 ;  /* 0x000000262b277221 */ /* 0x020fe20000010000 */
[----:B------:R-:W-:Y:S01]  /*3e00*/  MOV R38, 0xffff ;  /* 0x0000ffff00267802 */ /* 0x000fe20000000f00 */
[----:B------:R-:W2:Y:S01]  /*3e10*/  SHFL.BFLY PT, R23, R28, 0x4, 0x101f ;  /* 0x0c901f001c177f89 */ /* 0x000ea200000e0000 */
[----:B------:R-:W-:Y:S01]  /*3e20*/  ISETP.NE.AND P0, PT, R13, RZ, PT ;  /* 0x000000ff0d00720c */ /* 0x000fe20003f05270 */
[----:B-1----:R-:W-:Y:S01]  /*3e30*/  FADD.FTZ R41, R44, R21 ;  /* 0x000000152c297221 */ /* 0x002fe20000010000 */
[----:B------:R-:W-:Y:S01]  /*3e40*/  MOV R44, 0xffff ;  /* 0x0000ffff002c7802 */ /* 0x000fe20000000f00 */
[----:B------:R-:W1:Y:S01]  /*3e50*/  SHFL.BFLY PT, R21, R30, 0x4, 0x101f ;  /* 0x0c901f001e157f89 */ /* 0x000e6200000e0000 */
[----:B---3--:R-:W-:Y:S01]  /*3e60*/  FADD.FTZ R34, R32, R36 ;  /* 0x0000002420227221 */ /* 0x008fe20000010000 */
[----:B------:R-:W-:-:S02]  /*3e70*/  MOV R32, 0xffff ;  /* 0x0000ffff00207802 */ /* 0x000fc40000000f00 */
[----:B------:R-:W3:Y:S01]  /*3e80*/  SHFL.BFLY PT, R38, R39, 0x4, 0x101f ;  /* 0x0c901f0027267f89 */ /* 0x000ee200000e0000 */
[----:B0-----:R-:W-:Y:S01]  /*3e90*/  FADD.FTZ R45, R45, R22 ;  /* 0x000000162d2d7221 */ /* 0x001fe20000010000 */
[----:B------:R-:W-:Y:S02]  /*3ea0*/  MOV R22, 0xffff ;  /* 0x0000ffff00167802 */ /* 0x000fe40000000f00 */
[----:B------:R-:W0:Y:S04]  /*3eb0*/  SHFL.BFLY PT, R43, R20, 0x8, 0x101f ;  /* 0x0d101f00142b7f89 */ /* 0x000e2800000e0000 */
[----:B------:R-:W4:Y:S04]  /*3ec0*/  SHFL.BFLY PT, R42, R41, 0x4, 0x101f ;  /* 0x0c901f00292a7f89 */ /* 0x000f2800000e0000 */
[----:B------:R-:W5:Y:S01]  /*3ed0*/  SHFL.BFLY PT, R36, R34, 0x2, 0x101f ;  /* 0x0c501f0022247f89 */ /* 0x000f6200000e0000 */
[----:B--2---:R-:W-:-:S03]  /*3ee0*/  FADD.FTZ R23, R28, R23 ;  /* 0x000000171c177221 */ /* 0x004fc60000010000 */
[----:B------:R-:W2:Y:S01]  /*3ef0*/  SHFL.BFLY PT, R44, R45, 0x4, 0x101f ;  /* 0x0c901f002d2c7f89 */ /* 0x000ea200000e0000 */
[----:B------:R-:W-:Y:S02]  /*3f00*/  IMAD.MOV.U32 R28, RZ, RZ, 0xffff ;  /* 0x0000ffffff1c7424 */ /* 0x000fe400078e00ff */
[----:B-1----:R-:W-:Y:S01]  /*3f10*/  FADD.FTZ R40, R30, R21 ;  /* 0x000000151e287221 */ /* 0x002fe20000010000 */
[----:B------:R-:W-:Y:S01]  /*3f20*/  SHFL.BFLY PT, R22, R23, 0x2, 0x101f ;  /* 0x0c501f0017167f89 */ /* 0x000fe200000e0000 */
[----:B------:R-:W-:Y:S01]  /*3f30*/  MOV R30, 0xffff ;  /* 0x0000ffff001e7802 */ /* 0x000fe20000000f00 */
[----:B---3--:R-:W-:Y:S01]  /*3f40*/  FADD.FTZ R21, R39, R38 ;  /* 0x0000002627157221 */ /* 0x008fe20000010000 */
[----:B------:R-:W-:Y:S01]  /*3f50*/  IMAD.MOV.U32 R39, RZ, RZ, 0xffff ;  /* 0x0000ffffff277424 */ /* 0x000fe200078e00ff */
[----:B------:R-:W1:Y:S01]  /*3f60*/  SHFL.BFLY PT, R31, R40, 0x2, 0x101f ;  /* 0x0c501f00281f7f89 */ /* 0x000e6200000e0000 */
[----:B0-----:R-:W-:-:S03]  /*3f70*/  FADD.FTZ R43, R43, R20 ;  /* 0x000000142b2b7221 */ /* 0x001fc60000010000 */
[----:B------:R-:W0:Y:S01]  /*3f80*/  SHFL.BFLY PT, R20, R33, 0x2, 0x101f ;  /* 0x0c501f0021147f89 */ /* 0x000e2200000e0000 */
[----:B----4-:R-:W-:Y:S01]  /*3f90*/  FADD.FTZ R42, R41, R42 ;  /* 0x0000002a292a7221 */ /* 0x010fe20000010000 */
[----:B------:R-:W-:Y:S02]  /*3fa0*/  MOV R41, 0xffff ;  /* 0x0000ffff00297802 */ /* 0x000fe40000000f00 */
[----:B------:R-:W3:Y:S01]  /*3fb0*/  SHFL.BFLY PT, R38, R21, 0x2, 0x101f ;  /* 0x0c501f0015267f89 */ /* 0x000ee200000e0000 */
[----:B-----5:R-:W-:Y:S01]  /*3fc0*/  FADD.FTZ R35, R34, R36 ;  /* 0x0000002422237221 */ /* 0x020fe20000010000 */
[----:B------:R-:W-:Y:S02]  /*3fd0*/  IMAD.MOV.U32 R34, RZ, RZ, 0xffff ;  /* 0x0000ffffff227424 */ /* 0x000fe400078e00ff */
[----:B------:R-:W4:Y:S01]  /*3fe0*/  SHFL.BFLY PT, R39, R42, 0x2, 0x101f ;  /* 0x0c501f002a277f89 */ /* 0x000f2200000e0000 */
[----:B--2---:R-:W-:-:S03]  /*3ff0*/  FADD.FTZ R45, R45, R44 ;  /* 0x0000002c2d2d7221 */ /* 0x004fc60000010000 */
[----:B------:R-:W2:Y:S01]  /*4000*/  SHFL.BFLY PT, R46, R43, 0x4, 0x101f ;  /* 0x0c901f002b2e7f89 */ /* 0x000ea200000e0000 */
[----:B------:R-:W-:-:S03]  /*4010*/  IMAD.MOV.U32 R44, RZ, RZ, 0xffff ;  /* 0x0000ffffff2c7424 */ /* 0x000fc600078e00ff */
[----:B------:R-:W5:Y:S01]  /*4020*/  SHFL.BFLY PT, R32, R35, 0x1, 0x101f ;  /* 0x0c301f0023207f89 */ /* 0x000f6200000e0000 */
[----:B-1----:R-:W-:Y:S01]  /*4030*/  FADD.FTZ R31, R40, R31 ;  /* 0x0000001f281f7221 */ /* 0x002fe20000010000 */
[----:B------:R-:W-:Y:S02]  /*4040*/  MOV R40, 0xffff ;  /* 0x0000ffff00287802 */ /* 0x000fe40000000f00 */
[----:B------:R-:W1:Y:S01]  /*4050*/  SHFL.BFLY PT, R44, R45, 0x2, 0x101f ;  /* 0x0c501f002d2c7f89 */ /* 0x000e6200000e0000 */
[----:B0-----:R-:W-:Y:S01]  /*4060*/  FADD.FTZ R37, R33, R20 ;  /* 0x0000001421257221 */ /* 0x001fe20000010000 */
[----:B------:R-:W-:Y:S02]  /*4070*/  FADD.FTZ R33, R23, R22 ;  /* 0x0000001617217221 */ /* 0x000fe40000010000 */
[----:B------:R-:W-:Y:S01]  /*4080*/  SHFL.BFLY PT, R28, R31, 0x1, 0x101f ;  /* 0x0c301f001f1c7f89 */ /* 0x000fe200000e0000 */
[----:B------:R-:W0:Y:S01]  /*4090*/  LDC.64 R22, c[0x0][0x220] ;  /* 0x00008800ff167b82 */ /* 0x000e220000000a00 */
[----:B---3--:R-:W-:-:S02]  /*40a0*/  FADD.FTZ R38, R21, R38 ;  /* 0x0000002615267221 */ /* 0x008fc40000010000 */
[----:B------:R-:W3:Y:S01]  /*40b0*/  SHFL.BFLY PT, R34, R37, 0x1, 0x101f ;  /* 0x0c301f0025227f89 */ /* 0x000ee200000e0000 */
[----:B----4-:R-:W-:Y:S01]  /*40c0*/  FADD.FTZ R39, R42, R39 ;  /* 0x000000272a277221 */ /* 0x010fe20000010000 */
[----:B------:R-:W-:Y:S02]  /*40d0*/  MOV R42, 0xffff ;  /* 0x0000ffff002a7802 */ /* 0x000fe40000000f00 */
[----:B------:R-:W4:Y:S01]  /*40e0*/  SHFL.BFLY PT, R30, R33, 0x1, 0x101f ;  /* 0x0c301f00211e7f89 */ /* 0x000f2200000e0000 */
[----:B------:R-:W4:Y:S01]  /*40f0*/  LDC.64 R20, c[0x0][0x218] ;  /* 0x00008600ff147b82 */ /* 0x000f220000000a00 */
[----:B--2---:R-:W-:Y:S02]  /*4100*/  FADD.FTZ R43, R43, R46 ;  /* 0x0000002e2b2b7221 */ /* 0x004fe40000010000 */
[----:B------:R-:W2:Y:S01]  /*4110*/  SHFL.BFLY PT, R41, R38, 0x1, 0x101f ;  /* 0x0c301f0026297f89 */ /* 0x000ea200000e0000 */
[----:B-----5:R-:W-:-:S03]  /*4120*/  FADD.FTZ R35, R35, R32 ;  /* 0x0000002023237221 */ /* 0x020fc60000010000 */
[----:B------:R-:W5:Y:S04]  /*4130*/  SHFL.BFLY PT, R40, R39, 0x1, 0x101f ;  /* 0x0c301f0027287f89 */ /* 0x000f6800000e0000 */
[----:B------:R-:W5:Y:S01]  /*4140*/  SHFL.BFLY PT, R42, R43, 0x2, 0x101f ;  /* 0x0c501f002b2a7f89 */ /* 0x000f6200000e0000 */
[----:B-1----:R-:W-:Y:S01]  /*4150*/  FADD.FTZ R44, R45, R44 ;  /* 0x0000002c2d2c7221 */ /* 0x002fe20000010000 */
[----:B0-----:R-:W-:-:S04]  /*4160*/  IMAD.WIDE R22, R25, 0x2, R22 ;  /* 0x0000000219167825 */ /* 0x001fc800078e0216 */
[----:B---3--:R-:W-:Y:S01]  /*4170*/  FADD.FTZ R34, R37, R34 ;  /* 0x0000002225227221 */ /* 0x008fe20000010000 */
[----:B----4-:R-:W-:Y:S01]  /*4180*/  FADD.FTZ R30, R33, R30 ;  /* 0x0000001e211e7221 */ /* 0x010fe20000010000 */
[----:B------:R-:W-:-:S04]  /*4190*/  IMAD.WIDE R20, R25, 0x2, R20 ;  /* 0x0000000219147825 */ /* 0x000fc800078e0214 */
[----:B------:R-:W-:Y:S01]  /*41a0*/  FADD.FTZ R25, R31, R28 ;  /* 0x0000001c1f197221 */ /* 0x000fe20000010000 */
[----:B------:R-:W-:Y:S01]  /*41b0*/  @!P0 F2FP.BF16.F32.PACK_AB R32, RZ, R34 ;  /* 0x00000022ff20823e */ /* 0x000fe200000010ff */
[----:B--2---:R-:W-:Y:S01]  /*41c0*/  FADD.FTZ R26, R38, R41 ;  /* 0x00000029261a7221 */ /* 0x004fe20000010000 */
[----:B------:R-:W-:Y:S01]  /*41d0*/  IMAD.MOV.U32 R31, RZ, RZ, 0xffff ;  /* 0x0000ffffff1f7424 */ /* 0x000fe200078e00ff */
[----:B------:R-:W-:Y:S02]  /*41e0*/  @!P0 F2FP.BF16.F32.PACK_AB R34, RZ, R35 ;  /* 0x00000023ff22823e */ /* 0x000fe400000010ff */
[----:B------:R-:W-:Y:S01]  /*41f0*/  @!P0 F2FP.BF16.F32.PACK_AB R25, RZ, R25 ;  /* 0x00000019ff19823e */ /* 0x000fe200000010ff */
[----:B-----5:R-:W-:Y:S01]  /*4200*/  FADD.FTZ R28, R39, R40 ;  /* 0x00000028271c7221 */ /* 0x020fe20000010000 */
[----:B------:R-:W-:Y:S01]  /*4210*/  @!P0 F2FP.BF16.F32.PACK_AB R24, RZ, R30 ;  /* 0x0000001eff18823e */ /* 0x000fe200000010ff */
[----:B------:R-:W-:Y:S01]  /*4220*/  @!P0 STG.E.U16 desc[UR8][R20.64], R32 ;  /* 0x0000002014008986 */ /* 0x000fe2000c101508 */
[----:B------:R-:W-:Y:S01]  /*4230*/  PRMT R27, R25, 0x7610, R27 ;  /* 0x00007610191b7816 */ /* 0x000fe2000000001b */
[----:B------:R-:W-:Y:S01]  /*4240*/  FADD.FTZ R42, R43, R42 ;  /* 0x0000002a2b2a7221 */ /* 0x000fe20000010000 */
[----:B------:R-:W-:Y:S01]  /*4250*/  @!P0 F2FP.BF16.F32.PACK_AB R26, RZ, R26 ;  /* 0x0000001aff1a823e */ /* 0x000fe200000010ff */
[----:B------:R-:W-:Y:S01]  /*4260*/  @!P0 STG.E.U16 desc[UR8][R22.64], R34 ;  /* 0x0000002216008986 */ /* 0x000fe2000c101508 */
[----:B------:R-:W-:-:S02]  /*4270*/  @!P0 F2FP.BF16.F32.PACK_AB R28, RZ, R28 ;  /* 0x0000001cff1c823e */ /* 0x000fc400000010ff */
[----:B------:R-:W-:Y:S01]  /*4280*/  MOV R25, 0xffff ;  /* 0x0000ffff00197802 */ /* 0x000fe20000000f00 */
[----:B------:R-:W0:Y:S04]  /*4290*/  SHFL.BFLY PT, R31, R44, 0x1, 0x101f ;  /* 0x0c301f002c1f7f89 */ /* 0x000e2800000e0000 */
[----:B------:R1:W-:Y:S04]  /*42a0*/  @!P0 STG.E.U16 desc[UR8][R20.64+0x28], R24 ;  /* 0x0000281814008986 */ /* 0x0003e8000c101508 */
[----:B------:R1:W-:Y:S04]  /*42b0*/  @!P0 STG.E.U16 desc[UR8][R22.64+0x28], R27 ;  /* 0x0000281b16008986 */ /* 0x0003e8000c101508 */
[----:B------:R1:W-:Y:S04]  /*42c0*/  @!P0 STG.E.U16 desc[UR8][R20.64+0x50], R26 ;  /* 0x0000501a14008986 */ /* 0x0003e8000c101508 */
[----:B------:R1:W2:Y:S04]  /*42d0*/  SHFL.BFLY PT, R36, R42, 0x1, 0x101f ;  /* 0x0c301f002a247f89 */ /* 0x0002a800000e0000 */
[----:B------:R1:W-:Y:S01]  /*42e0*/  @!P0 STG.E.U16 desc[UR8][R22.64+0x50], R28 ;  /* 0x0000501c16008986 */ /* 0x0003e2000c101508 */
[----:B0-----:R-:W-:-:S07]  /*42f0*/  FADD.FTZ R31, R44, R31 ;  /* 0x0000001f2c1f7221 */ /* 0x001fce0000010000 */
.L_x_274:
[----:B--2---:R-:W-:Y:S01]  /*4300*/  FADD.FTZ R25, R42, R36 ;  /* 0x000000242a197221 */ /* 0x004fe20000010000 */
[----:B-1----:R-:W-:-:S04]  /*4310*/  @!P0 F2FP.BF16.F32.PACK_AB R24, RZ, R31 ;  /* 0x0000001fff18823e */ /* 0x002fc800000010ff */
[----:B------:R-:W-:Y:S01]  /*4320*/  @!P0 F2FP.BF16.F32.PACK_AB R25, RZ, R25 ;  /* 0x00000019ff19823e */ /* 0x000fe200000010ff */
[----:B------:R0:W-:Y:S04]  /*4330*/  @!P0 STG.E.U16 desc[UR8][R20.64+0x78], R24 ;  /* 0x0000781814008986 */ /* 0x0001e8000c101508 */
[----:B------:R0:W-:Y:S02]  /*4340*/  @!P0 STG.E.U16 desc[UR8][R22.64+0x78], R25 ;  /* 0x0000781916008986 */ /* 0x0001e4000c101508 */
.L_x_204:
[----:B------:R-:W-:Y:S05]  /*4350*/  WARPSYNC.ALL ;  /* 0x0000000000007948 */ /* 0x000fea0003800000 */
[----:B------:R-:W-:Y:S01]  /*4360*/  BAR.SYNC.DEFER_BLOCKING 0x0 ;  /* 0x0000000000007b1d */ /* 0x000fe20000010000 */
[C---:B------:R-:W-:Y:S02]  /*4370*/  ISETP.GE.AND P0, PT, R62.reuse, -0x800, PT ;  /* 0xfffff8003e00780c */ /* 0x040fe40003f06270 */
[----:B------:R-:W-:-:S11]  /*4380*/  IADD3 R62, R62, 0x1200, RZ ;  /* 0x000012003e3e7810 */ /* 0x000fd60007ffe0ff */
[----:B------:R-:W-:Y:S05]  /*4390*/  @!P0 BRA `(.L_x_211) ;  /* 0xffffffe000f88947 */ /* 0x000fea000383ffff */
[----:B------:R-:W-:Y:S05]  /*43a0*/  EXIT ;  /* 0x000000000000794d */ /* 0x000fea0003800000 */
.L_x_207:
[----:B------:R-:W-:Y:S01]  /*43b0*/  HFMA2.MMA R26, -RZ, RZ, 0, 4.76837158203125e-07 ;  /* 0x00000008ff1a7435 */ /* 0x000fe200000001ff */
[----:B--2---:R-:W-:Y:S01]  /*43c0*/  IMAD.MOV.U32 R29, RZ, RZ, R20 ;  /* 0x000000ffff1d7224 */ /* 0x004fe200078e0014 */
[----:B------:R-:W-:Y:S01]  /*43d0*/  MOV R27, 0x101f ;  /* 0x0000101f001b7802 */ /* 0x000fe20000000f00 */
[----:B------:R-:W-:-:S08]  /*43e0*/  IMAD.MOV.U32 R24, RZ, RZ, 0xffff ;  /* 0x0000ffffff187424 */ /* 0x000fd000078e00ff */
[----:B01-3--:R-:W-:Y:S05]  /*43f0*/  WARPSYNC.COLLECTIVE R24, `(.L_x_212) ;  /* 0x0000000018087348 */ /* 0x00bfea0003c00000 */
[----:B------:R2:W4:Y:S02]  /*4400*/  SHFL.BFLY P2, R36, R29, R26, R27 ;  /* 0x0c00001a1d247389 */ /* 0x000524000004001b */
[----:B01234-:R-:W-:Y:S01]  /*4410*/  ENDCOLLECTIVE ;  /* 0x000000000000791b */ /* 0x01ffe20003800000 */
.L_x_212:
[----:B------:R-:W-:Y:S02]  /*4420*/  MOV R29, R21 ;  /* 0x00000015001d7202 */ /* 0x000fe40000000f00 */
[----:B------:R-:W-:-:S07]  /*4430*/  MOV R23, R36 ;  /* 0x0000002400177202 */ /* 0x000fce0000000f00 */
[----:B------:R-:W-:Y:S05]  /*4440*/  WARPSYNC.COLLECTIVE R24, `(.L_x_213) ;  /* 0x0000000018087348 */ /* 0x000fea0003c00000 */
[----:B------:R0:W1:Y:S02]  /*4450*/  SHFL.BFLY P2, R36, R29, R26, R27 ;  /* 0x0c00001a1d247389 */ /* 0x000064000004001b */
[----:B01----:R-:W-:Y:S01]  /*4460*/  ENDCOLLECTIVE ;  /* 0x000000000000791b */ /* 0x003fe20003800000 */
.L_x_213:
[----:B------:R-:W-:Y:S01]  /*4470*/  FADD.FTZ R23, R23, R20 ;  /* 0x0000001417177221 */ /* 0x000fe20000010000 */
[----:B------:R-:W-:-:S04]  /*4480*/  HFMA2.MMA R26, -RZ, RZ, 0, 2.384185791015625e-07 ;  /* 0x00000004ff1a7435 */ /* 0x000fc800000001ff */
[----:B------:R-:W-:Y:S01]  /*4490*/  MOV R29, R23 ;  /* 0x00000017001d7202 */ /* 0x000fe20000000f00 */
[----:B------:R-:W-:-:S07]  /*44a0*/  IMAD.MOV.U32 R22, RZ, RZ, R36 ;  /* 0x000000ffff167224 */ /* 0x000fce00078e0024 */
[----:B------:R-:W-:Y:S05]  /*44b0*/  WARPSYNC.COLLECTIVE R24, `(.L_x_214) ;  /* 0x0000000018087348 */ /* 0x000fea0003c00000 */
[----:B------:R0:W1:Y:S02]  /*44c0*/  SHFL.BFLY P2, R36, R29, R26, R27 ;  /* 0x0c00001a1d247389 */ /* 0x000064000004001b */
[----:B01----:R-:W-:Y:S01]  /*44d0*/  ENDCOLLECTIVE ;  /* 0x000000000000791b */ /* 0x003fe20003800000 */
.L_x_214:
[----:B------:R-:W-:-:S05]  /*44e0*/  FADD.FTZ R22, R22, R21 ;  /* 0x0000001516167221 */ /* 0x000fca0000010000 */
[----:B------:R-:W-:Y:S01]  /*44f0*/  MOV R29, R22 ;  /* 0x00000016001d7202 */ /* 0x000fe20000000f00 */
[----:B------:R-:W-:-:S07]  /*4500*/  IMAD.MOV.U32 R28, RZ, RZ, R36 ;  /* 0x000000ffff1c7224 */ /* 0x000fce00078e0024 */
[----:B------:R-:W-:Y:S05]  /*4510*/  WARPSYNC.COLLECTIVE R24, `(.L_x_215) ;  /* 0x0000000018087348 */ /* 0x000fea0003c00000 */
[----:B------:R0:W1:Y:S02]  /*4520*/  SHFL.BFLY P2, R36, R29, R26, R27 ;  /* 0x0c00001a1d247389 */ /* 0x000064000004001b */
[----:B01----:R-:W-:Y:S01]  /*4530*/  ENDCOLLECTIVE ;  /* 0x000000000000791b */ /* 0x003fe20003800000 */
.L_x_215:
[----:B------:R-:W-:Y:S01]  /*4540*/  FADD.FTZ R28, R23, R28 ;  /* 0x0000001c171c7221 */ /* 0x000fe20000010000 */
[----:B------:R-:W-:-:S03]  /*4550*/  HFMA2.MMA R26, -RZ, RZ, 0, 1.1920928955078125e-07 ;  /* 0x00000002ff1a7435 */ /* 0x000fc600000001ff */
[----:B------:R-:W-:Y:S01]  /*4560*/  IMAD.MOV.U32 R29, RZ, RZ, R28 ;  /* 0x000000ffff1d7224 */ /* 0x000fe200078e001c */
[----:B------:R-:W-:-:S07]  /*4570*/  MOV R25, R36 ;  /* 0x0000002400197202 */ /* 0x000fce0000000f00 */
[----:B------:R-:W-:Y:S05]  /*4580*/  WARPSYNC.COLLECTIVE R24, `(.L_x_216) ;  /* 0x0000000018087348 */ /* 0x000fea0003c00000 */
[----:B------:R0:W1:Y:S02]  /*4590*/  SHFL.BFLY P2, R36, R29, R26, R27 ;  /* 0x0c00001a1d247389 */ /* 0x000064000004001b */
[----:B01----:R-:W-:Y:S01]  /*45a0*/  ENDCOLLECTIVE ;  /* 0x000000000000791b */ /* 0x003fe20003800000 */
.L_x_216:
[----:B------:R-:W-:-:S04]  /*45b0*/  FADD.FTZ R25, R22, R25 ;  /* 0x0000001916197221 */ /* 0x000fc80000010000 */
[----:B------:R-:W-:Y:S01]  /*45c0*/  IMAD.MOV.U32 R29, RZ, RZ, R25 ;  /* 0x000000ffff1d7224 */ /* 0x000fe200078e0019 */
[----:B------:R-:W-:-:S07]  /*45d0*/  MOV R31, R36 ;  /* 0x00000024001f7202 */ /* 0x000fce0000000f00 */
[----:B------:R-:W-:Y:S05]  /*45e0*/  WARPSYNC.COLLECTIVE R24, `(.L_x_217) ;  /* 0x0000000018087348 */ /* 0x000fea0003c00000 */
[----:B------:R0:W1:Y:S02]  /*45f0*/  SHFL.BFLY P2, R36, R29, R26, R27 ;  /* 0x0c00001a1d247389 */ /* 0x000064000004001b */
[----:B01----:R-:W-:Y:S01]  /*4600*/  ENDCOLLECTIVE ;  /* 0x000000000000791b */ /* 0x003fe20003800000 */
.L_x_217:
[----:B------:R-:W-:-:S05]  /*4610*/  FADD.FTZ R31, R28, R31 ;  /* 0x0000001f1c1f7221 */ /* 0x000fca0000010000 */
[----:B------:R-:W-:Y:S01]  /*4620*/  MOV R29, R31 ;  /* 0x0000001f001d7202 */ /* 0x000fe20000000f00 */
[----:B------:R-:W-:Y:S01]  /*4630*/  IMAD.MOV.U32 R26, RZ, RZ, 0x1 ;  /* 0x00000001ff1a7424 */ /* 0x000fe200078e00ff */
[----:B------:R-:W-:-:S07]  /*4640*/  MOV R20, R36 ;  /* 0x0000002400147202 */ /* 0x000fce0000000f00 */
[----:B------:R-:W-:Y:S05]  /*4650*/  WARPSYNC.COLLECTIVE R24, `(.L_x_218) ;  /* 0x0000000018087348 */ /* 0x000fea0003c00000 */
[----:B------:R0:W1:Y:S02]  /*4660*/  SHFL.BFLY P2, R36, R29, R26, R27 ;  /* 0x0c00001a1d247389 */ /* 0x000064000004001b */
[----:B01----:R-:W-:Y:S01]  /*4670*/  ENDCOLLECTIVE ;  /* 0x000000000000791b */ /* 0x003fe20003800000 */
.L_x_218:
[----:B------:R-:W-:-:S05]  /*4680*/  FADD.FTZ R30, R25, R20 ;  /* 0x00000014191e7221 */ /* 0x000fca0000010000 */
[----:B------:R-:W-:Y:S02]  /*4690*/  MOV R29, R30 ;  /* 0x0000001e001d7202 */ /* 0x000fe40000000f00 */
[----:B------:R-:W-:-:S07]  /*46a0*/  MOV R32, R36 ;  /* 0x0000002400207202 */ /* 0x000fce0000000f00 */
[----:B------:R-:W-:Y:S05]  /*46b0*/  WARPSYNC.COLLECTIVE R24, `(.L_x_219) ;  /* 0x0000000018087348 */ /* 0x000fea0003c00000 */
[----:B------:R0:W1:Y:S02]  /*46c0*/  SHFL.BFLY P2, R36, R29, R26, R27 ;  /* 0x0c00001a1d247389 */ /* 0x000064000004001b */
[----:B01----:R-:W-:Y:S01]  /*46d0*/  ENDCOLLECTIVE ;  /* 0x000000000000791b */ /* 0x003fe20003800000 */
.L_x_219:
[----:B------:R-:W-:Y:S01]  /*46e0*/  FADD.FTZ R32, R31, R32 ;  /* 0x000000201f207221 */ /* 0x000fe20000010000 */
[----:B------:R-:W-:Y:S06]  /*46f0*/  BRA `(.L_x_220) ;  /* 0xffffffec00587947 */ /* 0x000fec000383ffff */
.L_x_208:
[----:B------:R-:W-:Y:S01]  /*4700*/  BSSY B1, `(.L_x_221) ;  /* 0x0000008000017945 */ /* 0x000fe20003800000 */
[----:B0-----:R-:W-:Y:S01]  /*4710*/  IMAD.MOV.U32 R29, RZ, RZ, R25 ;  /* 0x000000ffff1d7224 */ /* 0x001fe200078e0019 */
[----:B--2---:R-:W-:Y:S01]  /*4720*/  MOV R26, 0x8 ;  /* 0x00000008001a7802 */ /* 0x004fe20000000f00 */
[----:B------:R-:W-:Y:S01]  /*4730*/  IMAD.MOV.U32 R24, RZ, RZ, 0xffff ;  /* 0x0000ffffff187424 */ /* 0x000fe200078e00ff */
[----:B------:R-:W-:-:S07]  /*4740*/  MOV R27, 0x101f ;  /* 0x0000101f001b7802 */ /* 0x000fce0000000f00 */
[----:B-1-34-:R-:W-:Y:S05]  /*4750*/  WARPSYNC.COLLECTIVE R24, `(.L_x_222) ;  /* 0x0000000018087348 */ /* 0x01afea0003c00000 */
[----:B------:R0:W2:Y:S02]  /*4760*/  SHFL.BFLY P2, R36, R29, R26, R27 ;  /* 0x0c00001a1d247389 */ /* 0x0000a4000004001b */
[----:B01234-:R-:W-:Y:S01]  /*4770*/  ENDCOLLECTIVE ;  /* 0x000000000000791b */ /* 0x01ffe20003800000 */
.L_x_222:
[----:B------:R-:W-:Y:S05]  /*4780*/  BSYNC B1 ;  /* 0x0000000000017941 */ /* 0x000fea0003800000 */
.L_x_221:
        /* <DEDUP_REMOVED lines=8> */
.L_x_223:
[----:B------:R-:W-:Y:S01]  /*4810*/  FADD.FTZ R30, R30, R25 ;  /* 0x000000191e1e7221 */ /* 0x000fe20000010000 */
[----:B------:R-:W-:-:S04]  /*4820*/  HFMA2.MMA R26, -RZ, RZ, 0, 2.384185791015625e-07 ;  /* 0x00000004ff1a7435 */ /* 0x000fc800000001ff */
[----:B------:R-:W-:Y:S01]  /*4830*/  MOV R29, R30 ;  /* 0x0000001e001d7202 */ /* 0x000fe20000000f00 */
[----:B------:R-:W-:-:S07]  /*4840*/  IMAD.MOV.U32 R31, RZ, RZ, R36 ;  /* 0x000000ffff1f7224 */ /* 0x000fce00078e0024 */
[----:B------:R-:W-:Y:S05]  /*4850*/  WARPSYNC.COLLECTIVE R24, `(.L_x_224) ;  /* 0x0000000018087348 */ /* 0x000fea0003c00000 */
[----:B------:R0:W1:Y:S02]  /*4860*/  SHFL.BFLY P2, R36, R29, R26, R27 ;  /* 0x0c00001a1d247389 */ /* 0x000064000004001b */
[----:B01----:R-:W-:Y:S01]  /*4870*/  ENDCOLLECTIVE ;  /* 0x000000000000791b */ /* 0x003fe20003800000 */
.L_x_224:
[----:B------:R-:W-:-:S05]  /*4880*/  FADD.FTZ R31, R31, R28 ;  /* 0x0000001c1f1f7221 */ /* 0x000fca0000010000 */
[----:B------:R-:W-:Y:S01]  /*4890*/  MOV R29, R31 ;  /* 0x0000001f001d7202 */ /* 0x000fe20000000f00 */
[----:B------:R-:W-:-:S07]  /*48a0*/  IMAD.MOV.U32 R33, RZ, RZ, R36 ;  /* 0x000000ffff217224 */ /* 0x000fce00078e0024 */
[----:B------:R-:W-:Y:S05]  /*48b0*/  WARPSYNC.COLLECTIVE R24, `(.L_x_225) ;  /* 0x0000000018087348 */ /* 0x000fea0003c00000 */
[----:B------:R0:W1:Y:S02]  /*48c0*/  SHFL.BFLY P2, R36, R29, R26, R27 ;  /* 0x0c00001a1d247389 */ /* 0x000064000004001b */
[----:B01----:R-:W-:Y:S01]  /*48d0*/  ENDCOLLECTIVE ;  /* 0x000000000000791b */ /* 0x003fe20003800000 */
.L_x_225:
[----:B------:R-:W-:Y:S01]  /*48e0*/  FADD.FTZ R33, R30, R33 ;  /* 0x000000211e217221 */ /* 0x000fe20000010000 */
[----:B------:R-:W-:-:S03]  /*48f0*/  HFMA2.MMA R26, -RZ, RZ, 0, 1.1920928955078125e-07 ;  /* 0x00000002ff1a7435 */ /* 0x000fc600000001ff */
[----:B------:R-:W-:Y:S01]  /*4900*/  IMAD.MOV.U32 R29, RZ, RZ, R33 ;  /* 0x000000ffff1d7224 */ /* 0x000fe200078e0021 */
[----:B------:R-:W-:-:S07]  /*4910*/  MOV R32, R36 ;  /* 0x0000002400207202 */ /* 0x000fce0000000f00 */
[----:B------:R-:W-:Y:S05]  /*4920*/  WARPSYNC.COLLECTIVE R24, `(.L_x_226) ;  /* 0x0000000018087348 */ /* 0x000fea0003c00000 */
[----:B------:R0:W1:Y:S02]  /*4930*/  SHFL.BFLY P2, R36, R29, R26, R27 ;  /* 0x0c00001a1d247389 */ /* 0x000064000004001b */
[----:B01----:R-:W-:Y:S01]  /*4940*/  ENDCOLLECTIVE ;  /* 0x000000000000791b */ /* 0x003fe20003800000 */
.L_x_226:
[----:B------:R-:W-:-:S04]  /*4950*/  FADD.FTZ R32, R31, R32 ;  /* 0x000000201f207221 */ /* 0x000fc80000010000 */
[----:B------:R-:W-:Y:S01]  /*4960*/  IMAD.MOV.U32 R29, RZ, RZ, R32 ;  /* 0x000000ffff1d7224 */ /* 0x000fe200078e0020 */
[----:B------:R-:W-:-:S07]  /*4970*/  MOV R34, R36 ;  /* 0x0000002400227202 */ /* 0x000fce0000000f00 */
[----:B------:R-:W-:Y:S05]  /*4980*/  WARPSYNC.COLLECTIVE R24, `(.L_x_227) ;  /* 0x0000000018087348 */ /* 0x000fea0003c00000 */
[----:B------:R0:W1:Y:S02]  /*4990*/  SHFL.BFLY P2, R36, R29, R26, R27 ;  /* 0x0c00001a1d247389 */ /* 0x000064000004001b */
[----:B01----:R-:W-:Y:S01]  /*49a0*/  ENDCOLLECTIVE ;  /* 0x000000000000791b */ /* 0x003fe20003800000 */
.L_x_227:
[----:B------:R-:W-:-:S05]  /*49b0*/  FADD.FTZ R34, R33, R34 ;  /* 0x0000002221227221 */ /* 0x000fca0000010000 */
[----:B------:R-:W-:Y:S01]  /*49c0*/  MOV R29, R34 ;  /* 0x00000022001d7202 */ /* 0x000fe20000000f00 */
[----:B------:R-:W-:Y:S01]  /*49d0*/  IMAD.MOV.U32 R26, RZ, RZ, 0x1 ;  /* 0x00000001ff1a7424 */ /* 0x000fe200078e00ff */
[----:B------:R-:W-:-:S07]  /*49e0*/  MOV R25, R36 ;  /* 0x0000002400197202 */ /* 0x000fce0000000f00 */
[----:B------:R-:W-:Y:S05]  /*49f0*/  WARPSYNC.COLLECTIVE R24, `(.L_x_228) ;  /* 0x0000000018087348 */ /* 0x000fea0003c00000 */
[----:B------:R0:W1:Y:S02]  /*4a00*/  SHFL.BFLY P2, R36, R29, R26, R27 ;  /* 0x0c00001a1d247389 */ /* 0x000064000004001b */
[----:B01----:R-:W-:Y:S01]  /*4a10*/  ENDCOLLECTIVE ;  /* 0x000000000000791b */ /* 0x003fe20003800000 */
.L_x_228:
[----:B------:R-:W-:-:S05]  /*4a20*/  FADD.FTZ R25, R32, R25 ;  /* 0x0000001920197221 */ /* 0x000fca0000010000 */
[----:B------:R-:W-:Y:S02]  /*4a30*/  MOV R29, R25 ;  /* 0x00000019001d7202 */ /* 0x000fe40000000f00 */
[----:B------:R-:W-:-:S07]  /*4a40*/  MOV R35, R36 ;  /* 0x0000002400237202 */ /* 0x000fce0000000f00 */
[----:B------:R-:W-:Y:S05]  /*4a50*/  WARPSYNC.COLLECTIVE R24, `(.L_x_229) ;  /* 0x0000000018087348 */ /* 0x000fea0003c00000 */
[----:B------:R0:W1:Y:S02]  /*4a60*/  SHFL.BFLY P2, R36, R29, R26, R27 ;  /* 0x0c00001a1d247389 */ /* 0x000064000004001b */
[----:B01----:R-:W-:Y:S01]  /*4a70*/  ENDCOLLECTIVE ;  /* 0x000000000000791b */ /* 0x003fe20003800000 */
.L_x_229:
[----:B------:R-:W-:Y:S01]  /*4a80*/  FADD.FTZ R35, R34, R35 ;  /* 0x0000002322237221 */ /* 0x000fe20000010000 */
[----:B------:R-:W-:Y:S06]  /*4a90*/  BRA `(.L_x_230) ;  /* 0xffffffec00187947 */ /* 0x000fec000383ffff */
.L_x_209:
[----:B------:R-:W-:Y:S01]  /*4aa0*/  BSSY B1, `(.L_x_231) ;  /* 0x0000008000017945 */ /* 0x000fe20003800000 */
[----:B--2---:R-:W-:Y:S01]  /*4ab0*/  IMAD.MOV.U32 R29, RZ, RZ, R25 ;  /* 0x000000ffff1d7224 */ /* 0x004fe200078e0019 */
[----:B----4-:R-:W-:Y:S01]  /*4ac0*/  MOV R26, 0x8 ;  /* 0x00000008001a7802 */ /* 0x010fe20000000f00 */
[----:B------:R-:W-:Y:S01]  /*4ad0*/  IMAD.MOV.U32 R24, RZ, RZ, 0xffff ;  /* 0x0000ffffff187424 */ /* 0x000fe200078e00ff */
[----:B------:R-:W-:-:S07]  /*4ae0*/  MOV R27, 0x101f ;  /* 0x0000101f001b7802 */ /* 0x000fce0000000f00 */
[----:B01-3--:R-:W-:Y:S05]  /*4af0*/  WARPSYNC.COLLECTIVE R24, `(.L_x_232) ;  /* 0x0000000018087348 */ /* 0x00bfea0003c00000 */
[----:B------:R2:W4:Y:S02]  /*4b00*/  SHFL.BFLY P2, R36, R29, R26, R27 ;  /* 0x0c00001a1d247389 */ /* 0x000524000004001b */
[----:B01234-:R-:W-:Y:S01]  /*4b10*/  ENDCOLLECTIVE ;  /* 0x000000000000791b */ /* 0x01ffe20003800000 */
.L_x_232:
[----:B------:R-:W-:Y:S05]  /*4b20*/  BSYNC B1 ;  /* 0x0000000000017941 */ /* 0x000fea0003800000 */
.L_x_231:
        /* <DEDUP_REMOVED lines=8> */
.L_x_233:
[----:B------:R-:W-:Y:S01]  /*4bb0*/  FADD.FTZ R30, R30, R25 ;  /* 0x000000191e1e7221 */ /* 0x000fe20000010000 */
[----:B------:R-:W-:-:S04]  /*4bc0*/  HFMA2.MMA R26, -RZ, RZ, 0, 2.384185791015625e-07 ;  /* 0x00000004ff1a7435 */ /* 0x000fc800000001ff */
[----:B------:R-:W-:Y:S01]  /*4bd0*/  MOV R29, R30 ;  /* 0x0000001e001d7202 */ /* 0x000fe20000000f00 */
[----:B------:R-:W-:-:S07]  /*4be0*/  IMAD.MOV.U32 R31, RZ, RZ, R36 ;  /* 0x000000ffff1f7224 */ /* 0x000fce00078e0024 */
[----:B------:R-:W-:Y:S05]  /*4bf0*/  WARPSYNC.COLLECTIVE R24, `(.L_x_234) ;  /* 0x0000000018087348 */ /* 0x000fea0003c00000 */
[----:B------:R0:W1:Y:S02]  /*4c00*/  SHFL.BFLY P2, R36, R29, R26, R27 ;  /* 0x0c00001a1d247389 */ /* 0x000064000004001b */
[----:B01----:R-:W-:Y:S01]  /*4c10*/  ENDCOLLECTIVE ;  /* 0x000000000000791b */ /* 0x003fe20003800000 */
.L_x_234:
[----:B------:R-:W-:-:S05]  /*4c20*/  FADD.FTZ R31, R31, R28 ;  /* 0x0000001c1f1f7221 */ /* 0x000fca0000010000 */
[----:B------:R-:W-:Y:S01]  /*4c30*/  MOV R29, R31 ;  /* 0x0000001f001d7202 */ /* 0x000fe20000000f00 */
[----:B------:R-:W-:-:S07]  /*4c40*/  IMAD.MOV.U32 R33, RZ, RZ, R36 ;  /* 0x000000ffff217224 */ /* 0x000fce00078e0024 */
[----:B------:R-:W-:Y:S05]  /*4c50*/  WARPSYNC.COLLECTIVE R24, `(.L_x_235) ;  /* 0x0000000018087348 */ /* 0x000fea0003c00000 */
[----:B------:R0:W1:Y:S02]  /*4c60*/  SHFL.BFLY P2, R36, R29, R26, R27 ;  /* 0x0c00001a1d247389 */ /* 0x000064000004001b */
[----:B01----:R-:W-:Y:S01]  /*4c70*/  ENDCOLLECTIVE ;  /* 0x000000000000791b */ /* 0x003fe20003800000 */
.L_x_235:
[----:B------:R-:W-:Y:S01]  /*4c80*/  FADD.FTZ R33, R30, R33 ;  /* 0x000000211e217221 */ /* 0x000fe20000010000 */
[----:B------:R-:W-:-:S03]  /*4c90*/  HFMA2.MMA R26, -RZ, RZ, 0, 1.1920928955078125e-07 ;  /* 0x00000002ff1a7435 */ /* 0x000fc600000001ff */
[----:B------:R-:W-:Y:S01]  /*4ca0*/  IMAD.MOV.U32 R29, RZ, RZ, R33 ;  /* 0x000000ffff1d7224 */ /* 0x000fe200078e0021 */
[----:B------:R-:W-:-:S07]  /*4cb0*/  MOV R32, R36 ;  /* 0x0000002400207202 */ /* 0x000fce0000000f00 */
[----:B------:R-:W-:Y:S05]  /*4cc0*/  WARPSYNC.COLLECTIVE R24, `(.L_x_236) ;  /* 0x0000000018087348 */ /* 0x000fea0003c00000 */
[----:B------:R0:W1:Y:S02]  /*4cd0*/  SHFL.BFLY P2, R36, R29, R26, R27 ;  /* 0x0c00001a1d247389 */ /* 0x000064000004001b */
[----:B01----:R-:W-:Y:S01]  /*4ce0*/  ENDCOLLECTIVE ;  /* 0x000000000000791b */ /* 0x003fe20003800000 */
.L_x_236:
[----:B------:R-:W-:-:S04]  /*4cf0*/  FADD.FTZ R32, R31, R32 ;  /* 0x000000201f207221 */ /* 0x000fc80000010000 */
[----:B------:R-:W-:Y:S01]  /*4d00*/  IMAD.MOV.U32 R29, RZ, RZ, R32 ;  /* 0x000000ffff1d7224 */ /* 0x000fe200078e0020 */
[----:B------:R-:W-:-:S07]  /*4d10*/  MOV R34, R36 ;  /* 0x0000002400227202 */ /* 0x000fce0000000f00 */
[----:B------:R-:W-:Y:S05]  /*4d20*/  WARPSYNC.COLLECTIVE R24, `(.L_x_237) ;  /* 0x0000000018087348 */ /* 0x000fea0003c00000 */
[----:B------:R0:W1:Y:S02]  /*4d30*/  SHFL.BFLY P2, R36, R29, R26, R27 ;  /* 0x0c00001a1d247389 */ /* 0x000064000004001b */
[----:B01----:R-:W-:Y:S01]  /*4d40*/  ENDCOLLECTIVE ;  /* 0x000000000000791b */ /* 0x003fe20003800000 */
.L_x_237:
[----:B------:R-:W-:-:S05]  /*4d50*/  FADD.FTZ R34, R33, R34 ;  /* 0x0000002221227221 */ /* 0x000fca0000010000 */
[----:B------:R-:W-:Y:S01]  /*4d60*/  MOV R29, R34 ;  /* 0x00000022001d7202 */ /* 0x000fe20000000f00 */
[----:B------:R-:W-:Y:S01]  /*4d70*/  IMAD.MOV.U32 R26, RZ, RZ, 0x1 ;  /* 0x00000001ff1a7424 */ /* 0x000fe200078e00ff */
[----:B------:R-:W-:-:S07]  /*4d80*/  MOV R25, R36 ;  /* 0x0000002400197202 */ /* 0x000fce0000000f00 */
[----:B------:R-:W-:Y:S05]  /*4d90*/  WARPSYNC.COLLECTIVE R24, `(.L_x_238) ;  /* 0x0000000018087348 */ /* 0x000fea0003c00000 */
[----:B------:R0:W1:Y:S02]  /*4da0*/  SHFL.BFLY P2, R36, R29, R26, R27 ;  /* 0x0c00001a1d247389 */ /* 0x000064000004001b */
[----:B01----:R-:W-:Y:S01]  /*4db0*/  ENDCOLLECTIVE ;  /* 0x000000000000791b */ /* 0x003fe20003800000 */
.L_x_238:
[----:B------:R-:W-:-:S05]  /*4dc0*/  FADD.FTZ R25, R32, R25 ;  /* 0x0000001920197221 */ /* 0x000fca0000010000 */
[----:B------:R-:W-:Y:S02]  /*4dd0*/  MOV R29, R25 ;  /* 0x00000019001d7202 */ /* 0x000fe40000000f00 */
[----:B------:R-:W-:-:S07]  /*4de0*/  MOV R35, R36 ;  /* 0x0000002400237202 */ /* 0x000fce0000000f00 */
[----:B------:R-:W-:Y:S05]  /*4df0*/  WARPSYNC.COLLECTIVE R24, `(.L_x_239) ;  /* 0x0000000018087348 */ /* 0x000fea0003c00000 */
[----:B------:R0:W1:Y:S02]  /*4e00*/  SHFL.BFLY P2, R36, R29, R26, R27 ;  /* 0x0c00001a1d247389 */ /* 0x000064000004001b */
[----:B01----:R-:W-:Y:S01]  /*4e10*/  ENDCOLLECTIVE ;  /* 0x000000000000791b */ /* 0x003fe20003800000 */
.L_x_239:
[----:B------:R-:W-:Y:S01]  /*4e20*/  FADD.FTZ R35, R34, R35 ;  /* 0x0000002322237221 */ /* 0x000fe20000010000 */
[----:B------:R-:W-:Y:S06]  /*4e30*/  BRA `(.L_x_240) ;  /* 0xffffffe800c47947 */ /* 0x000fec000383ffff */
.L_x_210:
[----:B------:R-:W-:Y:S01]  /*4e40*/  BSSY B0, `(.L_x_241) ;  /* 0x0000008000007945 */ /* 0x000fe20003800000 */
[----:B--2---:R-:W-:Y:S01]  /*4e50*/  IMAD.MOV.U32 R29, RZ, RZ, R20 ;  /* 0x000000ffff1d7224 */ /* 0x004fe200078e0014 */
[----:B------:R-:W-:Y:S01]  /*4e60*/  MOV R26, 0x8 ;  /* 0x00000008001a7802 */ /* 0x000fe20000000f00 */
[----:B------:R-:W-:Y:S01]  /*4e70*/  IMAD.MOV.U32 R24, RZ, RZ, 0xffff ;  /* 0x0000ffffff187424 */ /* 0x000fe200078e00ff */
[----:B------:R-:W-:-:S07]  /*4e80*/  MOV R27, 0x101f ;  /* 0x0000101f001b7802 */ /* 0x000fce0000000f00 */
[----:B01-34-:R-:W-:Y:S05]  /*4e90*/  WARPSYNC.COLLECTIVE R24, `(.L_x_242) ;  /* 0x0000000018087348 */ /* 0x01bfea0003c00000 */
[----:B------:R2:W0:Y:S02]  /*4ea0*/  SHFL.BFLY P2, R36, R29, R26, R27 ;  /* 0x0c00001a1d247389 */ /* 0x000424000004001b */
[----:B01234-:R-:W-:Y:S01]  /*4eb0*/  ENDCOLLECTIVE ;  /* 0x000000000000791b */ /* 0x01ffe20003800000 */
.L_x_242:
[----:B------:R-:W-:Y:S05]  /*4ec0*/  BSYNC B0 ;  /* 0x0000000000007941 */ /* 0x000fea0003800000 */
.L_x_241:
[----:B------:R-:W-:Y:S01]  /*4ed0*/  HFMA2.MMA R27, -RZ, RZ, 0, 0.000503063201904296875 ;  /* 0x0000101fff1b7435 */ /* 0x000fe200000001ff */
[----:B------:R-:W-:Y:S01]  /*4ee0*/  MOV R29, R33 ;  /* 0x00000021001d7202 */ /* 0x000fe20000000f00 */
[----:B------:R-:W-:Y:S01]  /*4ef0*/  IMAD.MOV.U32 R26, RZ, RZ, 0x8 ;  /* 0x00000008ff1a7424 */ /* 0x000fe200078e00ff */
[----:B------:R-:W-:Y:S01]  /*4f00*/  MOV R24, 0xffff ;  /* 0x0000ffff00187802 */ /* 0x000fe20000000f00 */
[----:B------:R-:W-:Y:S01]  /*4f10*/  HFMA2.MMA R41, -RZ, RZ, 0, 0 ;  /* 0x00000000ff297435 */ /* 0x000fe200000001ff */
[----:B------:R-:W-:Y:S01]  /*4f20*/  MOV R31, R36 ;  /* 0x00000024001f7202 */ /* 0x000fe20000000f00 */
[----:B------:R-:W-:Y:S01]  /*4f30*/  IMAD.MOV.U32 R38, RZ, RZ, RZ ;  /* 0x000000ffff267224 */ /* 0x000fe200078e00ff */
[----:B------:R-:W-:-:S08]  /*4f40*/  @!P0 IADD3 R22, R25, 0x14, RZ ;  /* 0x0000001419168810 */ /* 0x000fd00007ffe0ff */
[----:B------:R-:W-:Y:S05]  /*4f50*/  WARPSYNC.COLLECTIVE R24, `(.L_x_243) ;  /* 0x0000000018087348 */ /* 0x000fea0003c00000 */
[----:B------:R0:W1:Y:S02]  /*4f60*/  SHFL.BFLY P2, R36, R29, R26, R27 ;  /* 0x0c00001a1d247389 */ /* 0x000064000004001b */
[----:B01----:R-:W-:Y:S01]  /*4f70*/  ENDCOLLECTIVE ;  /* 0x000000000000791b */ /* 0x003fe20003800000 */
.L_x_243:
[----:B------:R-:W-:Y:S01]  /*4f80*/  @!P0 LEA R21, R13, UR6, 0x7 ;  /* 0x000000060d158c11 */ /* 0x000fe2000f8e38ff */
[----:B------:R-:W-:Y:S01]  /*4f90*/  FADD.FTZ R31, R31, R20 ;  /* 0x000000141f1f7221 */ /* 0x000fe20000010000 */
[----:B------:R-:W-:Y:S02]  /*4fa0*/  @!P0 LOP3.LUT R22, R22, R9, RZ, 0x3c, !PT ;  /* 0x0000000916168212 */ /* 0x000fe400078e3cff */
[----:B------:R-:W-:Y:S02]  /*4fb0*/  MOV R42, RZ ;  /* 0x000000ff002a7202 */ /* 0x000fe40000000f00 */
[----:B------:R-:W-:-:S05]  /*4fc0*/  @!P0 LEA R22, R22, R21, 0x2 ;  /* 0x0000001516168211 */ /* 0x000fca00078e10ff */
[----:B------:R0:W1:Y:S01]  /*4fd0*/  @!P0 LDS R23, [R22] ;  /* 0x0000000016178984 */ /* 0x0000620000000800 */
[----:B------:R-:W-:Y:S01]  /*4fe0*/  HFMA2.MMA R26, -RZ, RZ, 0, 2.384185791015625e-07 ;  /* 0x00000004ff1a7435 */ /* 0x000fe200000001ff */
[----:B------:R-:W-:Y:S02]  /*4ff0*/  IMAD.MOV.U32 R29, RZ, RZ, R31 ;  /* 0x000000ffff1d7224 */ /* 0x000fe400078e001f */
[----:B------:R0:W2:Y:S01]  /*5000*/  @!P0 LDS R28, [R22+0x500] ;  /* 0x00050000161c8984 */ /* 0x0000a20000000800 */
[----:B------:R-:W-:-:S07]  /*5010*/  FADD.FTZ R32, R36, R33 ;  /* 0x0000002124207221 */ /* 0x000fce0000010000 */
[----:B012---:R-:W-:Y:S05]  /*5020*/  WARPSYNC.COLLECTIVE R24, `(.L_x_244) ;  /* 0x0000000018087348 */ /* 0x007fea0003c00000 */
[----:B------:R3:W4:Y:S02]  /*5030*/  SHFL.BFLY P2, R36, R29, R26, R27 ;  /* 0x0c00001a1d247389 */ /* 0x000724000004001b */
[----:B01234-:R-:W-:Y:S01]  /*5040*/  ENDCOLLECTIVE ;  /* 0x000000000000791b */ /* 0x01ffe20003800000 */
.L_x_244:
[----:B------:R-:W-:Y:S01]  /*5050*/  IMAD.MOV.U32 R29, RZ, RZ, R32 ;  /* 0x000000ffff1d7224 */ /* 0x000fe200078e0020 */
[----:B------:R-:W-:-:S07]  /*5060*/  MOV R34, R36 ;  /* 0x0000002400227202 */ /* 0x000fce0000000f00 */
[----:B------:R-:W-:Y:S05]  /*5070*/  WARPSYNC.COLLECTIVE R24, `(.L_x_245) ;  /* 0x0000000018087348 */ /* 0x000fea0003c00000 */
[----:B------:R0:W1:Y:S02]  /*5080*/  SHFL.BFLY P2, R36, R29, R26, R27 ;  /* 0x0c00001a1d247389 */ /* 0x000064000004001b */
[----:B01----:R-:W-:Y:S01]  /*5090*/  ENDCOLLECTIVE ;  /* 0x000000000000791b */ /* 0x003fe20003800000 */
.L_x_245:
[----:B------:R-:W-:Y:S02]  /*50a0*/  @!P0 IMAD.MOV.U32 R41, RZ, RZ, R23 ;  /* 0x000000ffff298224 */ /* 0x000fe400078e0017 */
[----:B------:R-:W-:Y:S01]  /*50b0*/  FADD.FTZ R33, R31, R34 ;  /* 0x000000221f217221 */ /* 0x000fe20000010000 */
[----:B------:R-:W-:Y:S02]  /*50c0*/  @!P0 MOV R42, R28 ;  /* 0x0000001c002a8202 */ /* 0x000fe40000000f00 */
[----:B------:R-:W-:Y:S01]  /*50d0*/  @!P0 LEA R31, R13, UR6, 0x7 ;  /* 0x000000060d1f8c11 */ /* 0x000fe2000f8e38ff */
[----:B------:R-:W-:Y:S01]  /*50e0*/  HFMA2.MMA R26, -RZ, RZ, 0, 1.1920928955078125e-07 ;  /* 0x00000002ff1a7435 */ /* 0x000fe200000001ff */
[----:B------:R-:W-:Y:S02]  /*50f0*/  IMAD.MOV.U32 R29, RZ, RZ, R33 ;  /* 0x000000ffff1d7224 */ /* 0x000fe400078e0021 */
[----:B------:R-:W-:-:S08]  /*5100*/  FADD.FTZ R34, R32, R36 ;  /* 0x0000002420227221 */ /* 0x000fd00000010000 */
[----:B------:R-:W-:Y:S05]  /*5110*/  WARPSYNC.COLLECTIVE R24, `(.L_x_246) ;  /* 0x0000000018087348 */ /* 0x000fea0003c00000 */
[----:B------:R0:W1:Y:S02]  /*5120*/  SHFL.BFLY P2, R36, R29, R26, R27 ;  /* 0x0c00001a1d247389 */ /* 0x000064000004001b */
[----:B01----:R-:W-:Y:S01]  /*5130*/  ENDCOLLECTIVE ;  /* 0x000000000000791b */ /* 0x003fe20003800000 */
.L_x_246:
[----:B------:R-:W-:Y:S01]  /*5140*/  IMAD.MOV.U32 R29, RZ, RZ, R34 ;  /* 0x000000ffff1d7224 */ /* 0x000fe200078e0022 */
[----:B------:R-:W-:-:S07]  /*5150*/  MOV R20, R36 ;  /* 0x0000002400147202 */ /* 0x000fce0000000f00 */
[----:B------:R-:W-:Y:S05]  /*5160*/  WARPSYNC.COLLECTIVE R24, `(.L_x_247) ;  /* 0x0000000018087348 */ /* 0x000fea0003c00000 */
[----:B------:R0:W1:Y:S02]  /*5170*/  SHFL.BFLY P2, R36, R29, R26, R27 ;  /* 0x0c00001a1d247389 */ /* 0x000064000004001b */
[----:B01----:R-:W-:Y:S01]  /*5180*/  ENDCOLLECTIVE ;  /* 0x000000000000791b */ /* 0x003fe20003800000 */
.L_x_247:
[----:B------:R-:W-:-:S05]  /*5190*/  FADD.FTZ R37, R33, R20 ;  /* 0x0000001421257221 */ /* 0x000fca0000010000 */
[----:B------:R-:W-:Y:S01]  /*51a0*/  MOV R29, R37 ;  /* 0x00000025001d7202 */ /* 0x000fe20000000f00 */
[----:B------:R-:W-:Y:S02]  /*51b0*/  IMAD.MOV.U32 R26, RZ, RZ, 0x1 ;  /* 0x00000001ff1a7424 */ /* 0x000fe400078e00ff */
[----:B------:R-:W-:-:S07]  /*51c0*/  FADD.FTZ R35, R34, R36 ;  /* 0x0000002422237221 */ /* 0x000fce0000010000 */
[----:B------:R-:W-:Y:S05]  /*51d0*/  WARPSYNC.COLLECTIVE R24, `(.L_x_248) ;  /* 0x0000000018087348 */ /* 0x000fea0003c00000 */
[----:B------:R0:W1:Y:S02]  /*51e0*/  SHFL.BFLY P2, R36, R29, R26, R27 ;  /* 0x0c00001a1d247389 */ /* 0x000064000004001b */
[----:B01----:R-:W-:Y:S01]  /*51f0*/  ENDCOLLECTIVE ;  /* 0x000000000000791b */ /* 0x003fe20003800000 */
.L_x_248:
[----:B------:R-:W-:Y:S02]  /*5200*/  MOV R29, R35 ;  /* 0x00000023001d7202 */ /* 0x000fe40000000f00 */
[----:B------:R-:W-:-:S07]  /*5210*/  MOV R34, R36 ;  /* 0x0000002400227202 */ /* 0x000fce0000000f00 */
[----:B------:R-:W-:Y:S05]  /*5220*/  WARPSYNC.COLLECTIVE R24, `(.L_x_249) ;  /* 0x0000000018087348 */ /* 0x000fea0003c00000 */
[----:B------:R0:W1:Y:S02]  /*5230*/  SHFL.BFLY P2, R36, R29, R26, R27 ;  /* 0x0c00001a1d247389 */ /* 0x000064000004001b */
[----:B01----:R-:W-:Y:S01]  /*5240*/  ENDCOLLECTIVE ;  /* 0x000000000000791b */ /* 0x003fe20003800000 */
.L_x_249:
[----:B------:R-:W-:Y:S01]  /*5250*/  FADD.FTZ R34, R37, R34 ;  /* 0x0000002225227221 */ /* 0x000fe20000010000 */
[----:B------:R-:W-:Y:S01]  /*5260*/  HFMA2.MMA R26, -RZ, RZ, 0, 4.76837158203125e-07 ;  /* 0x00000008ff1a7435 */ /* 0x000fe200000001ff */
[----:B------:R-:W-:Y:S01]  /*5270*/  MOV R29, R41 ;  /* 0x00000029001d7202 */ /* 0x000fe20000000f00 */
[----:B------:R-:W-:-:S09]  /*5280*/  IMAD.MOV.U32 R32, RZ, RZ, R36 ;  /* 0x000000ffff207224 */ /* 0x000fd200078e0024 */
[----:B------:R-:W-:Y:S05]  /*5290*/  WARPSYNC.COLLECTIVE R24, `(.L_x_250) ;  /* 0x0000000018087348 */ /* 0x000fea0003c00000 */
[----:B------:R0:W1:Y:S02]  /*52a0*/  SHFL.BFLY P2, R36, R29, R26, R27 ;  /* 0x0c00001a1d247389 */ /* 0x000064000004001b */
[----:B01----:R-:W-:Y:S01]  /*52b0*/  ENDCOLLECTIVE ;  /* 0x000000000000791b */ /* 0x003fe20003800000 */
.L_x_250:
[----:B------:R-:W-:Y:S01]  /*52c0*/  FADD.FTZ R35, R35, R32 ;  /* 0x0000002023237221 */ /* 0x000fe20000010000 */
[----:B------:R-:W-:Y:S01]  /*52d0*/  MOV R29, R42 ;  /* 0x0000002a001d7202 */ /* 0x000fe20000000f00 */
[----:B------:R-:W-:-:S07]  /*52e0*/  IMAD.MOV.U32 R28, RZ, RZ, R36 ;  /* 0x000000ffff1c7224 */ /* 0x000fce00078e0024 */
[----:B------:R-:W-:Y:S05]  /*52f0*/  WARPSYNC.COLLECTIVE R24, `(.L_x_251) ;  /* 0x0000000018087348 */ /* 0x000fea0003c00000 */
[----:B------:R0:W1:Y:S02]  /*5300*/  SHFL.BFLY P2, R36, R29, R26, R27 ;  /* 0x0c00001a1d247389 */ /* 0x000064000004001b */
[----:B01----:R-:W-:Y:S01]  /*5310*/  ENDCOLLECTIVE ;  /* 0x000000000000791b */ /* 0x003fe20003800000 */
.L_x_251:
[----:B------:R-:W-:Y:S01]  /*5320*/  FADD.FTZ R28, R28, R41 ;  /* 0x000000291c1c7221 */ /* 0x000fe20000010000 */
[----:B------:R-:W-:-:S03]  /*5330*/  HFMA2.MMA R26, -RZ, RZ, 0, 2.384185791015625e-07 ;  /* 0x00000004ff1a7435 */ /* 0x000fc600000001ff */
[----:B------:R-:W-:Y:S01]  /*5340*/  IMAD.MOV.U32 R29, RZ, RZ, R28 ;  /* 0x000000ffff1d7224 */ /* 0x000fe200078e001c */
[----:B------:R-:W-:-:S07]  /*5350*/  MOV R39, R36 ;  /* 0x0000002400277202 */ /* 0x000fce0000000f00 */
[----:B------:R-:W-:Y:S05]  /*5360*/  WARPSYNC.COLLECTIVE R24, `(.L_x_252) ;  /* 0x0000000018087348 */ /* 0x000fea0003c00000 */
[----:B------:R0:W1:Y:S02]  /*5370*/  SHFL.BFLY P2, R36, R29, R26, R27 ;  /* 0x0c00001a1d247389 */ /* 0x000064000004001b */
[----:B01----:R-:W-:Y:S01]  /*5380*/  ENDCOLLECTIVE ;  /* 0x000000000000791b */ /* 0x003fe20003800000 */
.L_x_252:
[----:B------:R-:W-:-:S04]  /*5390*/  FADD.FTZ R30, R39, R42 ;  /* 0x0000002a271e7221 */ /* 0x000fc80000010000 */
[----:B------:R-:W-:Y:S01]  /*53a0*/  IMAD.MOV.U32 R29, RZ, RZ, R30 ;  /* 0x000000ffff1d7224 */ /* 0x000fe200078e001e */
[----:B------:R-:W-:-:S07]  /*53b0*/  MOV R23, R36 ;  /* 0x0000002400177202 */ /* 0x000fce0000000f00 */
[----:B------:R-:W-:Y:S05]  /*53c0*/  WARPSYNC.COLLECTIVE R24, `(.L_x_253) ;  /* 0x0000000018087348 */ /* 0x000fea0003c00000 */
[----:B------:R0:W1:Y:S02]  /*53d0*/  SHFL.BFLY P2, R36, R29, R26, R27 ;  /* 0x0c00001a1d247389 */ /* 0x000064000004001b */
[----:B01----:R-:W-:Y:S01]  /*53e0*/  ENDCOLLECTIVE ;  /* 0x000000000000791b */ /* 0x003fe20003800000 */
.L_x_253:
[----:B------:R-:W-:Y:S01]  /*53f0*/  FADD.FTZ R23, R28, R23 ;  /* 0x000000171c177221 */ /* 0x000fe20000010000 */
[----:B------:R-:W-:-:S04]  /*5400*/  HFMA2.MMA R26, -RZ, RZ, 0, 1.1920928955078125e-07 ;  /* 0x00000002ff1a7435 */ /* 0x000fc800000001ff */
[----:B------:R-:W-:Y:S02]  /*5410*/  MOV R29, R23 ;  /* 0x00000017001d7202 */ /* 0x000fe40000000f00 */
[----:B------:R-:W-:Y:S02]  /*5420*/  MOV R21, R36 ;  /* 0x0000002400157202 */ /* 0x000fe40000000f00 */
[----:B------:R-:W-:-:S03]  /*5430*/  @!P0 IADD3 R36, R25, 0x28, RZ ;  /* 0x0000002819248810 */ /* 0x000fc60007ffe0ff */
[----:B------:R-:W-:Y:S01]  /*5440*/  FADD.FTZ R40, R30, R21 ;  /* 0x000000151e287221 */ /* 0x000fe20000010000 */
[----:B------:R-:W-:Y:S02]  /*5450*/  @!P0 LOP3.LUT R36, R36, R9, RZ, 0x3c, !PT ;  /* 0x0000000924248212 */ /* 0x000fe400078e3cff */
[----:B------:R-:W-:-:S03]  /*5460*/  CS2R R20, SRZ ;  /* 0x0000000000147805 */ /* 0x000fc6000001ff00 */
[----:B------:R-:W-:-:S07]  /*5470*/  @!P0 IMAD R31, R36, 0x4, R31 ;  /* 0x00000004241f8824 */ /* 0x000fce00078e021f */
[----:B------:R-:W-:Y:S05]  /*5480*/  WARPSYNC.COLLECTIVE R24, `(.L_x_254) ;  /* 0x0000000018087348 */ /* 0x000fea0003c00000 */
[----:B------:R0:W1:Y:S02]  /*5490*/  SHFL.BFLY P2, R36, R29, R26, R27 ;  /* 0x0c00001a1d247389 */ /* 0x000064000004001b */
[----:B01----:R-:W-:Y:S01]  /*54a0*/  ENDCOLLECTIVE ;  /* 0x000000000000791b */ /* 0x003fe20003800000 */
.L_x_254:
[----:B------:R0:W1:Y:S04]  /*54b0*/  @!P0 LDS R39, [R31] ;  /* 0x000000001f278984 */ /* 0x0000680000000800 */
[----:B------:R0:W2:Y:S01]  /*54c0*/  @!P0 LDS R43, [R31+0x500] ;  /* 0x000500001f2b8984 */ /* 0x0000a20000000800 */
[----:B------:R-:W-:Y:S01]  /*54d0*/  MOV R29, R40 ;  /* 0x00000028001d7202 */ /* 0x000fe20000000f00 */
[----:B------:R-:W-:-:S07]  /*54e0*/  IMAD.MOV.U32 R22, RZ, RZ, R36 ;  /* 0x000000ffff167224 */ /* 0x000fce00078e0024 */
[----:B012---:R-:W-:Y:S05]  /*54f0*/  WARPSYNC.COLLECTIVE R24, `(.L_x_255) ;  /* 0x0000000018087348 */ /* 0x007fea0003c00000 */
[----:B------:R3:W4:Y:S02]  /*5500*/  SHFL.BFLY P2, R36, R29, R26, R27 ;  /* 0x0c00001a1d247389 */ /* 0x000724000004001b */
[----:B01234-:R-:W-:Y:S01]  /*5510*/  ENDCOLLECTIVE ;  /* 0x000000000000791b */ /* 0x01ffe20003800000 */
.L_x_255:
[----:B------:R-:W-:Y:S01]  /*5520*/  FADD.FTZ R33, R23, R22 ;  /* 0x0000001617217221 */ /* 0x000fe20000010000 */
[----:B------:R-:W-:Y:S02]  /*5530*/  HFMA2.MMA R22, -RZ, RZ, 0, 0 ;  /* 0x00000000ff167435 */ /* 0x000fe400000001ff */
[----:B------:R-:W-:Y:S01]  /*5540*/  HFMA2.MMA R26, -RZ, RZ, 0, 5.9604644775390625e-08 ;  /* 0x00000001ff1a7435 */ /* 0x000fe200000001ff */
[----:B------:R-:W-:Y:S01]  /*5550*/  IMAD.MOV.U32 R29, RZ, RZ, R33 ;  /* 0x000000ffff1d7224 */ /* 0x000fe200078e0021 */
[----:B------:R-:W-:Y:S02]  /*5560*/  @!P0 MOV R38, R39 ;  /* 0x0000002700268202 */ /* 0x000fe40000000f00 */
[----:B------:R-:W-:Y:S02]  /*5570*/  @!P0 MOV R21, R43 ;  /* 0x0000002b00158202 */ /* 0x000fe40000000f00 */
[----:B------:R-:W-:-:S07]  /*5580*/  MOV R31, R36 ;  /* 0x00000024001f7202 */ /* 0x000fce0000000f00 */
[----:B------:R-:W-:Y:S05]  /*5590*/  WARPSYNC.COLLECTIVE R24, `(.L_x_256) ;  /* 0x0000000018087348 */ /* 0x000fea0003c00000 */
[----:B------:R0:W1:Y:S02]  /*55a0*/  SHFL.BFLY P2, R36, R29, R26, R27 ;  /* 0x0c00001a1d247389 */ /* 0x000064000004001b */
[----:B01----:R-:W-:Y:S01]  /*55b0*/  ENDCOLLECTIVE ;  /* 0x000000000000791b */ /* 0x003fe20003800000 */
.L_x_256:
[----:B------:R-:W-:-:S04]  /*55c0*/  FADD.FTZ R31, R40, R31 ;  /* 0x0000001f281f7221 */ /* 0x000fc80000010000 */
[----:B------:R-:W-:Y:S01]  /*55d0*/  IMAD.MOV.U32 R29, RZ, RZ, R31 ;  /* 0x000000ffff1d7224 */ /* 0x000fe200078e001f */
[----:B------:R-:W-:-:S07]  /*55e0*/  MOV R30, R36 ;  /* 0x00000024001e7202 */ /* 0x000fce0000000f00 */
[----:B------:R-:W-:Y:S05]  /*55f0*/  WARPSYNC.COLLECTIVE R24, `(.L_x_257) ;  /* 0x0000000018087348 */ /* 0x000fea0003c00000 */
[----:B------:R0:W1:Y:S02]  /*5600*/  SHFL.BFLY P2, R36, R29, R26, R27 ;  /* 0x0c00001a1d247389 */ /* 0x000064000004001b */
[----:B01----:R-:W-:Y:S01]  /*5610*/  ENDCOLLECTIVE ;  /* 0x000000000000791b */ /* 0x003fe20003800000 */
.L_x_257:
[----:B------:R-:W-:Y:S01]  /*5620*/  FADD.FTZ R30, R33, R30 ;  /* 0x0000001e211e7221 */ /* 0x000fe20000010000 */
[----:B------:R-:W-:Y:S01]  /*5630*/  MOV R29, R38 ;  /* 0x00000026001d7202 */ /* 0x000fe20000000f00 */
[----:B------:R-:W-:Y:S01]  /*5640*/  IMAD.MOV.U32 R26, RZ, RZ, 0x8 ;  /* 0x00000008ff1a7424 */ /* 0x000fe200078e00ff */
[----:B------:R-:W-:-:S07]  /*5650*/  MOV R28, R36 ;  /* 0x00000024001c7202 */ /* 0x000fce0000000f00 */
[----:B------:R-:W-:Y:S05]  /*5660*/  WARPSYNC.COLLECTIVE R24, `(.L_x_258) ;  /* 0x0000000018087348 */ /* 0x000fea0003c00000 */
[----:B------:R0:W1:Y:S02]  /*5670*/  SHFL.BFLY P2, R36, R29, R26, R27 ;  /* 0x0c00001a1d247389 */ /* 0x000064000004001b */
[----:B01----:R-:W-:Y:S01]  /*5680*/  ENDCOLLECTIVE ;  /* 0x000000000000791b */ /* 0x003fe20003800000 */
.L_x_258:
[----:B------:R-:W-:Y:S02]  /*5690*/  MOV R29, R21 ;  /* 0x00000015001d7202 */ /* 0x000fe40000000f00 */
[----:B------:R-:W-:-:S07]  /*56a0*/  MOV R43, R36 ;  /* 0x00000024002b7202 */ /* 0x000fce0000000f00 */
[----:B------:R-:W-:Y:S05]  /*56b0*/  WARPSYNC.COLLECTIVE R24, `(.L_x_259) ;  /* 0x0000000018087348 */ /* 0x000fea0003c00000 */
[----:B------:R0:W1:Y:S02]  /*56c0*/  SHFL.BFLY P2, R36, R29, R26, R27 ;  /* 0x0c00001a1d247389 */ /* 0x000064000004001b */
[----:B01----:R-:W-:Y:S01]  /*56d0*/  ENDCOLLECTIVE ;  /* 0x000000000000791b */ /* 0x003fe20003800000 */
.L_x_259:
[----:B------:R-:W-:Y:S01]  /*56e0*/  FADD.FTZ R39, R43, R38 ;  /* 0x000000262b277221 */ /* 0x000fe20000010000 */
[----:B------:R-:W-:-:S04]  /*56f0*/  HFMA2.MMA R26, -RZ, RZ, 0, 2.384185791015625e-07 ;  /* 0x00000004ff1a7435 */ /* 0x000fc800000001ff */
[----:B------:R-:W-:Y:S01]  /*5700*/  MOV R29, R39 ;  /* 0x00000027001d7202 */ /* 0x000fe20000000f00 */
[----:B------:R-:W-:-:S07]  /*5710*/  IMAD.MOV.U32 R44, RZ, RZ, R36 ;  /* 0x000000ffff2c7224 */ /* 0x000fce00078e0024 */
[----:B------:R-:W-:Y:S05]  /*5720*/  WARPSYNC.COLLECTIVE R24, `(.L_x_260) ;  /* 0x0000000018087348 */ /* 0x000fea0003c00000 */
[----:B------:R0:W1:Y:S02]  /*5730*/  SHFL.BFLY P2, R36, R29, R26, R27 ;  /* 0x0c00001a1d247389 */ /* 0x000064000004001b */
[----:B01----:R-:W-:Y:S01]  /*5740*/  ENDCOLLECTIVE ;  /* 0x000000000000791b */ /* 0x003fe20003800000 */
.L_x_260:
[----:B------:R-:W-:Y:S01]  /*5750*/  FADD.FTZ R41, R44, R21 ;  /* 0x000000152c297221 */ /* 0x000fe20000010000 */
[----:B------:R-:W-:-:S04]  /*5760*/  @!P0 LEA R21, R13, UR6, 0x7 ;  /* 0x000000060d158c11 */ /* 0x000fc8000f8e38ff */
[----:B------:R-:W-:Y:S01]  /*5770*/  MOV R29, R41 ;  /* 0x00000029001d7202 */ /* 0x000fe20000000f00 */
[----:B------:R-:W-:-:S07]  /*5780*/  IMAD.MOV.U32 R38, RZ, RZ, R36 ;  /* 0x000000ffff267224 */ /* 0x000fce00078e0024 */
[----:B------:R-:W-:Y:S05]  /*5790*/  WARPSYNC.COLLECTIVE R24, `(.L_x_261) ;  /* 0x0000000018087348 */ /* 0x000fea0003c00000 */
[----:B------:R0:W1:Y:S02]  /*57a0*/  SHFL.BFLY P2, R36, R29, R26, R27 ;  /* 0x0c00001a1d247389 */ /* 0x000064000004001b */
[----:B01----:R-:W-:Y:S01]  /*57b0*/  ENDCOLLECTIVE ;  /* 0x000000000000791b */ /* 0x003fe20003800000 */
.L_x_261:
[----:B------:R-:W-:Y:S01]  /*57c0*/  IMAD.MOV.U32 R26, RZ, RZ, 0x2 ;  /* 0x00000002ff1a7424 */ /* 0x000fe200078e00ff */
[----:B------:R-:W-:Y:S01]  /*57d0*/  MOV R42, R36 ;  /* 0x00000024002a7202 */ /* 0x000fe20000000f00 */
[C---:B------:R-:W-:Y:S01]  /*57e0*/  @!P0 VIADD R36, R25.reuse, 0x3c ;  /* 0x0000003c19248836 */ /* 0x040fe20000000000 */
[----:B------:R-:W-:-:S03]  /*57f0*/  IADD3 R25, R25, R62, RZ ;  /* 0x0000003e19197210 */ /* 0x000fc60007ffe0ff */
[----:B------:R-:W-:Y:S01]  /*5800*/  FADD.FTZ R42, R41, R42 ;  /* 0x0000002a292a7221 */ /* 0x000fe20000010000 */
[----:B------:R-:W-:-:S04]  /*5810*/  @!P0 LOP3.LUT R36, R36, R9, RZ, 0x3c, !PT ;  /* 0x0000000924248212 */ /* 0x000fc800078e3cff */
[----:B------:R-:W-:Y:S01]  /*5820*/  @!P0 LEA R44, R36, R21, 0x2 ;  /* 0x00000015242c8211 */ /* 0x000fe200078e10ff */
[----:B------:R-:W-:-:S04]  /*5830*/  FADD.FTZ R21, R39, R38 ;  /* 0x0000002627157221 */ /* 0x000fc80000010000 */
[----:B------:R0:W1:Y:S01]  /*5840*/  @!P0 LDS R40, [R44] ;  /* 0x000000002c288984 */ /* 0x0000620000000800 */
[----:B------:R-:W-:-:S03]  /*5850*/  MOV R29, R21 ;  /* 0x00000015001d7202 */ /* 0x000fc60000000f00 */
[----:B------:R0:W2:Y:S04]  /*5860*/  @!P0 LDS R23, [R44+0x500] ;  /* 0x000500002c178984 */ /* 0x0000a80000000800 */
[----:B012---:R-:W-:Y:S05]  /*5870*/  WARPSYNC.COLLECTIVE R24, `(.L_x_262) ;  /* 0x0000000018087348 */ /* 0x007fea0003c00000 */
[----:B------:R3:W4:Y:S02]  /*5880*/  SHFL.BFLY P2, R36, R29, R26, R27 ;  /* 0x0c00001a1d247389 */ /* 0x000724000004001b */
[----:B01234-:R-:W-:Y:S01]  /*5890*/  ENDCOLLECTIVE ;  /* 0x000000000000791b */ /* 0x01ffe20003800000 */
.L_x_262:
[----:B------:R-:W-:Y:S02]  /*58a0*/  MOV R29, R42 ;  /* 0x0000002a001d7202 */ /* 0x000fe40000000f00 */
[----:B------:R-:W-:-:S07]  /*58b0*/  MOV R38, R36 ;  /* 0x0000002400267202 */ /* 0x000fce0000000f00 */
[----:B------:R-:W-:Y:S05]  /*58c0*/  WARPSYNC.COLLECTIVE R24, `(.L_x_263) ;  /* 0x0000000018087348 */ /* 0x000fea0003c00000 */
[----:B------:R0:W1:Y:S02]  /*58d0*/  SHFL.BFLY P2, R36, R29, R26, R27 ;  /* 0x0c00001a1d247389 */ /* 0x000064000004001b */
[----:B01----:R-:W-:Y:S01]  /*58e0*/  ENDCOLLECTIVE ;  /* 0x000000000000791b */ /* 0x003fe20003800000 */
.L_x_263:
[----:B------:R-:W-:Y:S01]  /*58f0*/  FADD.FTZ R38, R21, R38 ;  /* 0x0000002615267221 */ /* 0x000fe20000010000 */
[----:B------:R-:W-:Y:S02]  /*5900*/  @!P0 MOV R22, R40 ;  /* 0x0000002800168202 */ /* 0x000fe40000000f00 */
[----:B------:R-:W-:Y:S02]  /*5910*/  @!P0 MOV R20, R23 ;  /* 0x0000001700148202 */ /* 0x000fe40000000f00 */
[----:B------:R-:W-:Y:S01]  /*5920*/  ISETP.NE.AND P0, PT, R13, RZ, PT ;  /* 0x000000ff0d00720c */ /* 0x000fe20003f05270 */
[----:B------:R-:W-:Y:S01]  /*5930*/  HFMA2.MMA R26, -RZ, RZ, 0, 5.9604644775390625e-08 ;  /* 0x00000001ff1a7435 */ /* 0x000fe200000001ff */
[----:B------:R-:W-:Y:S02]  /*5940*/  IMAD.MOV.U32 R29, RZ, RZ, R38 ;  /* 0x000000ffff1d7224 */ /* 0x000fe400078e0026 */
[----:B------:R-:W-:-:S09]  /*5950*/  IMAD.MOV.U32 R39, RZ, RZ, R36 ;  /* 0x000000ffff277224 */ /* 0x000fd200078e0024 */
[----:B------:R-:W-:-:S07]  /*5960*/  @!P0 F2FP.BF16.F32.PACK_AB R32, RZ, R34 ;  /* 0x00000022ff20823e */ /* 0x000fce00000010ff */
[----:B------:R-:W-:Y:S05]  /*5970*/  WARPSYNC.COLLECTIVE R24, `(.L_x_264) ;  /* 0x0000000018087348 */ /* 0x000fea0003c00000 */
[----:B------:R0:W1:Y:S02]  /*5980*/  SHFL.BFLY P2, R36, R29, R26, R27 ;  /* 0x0c00001a1d247389 */ /* 0x000064000004001b */
[----:B01----:R-:W-:Y:S01]  /*5990*/  ENDCOLLECTIVE ;  /* 0x000000000000791b */ /* 0x003fe20003800000 */
.L_x_264:
[----:B------:R-:W-:Y:S01]  /*59a0*/  @!P0 F2FP.BF16.F32.PACK_AB R34, RZ, R35 ;  /* 0x00000023ff22823e */ /* 0x000fe200000010ff */
[----:B------:R-:W-:-:S04]  /*59b0*/  FADD.FTZ R39, R42, R39 ;  /* 0x000000272a277221 */ /* 0x000fc80000010000 */
[----:B------:R-:W-:Y:S01]  /*59c0*/  IMAD.MOV.U32 R29, RZ, RZ, R39 ;  /* 0x000000ffff1d7224 */ /* 0x000fe200078e0027 */
[----:B------:R-:W-:-:S07]  /*59d0*/  MOV R41, R36 ;  /* 0x0000002400297202 */ /* 0x000fce0000000f00 */
[----:B------:R-:W-:Y:S05]  /*59e0*/  WARPSYNC.COLLECTIVE R24, `(.L_x_265) ;  /* 0x0000000018087348 */ /* 0x000fea0003c00000 */
[----:B------:R0:W1:Y:S02]  /*59f0*/  SHFL.BFLY P2, R36, R29, R26, R27 ;  /* 0x0c00001a1d247389 */ /* 0x000064000004001b */
[----:B01----:R-:W-:Y:S01]  /*5a00*/  ENDCOLLECTIVE ;  /* 0x000000000000791b */ /* 0x003fe20003800000 */
.L_x_265:
[----:B------:R-:W-:Y:S01]  /*5a10*/  MOV R29, R22 ;  /* 0x00000016001d7202 */ /* 0x000fe20000000f00 */
[----:B------:R-:W-:Y:S01]  /*5a20*/  IMAD.MOV.U32 R26, RZ, RZ, 0x8 ;  /* 0x00000008ff1a7424 */ /* 0x000fe200078e00ff */
[----:B------:R-:W-:-:S07]  /*5a30*/  MOV R40, R36 ;  /* 0x0000002400287202 */ /* 0x000fce0000000f00 */
[----:B------:R-:W-:Y:S05]  /*5a40*/  WARPSYNC.COLLECTIVE R24, `(.L_x_266) ;  /* 0x0000000018087348 */ /* 0x000fea0003c00000 */
[----:B------:R0:W1:Y:S02]  /*5a50*/  SHFL.BFLY P2, R36, R29, R26, R27 ;  /* 0x0c00001a1d247389 */ /* 0x000064000004001b */
[----:B01----:R-:W-:Y:S01]  /*5a60*/  ENDCOLLECTIVE ;  /* 0x000000000000791b */ /* 0x003fe20003800000 */
.L_x_266:
[----:B------:R-:W-:Y:S01]  /*5a70*/  IMAD.MOV.U32 R29, RZ, RZ, R20 ;  /* 0x000000ffff1d7224 */ /* 0x000fe200078e0014 */
[----:B------:R-:W-:-:S07]  /*5a80*/  MOV R45, R36 ;  /* 0x00000024002d7202 */ /* 0x000fce0000000f00 */
[----:B------:R-:W-:Y:S05]  /*5a90*/  WARPSYNC.COLLECTIVE R24, `(.L_x_267) ;  /* 0x0000000018087348 */ /* 0x000fea0003c00000 */
[----:B------:R0:W1:Y:S02]  /*5aa0*/  SHFL.BFLY P2, R36, R29, R26, R27 ;  /* 0x0c00001a1d247389 */ /* 0x000064000004001b */
[----:B01----:R-:W-:Y:S01]  /*5ab0*/  ENDCOLLECTIVE ;  /* 0x000000000000791b */ /* 0x003fe20003800000 */
.L_x_267:
[----:B------:R-:W-:Y:S02]  /*5ac0*/  FADD.FTZ R45, R45, R22 ;  /* 0x000000162d2d7221 */ /* 0x000fe40000010000 */
[----:B------:R-:W0:Y:S03]  /*5ad0*/  LDC.64 R22, c[0x0][0x220] ;  /* 0x00008800ff167b82 */ /* 0x000e260000000a00 */
[----:B------:R-:W-:Y:S01]  /*5ae0*/  MOV R29, R45 ;  /* 0x0000002d001d7202 */ /* 0x000fe20000000f00 */
[----:B------:R-:W-:Y:S01]  /*5af0*/  IMAD.MOV.U32 R26, RZ, RZ, 0x4 ;  /* 0x00000004ff1a7424 */ /* 0x000fe200078e00ff */
[----:B------:R-:W-:-:S07]  /*5b00*/  MOV R43, R36 ;  /* 0x00000024002b7202 */ /* 0x000fce0000000f00 */
[----:B0-----:R-:W-:Y:S05]  /*5b10*/  WARPSYNC.COLLECTIVE R24, `(.L_x_268) ;  /* 0x0000000018087348 */ /* 0x001fea0003c00000 */
[----:B------:R1:W2:Y:S02]  /*5b20*/  SHFL.BFLY P2, R36, R29, R26, R27 ;  /* 0x0c00001a1d247389 */ /* 0x0002a4000004001b */
[----:B012---:R-:W-:Y:S01]  /*5b30*/  ENDCOLLECTIVE ;  /* 0x000000000000791b */ /* 0x007fe20003800000 */
.L_x_268:
[----:B------:R-:W-:Y:S01]  /*5b40*/  FADD.FTZ R43, R43, R20 ;  /* 0x000000142b2b7221 */ /* 0x000fe20000010000 */
[----:B------:R-:W-:Y:S01]  /*5b50*/  IMAD.WIDE R22, R25, 0x2, R22 ;  /* 0x0000000219167825 */ /* 0x000fe200078e0216 */
[----:B------:R-:W0:Y:S03]  /*5b60*/  LDC.64 R20, c[0x0][0x218] ;  /* 0x00008600ff147b82 */ /* 0x000e260000000a00 */
[----:B------:R-:W-:Y:S02]  /*5b70*/  MOV R29, R43 ;  /* 0x0000002b001d7202 */ /* 0x000fe40000000f00 */
[----:B------:R-:W-:-:S07]  /*5b80*/  MOV R44, R36 ;  /* 0x00000024002c7202 */ /* 0x000fce0000000f00 */
[----:B0-----:R-:W-:Y:S05]  /*5b90*/  WARPSYNC.COLLECTIVE R24, `(.L_x_269) ;  /* 0x0000000018087348 */ /* 0x001fea0003c00000 */
[----:B------:R1:W2:Y:S02]  /*5ba0*/  SHFL.BFLY P2, R36, R29, R26, R27 ;  /* 0x0c00001a1d247389 */ /* 0x0002a4000004001b */
[----:B012---:R-:W-:Y:S01]  /*5bb0*/  ENDCOLLECTIVE ;  /* 0x000000000000791b */ /* 0x007fe20003800000 */
.L_x_269:
[----:B------:R-:W-:Y:S01]  /*5bc0*/  FADD.FTZ R45, R45, R44 ;  /* 0x0000002c2d2d7221 */ /* 0x000fe20000010000 */
[----:B------:R-:W-:-:S04]  /*5bd0*/  IMAD.WIDE R20, R25, 0x2, R20 ;  /* 0x0000000219147825 */ /* 0x000fc800078e0214 */
[----:B------:R-:W-:Y:S01]  /*5be0*/  FADD.FTZ R25, R31, R28 ;  /* 0x0000001c1f197221 */ /* 0x000fe20000010000 */
[----:B------:R-:W-:Y:S01]  /*5bf0*/  FADD.FTZ R28, R39, R40 ;  /* 0x00000028271c7221 */ /* 0x000fe20000010000 */
[----:B------:R0:W-:Y:S03]  /*5c00*/  @!P0 STG.E.U16 desc[UR8][R20.64], R32 ;  /* 0x0000002014008986 */ /* 0x0001e6000c101508 */
[----:B------:R-:W-:Y:S02]  /*5c10*/  @!P0 F2FP.BF16.F32.PACK_AB R25, RZ, R25 ;  /* 0x00000019ff19823e */ /* 0x000fe400000010ff */
[----:B------:R-:W-:Y:S01]  /*5c20*/  @!P0 F2FP.BF16.F32.PACK_AB R28, RZ, R28 ;  /* 0x0000001cff1c823e */ /* 0x000fe200000010ff */
[----:B------:R0:W-:Y:S01]  /*5c30*/  @!P0 STG.E.U16 desc[UR8][R22.64], R34 ;  /* 0x0000002216008986 */ /* 0x0001e2000c101508 */
[----:B------:R-:W-:Y:S01]  /*5c40*/  HFMA2.MMA R26, -RZ, RZ, 0, 1.1920928955078125e-07 ;  /* 0x00000002ff1a7435 */ /* 0x000fe200000001ff */
[----:B------:R-:W-:Y:S01]  /*5c50*/  MOV R29, R45 ;  /* 0x0000002d001d7202 */ /* 0x000fe20000000f00 */
[----:B------:R-:W-:-:S09]  /*5c60*/  IMAD.MOV.U32 R46, RZ, RZ, R36 ;  /* 0x000000ffff2e7224 */ /* 0x000fd200078e0024 */
[----:B0-----:R-:W-:Y:S05]  /*5c70*/  WARPSYNC.COLLECTIVE R24, `(.L_x_270) ;  /* 0x0000000018087348 */ /* 0x001fea0003c00000 */
[----:B------:R1:W2:Y:S02]  /*5c80*/  SHFL.BFLY P2, R36, R29, R26, R27 ;  /* 0x0c00001a1d247389 */ /* 0x0002a4000004001b */
[----:B012---:R-:W-:Y:S01]  /*5c90*/  ENDCOLLECTIVE ;  /* 0x000000000000791b */ /* 0x007fe20003800000 */
.L_x_270:
[----:B------:R-:W-:-:S05]  /*5ca0*/  FADD.FTZ R43, R43, R46 ;  /* 0x0000002e2b2b7221 */ /* 0x000fca0000010000 */
[----:B------:R-:W-:Y:S01]  /*5cb0*/  MOV R29, R43 ;  /* 0x0000002b001d7202 */ /* 0x000fe20000000f00 */
[----:B------:R-:W-:-:S07]  /*5cc0*/  IMAD.MOV.U32 R44, RZ, RZ, R36 ;  /* 0x000000ffff2c7224 */ /* 0x000fce00078e0024 */
[----:B------:R-:W-:Y:S05]  /*5cd0*/  WARPSYNC.COLLECTIVE R24, `(.L_x_271) ;  /* 0x0000000018087348 */ /* 0x000fea0003c00000 */
[----:B------:R0:W1:Y:S02]  /*5ce0*/  SHFL.BFLY P2, R36, R29, R26, R27 ;  /* 0x0c00001a1d247389 */ /* 0x000064000004001b */
[----:B01----:R-:W-:Y:S01]  /*5cf0*/  ENDCOLLECTIVE ;  /* 0x000000000000791b */ /* 0x003fe20003800000 */
.L_x_271:
[----:B------:R-:W-:Y:S01]  /*5d00*/  FADD.FTZ R44, R45, R44 ;  /* 0x0000002c2d2c7221 */ /* 0x000fe20000010000 */
[----:B------:R-:W-:Y:S01]  /*5d10*/  FADD.FTZ R26, R38, R41 ;  /* 0x00000029261a7221 */ /* 0x000fe20000010000 */
[----:B------:R-:W-:-:S03]  /*5d20*/  @!P0 F2FP.BF16.F32.PACK_AB R24, RZ, R30 ;  /* 0x0000001eff18823e */ /* 0x000fc600000010ff */
[----:B------:R-:W-:Y:S02]  /*5d30*/  MOV R29, R44 ;  /* 0x0000002c001d7202 */ /* 0x000fe40000000f00 */
[----:B------:R-:W-:Y:S02]  /*5d40*/  @!P0 F2FP.BF16.F32.PACK_AB R26, RZ, R26 ;  /* 0x0000001aff1a823e */ /* 0x000fe400000010ff */
[----:B------:R-:W-:Y:S01]  /*5d50*/  PRMT R30, R24, 0x7610, R30 ;  /* 0x00007610181e7816 */ /* 0x000fe2000000001e */
[----:B------:R-:W-:Y:S01]  /*5d60*/  IMAD.MOV.U32 R24, RZ, RZ, 0xffff ;  /* 0x0000ffffff187424 */ /* 0x000fe200078e00ff */
[----:B------:R-:W-:Y:S01]  /*5d70*/  PRMT R32, R26, 0x7610, R32 ;  /* 0x000076101a207816 */ /* 0x000fe20000000020 */
[----:B------:R-:W-:Y:S01]  /*5d80*/  HFMA2.MMA R26, -RZ, RZ, 0, 5.9604644775390625e-08 ;  /* 0x00000001ff1a7435 */ /* 0x000fe200000001ff */
[----:B------:R-:W-:Y:S01]  /*5d90*/  IMAD.MOV.U32 R42, RZ, RZ, R36 ;  /* 0x000000ffff2a7224 */ /* 0x000fe200078e0024 */
[----:B------:R0:W-:Y:S03]  /*5da0*/  @!P0 STG.E.U16 desc[UR8][R20.64+0x28], R30 ;  /* 0x0000281e14008986 */ /* 0x0001e6000c101508 */
[----:B------:R-:W-:Y:S01]  /*5db0*/  FADD.FTZ R42, R43, R42 ;  /* 0x0000002a2b2a7221 */ /* 0x000fe20000010000 */
[----:B------:R0:W-:Y:S06]  /*5dc0*/  @!P0 STG.E.U16 desc[UR8][R22.64+0x28], R25 ;  /* 0x0000281916008986 */ /* 0x0001ec000c101508 */
[----:B0-----:R-:W-:Y:S05]  /*5dd0*/  WARPSYNC.COLLECTIVE R24, `(.L_x_272) ;  /* 0x0000000018087348 */ /* 0x001fea0003c00000 */
[----:B------:R1:W2:Y:S02]  /*5de0*/  SHFL.BFLY P2, R36, R29, R26, R27 ;  /* 0x0c00001a1d247389 */ /* 0x0002a4000004001b */
[----:B012---:R-:W-:Y:S01]  /*5df0*/  ENDCOLLECTIVE ;  /* 0x000000000000791b */ /* 0x007fe20003800000 */
.L_x_272:
[----:B------:R0:W-:Y:S04]  /*5e00*/  @!P0 STG.E.U16 desc[UR8][R20.64+0x50], R32 ;  /* 0x0000502014008986 */ /* 0x0001e8000c101508 */
[----:B------:R0:W-:Y:S01]  /*5e10*/  @!P0 STG.E.U16 desc[UR8][R22.64+0x50], R28 ;  /* 0x0000501c16008986 */ /* 0x0001e2000c101508 */
[----:B------:R-:W-:Y:S02]  /*5e20*/  MOV R29, R42 ;  /* 0x0000002a001d7202 */ /* 0x000fe40000000f00 */
[----:B------:R-:W-:-:S07]  /*5e30*/  MOV R31, R36 ;  /* 0x00000024001f7202 */ /* 0x000fce0000000f00 */
[----:B0-----:R-:W-:Y:S05]  /*5e40*/  WARPSYNC.COLLECTIVE R24, `(.L_x_273) ;  /* 0x0000000018087348 */ /* 0x001fea0003c00000 */
[----:B------:R1:W2:Y:S02]  /*5e50*/  SHFL.BFLY P2, R36, R29, R26, R27 ;  /* 0x0c00001a1d247389 */ /* 0x0002a4000004001b */
[----:B012---:R-:W-:Y:S01]  /*5e60*/  ENDCOLLECTIVE ;  /* 0x000000000000791b */ /* 0x007fe20003800000 */
.L_x_273:
[----:B------:R-:W-:Y:S01]  /*5e70*/  FADD.FTZ R31, R44, R31 ;  /* 0x0000001f2c1f7221 */ /* 0x000fe20000010000 */
[----:B------:R-:W-:Y:S06]  /*5e80*/  BRA `(.L_x_274) ;  /* 0xffffffe4001c7947 */ /* 0x000fec000383ffff */
.L_x_275:
        /* <DEDUP_REMOVED lines=15> */
.L_x_2443:


//--------------------- .text._ZN13group_norm_v218gn_bwd_cuda_kernelI13__nv_bfloat16Li320ELi3ELi16ELi160ELi64ELb1ELb1ELi4ELi320ELi320ELi4ELb1ELi16ELb0ELb0ELNS_15WgradSyncMethodE3ENS_16CompileConditionILi900EEEEEvPT_S6_S6_PKS5_S8_S8_S8_PKfflPfPj --------------------------
	.section	.text._ZN13group_norm_v218gn_bwd_cuda_kernelI13__nv_bfloat16Li320ELi3ELi16ELi160ELi64ELb1ELb1ELi4ELi320ELi320ELi4ELb1ELi16ELb0ELb0ELNS_15WgradSyncMethodE3ENS_16CompileConditionILi900EEEEEvPT_S6_S6_PKS5_S8_S8_S8_PKfflPfPj,"ax",@progbits
	.align	128
        .global         _ZN13group_norm_v218gn_bwd_cuda_kernelI13__nv_bfloat16Li320ELi3ELi16ELi160ELi64ELb1ELb1ELi4ELi320ELi320ELi4ELb1ELi16ELb0ELb0ELNS_15WgradSyncMethodE3ENS_16CompileConditionILi900EEEEEvPT_S6_S6_PKS5_S8_S8_S8_PKfflPfPj
        .type           _ZN13group_norm_v218gn_bwd_cuda_kernelI13__nv_bfloat16Li320ELi3ELi16ELi160ELi64ELb1ELb1ELi4ELi320ELi320ELi4ELb1ELi16ELb0ELb0ELNS_15WgradSyncMethodE3ENS_16CompileConditionILi900EEEEEvPT_S6_S6_PKS5_S8_S8_S8_PKfflPfPj,@function
        .size           _ZN13group_norm_v218gn_bwd_cuda_kernelI13__nv_bfloat16Li320ELi3ELi16ELi160ELi64ELb1ELb1ELi4ELi320ELi320ELi4ELb1ELi16ELb0ELb0ELNS_15WgradSyncMethodE3ENS_16CompileConditionILi900EEEEEvPT_S6_S6_PKS5_S8_S8_S8_PKfflPfPj,(.L_x_2444 - _ZN13group_norm_v218gn_bwd_cuda_kernelI13__nv_bfloat16Li320ELi3ELi16ELi160ELi64ELb1ELb1ELi4ELi320ELi320ELi4ELb1ELi16ELb0ELb0ELNS_15WgradSyncMethodE3ENS_16CompileConditionILi900EEEEEvPT_S6_S6_PKS5_S8_S8_S8_PKfflPfPj)
        .other          _ZN13group_norm_v218gn_bwd_cuda_kernelI13__nv_bfloat16Li320ELi3ELi16ELi160ELi64ELb1ELb1ELi4ELi320ELi320ELi4ELb1ELi16ELb0ELb0ELNS_15WgradSyncMethodE3ENS_16CompileConditionILi900EEEEEvPT_S6_S6_PKS5_S8_S8_S8_PKfflPfPj,@"STO_CUDA_ENTRY STV_DEFAULT"
_ZN13group_norm_v218gn_bwd_cuda_kernelI13__nv_bfloat16Li320ELi3ELi16ELi160ELi64ELb1ELb1ELi4ELi320ELi320ELi4ELb1ELi16ELb0ELb0ELNS_15WgradSyncMethodE3ENS_16CompileConditionILi900EEEEEvPT_S6_S6_PKS5_S8_S8_S8_PKfflPfPj:
.text._ZN13group_norm_v218gn_bwd_cuda_kernelI13__nv_bfloat16Li320ELi3ELi16ELi160ELi64ELb1ELb1ELi4ELi320ELi320ELi4ELb1ELi16ELb0ELb0ELNS_15WgradSyncMethodE3ENS_16CompileConditionILi900EEEEEvPT_S6_S6_PKS5_S8_S8_S8_PKfflPfPj:
[----:B------:R-:W-:Y:S01]  /*0000*/  LDC R1, c[0x0][0x28] ;  /* 0x00000a00ff017b82 */ /* 0x000fe20000000800 */
[----:B------:R-:W0:Y:S01]  /*0010*/  S2R R51, SR_CTAID.Y ;  /* 0x0000000000337919 */ /* 0x000e220000002600 */
[----:B------:R-:W-:Y:S01]  /*0020*/  ULDC.64 UR6, c[0x0][0x258] ;  /* 0x0000960000067ab9 */ /* 0x000fe20000000a00 */
[----:B------:R-:W-:Y:S01]  /*0030*/  ULDC.64 UR8, c[0x0][0x208] ;  /* 0x0000820000087ab9 */ /* 0x000fe20000000a00 */
[----:B------:R-:W-:Y:S01]  /*0040*/  USHF.L.U32 UR10, UR6, 0x3, URZ ;  /* 0x00000003060a7899 */ /* 0x000fe2000800063f */
[----:B------:R-:W1:Y:S01]  /*0050*/  S2R R2, SR_CTAID.X ;  /* 0x0000000000027919 */ /* 0x000e620000002500 */
[----:B------:R-:W-:Y:S01]  /*0060*/  USHF.L.U64.HI UR6, UR6, 0x3, UR7 ;  /* 0x0000000306067899 */ /* 0x000fe20008010207 */
[----:B------:R-:W-:-:S05]  /*0070*/  IMAD.MOV.U32 R50, RZ, RZ, RZ ;  /* 0x000000ffff327224 */ /* 0x000fca00078e00ff */
[----:B------:R-:W-:Y:S02]  /*0080*/  MOV R0, UR6 ;  /* 0x0000000600007c02 */ /* 0x000fe40008000f00 */
[----:B0-----:R-:W-:Y:S02]  /*0090*/  ISETP.LT.U32.AND P0, PT, R51, UR10, PT ;  /* 0x0000000a33007c0c */ /* 0x001fe4000bf01070 */
[----:B------:R-:W-:Y:S02]  /*00a0*/  MOV R49, R51 ;  /* 0x0000003300317202 */ /* 0x000fe40000000f00 */
[----:B------:R-:W-:-:S13]  /*00b0*/  ISETP.GT.AND.EX P0, PT, R0, RZ, PT, P0 ;  /* 0x000000ff0000720c */ /* 0x000fda0003f04300 */
[----:B-1----:R-:W-:Y:S05]  /*00c0*/  @P0 BRA `(.L_x_276) ;  /* 0x0000000000680947 */ /* 0x002fea0003800000 */
[----:B------:R-:W0:Y:S01]  /*00d0*/  S2R R0, SR_TID.X ;  /* 0x0000000000007919 */ /* 0x000e220000002100 */
[----:B------:R-:W-:Y:S01]  /*00e0*/  BAR.SYNC.DEFER_BLOCKING 0x0 ;  /* 0x0000000000007b1d */ /* 0x000fe20000010000 */
[----:B0-----:R-:W-:-:S13]  /*00f0*/  ISETP.NE.AND P0, PT, R0, RZ, PT ;  /* 0x000000ff0000720c */ /* 0x001fda0003f05270 */
[----:B------:R-:W-:Y:S05]  /*0100*/  @P0 BRA `(.L_x_277) ;  /* 0x00000000004c0947 */ /* 0x000fea0003800000 */
[----:B------:R-:W0:Y:S01]  /*0110*/  LDC.64 R4, c[0x0][0x268] ;  /* 0x00009a00ff047b82 */ /* 0x000e220000000a00 */
[----:B------:R-:W-:Y:S02]  /*0120*/  SHF.R.U32.HI R3, RZ, 0x3, R49 ;  /* 0x00000003ff037819 */ /* 0x000fe40000011631 */
[----:B------:R-:W-:-:S03]  /*0130*/  LOP3.LUT R0, R51, 0x7, RZ, 0xc0, !PT ;  /* 0x0000000733007812 */ /* 0x000fc600078ec0ff */
[----:B------:R-:W-:Y:S01]  /*0140*/  IMAD.MOV R7, RZ, RZ, -R3 ;  /* 0x000000ffff077224 */ /* 0x000fe200078e0a03 */
[----:B------:R-:W-:Y:S02]  /*0150*/  LOP3.LUT R3, R0, 0x10, RZ, 0xfc, !PT ;  /* 0x0000001000037812 */ /* 0x000fe400078efcff */
[----:B------:R-:W-:Y:S02]  /*0160*/  MOV R0, 0x7fffffe1 ;  /* 0x7fffffe100007802 */ /* 0x000fe40000000f00 */
[----:B------:R-:W-:Y:S01]  /*0170*/  ISETP.NE.AND P0, PT, R2, R7, PT ;  /* 0x000000070200720c */ /* 0x000fe20003f05270 */
[----:B0-----:R-:W-:-:S03]  /*0180*/  IMAD.WIDE.U32 R4, R3, 0x4, R4 ;  /* 0x0000000403047825 */ /* 0x001fc600078e0004 */
[----:B------:R-:W-:Y:S01]  /*0190*/  SEL R3, R0, 0x1, !P0 ;  /* 0x0000000100037807 */ /* 0x000fe20004000000 */
[----:B------:R-:W-:Y:S06]  /*01a0*/  MEMBAR.ALL.GPU ;  /* 0x0000000000007992 */ /* 0x000fec000000a000 */
[----:B------:R-:W-:-:S00]  /*01b0*/  ERRBAR ;  /* 0x00000000000079ab */ /* 0x000fc00000000000 */
[----:B------:R-:W-:Y:S06]  /*01c0*/  CGAERRBAR ;  /* 0x00000000000075ab */ /* 0x000fec0000000000 */
[----:B------:R0:W5:Y:S02]  /*01d0*/  ATOM.E.ADD.STRONG.GPU PT, R3, desc[UR8][R4.64], R3 ;  /* 0x000000030403798a */ /* 0x00016400081ee1c8 */
.L_x_278:
[----:B------:R-:W2:Y:S04]  /*01e0*/  LD.E.STRONG.GPU R0, desc[UR8][R4.64] ;  /* 0x0000000804007980 */ /* 0x000ea8000c10f900 */
[----:B--2---:R-:W-:Y:S01]  /*01f0*/  CCTL.IVALL ;  /* 0x00000000ff00798f */ /* 0x004fe20002000000 */
[----:B------:R-:W-:Y:S05]  /*0200*/  YIELD ;  /* 0x0000000000007946 */ /* 0x000fea0003800000 */
[----:B-----5:R-:W-:-:S04]  /*0210*/  LOP3.LUT R0, R0, R3, RZ, 0x3c, !PT ;  /* 0x0000000300007212 */ /* 0x020fc800078e3cff */
[----:B------:R-:W-:-:S13]  /*0220*/  ISETP.GT.AND P0, PT, R0, -0x1, PT ;  /* 0xffffffff0000780c */ /* 0x000fda0003f04270 */
[----:B------:R-:W-:Y:S05]  /*0230*/  @P0 BRA `(.L_x_278) ;  /* 0xfffffffc00e80947 */ /* 0x000fea000383ffff */
.L_x_277:
[----:B------:R-:W-:Y:S05]  /*0240*/  WARPSYNC.ALL ;  /* 0x0000000000007948 */ /* 0x000fea0003800000 */
[----:B------:R-:W-:Y:S06]  /*0250*/  BAR.SYNC.DEFER_BLOCKING 0x0 ;  /* 0x0000000000007b1d */ /* 0x000fec0000010000 */
[----:B------:R-:W-:Y:S05]  /*0260*/  BRA `(.L_x_279) ;  /* 0x0000002000287947 */ /* 0x000fea0003800000 */
.L_x_276:
[----:B------:R-:W0:Y:S01]  /*0270*/  S2R R48, SR_TID.X ;  /* 0x0000000000307919 */ /* 0x000e220000002100 */
[----:B------:R-:W-:Y:S02]  /*0280*/  MOV R0, 0x400 ;  /* 0x0000040000007802 */ /* 0x000fe40000000f00 */
[----:B------:R-:W-:Y:S02]  /*0290*/  CS2R R18, SRZ ;  /* 0x0000000000127805 */ /* 0x000fe4000001ff00 */
[----:B------:R-:W-:Y:S01]  /*02a0*/  CS2R R20, SRZ ;  /* 0x0000000000147805 */ /* 0x000fe2000001ff00 */
[----:B------:R-:W1:Y:S01]  /*02b0*/  S2R R7, SR_CgaCtaId ;  /* 0x0000000000077919 */ /* 0x000e620000008800 */
[----:B------:R-:W-:Y:S01]  /*02c0*/  UMOV UR4, URZ ;  /* 0x0000003f00047c82 */ /* 0x000fe20008000000 */
[----:B------:R-:W-:Y:S01]  /*02d0*/  VIADD R12, R0, 0x2800 ;  /* 0x00002800000c7836 */ /* 0x000fe20000000000 */
[----:B------:R-:W-:-:S04]  /*02e0*/  SHF.L.U32 R0, R2, 0x2, RZ ;  /* 0x0000000202007819 */ /* 0x000fc800000006ff */
[----:B------:R-:W-:Y:S02]  /*02f0*/  LOP3.LUT R0, R0, 0x3c, RZ, 0xc0, !PT ;  /* 0x0000003c00007812 */ /* 0x000fe400078ec0ff */
[----:B0-----:R-:W-:Y:S01]  /*0300*/  SHF.R.S32.HI R3, RZ, 0x1f, R48 ;  /* 0x0000001fff037819 */ /* 0x001fe20000011430 */
[----:B------:R-:W-:-:S03]  /*0310*/  IMAD.WIDE.U32 R4, R48, -0x33333333, RZ ;  /* 0xcccccccd30047825 */ /* 0x000fc600078e00ff */
[----:B------:R-:W-:Y:S02]  /*0320*/  LEA.HI R4, R3, R48, RZ, 0x2 ;  /* 0x0000003003047211 */ /* 0x000fe400078f10ff */
[----:B------:R-:W-:Y:S02]  /*0330*/  SHF.R.U32.HI R15, RZ, 0x6, R5 ;  /* 0x00000006ff0f7819 */ /* 0x000fe40000011605 */
[----:B------:R-:W-:Y:S02]  /*0340*/  SHF.R.S32.HI R13, RZ, 0x2, R4 ;  /* 0x00000002ff0d7819 */ /* 0x000fe40000011404 */
[----:B-1----:R-:W-:Y:S01]  /*0350*/  LEA R12, R7, R12, 0x18 ;  /* 0x0000000c070c7211 */ /* 0x002fe200078ec0ff */
[----:B------:R-:W-:Y:S01]  /*0360*/  IMAD R11, R15, -0x50, R48 ;  /* 0xffffffb00f0b7824 */ /* 0x000fe200078e0230 */
[C---:B------:R-:W-:Y:S01]  /*0370*/  IADD3 R9, R13.reuse, 0xf0, RZ ;  /* 0x000000f00d097810 */ /* 0x040fe20007ffe0ff */
[C---:B------:R-:W-:Y:S01]  /*0380*/  VIADD R5, R13.reuse, 0x50 ;  /* 0x000000500d057836 */ /* 0x040fe20000000000 */
[----:B------:R-:W-:Y:S01]  /*0390*/  IADD3 R0, R0, R15, RZ ;  /* 0x0000000f00007210 */ /* 0x000fe20007ffe0ff */
[----:B------:R-:W-:Y:S01]  /*03a0*/  VIADD R7, R13, 0xa0 ;  /* 0x000000a00d077836 */ /* 0x000fe20000000000 */
[----:B------:R-:W-:Y:S01]  /*03b0*/  SHF.R.S32.HI R14, RZ, 0x1f, R9 ;  /* 0x0000001fff0e7819 */ /* 0x000fe20000011409 */
[----:B------:R-:W-:Y:S01]  /*03c0*/  IMAD R10, R11, 0x28, R12 ;  /* 0x000000280b0a7824 */ /* 0x000fe200078e020c */
[----:B------:R-:W-:-:S02]  /*03d0*/  SHF.R.S32.HI R6, RZ, 0x1f, R5 ;  /* 0x0000001fff067819 */ /* 0x000fc40000011405 */
[----:B------:R-:W-:Y:S01]  /*03e0*/  SHF.R.S32.HI R8, RZ, 0x1f, R7 ;  /* 0x0000001fff087819 */ /* 0x000fe20000011407 */
[----:B------:R-:W-:Y:S01]  /*03f0*/  IMAD R10, R15, 0x8, R10 ;  /* 0x000000080f0a7824 */ /* 0x000fe200078e020a */
[----:B------:R-:W-:Y:S02]  /*0400*/  LEA.HI R6, R6, R5, RZ, 0x2 ;  /* 0x0000000506067211 */ /* 0x000fe400078f10ff */
[----:B------:R-:W-:Y:S02]  /*0410*/  LEA.HI R5, R3, R48, RZ, 0x4 ;  /* 0x0000003003057211 */ /* 0x000fe400078f20ff */
[----:B------:R-:W-:Y:S02]  /*0420*/  LOP3.LUT R3, R4, 0xfffffffc, RZ, 0xc0, !PT ;  /* 0xfffffffc04037812 */ /* 0x000fe400078ec0ff */
[----:B------:R-:W-:Y:S02]  /*0430*/  LEA.HI R8, R8, R7, RZ, 0x2 ;  /* 0x0000000708087211 */ /* 0x000fe400078f10ff */
[----:B------:R-:W-:-:S02]  /*0440*/  LEA.HI R9, R14, R9, RZ, 0x2 ;  /* 0x000000090e097211 */ /* 0x000fc400078f10ff */
[----:B------:R-:W-:Y:S02]  /*0450*/  IADD3 R3, -R3, R48, RZ ;  /* 0x0000003003037210 */ /* 0x000fe40007ffe1ff */
[----:B------:R-:W-:Y:S02]  /*0460*/  SHF.R.U32.HI R6, RZ, 0x2, R6 ;  /* 0x00000002ff067819 */ /* 0x000fe40000011606 */
[----:B------:R-:W-:Y:S02]  /*0470*/  SHF.R.U32.HI R14, RZ, 0x2, R8 ;  /* 0x00000002ff0e7819 */ /* 0x000fe40000011608 */
[----:B------:R-:W-:Y:S02]  /*0480*/  SHF.R.U32.HI R16, RZ, 0x2, R9 ;  /* 0x00000002ff107819 */ /* 0x000fe40000011609 */
[----:B------:R-:W-:Y:S02]  /*0490*/  SHF.R.U32.HI R4, RZ, 0x4, R5 ;  /* 0x00000004ff047819 */ /* 0x000fe40000011605 */
[C---:B------:R-:W-:Y:S01]  /*04a0*/  LOP3.LUT R8, R3.reuse, 0x3, R6, 0x78, !PT ;  /* 0x0000000303087812 */ /* 0x040fe200078e7806 */
[----:B------:R-:W-:Y:S01]  /*04b0*/  IMAD R6, R0, 0xa00, RZ ;  /* 0x00000a0000067824 */ /* 0x000fe200078e02ff */
[----:B------:R-:W-:-:S02]  /*04c0*/  LOP3.LUT R7, R3, 0x3, R14, 0x78, !PT ;  /* 0x0000000303077812 */ /* 0x000fc400078e780e */
[----:B------:R-:W-:Y:S02]  /*04d0*/  CS2R R14, SRZ ;  /* 0x00000000000e7805 */ /* 0x000fe4000001ff00 */
[C---:B------:R-:W-:Y:S02]  /*04e0*/  LOP3.LUT R5, R3.reuse, 0x3, R16, 0x78, !PT ;  /* 0x0000000303057812 */ /* 0x040fe400078e7810 */
[----:B------:R-:W-:Y:S02]  /*04f0*/  CS2R R16, SRZ ;  /* 0x0000000000107805 */ /* 0x000fe4000001ff00 */
[----:B------:R-:W-:-:S07]  /*0500*/  LOP3.LUT R9, R3, 0x3, R4, 0x78, !PT ;  /* 0x0000000303097812 */ /* 0x000fce00078e7804 */
.L_x_292:
[C---:B------:R-:W-:Y:S01]  /*0510*/  LOP3.LUT R42, R49.reuse, 0x7, RZ, 0xc0, !PT ;  /* 0x00000007312a7812 */ /* 0x040fe200078ec0ff */
[----:B------:R-:W-:Y:S01]  /*0520*/  IMAD.MOV.U32 R25, RZ, RZ, RZ ;  /* 0x000000ffff197224 */ /* 0x000fe200078e00ff */
[--C-:B------:R-:W-:Y:S01]  /*0530*/  SHF.R.U64 R31, R49, 0x3, R50.reuse ;  /* 0x00000003311f7819 */ /* 0x100fe20000001232 */
[----:B------:R-:W-:Y:S01]  /*0540*/  ULDC.64 UR12, c[0x0][0x248] ;  /* 0x00009200000c7ab9 */ /* 0x000fe20000000a00 */
[----:B------:R-:W-:Y:S01]  /*0550*/  MOV R24, R6 ;  /* 0x0000000600187202 */ /* 0x000fe20000000f00 */
[----:B------:R-:W-:Y:S01]  /*0560*/  IMAD R42, R42, 0x140, RZ ;  /* 0x000001402a2a7824 */ /* 0x000fe200078e02ff */
[----:B-1----:R-:W-:Y:S01]  /*0570*/  SHF.R.U32.HI R0, RZ, 0x3, R50 ;  /* 0x00000003ff007819 */ /* 0x002fe20000011632 */
[----:B------:R-:W0:Y:S01]  /*0580*/  LDC.64 R26, c[0x0][0x240] ;  /* 0x00009000ff1a7b82 */ /* 0x000e220000000a00 */
[----:B------:R-:W-:Y:S01]  /*0590*/  ULDC UR5, c[0x0][0x250] ;  /* 0x0000940000057ab9 */ /* 0x000fe20000000800 */
[----:B------:R-:W-:Y:S02]  /*05a0*/  IMAD R29, R11, 0x4, R42 ;  /* 0x000000040b1d7824 */ /* 0x000fe400078e022a */
[----:B------:R-:W-:-:S03]  /*05b0*/  IMAD.WIDE.U32 R24, R31, 0x28000, R24 ;  /* 0x000280001f187825 */ /* 0x000fc600078e0018 */
[----:B------:R-:W-:Y:S01]  /*05c0*/  SHF.R.S32.HI R3, RZ, 0x1f, R29 ;  /* 0x0000001fff037819 */ /* 0x000fe2000001141d */
[----:B------:R-:W-:-:S04]  /*05d0*/  IMAD.WIDE.U32 R22, R29, -0x33333333, RZ ;  /* 0xcccccccd1d167825 */ /* 0x000fc800078e00ff */
[----:B------:R-:W-:Y:S01]  /*05e0*/  IMAD R32, R0, 0x28000, RZ ;  /* 0x0002800000207824 */ /* 0x000fe200078e02ff */
[----:B------:R-:W-:Y:S02]  /*05f0*/  SHF.R.U32.HI R4, RZ, 0x7, R23 ;  /* 0x00000007ff047819 */ /* 0x000fe40000011617 */
[----:B------:R-:W1:Y:S02]  /*0600*/  LDC.64 R22, c[0x0][0x238] ;  /* 0x00008e00ff167b82 */ /* 0x000e640000000a00 */
[----:B------:R-:W-:-:S04]  /*0610*/  LEA R28, P0, R31, R4, 0x4 ;  /* 0x000000041f1c7211 */ /* 0x000fc800078020ff */
[----:B------:R-:W-:Y:S02]  /*0620*/  LEA.HI.X R31, R31, RZ, R0, 0x4, P0 ;  /* 0x000000ff1f1f7211 */ /* 0x000fe400000f2400 */
[C---:B------:R-:W-:Y:S02]  /*0630*/  LEA R30, P0, R28.reuse, UR12, 0x3 ;  /* 0x0000000c1c1e7c11 */ /* 0x040fe4000f8018ff */
[----:B------:R-:W-:Y:S02]  /*0640*/  IADD3 R0, P1, R29, R24, RZ ;  /* 0x000000181d007210 */ /* 0x000fe40007f3e0ff */
[----:B------:R-:W-:Y:S01]  /*0650*/  LEA.HI.X R31, R28, UR13, R31, 0x3, P0 ;  /* 0x0000000d1c1f7c11 */ /* 0x000fe200080f1c1f */
[----:B------:R-:W-:Y:S01]  /*0660*/  ULDC.64 UR12, c[0x0][0x230] ;  /* 0x00008c00000c7ab9 */ /* 0x000fe20000000a00 */
[----:B------:R-:W-:Y:S02]  /*0670*/  IADD3.X R25, R3, R25, R32, P1, !PT ;  /* 0x0000001903197210 */ /* 0x000fe40000ffe420 */
[----:B------:R-:W-:-:S02]  /*0680*/  SHF.L.U32 R3, R0, 0x1, RZ ;  /* 0x0000000100037819 */ /* 0x000fc400000006ff */
[----:B------:R-:W2:Y:S01]  /*0690*/  LDG.E.64.CONSTANT R30, desc[UR8][R30.64] ;  /* 0x000000081e1e7981 */ /* 0x000ea2000c1e9b00 */
[----:B------:R-:W-:Y:S02]  /*06a0*/  SHF.L.U64.HI R0, R0, 0x1, R25 ;  /* 0x0000000100007819 */ /* 0x000fe40000010219 */
[----:B------:R-:W-:Y:S01]  /*06b0*/  IADD3 R24, P0, R3, UR12, RZ ;  /* 0x0000000c03187c10 */ /* 0x000fe2000ff1e0ff */
[----:B0-----:R-:W-:-:S03]  /*06c0*/  IMAD.WIDE R26, R29, 0x2, R26 ;  /* 0x000000021d1a7825 */ /* 0x001fc600078e021a */
[----:B------:R-:W-:Y:S01]  /*06d0*/  IADD3.X R25, R0, UR13, RZ, P0, !PT ;  /* 0x0000000d00197c10 */ /* 0x000fe200087fe4ff */
[----:B-1----:R-:W-:Y:S01]  /*06e0*/  IMAD.WIDE R22, R29, 0x2, R22 ;  /* 0x000000021d167825 */ /* 0x002fe200078e0216 */
[----:B------:R-:W-:Y:S01]  /*06f0*/  ULDC.64 UR12, c[0x0][0x228] ;  /* 0x00008a00000c7ab9 */ /* 0x000fe20000000a00 */
[----:B------:R-:W3:Y:S04]  /*0700*/  LDG.E.64.CONSTANT R26, desc[UR8][R26.64] ;  /* 0x000000081a1a7981 */ /* 0x000ee8000c1e9b00 */
[----:B------:R-:W4:Y:S04]  /*0710*/  LDG.E.64.CONSTANT R24, desc[UR8][R24.64] ;  /* 0x0000000818187981 */ /* 0x000f28000c1e9b00 */
[----:B------:R-:W5:Y:S01]  /*0720*/  LDG.E.64.CONSTANT R22, desc[UR8][R22.64] ;  /* 0x0000000816167981 */ /* 0x000f62000c1e9b00 */
[----:B------:R-:W-:-:S04]  /*0730*/  IADD3 R28, P0, R3, UR12, RZ ;  /* 0x0000000c031c7c10 */ /* 0x000fc8000ff1e0ff */
[----:B------:R-:W-:-:S06]  /*0740*/  IADD3.X R29, R0, UR13, RZ, P0, !PT ;  /* 0x0000000d001d7c10 */ /* 0x000fcc00087fe4ff */
[----:B------:R-:W5:Y:S01]  /*0750*/  LDG.E.64.CONSTANT R28, desc[UR8][R28.64] ;  /* 0x000000081c1c7981 */ /* 0x000f62000c1e9b00 */
[----:B--2---:R-:W-:-:S06]  /*0760*/  FADD.FTZ R31, R31, UR5 ;  /* 0x000000051f1f7e21 */ /* 0x004fcc0008010000 */
[----:B------:R-:W0:Y:S01]  /*0770*/  MUFU.RSQ R31, R31 ;  /* 0x0000001f001f7308 */ /* 0x000e220000001400 */
[C---:B----4-:R-:W-:Y:S02]  /*0780*/  PRMT R33, R24.reuse, 0x7632, R33 ;  /* 0x0000763218217816 */ /* 0x050fe40000000021 */
[----:B------:R-:W-:-:S03]  /*0790*/  SHF.L.U32 R35, R24, 0x10, RZ ;  /* 0x0000001018237819 */ /* 0x000fc600000006ff */
[----:B------:R-:W-:Y:S02]  /*07a0*/  IMAD.U32 R37, R33, 0x10000, RZ ;  /* 0x0001000021257824 */ /* 0x000fe400078e00ff */
[----:B------:R-:W-:Y:S01]  /*07b0*/  FADD.FTZ R40, -R30, R35 ;  /* 0x000000231e287221 */ /* 0x000fe20000010100 */
[----:B---3--:R-:W-:Y:S01]  /*07c0*/  SHF.L.U32 R46, R26, 0x10, RZ ;  /* 0x000000101a2e7819 */ /* 0x008fe200000006ff */
[----:B------:R-:W-:Y:S01]  /*07d0*/  FADD.FTZ R52, -R30, R37 ;  /* 0x000000251e347221 */ /* 0x000fe20000010100 */
[----:B------:R-:W-:Y:S01]  /*07e0*/  SHF.L.U32 R41, R25, 0x10, RZ ;  /* 0x0000001019297819 */ /* 0x000fe200000006ff */
[C---:B-----5:R-:W-:Y:S01]  /*07f0*/  IMAD.U32 R32, R22.reuse, 0x10000, RZ ;  /* 0x0001000016207824 */ /* 0x060fe200078e00ff */
[----:B------:R-:W-:Y:S01]  /*0800*/  PRMT R36, R22, 0x7632, R36 ;  /* 0x0000763216247816 */ /* 0x000fe20000000024 */
[C---:B0-----:R-:W-:Y:S01]  /*0810*/  FMUL.FTZ R33, R31.reuse, R40 ;  /* 0x000000281f217220 */ /* 0x041fe20000410000 */
[----:B------:R-:W-:Y:S01]  /*0820*/  PRMT R35, R26, 0x7632, R35 ;  /* 0x000076321a237816 */ /* 0x000fe20000000023 */
[----:B------:R-:W-:Y:S01]  /*0830*/  FMUL.FTZ R37, R31, R52 ;  /* 0x000000341f257220 */ /* 0x000fe20000410000 */
[----:B------:R-:W-:Y:S01]  /*0840*/  PRMT R39, R25, 0x7632, R39 ;  /* 0x0000763219277816 */ /* 0x000fe20000000027 */
[----:B------:R-:W-:Y:S01]  /*0850*/  FFMA.FTZ R40, R33, R32, R46 ;  /* 0x0000002021287223 */ /* 0x000fe2000001002e */
[----:B------:R-:W-:Y:S01]  /*0860*/  FADD.FTZ R52, -R30, R41 ;  /* 0x000000291e347221 */ /* 0x000fe20000010100 */
[----:B------:R-:W-:Y:S01]  /*0870*/  IMAD.U32 R36, R36, 0x10000, RZ ;  /* 0x0001000024247824 */ /* 0x000fe200078e00ff */
[----:B------:R-:W-:Y:S01]  /*0880*/  SHF.L.U32 R45, R39, 0x10, RZ ;  /* 0x00000010272d7819 */ /* 0x000fe200000006ff */
[----:B------:R-:W-:Y:S01]  /*0890*/  IMAD.U32 R46, R35, 0x10000, RZ ;  /* 0x00010000232e7824 */ /* 0x000fe200078e00ff */
[----:B------:R-:W-:Y:S01]  /*08a0*/  SHF.L.U32 R44, R27, 0x10, RZ ;  /* 0x000000101b2c7819 */ /* 0x000fe200000006ff */
[----:B------:R-:W-:-:S02]  /*08b0*/  IMAD.U32 R34, R23, 0x10000, RZ ;  /* 0x0001000017227824 */ /* 0x000fc400078e00ff */
[----:B------:R-:W-:Y:S01]  /*08c0*/  FMUL.FTZ R39, R31, R52 ;  /* 0x000000341f277220 */ /* 0x000fe20000410000 */
[----:B------:R-:W-:Y:S01]  /*08d0*/  FFMA.FTZ R43, R37, R36, R46 ;  /* 0x00000024252b7223 */ /* 0x000fe2000001002e */
[----:B------:R-:W-:Y:S02]  /*08e0*/  FADD.FTZ R52, -R30, R45 ;  /* 0x0000002d1e347221 */ /* 0x000fe40000010100 */
[----:B------:R-:W-:Y:S01]  /*08f0*/  FFMA.FTZ R45, R39, R34, R44 ;  /* 0x00000022272d7223 */ /* 0x000fe2000001002c */
[----:B------:R-:W-:Y:S01]  /*0900*/  FMUL.FTZ R46, R43, -1.4426950216293334961 ;  /* 0xbfb8aa3b2b2e7820 */ /* 0x000fe20000410000 */
[----:B------:R-:W-:Y:S01]  /*0910*/  FMUL.FTZ R35, R40, -1.4426950216293334961 ;  /* 0xbfb8aa3b28237820 */ /* 0x000fe20000410000 */
[----:B------:R-:W-:Y:S01]  /*0920*/  PRMT R38, R23, 0x7632, R38 ;  /* 0x0000763217267816 */ /* 0x000fe20000000026 */
[----:B------:R-:W-:Y:S01]  /*0930*/  FMUL.FTZ R53, R45, -1.4426950216293334961 ;  /* 0xbfb8aa3b2d357820 */ /* 0x000fe20000410000 */
[----:B------:R-:W-:Y:S02]  /*0940*/  PRMT R41, R27, 0x7632, R41 ;  /* 0x000076321b297816 */ /* 0x000fe40000000029 */
[----:B------:R-:W0:Y:S01]  /*0950*/  MUFU.EX2 R46, R46 ;  /* 0x0000002e002e7308 */ /* 0x000e220000000800 */
[----:B------:R-:W-:Y:S01]  /*0960*/  IMAD.U32 R38, R38, 0x10000, RZ ;  /* 0x0001000026267824 */ /* 0x000fe200078e00ff */
[----:B------:R-:W-:Y:S01]  /*0970*/  SHF.L.U32 R44, R41, 0x10, RZ ;  /* 0x00000010292c7819 */ /* 0x000fe200000006ff */
[----:B------:R-:W-:-:S05]  /*0980*/  FMUL.FTZ R41, R31, R52 ;  /* 0x000000341f297220 */ /* 0x000fca0000410000 */
[----:B------:R-:W1:Y:S01]  /*0990*/  MUFU.EX2 R35, R35 ;  /* 0x0000002300237308 */ /* 0x000e620000000800 */
[----:B------:R-:W-:-:S07]  /*09a0*/  FFMA.FTZ R44, R41, R38, R44 ;  /* 0x00000026292c7223 */ /* 0x000fce000001002c */
[----:B------:R-:W2:Y:S01]  /*09b0*/  MUFU.EX2 R53, R53 ;  /* 0x0000003500357308 */ /* 0x000ea20000000800 */
[----:B------:R-:W-:Y:S01]  /*09c0*/  FMUL.FTZ R54, R44, -1.4426950216293334961 ;  /* 0xbfb8aa3b2c367820 */ /* 0x000fe20000410000 */
[----:B0-----:R-:W-:-:S06]  /*09d0*/  FADD.FTZ R52, R46, 1 ;  /* 0x3f8000002e347421 */ /* 0x001fcc0000010000 */
[----:B------:R-:W0:Y:S01]  /*09e0*/  MUFU.EX2 R54, R54 ;  /* 0x0000003600367308 */ /* 0x000e220000000800 */
[----:B-1----:R-:W-:Y:S01]  /*09f0*/  FADD.FTZ R47, R35, 1 ;  /* 0x3f800000232f7421 */ /* 0x002fe20000010000 */
[----:B--2---:R-:W-:-:S06]  /*0a00*/  FADD.FTZ R46, R53, 1 ;  /* 0x3f800000352e7421 */ /* 0x004fcc0000010000 */
[----:B------:R-:W1:Y:S08]  /*0a10*/  MUFU.RCP R52, R52 ;  /* 0x0000003400347308 */ /* 0x000e700000001000 */
[----:B------:R-:W2:Y:S01]  /*0a20*/  MUFU.RCP R47, R47 ;  /* 0x0000002f002f7308 */ /* 0x000ea20000001000 */
[----:B0-----:R-:W-:-:S07]  /*0a30*/  FADD.FTZ R35, R54, 1 ;  /* 0x3f80000036237421 */ /* 0x001fce0000010000 */
[----:B------:R-:W0:Y:S01]  /*0a40*/  MUFU.RCP R46, R46 ;  /* 0x0000002e002e7308 */ /* 0x000e220000001000 */
[----:B-1----:R-:W-:-:S07]  /*0a50*/  FADD.FTZ R56, -R52, 1 ;  /* 0x3f80000034387421 */ /* 0x002fce0000010100 */
[----:B------:R-:W1:Y:S01]  /*0a60*/  MUFU.RCP R35, R35 ;  /* 0x0000002300237308 */ /* 0x000e620000001000 */
[----:B--2---:R-:W-:Y:S01]  /*0a70*/  FADD.FTZ R53, -R47, 1 ;  /* 0x3f8000002f357421 */ /* 0x004fe20000010100 */
[----:B------:R-:W-:-:S03]  /*0a80*/  FFMA.FTZ R43, R43, R56, 1 ;  /* 0x3f8000002b2b7423 */ /* 0x000fc60000010038 */
[----:B------:R-:W-:Y:S01]  /*0a90*/  FFMA.FTZ R54, R40, R53, 1 ;  /* 0x3f80000028367423 */ /* 0x000fe20000010035 */
[----:B0-----:R-:W-:Y:S01]  /*0aa0*/  FADD.FTZ R58, -R46, 1 ;  /* 0x3f8000002e3a7421 */ /* 0x001fe20000010100 */
[----:B------:R-:W-:Y:S02]  /*0ab0*/  PRMT R40, R28, 0x7632, R40 ;  /* 0x000076321c287816 */ /* 0x000fe40000000028 */
[----:B------:R-:W-:Y:S01]  /*0ac0*/  FMUL.FTZ R54, R47, R54 ;  /* 0x000000362f367220 */ /* 0x000fe20000410000 */
[----:B------:R-:W-:Y:S01]  /*0ad0*/  FFMA.FTZ R53, R45, R58, 1 ;  /* 0x3f8000002d357423 */ /* 0x000fe2000001003a */
[----:B------:R-:W-:Y:S01]  /*0ae0*/  FMUL.FTZ R45, R52, R43 ;  /* 0x0000002b342d7220 */ /* 0x000fe20000410000 */
[----:B------:R-:W-:Y:S01]  /*0af0*/  IMAD.U32 R43, R28, 0x10000, RZ ;  /* 0x000100001c2b7824 */ /* 0x000fe200078e00ff */
[----:B------:R-:W-:Y:S01]  /*0b00*/  SHF.L.U32 R40, R40, 0x10, RZ ;  /* 0x0000001028287819 */ /* 0x000fe200000006ff */
[----:B-1----:R-:W-:Y:S02]  /*0b10*/  FADD.FTZ R55, -R35, 1 ;  /* 0x3f80000023377421 */ /* 0x002fe40000010100 */
[----:B------:R-:W-:Y:S01]  /*0b20*/  FMUL.FTZ R43, R43, R54 ;  /* 0x000000362b2b7220 */ /* 0x000fe20000410000 */
[----:B------:R-:W-:Y:S01]  /*0b30*/  FMUL.FTZ R46, R46, R53 ;  /* 0x000000352e2e7220 */ /* 0x000fe20000410000 */
[----:B------:R-:W-:-:S02]  /*0b40*/  FMUL.FTZ R45, R40, R45 ;  /* 0x0000002d282d7220 */ /* 0x000fc40000410000 */
[----:B------:R-:W-:Y:S01]  /*0b50*/  FFMA.FTZ R53, R32, R43, RZ ;  /* 0x0000002b20357223 */ /* 0x000fe200000100ff */
[----:B------:R-:W-:Y:S01]  /*0b60*/  FFMA.FTZ R52, R44, R55, 1 ;  /* 0x3f8000002c347423 */ /* 0x000fe20000010037 */
[----:B------:R-:W-:Y:S01]  /*0b70*/  FMUL.FTZ R44, R32, R43 ;  /* 0x0000002b202c7220 */ /* 0x000fe20000410000 */
[C---:B------:R-:W-:Y:S01]  /*0b80*/  IMAD.U32 R47, R29.reuse, 0x10000, RZ ;  /* 0x000100001d2f7824 */ /* 0x040fe200078e00ff */
[----:B------:R-:W-:Y:S01]  /*0b90*/  PRMT R40, R29, 0x7632, R40 ;  /* 0x000076321d287816 */ /* 0x000fe20000000028 */
[CC--:B------:R-:W-:Y:S01]  /*0ba0*/  FMUL.FTZ R32, R36.reuse, R45.reuse ;  /* 0x0000002d24207220 */ /* 0x0c0fe20000410000 */
[----:B------:R-:W-:Y:S01]  /*0bb0*/  FFMA.FTZ R53, R36, R45, R53 ;  /* 0x0000002d24357223 */ /* 0x000fe20000010035 */
[----:B------:R-:W-:Y:S01]  /*0bc0*/  IADD3 R36, P1, R49, 0x10, RZ ;  /* 0x0000001031247810 */ /* 0x000fe20007f3e0ff */
[----:B------:R-:W-:Y:S01]  /*0bd0*/  FMUL.FTZ R47, R47, R46 ;  /* 0x0000002e2f2f7220 */ /* 0x000fe20000410000 */
[----:B------:R-:W-:Y:S01]  /*0be0*/  FFMA.FTZ R44, R33, R44, RZ ;  /* 0x0000002c212c7223 */ /* 0x000fe200000100ff */
[----:B------:R-:W-:Y:S01]  /*0bf0*/  SHF.L.U32 R40, R40, 0x10, RZ ;  /* 0x0000001028287819 */ /* 0x000fe200000006ff */
[----:B------:R-:W-:Y:S01]  /*0c00*/  FMUL.FTZ R55, R35, R52 ;  /* 0x0000003423377220 */ /* 0x000fe20000410000 */
[----:B------:R-:W-:Y:S01]  /*0c10*/  ISETP.GE.U32.AND P0, PT, R36, UR10, PT ;  /* 0x0000000a24007c0c */ /* 0x000fe2000bf06070 */
[----:B------:R-:W-:-:S02]  /*0c20*/  IMAD.X R36, RZ, RZ, R50, P1 ;  /* 0x000000ffff247224 */ /* 0x000fc400008e0632 */
[----:B------:R-:W-:Y:S01]  /*0c30*/  FFMA.FTZ R32, R37, R32, R44 ;  /* 0x0000002025207223 */ /* 0x000fe2000001002c */
[----:B------:R-:W-:Y:S01]  /*0c40*/  FMUL.FTZ R35, R34, R47 ;  /* 0x0000002f22237220 */ /* 0x000fe20000410000 */
[----:B------:R-:W-:Y:S01]  /*0c50*/  FMUL.FTZ R40, R40, R55 ;  /* 0x0000003728287220 */ /* 0x000fe20000410000 */
[----:B------:R-:W-:Y:S02]  /*0c60*/  ISETP.GE.AND.EX P0, PT, R36, UR6, PT, P0 ;  /* 0x0000000624007c0c */ /* 0x000fe4000bf06300 */
[----:B------:R-:W-:Y:S01]  /*0c70*/  FFMA.FTZ R32, R39, R35, R32 ;  /* 0x0000002327207223 */ /* 0x000fe20000010020 */
[----:B------:R-:W-:Y:S01]  /*0c80*/  FFMA.FTZ R53, R34, R47, R53 ;  /* 0x0000002f22357223 */ /* 0x000fe20000010035 */
[----:B------:R-:W-:-:S03]  /*0c90*/  FMUL.FTZ R35, R38, R40 ;  /* 0x0000002826237220 */ /* 0x000fc60000410000 */
[----:B------:R-:W-:Y:S01]  /*0ca0*/  FFMA.FTZ R34, R38, R40, R53 ;  /* 0x0000002826227223 */ /* 0x000fe20000010035 */
[----:B------:R-:W-:Y:S01]  /*0cb0*/  FFMA.FTZ R35, R41, R35, R32 ;  /* 0x0000002329237223 */ /* 0x000fe20000010020 */
[----:B------:R-:W-:-:S04]  /*0cc0*/  FFMA.FTZ R14, R33, R43, R14 ;  /* 0x0000002b210e7223 */ /* 0x000fc8000001000e */
[----:B------:R0:W-:Y:S01]  /*0cd0*/  STS.64 [R10], R34 ;  /* 0x000000220a007388 */ /* 0x0001e20000000a00 */
[----:B------:R-:W-:Y:S01]  /*0ce0*/  FADD.FTZ R15, R43, R15 ;  /* 0x0000000f2b0f7221 */ /* 0x000fe20000010000 */
[----:B------:R-:W-:Y:S01]  /*0cf0*/  FFMA.FTZ R16, R37, R45, R16 ;  /* 0x0000002d25107223 */ /* 0x000fe20000010010 */
[----:B------:R-:W-:Y:S01]  /*0d00*/  FADD.FTZ R17, R45, R17 ;  /* 0x000000112d117221 */ /* 0x000fe20000010000 */
[----:B------:R-:W-:Y:S01]  /*0d10*/  BAR.SYNC.DEFER_BLOCKING 0x0 ;  /* 0x0000000000007b1d */ /* 0x000fe20000010000 */
[----:B------:R-:W-:Y:S01]  /*0d20*/  ISETP.GT.U32.AND P1, PT, R48, 0x7, PT ;  /* 0x000000073000780c */ /* 0x000fe20003f24070 */
[----:B------:R-:W-:Y:S01]  /*0d30*/  FFMA.FTZ R18, R39, R47, R18 ;  /* 0x0000002f27127223 */ /* 0x000fe20000010012 */
[----:B------:R-:W-:Y:S01]  /*0d40*/  FADD.FTZ R19, R47, R19 ;  /* 0x000000132f137221 */ /* 0x000fe20000010000 */
[----:B------:R-:W-:Y:S01]  /*0d50*/  FFMA.FTZ R20, R41, R40, R20 ;  /* 0x0000002829147223 */ /* 0x000fe20000010014 */
[----:B------:R-:W-:Y:S01]  /*0d60*/  FADD.FTZ R21, R40, R21 ;  /* 0x0000001528157221 */ /* 0x000fe20000010000 */
[----:B------:R-:W-:Y:S01]  /*0d70*/  CS2R R52, SRZ ;  /* 0x0000000000347805 */ /* 0x000fe2000001ff00 */
[----:B------:R-:W-:Y:S07]  /*0d80*/  @!P0 BRA `(.L_x_280) ;  /* 0x0000000000b08947 */ /* 0x000fee0003800000 */
[----:B------:R-:W1:Y:S01]  /*0d90*/  S2UR UR7, SR_CgaCtaId ;  /* 0x00000000000779c3 */ /* 0x000e620000008800 */
[----:B------:R-:W-:Y:S01]  /*0da0*/  UMOV UR5, 0x400 ;  /* 0x0000040000057882 */ /* 0x000fe20000000000 */
[----:B------:R-:W-:-:S04]  /*0db0*/  SHF.L.U32 R32, R48, 0x1, RZ ;  /* 0x0000000130207819 */ /* 0x000fc800000006ff */
[----:B------:R-:W-:-:S04]  /*0dc0*/  LOP3.LUT R33, R32, 0x18, RZ, 0xc0, !PT ;  /* 0x0000001820217812 */ /* 0x000fc800078ec0ff */
[C---:B0-----:R-:W-:Y:S02]  /*0dd0*/  LOP3.LUT R35, R33.reuse, 0x8, RZ, 0x3c, !PT ;  /* 0x0000000821237812 */ /* 0x041fe400078e3cff */
[C---:B------:R-:W-:Y:S02]  /*0de0*/  LOP3.LUT R37, R33.reuse, 0x10, RZ, 0x3c, !PT ;  /* 0x0000001021257812 */ /* 0x040fe400078e3cff */
[----:B------:R-:W-:Y:S01]  /*0df0*/  LOP3.LUT R39, R33, 0x18, RZ, 0x3c, !PT ;  /* 0x0000001821277812 */ /* 0x000fe200078e3cff */
[----:B-1----:R-:W-:-:S06]  /*0e00*/  ULEA UR5, UR7, UR5, 0x18 ;  /* 0x0000000507057291 */ /* 0x002fcc000f8ec03f */
[----:B------:R-:W-:Y:S02]  /*0e10*/  LEA R32, R48, UR5, 0x5 ;  /* 0x0000000530207c11 */ /* 0x000fe4000f8e28ff */
[----:B------:R-:W-:Y:S02]  /*0e20*/  LEA R44, R13, UR5, 0x5 ;  /* 0x000000050d2c7c11 */ /* 0x000fe4000f8e28ff */
[C---:B------:R-:W-:Y:S01]  /*0e30*/  IADD3 R38, R32.reuse, R35, RZ ;  /* 0x0000002320267210 */ /* 0x040fe20007ffe0ff */
[C---:B------:R-:W-:Y:S01]  /*0e40*/  IMAD.IADD R36, R32.reuse, 0x1, R33 ;  /* 0x0000000120247824 */ /* 0x040fe200078e0221 */
[C---:B------:R-:W-:Y:S01]  /*0e50*/  IADD3 R43, R32.reuse, R39, RZ ;  /* 0x00000027202b7210 */ /* 0x040fe20007ffe0ff */
[----:B------:R-:W-:Y:S01]  /*0e60*/  IMAD.IADD R40, R32, 0x1, R37 ;  /* 0x0000000120287824 */ /* 0x000fe200078e0225 */
[-C--:B------:R-:W-:Y:S01]  /*0e70*/  LEA R34, R8, R44.reuse, 0x3 ;  /* 0x0000002c08227211 */ /* 0x080fe200078e18ff */
[--C-:B------:R-:W-:Y:S01]  /*0e80*/  IMAD R32, R9, 0x8, R44.reuse ;  /* 0x0000000809207824 */ /* 0x100fe200078e022c */
[----:B------:R-:W-:Y:S01]  /*0e90*/  STS.64 [R36], R14 ;  /* 0x0000000e24007388 */ /* 0x000fe20000000a00 */
[----:B------:R-:W-:Y:S01]  /*0ea0*/  IMAD R37, R7, 0x8, R44 ;  /* 0x0000000807257824 */ /* 0x000fe200078e022c */
[----:B------:R-:W-:-:S02]  /*0eb0*/  LEA R39, R5, R44, 0x3 ;  /* 0x0000002c05277211 */ /* 0x000fc400078e18ff */
[----:B------:R-:W-:Y:S01]  /*0ec0*/  STS.64 [R38], R16 ;  /* 0x0000001026007388 */ /* 0x000fe20000000a00 */
[----:B------:R-:W-:-:S03]  /*0ed0*/  SHF.R.U32.HI R44, RZ, 0x3, R51 ;  /* 0x00000003ff2c7819 */ /* 0x000fc60000011633 */
[----:B------:R0:W-:Y:S02]  /*0ee0*/  STS.64 [R40], R18 ;  /* 0x0000001228007388 */ /* 0x0001e40000000a00 */
[----:B------:R-:W-:Y:S02]  /*0ef0*/  IMAD.SHL.U32 R45, R44, 0x10, RZ ;  /* 0x000000102c2d7824 */ /* 0x000fe400078e00ff */
[----:B------:R1:W-:Y:S01]  /*0f00*/  STS.64 [R43], R20 ;  /* 0x000000142b007388 */ /* 0x0003e20000000a00 */
[----:B------:R-:W-:Y:S08]  /*0f10*/  BAR.SYNC.DEFER_BLOCKING 0x0 ;  /* 0x0000000000007b1d */ /* 0x000ff00000010000 */
[----:B0-----:R-:W0:Y:S01]  /*0f20*/  LDC.64 R40, c[0x0][0x260] ;  /* 0x00009800ff287b82 */ /* 0x001e220000000a00 */
[----:B-1----:R-:W-:-:S05]  /*0f30*/  LOP3.LUT R43, R45, 0xfffffff0, R2, 0xe2, !PT ;  /* 0xfffffff02d2b7812 */ /* 0x002fca00078ee202 */
[----:B------:R-:W-:-:S05]  /*0f40*/  IMAD R43, R43, 0xa00, R48 ;  /* 0x00000a002b2b7824 */ /* 0x000fca00078e0230 */
[----:B------:R-:W-:-:S05]  /*0f50*/  IADD3 R43, R42, R43, RZ ;  /* 0x0000002b2a2b7210 */ /* 0x000fca0007ffe0ff */
[----:B------:R-:W-:Y:S01]  /*0f60*/  IMAD.SHL.U32 R43, R43, 0x2, RZ ;  /* 0x000000022b2b7824 */ /* 0x000fe200078e00ff */
[----:B------:R-:W1:Y:S04]  /*0f70*/  LDS.64 R32, [R32] ;  /* 0x0000000020207984 */ /* 0x000e680000000a00 */
[----:B------:R-:W2:Y:S01]  /*0f80*/  LDS.64 R34, [R34+0xa00] ;  /* 0x000a000022227984 */ /* 0x000ea20000000a00 */
[----:B0-----:R-:W-:-:S03]  /*0f90*/  IMAD.WIDE.U32 R40, R43, 0x4, R40 ;  /* 0x000000042b287825 */ /* 0x001fc600078e0028 */
[----:B------:R-:W0:Y:S04]  /*0fa0*/  LDS.64 R36, [R37+0x1400] ;  /* 0x0014000025247984 */ /* 0x000e280000000a00 */
[----:B------:R-:W3:Y:S01]  /*0fb0*/  LDS.64 R38, [R39+0x1e00] ;  /* 0x001e000027267984 */ /* 0x000ee20000000a00 */
[----:B-1----:R-:W-:Y:S01]  /*0fc0*/  FADD.FTZ R44, RZ, R33 ;  /* 0x00000021ff2c7221 */ /* 0x002fe20000010000 */
[----:B------:R-:W-:-:S03]  /*0fd0*/  FADD.FTZ R33, RZ, R32 ;  /* 0x00000020ff217221 */ /* 0x000fc60000010000 */
[----:B--2---:R-:W-:Y:S01]  /*0fe0*/  FADD.FTZ R44, R44, R35 ;  /* 0x000000232c2c7221 */ /* 0x004fe20000010000 */
[----:B------:R-:W-:-:S03]  /*0ff0*/  FADD.FTZ R33, R33, R34 ;  /* 0x0000002221217221 */ /* 0x000fc60000010000 */
[----:B0-----:R-:W-:Y:S01]  /*1000*/  FADD.FTZ R44, R44, R37 ;  /* 0x000000252c2c7221 */ /* 0x001fe20000010000 */
[----:B------:R-:W-:-:S03]  /*1010*/  FADD.FTZ R33, R33, R36 ;  /* 0x0000002421217221 */ /* 0x000fc60000010000 */
[----:B---3--:R-:W-:Y:S01]  /*1020*/  FADD.FTZ R39, R44, R39 ;  /* 0x000000272c277221 */ /* 0x008fe20000010000 */
[----:B------:R-:W-:-:S05]  /*1030*/  FADD.FTZ R38, R33, R38 ;  /* 0x0000002621267221 */ /* 0x000fca0000010000 */
[----:B------:R1:W-:Y:S02]  /*1040*/  STG.E.64 desc[UR8][R40.64+0x2000], R38 ;  /* 0x0020002628007986 */ /* 0x0003e4000c101b08 */
.L_x_280:
[----:B------:R-:W-:Y:S04]  /*1050*/  BSSY B0, `(.L_x_281) ;  /* 0x0000054000007945 */ /* 0x000fe80003800000 */
[----:B------:R-:W-:Y:S05]  /*1060*/  @P1 BRA `(.L_x_282) ;  /* 0x0000000400481947 */ /* 0x000fea0003800000 */
[----:B------:R-:W-:Y:S02]  /*1070*/  SHF.L.U32 R32, R49, 0x1, RZ ;  /* 0x0000000131207819 */ /* 0x000fe400000006ff */
[----:B------:R-:W-:Y:S01]  /*1080*/  CS2R R52, SRZ ;  /* 0x0000000000347805 */ /* 0x000fe2000001ff00 */
[----:B------:R-:W-:Y:S01]  /*1090*/  IMAD.MOV.U32 R54, RZ, RZ, RZ ;  /* 0x000000ffff367224 */ /* 0x000fe200078e00ff */
[----:B------:R-:W-:Y:S02]  /*10a0*/  LOP3.LUT R55, R48, 0x3, RZ, 0xc0, !PT ;  /* 0x0000000330377812 */ /* 0x000fe400078ec0ff */
[----:B------:R-:W-:-:S04]  /*10b0*/  LOP3.LUT R33, R32, 0xe, RZ, 0xc0, !PT ;  /* 0x0000000e20217812 */ /* 0x000fc800078ec0ff */
[----:B------:R-:W-:-:S05]  /*10c0*/  LEA.HI R33, R48, R33, RZ, 0x1e ;  /* 0x0000002130217211 */ /* 0x000fca00078ff0ff */
[----:B------:R-:W-:-:S07]  /*10d0*/  IMAD R57, R33, 0xa0, -R42 ;  /* 0x000000a021397824 */ /* 0x000fce00078e0a2a */
.L_x_283:
[----:B0-----:R-:W-:Y:S02]  /*10e0*/  IADD3 R35, R57, R54, RZ ;  /* 0x0000003639237210 */ /* 0x001fe40007ffe0ff */
[----:B------:R-:W-:Y:S02]  /*10f0*/  IADD3 R54, R54, 0x20, RZ ;  /* 0x0000002036367810 */ /* 0x000fe40007ffe0ff */
[C---:B------:R-:W-:Y:S01]  /*1100*/  IADD3 R34, R35.reuse, 0x8, RZ ;  /* 0x0000000823227810 */ /* 0x040fe20007ffe0ff */
[C---:B------:R-:W-:Y:S01]  /*1110*/  VIADD R32, R35.reuse, 0x4 ;  /* 0x0000000423207836 */ /* 0x040fe20000000000 */
[----:B------:R-:W-:Y:S01]  /*1120*/  ISETP.GE.U32.AND P0, PT, R54, 0xa0, PT ;  /* 0x000000a03600780c */ /* 0x000fe20003f06070 */
[C---:B------:R-:W-:Y:S01]  /*1130*/  VIADD R36, R35.reuse, 0xc ;  /* 0x0000000c23247836 */ /* 0x040fe20000000000 */
[----:B------:R-:W-:Y:S01]  /*1140*/  SHF.R.S32.HI R37, RZ, 0x1f, R34 ;  /* 0x0000001fff257819 */ /* 0x000fe20000011422 */
[----:B-1----:R-:W-:Y:S01]  /*1150*/  VIADD R41, R35, 0x14 ;  /* 0x0000001423297836 */ /* 0x002fe20000000000 */
[----:B------:R-:W-:-:S02]  /*1160*/  SHF.R.S32.HI R33, RZ, 0x1f, R32 ;  /* 0x0000001fff217819 */ /* 0x000fc40000011420 */
[----:B------:R-:W-:Y:S02]  /*1170*/  SHF.R.S32.HI R39, RZ, 0x1f, R36 ;  /* 0x0000001fff277819 */ /* 0x000fe40000011424 */
[----:B------:R-:W-:Y:S02]  /*1180*/  LEA.HI R38, R33, R32, RZ, 0x2 ;  /* 0x0000002021267211 */ /* 0x000fe400078f10ff */
[----:B------:R-:W-:Y:S02]  /*1190*/  LEA.HI R33, R37, R34, RZ, 0x2 ;  /* 0x0000002225217211 */ /* 0x000fe400078f10ff */
[----:B------:R-:W-:Y:S02]  /*11a0*/  IADD3 R37, R35, 0x10, RZ ;  /* 0x0000001023257810 */ /* 0x000fe40007ffe0ff */
[----:B------:R-:W-:Y:S02]  /*11b0*/  SHF.R.S32.HI R34, RZ, 0x1f, R35 ;  /* 0x0000001fff227819 */ /* 0x000fe40000011423 */
[----:B------:R-:W-:-:S02]  /*11c0*/  LEA.HI R32, R39, R36, RZ, 0x2 ;  /* 0x0000002427207211 */ /* 0x000fc400078f10ff */
[----:B------:R-:W-:Y:S02]  /*11d0*/  SHF.R.S32.HI R40, RZ, 0x1f, R37 ;  /* 0x0000001fff287819 */ /* 0x000fe40000011425 */
[----:B------:R-:W-:Y:S02]  /*11e0*/  LEA.HI R36, R34, R35, RZ, 0x2 ;  /* 0x0000002322247211 */ /* 0x000fe400078f10ff */
[----:B------:R-:W-:Y:S02]  /*11f0*/  SHF.R.S32.HI R42, RZ, 0x1f, R41 ;  /* 0x0000001fff2a7819 */ /* 0x000fe40000011429 */
[----:B------:R-:W-:Y:S02]  /*1200*/  LEA.HI R34, R40, R37, RZ, 0x2 ;  /* 0x0000002528227211 */ /* 0x000fe400078f10ff */
[----:B------:R-:W-:Y:S02]  /*1210*/  SHF.R.S32.HI R37, RZ, 0x2, R36 ;  /* 0x00000002ff257819 */ /* 0x000fe40000011424 */
[----:B------:R-:W-:-:S02]  /*1220*/  IADD3 R39, R35, 0x18, RZ ;  /* 0x0000001823277810 */ /* 0x000fc40007ffe0ff */
[----:B------:R-:W-:Y:S01]  /*1230*/  LEA.HI R36, R42, R41, RZ, 0x2 ;  /* 0x000000292a247211 */ /* 0x000fe200078f10ff */
[----:B------:R-:W-:Y:S01]  /*1240*/  VIADD R41, R35, 0x1c ;  /* 0x0000001c23297836 */ /* 0x000fe20000000000 */
[----:B------:R-:W-:Y:S01]  /*1250*/  SHF.R.S32.HI R42, RZ, 0x1f, R39 ;  /* 0x0000001fff2a7819 */ /* 0x000fe20000011427 */
[----:B------:R-:W-:Y:S01]  /*1260*/  IMAD R40, R37, 0x28, R12 ;  /* 0x0000002825287824 */ /* 0x000fe200078e020c */
[----:B------:R-:W-:Y:S02]  /*1270*/  SHF.R.S32.HI R35, RZ, 0x2, R38 ;  /* 0x00000002ff237819 */ /* 0x000fe40000011426 */
[----:B------:R-:W-:Y:S02]  /*1280*/  SHF.R.S32.HI R44, RZ, 0x1f, R41 ;  /* 0x0000001fff2c7819 */ /* 0x000fe40000011429 */
[----:B------:R-:W-:Y:S02]  /*1290*/  SHF.R.S32.HI R37, RZ, 0x2, R33 ;  /* 0x00000002ff257819 */ /* 0x000fe40000011421 */
[----:B------:R-:W-:Y:S01]  /*12a0*/  LEA.HI R38, R42, R39, RZ, 0x2 ;  /* 0x000000272a267211 */ /* 0x000fe200078f10ff */
[----:B------:R-:W-:Y:S01]  /*12b0*/  IMAD R42, R35, 0x28, R12 ;  /* 0x00000028232a7824 */ /* 0x000fe200078e020c */
[----:B------:R-:W-:-:S02]  /*12c0*/  LEA R33, R55, R40, 0x3 ;  /* 0x0000002837217211 */ /* 0x000fc400078e18ff */
[----:B------:R-:W-:Y:S01]  /*12d0*/  LEA.HI R40, R44, R41, RZ, 0x2 ;  /* 0x000000292c287211 */ /* 0x000fe200078f10ff */
[----:B------:R-:W-:Y:S01]  /*12e0*/  IMAD R44, R37, 0x28, R12 ;  /* 0x00000028252c7824 */ /* 0x000fe200078e020c */
[----:B------:R-:W-:Y:S01]  /*12f0*/  SHF.R.S32.HI R39, RZ, 0x2, R32 ;  /* 0x00000002ff277819 */ /* 0x000fe20000011420 */
[----:B------:R-:W-:Y:S01]  /*1300*/  IMAD R35, R55, 0x8, R42 ;  /* 0x0000000837237824 */ /* 0x000fe200078e022a */
[----:B------:R-:W0:Y:S01]  /*1310*/  LDS.64 R32, [R33] ;  /* 0x0000000021207984 */ /* 0x000e220000000a00 */
[----:B------:R-:W-:Y:S02]  /*1320*/  SHF.R.S32.HI R41, RZ, 0x2, R34 ;  /* 0x00000002ff297819 */ /* 0x000fe40000011422 */
[----:B------:R-:W-:Y:S01]  /*1330*/  IMAD R42, R39, 0x28, R12 ;  /* 0x00000028272a7824 */ /* 0x000fe200078e020c */
[----:B------:R-:W-:Y:S01]  /*1340*/  LEA R37, R55, R44, 0x3 ;  /* 0x0000002c37257211 */ /* 0x000fe200078e18ff */
[----:B------:R-:W1:Y:S01]  /*1350*/  LDS.64 R34, [R35] ;  /* 0x0000000023227984 */ /* 0x000e620000000a00 */
[----:B------:R-:W-:Y:S01]  /*1360*/  SHF.R.S32.HI R43, RZ, 0x2, R36 ;  /* 0x00000002ff2b7819 */ /* 0x000fe20000011424 */
[----:B------:R-:W-:Y:S01]  /*1370*/  IMAD R44, R41, 0x28, R12 ;  /* 0x00000028292c7824 */ /* 0x000fe200078e020c */
[----:B------:R-:W-:Y:S01]  /*1380*/  SHF.R.S32.HI R45, RZ, 0x2, R38 ;  /* 0x00000002ff2d7819 */ /* 0x000fe20000011426 */
[----:B------:R-:W-:Y:S01]  /*1390*/  IMAD R39, R55, 0x8, R42 ;  /* 0x0000000837277824 */ /* 0x000fe200078e022a */
[----:B------:R-:W2:Y:S01]  /*13a0*/  LDS.64 R36, [R37] ;  /* 0x0000000025247984 */ /* 0x000ea20000000a00 */
[--C-:B------:R-:W-:Y:S01]  /*13b0*/  IMAD R42, R43, 0x28, R12.reuse ;  /* 0x000000282b2a7824 */ /* 0x100fe200078e020c */
[----:B------:R-:W-:Y:S01]  /*13c0*/  LEA R41, R55, R44, 0x3 ;  /* 0x0000002c37297211 */ /* 0x000fe200078e18ff */
[----:B------:R-:W-:Y:S01]  /*13d0*/  IMAD R44, R45, 0x28, R12 ;  /* 0x000000282d2c7824 */ /* 0x000fe200078e020c */
[----:B------:R-:W-:Y:S01]  /*13e0*/  SHF.R.S32.HI R43, RZ, 0x2, R40 ;  /* 0x00000002ff2b7819 */ /* 0x000fe20000011428 */
[----:B------:R-:W3:Y:S01]  /*13f0*/  LDS.64 R38, [R39] ;  /* 0x0000000027267984 */ /* 0x000ee20000000a00 */
[----:B------:R-:W-:-:S02]  /*1400*/  IMAD R42, R55, 0x8, R42 ;  /* 0x00000008372a7824 */ /* 0x000fc400078e022a */
[----:B------:R-:W-:Y:S01]  /*1410*/  LEA R44, R55, R44, 0x3 ;  /* 0x0000002c372c7211 */ /* 0x000fe200078e18ff */
[----:B------:R-:W4:Y:S01]  /*1420*/  LDS.64 R40, [R41] ;  /* 0x0000000029287984 */ /* 0x000f220000000a00 */
[----:B------:R-:W-:-:S03]  /*1430*/  IMAD R46, R43, 0x28, R12 ;  /* 0x000000282b2e7824 */ /* 0x000fc600078e020c */
[----:B------:R-:W5:Y:S01]  /*1440*/  LDS.64 R42, [R42] ;  /* 0x000000002a2a7984 */ /* 0x000f620000000a00 */
[----:B------:R-:W-:-:S03]  /*1450*/  IMAD R46, R55, 0x8, R46 ;  /* 0x00000008372e7824 */ /* 0x000fc600078e022e */
[----:B------:R-:W5:Y:S04]  /*1460*/  LDS.64 R44, [R44] ;  /* 0x000000002c2c7984 */ /* 0x000f680000000a00 */
[----:B------:R-:W5:Y:S01]  /*1470*/  LDS.64 R46, [R46] ;  /* 0x000000002e2e7984 */ /* 0x000f620000000a00 */
[----:B0-----:R-:W-:Y:S01]  /*1480*/  FADD.FTZ R53, R32, R53 ;  /* 0x0000003520357221 */ /* 0x001fe20000010000 */
[----:B------:R-:W-:-:S03]  /*1490*/  FADD.FTZ R52, R33, R52 ;  /* 0x0000003421347221 */ /* 0x000fc60000010000 */
[----:B-1----:R-:W-:Y:S01]  /*14a0*/  FADD.FTZ R53, R53, R34 ;  /* 0x0000002235357221 */ /* 0x002fe20000010000 */
[----:B------:R-:W-:-:S03]  /*14b0*/  FADD.FTZ R52, R52, R35 ;  /* 0x0000002334347221 */ /* 0x000fc60000010000 */
        /* <DEDUP_REMOVED lines=11> */
[----:B------:R-:W-:Y:S01]  /*1570*/  FADD.FTZ R52, R52, R47 ;  /* 0x0000002f34347221 */ /* 0x000fe20000010000 */
[----:B------:R-:W-:Y:S06]  /*1580*/  @!P0 BRA `(.L_x_283) ;  /* 0xfffffff800d48947 */ /* 0x000fec000383ffff */
.L_x_282:
[----:B------:R-:W-:Y:S05]  /*1590*/  BSYNC B0 ;  /* 0x0000000000007941 */ /* 0x000fea0003800000 */
.L_x_281:
[----:B------:R-:W0:Y:S01]  /*15a0*/  SHFL.BFLY PT, R32, R53, 0x2, 0x1f ;  /* 0x0c401f0035207f89 */ /* 0x000e2200000e0000 */
[----:B------:R-:W-:Y:S01]  /*15b0*/  LOP3.LUT P1, RZ, R48, 0xfffffffb, RZ, 0xc0, !PT ;  /* 0xfffffffb30ff7812 */ /* 0x000fe2000782c0ff */
[----:B------:R-:W-:Y:S01]  /*15c0*/  BSSY B0, `(.L_x_284) ;  /* 0x0000018000007945 */ /* 0x000fe20003800000 */
[----:B------:R-:W-:Y:S01]  /*15d0*/  IADD3 R36, P0, R49, 0x10, RZ ;  /* 0x0000001031247810 */ /* 0x000fe20007f1e0ff */
[----:B------:R-:W2:Y:S01]  /*15e0*/  SHFL.BFLY PT, R33, R52, 0x2, 0x1f ;  /* 0x0c401f0034217f89 */ /* 0x000ea200000e0000 */
[----:B------:R-:W-:-:S03]  /*15f0*/  PRMT R37, R22, 0x7632, R37 ;  /* 0x0000763216257816 */ /* 0x000fc60000000025 */
[----:B------:R-:W-:Y:S01]  /*1600*/  IMAD.X R50, RZ, RZ, R50, P0 ;  /* 0x000000ffff327224 */ /* 0x000fe200000e0632 */
[----:B------:R-:W-:-:S04]  /*1610*/  ISETP.GE.U32.AND P0, PT, R36, UR10, PT ;  /* 0x0000000a24007c0c */ /* 0x000fc8000bf06070 */
[----:B------:R-:W-:Y:S01]  /*1620*/  ISETP.GE.AND.EX P0, PT, R50, UR6, PT, P0 ;  /* 0x0000000632007c0c */ /* 0x000fe2000bf06300 */
[----:B0-----:R-:W-:Y:S01]  /*1630*/  FADD.FTZ R34, R32, R53 ;  /* 0x0000003520227221 */ /* 0x001fe20000010000 */
[----:B--2---:R-:W-:-:S04]  /*1640*/  FADD.FTZ R35, R33, R52 ;  /* 0x0000003421237221 */ /* 0x004fc80000010000 */
[----:B------:R-:W0:Y:S04]  /*1650*/  SHFL.BFLY PT, R33, R34, 0x1, 0x1f ;  /* 0x0c201f0022217f89 */ /* 0x000e2800000e0000 */
[----:B-1----:R-:W1:Y:S01]  /*1660*/  SHFL.BFLY PT, R38, R35, 0x1, 0x1f ;  /* 0x0c201f0023267f89 */ /* 0x002e6200000e0000 */
[----:B0-----:R-:W-:Y:S01]  /*1670*/  FADD.FTZ R32, R34, R33 ;  /* 0x0000002122207221 */ /* 0x001fe20000010000 */
[----:B-1----:R-:W-:Y:S01]  /*1680*/  FADD.FTZ R33, R35, R38 ;  /* 0x0000002623217221 */ /* 0x002fe20000010000 */
[----:B------:R-:W-:Y:S06]  /*1690*/  @P1 BRA `(.L_x_285) ;  /* 0x0000000000281947 */ /* 0x000fec0003800000 */
[----:B------:R-:W0:Y:S01]  /*16a0*/  LDC R40, c[0x0][0x10] ;  /* 0x00000400ff287b82 */ /* 0x000e220000000800 */
[----:B------:R-:W-:-:S04]  /*16b0*/  SHF.R.U32.HI R38, RZ, 0x2, R48 ;  /* 0x00000002ff267819 */ /* 0x000fc80000011630 */
[----:B------:R-:W-:-:S03]  /*16c0*/  SHF.L.U32 R39, R38, 0x4, RZ ;  /* 0x0000000426277819 */ /* 0x000fc600000006ff */
[----:B------:R-:W1:Y:S01]  /*16d0*/  LDC.64 R34, c[0x0][0x260] ;  /* 0x00009800ff227b82 */ /* 0x000e620000000a00 */
[----:B------:R-:W-:Y:S01]  /*16e0*/  LOP3.LUT R39, R39, 0xfffffff0, R2, 0xe2, !PT ;  /* 0xfffffff027277812 */ /* 0x000fe200078ee202 */
[----:B0-----:R-:W-:-:S04]  /*16f0*/  IMAD R38, R40, UR4, R51 ;  /* 0x0000000428267c24 */ /* 0x001fc8000f8e0233 */
[----:B------:R-:W-:-:S05]  /*1700*/  IMAD R38, R38, 0x20, R39 ;  /* 0x0000002026267824 */ /* 0x000fca00078e0227 */
[----:B------:R-:W-:-:S05]  /*1710*/  SHF.L.U32 R39, R38, 0x1, RZ ;  /* 0x0000000126277819 */ /* 0x000fca00000006ff */
[----:B-1----:R-:W-:-:S05]  /*1720*/  IMAD.WIDE.U32 R34, R39, 0x4, R34 ;  /* 0x0000000427227825 */ /* 0x002fca00078e0022 */
[----:B------:R0:W-:Y:S02]  /*1730*/  STG.E.64 desc[UR8][R34.64], R32 ;  /* 0x0000002022007986 */ /* 0x0001e4000c101b08 */
.L_x_285:
[----:B------:R-:W-:Y:S05]  /*1740*/  BSYNC B0 ;  /* 0x0000000000007941 */ /* 0x000fea0003800000 */
.L_x_284:
[----:B------:R-:W-:Y:S02]  /*1750*/  PRMT R38, R23, 0x7632, R38 ;  /* 0x0000763217267816 */ /* 0x000fe40000000026 */
[----:B------:R-:W-:Y:S02]  /*1760*/  PRMT R40, R26, 0x7632, R40 ;  /* 0x000076321a287816 */ /* 0x000fe40000000028 */
[----:B------:R-:W-:Y:S02]  /*1770*/  PRMT R39, R27, 0x7632, R39 ;  /* 0x000076321b277816 */ /* 0x000fe40000000027 */
[----:B------:R-:W-:Y:S02]  /*1780*/  PRMT R42, R24, 0x7632, R42 ;  /* 0x00007632182a7816 */ /* 0x000fe4000000002a */
[----:B------:R-:W-:Y:S02]  /*1790*/  PRMT R41, R25, 0x7632, R41 ;  /* 0x0000763219297816 */ /* 0x000fe40000000029 */
[----:B0-----:R-:W-:-:S02]  /*17a0*/  PRMT R35, R28, 0x7632, R35 ;  /* 0x000076321c237816 */ /* 0x001fc40000000023 */
[----:B------:R-:W-:Y:S01]  /*17b0*/  PRMT R34, R29, 0x7632, R34 ;  /* 0x000076321d227816 */ /* 0x000fe20000000022 */
[----:B------:R-:W-:Y:S06]  /*17c0*/  @P0 BRA `(.L_x_286) ;  /* 0x0000000000540947 */ /* 0x000fec0003800000 */
[----:B------:R-:W-:Y:S01]  /*17d0*/  BAR.SYNC.DEFER_BLOCKING 0x0 ;  /* 0x0000000000007b1d */ /* 0x000fe20000010000 */
[----:B------:R-:W-:-:S13]  /*17e0*/  ISETP.NE.AND P0, PT, R48, RZ, PT ;  /* 0x000000ff3000720c */ /* 0x000fda0003f05270 */
[----:B------:R-:W-:Y:S05]  /*17f0*/  @P0 BRA `(.L_x_287) ;  /* 0x00000000003c0947 */ /* 0x000fea0003800000 */
[----:B------:R-:W0:Y:S01]  /*1800*/  LDC.64 R32, c[0x0][0x268] ;  /* 0x00009a00ff207b82 */ /* 0x000e220000000a00 */
[----:B------:R-:W-:Y:S01]  /*1810*/  IMAD.MOV.U32 R43, RZ, RZ, 0x7ffffff1 ;  /* 0x7ffffff1ff2b7424 */ /* 0x000fe200078e00ff */
[----:B------:R-:W-:-:S04]  /*1820*/  ISETP.NE.AND P0, PT, R2, RZ, PT ;  /* 0x000000ff0200720c */ /* 0x000fc80003f05270 */
[----:B------:R-:W-:Y:S01]  /*1830*/  SEL R43, R43, 0x1, !P0 ;  /* 0x000000012b2b7807 */ /* 0x000fe20004000000 */
[----:B0-----:R-:W-:Y:S01]  /*1840*/  IMAD.WIDE.U32 R32, R51, 0x4, R32 ;  /* 0x0000000433207825 */ /* 0x001fe200078e0020 */
[----:B------:R-:W-:Y:S06]  /*1850*/  MEMBAR.ALL.GPU ;  /* 0x0000000000007992 */ /* 0x000fec000000a000 */
[----:B------:R-:W-:-:S00]  /*1860*/  ERRBAR ;  /* 0x00000000000079ab */ /* 0x000fc00000000000 */
[----:B------:R-:W-:Y:S06]  /*1870*/  CGAERRBAR ;  /* 0x00000000000075ab */ /* 0x000fec0000000000 */
[----:B------:R0:W5:Y:S02]  /*1880*/  ATOM.E.ADD.STRONG.GPU PT, R43, desc[UR8][R32.64], R43 ;  /* 0x0000002b202b798a */ /* 0x00016400081ee1c8 */
.L_x_288:
[----:B------:R-:W2:Y:S04]  /*1890*/  LD.E.STRONG.GPU R44, desc[UR8][R32.64] ;  /* 0x00000008202c7980 */ /* 0x000ea8000c10f900 */
[----:B--2---:R-:W-:Y:S01]  /*18a0*/  CCTL.IVALL ;  /* 0x00000000ff00798f */ /* 0x004fe20002000000 */
[----:B------:R-:W-:Y:S05]  /*18b0*/  YIELD ;  /* 0x0000000000007946 */ /* 0x000fea0003800000 */
[----:B-----5:R-:W-:-:S04]  /*18c0*/  LOP3.LUT R44, R44, R43, RZ, 0x3c, !PT ;  /* 0x0000002b2c2c7212 */ /* 0x020fc800078e3cff */
[----:B------:R-:W-:-:S13]  /*18d0*/  ISETP.GT.AND P0, PT, R44, -0x1, PT ;  /* 0xffffffff2c00780c */ /* 0x000fda0003f04270 */
[----:B------:R-:W-:Y:S05]  /*18e0*/  @P0 BRA `(.L_x_288) ;  /* 0xfffffffc00e80947 */ /* 0x000fea000383ffff */
.L_x_287:
[----:B------:R-:W-:Y:S05]  /*18f0*/  WARPSYNC.ALL ;  /* 0x0000000000007948 */ /* 0x000fea0003800000 */
[----:B------:R-:W-:Y:S06]  /*1900*/  BAR.SYNC.DEFER_BLOCKING 0x0 ;  /* 0x0000000000007b1d */ /* 0x000fec0000010000 */
[----:B------:R-:W-:Y:S05]  /*1910*/  BRA `(.L_x_289) ;  /* 0x0000000000607947 */ /* 0x000fea0003800000 */
.L_x_286:
[----:B------:R-:W-:Y:S01]  /*1920*/  BAR.SYNC.DEFER_BLOCKING 0x0 ;  /* 0x0000000000007b1d */ /* 0x000fe20000010000 */
[----:B------:R-:W-:-:S13]  /*1930*/  ISETP.NE.AND P0, PT, R48, RZ, PT ;  /* 0x000000ff3000720c */ /* 0x000fda0003f05270 */
[----:B------:R-:W-:Y:S05]  /*1940*/  @P0 BRA `(.L_x_290) ;  /* 0x00000000004c0947 */ /* 0x000fea0003800000 */
[----:B------:R-:W0:Y:S01]  /*1950*/  LDC.64 R32, c[0x0][0x268] ;  /* 0x00009a00ff207b82 */ /* 0x000e220000000a00 */
[----:B------:R-:W-:Y:S02]  /*1960*/  SHF.R.U32.HI R43, RZ, 0x3, R51 ;  /* 0x00000003ff2b7819 */ /* 0x000fe40000011633 */
[----:B------:R-:W-:Y:S02]  /*1970*/  LOP3.LUT R44, R51, 0x7, RZ, 0xc0, !PT ;  /* 0x00000007332c7812 */ /* 0x000fe400078ec0ff */
[----:B------:R-:W-:Y:S02]  /*1980*/  IADD3 R43, -R43, RZ, RZ ;  /* 0x000000ff2b2b7210 */ /* 0x000fe40007ffe1ff */
[----:B------:R-:W-:Y:S02]  /*1990*/  LOP3.LUT R45, R44, 0x10, RZ, 0xfc, !PT ;  /* 0x000000102c2d7812 */ /* 0x000fe400078efcff */
[----:B------:R-:W-:Y:S01]  /*19a0*/  ISETP.NE.AND P0, PT, R2, R43, PT ;  /* 0x0000002b0200720c */ /* 0x000fe20003f05270 */
[----:B------:R-:W-:-:S05]  /*19b0*/  IMAD.MOV.U32 R43, RZ, RZ, 0x7fffffe1 ;  /* 0x7fffffe1ff2b7424 */ /* 0x000fca00078e00ff */
[----:B------:R-:W-:Y:S01]  /*19c0*/  SEL R43, R43, 0x1, !P0 ;  /* 0x000000012b2b7807 */ /* 0x000fe20004000000 */
[----:B0-----:R-:W-:Y:S01]  /*19d0*/  IMAD.WIDE.U32 R32, R45, 0x4, R32 ;  /* 0x000000042d207825 */ /* 0x001fe200078e0020 */
[----:B------:R-:W-:Y:S06]  /*19e0*/  MEMBAR.ALL.GPU ;  /* 0x0000000000007992 */ /* 0x000fec000000a000 */
[----:B------:R-:W-:-:S00]  /*19f0*/  ERRBAR ;  /* 0x00000000000079ab */ /* 0x000fc00000000000 */
[----:B------:R-:W-:Y:S06]  /*1a00*/  CGAERRBAR ;  /* 0x00000000000075ab */ /* 0x000fec0000000000 */
[----:B------:R0:W5:Y:S02]  /*1a10*/  ATOM.E.ADD.STRONG.GPU PT, R43, desc[UR8][R32.64], R43 ;  /* 0x0000002b202b798a */ /* 0x00016400081ee1c8 */
.L_x_291:
[----:B------:R-:W2:Y:S04]  /*1a20*/  LD.E.STRONG.GPU R44, desc[UR8][R32.64] ;  /* 0x00000008202c7980 */ /* 0x000ea8000c10f900 */
[----:B--2---:R-:W-:Y:S01]  /*1a30*/  CCTL.IVALL ;  /* 0x00000000ff00798f */ /* 0x004fe20002000000 */
[----:B------:R-:W-:Y:S05]  /*1a40*/  YIELD ;  /* 0x0000000000007946 */ /* 0x000fea0003800000 */
[----:B-----5:R-:W-:-:S04]  /*1a50*/  LOP3.LUT R44, R44, R43, RZ, 0x3c, !PT ;  /* 0x0000002b2c2c7212 */ /* 0x020fc800078e3cff */
[----:B------:R-:W-:-:S13]  /*1a60*/  ISETP.GT.AND P0, PT, R44, -0x1, PT ;  /* 0xffffffff2c00780c */ /* 0x000fda0003f04270 */
[----:B------:R-:W-:Y:S05]  /*1a70*/  @P0 BRA `(.L_x_291) ;  /* 0xfffffffc00e80947 */ /* 0x000fea000383ffff */
.L_x_290:
[----:B------:R-:W-:Y:S05]  /*1a80*/  WARPSYNC.ALL ;  /* 0x0000000000007948 */ /* 0x000fea0003800000 */
[----:B------:R-:W-:Y:S06]  /*1a90*/  BAR.SYNC.DEFER_BLOCKING 0x0 ;  /* 0x0000000000007b1d */ /* 0x000fec0000010000 */
.L_x_289:
[----:B------:R-:W-:Y:S01]  /*1aa0*/  ISETP.GT.U32.AND P0, PT, R48, 0x1f, PT ;  /* 0x0000001f3000780c */ /* 0x000fe20003f04070 */
[----:B------:R-:W-:Y:S01]  /*1ab0*/  HFMA2.MMA R45, -RZ, RZ, 0, 0 ;  /* 0x00000000ff2d7435 */ /* 0x000fe200000001ff */
[----:B------:R-:W-:Y:S01]  /*1ac0*/  IMAD.U32 R55, R24, 0x10000, RZ ;  /* 0x0001000018377824 */ /* 0x000fe200078e00ff */
[----:B------:R-:W-:Y:S01]  /*1ad0*/  SHF.L.U32 R57, R25, 0x10, RZ ;  /* 0x0000001019397819 */ /* 0x000fe200000006ff */
[----:B------:R-:W-:Y:S02]  /*1ae0*/  IMAD.U32 R41, R41, 0x10000, RZ ;  /* 0x0001000029297824 */ /* 0x000fe400078e00ff */
[----:B------:R-:W-:Y:S01]  /*1af0*/  IMAD.U32 R37, R37, 0x10000, RZ ;  /* 0x0001000025257824 */ /* 0x000fe200078e00ff */
[----:B------:R-:W1:Y:S01]  /*1b00*/  S2UR UR7, SR_CgaCtaId ;  /* 0x00000000000779c3 */ /* 0x000e620000008800 */
[----:B------:R-:W-:Y:S01]  /*1b10*/  UMOV UR5, 0x400 ;  /* 0x0000040000057882 */ /* 0x000fe20000000000 */
[----:B------:R-:W-:Y:S01]  /*1b20*/  IMAD.SHL.U32 R49, R49, 0x2, RZ ;  /* 0x0000000231317824 */ /* 0x000fe200078e00ff */
[----:B------:R-:W-:Y:S01]  /*1b30*/  SHF.L.U32 R35, R35, 0x10, RZ ;  /* 0x0000001023237819 */ /* 0x000fe200000006ff */
[----:B------:R-:W-:Y:S01]  /*1b40*/  IMAD.U32 R28, R28, 0x10000, RZ ;  /* 0x000100001c1c7824 */ /* 0x000fe200078e00ff */
[----:B------:R-:W-:Y:S01]  /*1b50*/  SHF.L.U32 R34, R34, 0x10, RZ ;  /* 0x0000001022227819 */ /* 0x000fe200000006ff */
[----:B------:R-:W-:Y:S01]  /*1b60*/  IMAD.U32 R29, R29, 0x10000, RZ ;  /* 0x000100001d1d7824 */ /* 0x000fe200078e00ff */
[----:B------:R-:W-:Y:S01]  /*1b70*/  @!P0 LOP3.LUT R46, R48, 0xf, RZ, 0xc0, !PT ;  /* 0x0000000f302e8812 */ /* 0x000fe200078ec0ff */
[----:B------:R-:W2:Y:S01]  /*1b80*/  @!P0 LDC R44, c[0x0][0x10] ;  /* 0x00000400ff2c8b82 */ /* 0x000ea20000000800 */
[----:B------:R-:W-:-:S07]  /*1b90*/  ULDC.64 UR12, c[0x0][0x210] ;  /* 0x00008400000c7ab9 */ /* 0x000fce0000000a00 */
[----:B0-----:R-:W0:Y:S01]  /*1ba0*/  @!P0 LDC.64 R32, c[0x0][0x260] ;  /* 0x00009800ff208b82 */ /* 0x001e220000000a00 */
[----:B--2---:R-:W-:Y:S01]  /*1bb0*/  @!P0 IMAD R43, R44, UR4, R51 ;  /* 0x000000042c2b8c24 */ /* 0x004fe2000f8e0233 */
[----:B------:R-:W-:-:S04]  /*1bc0*/  @!P0 LOP3.LUT R44, R48, 0x7ffffff0, RZ, 0xc0, !PT ;  /* 0x7ffffff0302c8812 */ /* 0x000fc800078ec0ff */
[----:B------:R-:W-:-:S05]  /*1bd0*/  @!P0 LEA R43, R43, R44, 0x5 ;  /* 0x0000002c2b2b8211 */ /* 0x000fca00078e28ff */
[----:B------:R-:W-:-:S05]  /*1be0*/  @!P0 IMAD.IADD R43, R43, 0x1, R46 ;  /* 0x000000012b2b8824 */ /* 0x000fca00078e022e */
[----:B------:R-:W-:-:S05]  /*1bf0*/  @!P0 SHF.L.U32 R43, R43, 0x1, RZ ;  /* 0x000000012b2b8819 */ /* 0x000fca00000006ff */
[----:B0-----:R-:W-:-:S06]  /*1c00*/  @!P0 IMAD.WIDE.U32 R32, R43, 0x4, R32 ;  /* 0x000000042b208825 */ /* 0x001fcc00078e0020 */
[----:B------:R-:W2:Y:S01]  /*1c10*/  @!P0 LDG.E.64 R32, desc[UR8][R32.64] ;  /* 0x0000000820208981 */ /* 0x000ea2000c1e1b00 */
[----:B------:R-:W-:Y:S01]  /*1c20*/  IMAD.MOV.U32 R46, RZ, RZ, RZ ;  /* 0x000000ffff2e7224 */ /* 0x000fe200078e00ff */
[----:B------:R-:W-:Y:S01]  /*1c30*/  UIADD3 UR5, UR5, 0x3480, URZ ;  /* 0x0000348005057890 */ /* 0x000fe2000fffe03f */
[----:B------:R-:W-:Y:S02]  /*1c40*/  IMAD.U32 R25, R42, 0x10000, RZ ;  /* 0x000100002a197824 */ /* 0x000fe400078e00ff */
[----:B------:R-:W-:Y:S01]  /*1c50*/  FADD.FTZ R42, -R30, R41 ;  /* 0x000000291e2a7221 */ /* 0x000fe20000010100 */
[----:B------:R-:W-:Y:S01]  /*1c60*/  IMAD.U32 R41, R23, 0x10000, RZ ;  /* 0x0001000017297824 */ /* 0x000fe200078e00ff */
[----:B-1----:R-:W-:Y:S01]  /*1c70*/  ULEA UR5, UR7, UR5, 0x18 ;  /* 0x0000000507057291 */ /* 0x002fe2000f8ec03f */
[----:B------:R-:W-:Y:S01]  /*1c80*/  LOP3.LUT R49, R49, 0xe, RZ, 0xc0, !PT ;  /* 0x0000000e31317812 */ /* 0x000fe200078ec0ff */
[----:B------:R-:W-:Y:S01]  /*1c90*/  FMUL.FTZ R42, R31, R42 ;  /* 0x0000002a1f2a7220 */ /* 0x000fe20000410000 */
[----:B------:R-:W-:-:S02]  /*1ca0*/  ULOP3.LUT UR4, UR4, 0x1, URZ, 0x3c, !UPT ;  /* 0x0000000104047892 */ /* 0x000fc4000f8e3c3f */
[----:B------:R-:W-:Y:S01]  /*1cb0*/  IADD3 R49, -R49, R4, RZ ;  /* 0x0000000431317210 */ /* 0x000fe20007ffe1ff */
[----:B--2---:R-:W-:Y:S01]  /*1cc0*/  @!P0 FADD.FTZ R46, RZ, R32 ;  /* 0x00000020ff2e8221 */ /* 0x004fe20000010000 */
[----:B------:R-:W-:Y:S01]  /*1cd0*/  @!P0 FADD.FTZ R45, RZ, R33 ;  /* 0x00000021ff2d8221 */ /* 0x000fe20000010000 */
[----:B------:R-:W-:Y:S01]  /*1ce0*/  SHF.L.U32 R33, R22, 0x10, RZ ;  /* 0x0000001016217819 */ /* 0x000fe200000006ff */
[C---:B------:R-:W-:Y:S01]  /*1cf0*/  FADD.FTZ R22, -R30.reuse, R55 ;  /* 0x000000371e167221 */ /* 0x040fe20000010100 */
[----:B------:R-:W-:Y:S01]  /*1d00*/  FADD.FTZ R32, -R30, R25 ;  /* 0x000000191e207221 */ /* 0x000fe20000010100 */
[----:B------:R-:W0:Y:S01]  /*1d10*/  SHFL.BFLY PT, R43, R46, 0x8, 0x1f ;  /* 0x0d001f002e2b7f89 */ /* 0x000e2200000e0000 */
[----:B------:R-:W-:Y:S02]  /*1d20*/  SHF.L.U32 R25, R40, 0x10, RZ ;  /* 0x0000001028197819 */ /* 0x000fe400000006ff */
[----:B------:R-:W-:Y:S01]  /*1d30*/  FMUL.FTZ R32, R31, R32 ;  /* 0x000000201f207220 */ /* 0x000fe20000410000 */
[----:B------:R-:W1:Y:S01]  /*1d40*/  SHFL.BFLY PT, R44, R45, 0x8, 0x1f ;  /* 0x0d001f002d2c7f89 */ /* 0x000e6200000e0000 */
[----:B------:R-:W-:-:S02]  /*1d50*/  LOP3.LUT P0, RZ, R48, 0xffffffef, RZ, 0xc0, !PT ;  /* 0xffffffef30ff7812 */ /* 0x000fc4000780c0ff */
[----:B------:R-:W-:Y:S01]  /*1d60*/  FFMA.FTZ R40, R32, R37, R25 ;  /* 0x0000002520287223 */ /* 0x000fe20000010019 */
[----:B------:R-:W-:Y:S01]  /*1d70*/  SHF.L.U32 R25, R27, 0x10, RZ ;  /* 0x000000101b197819 */ /* 0x000fe200000006ff */
[----:B------:R-:W-:Y:S02]  /*1d80*/  IMAD.U32 R27, R38, 0x10000, RZ ;  /* 0x00010000261b7824 */ /* 0x000fe400078e00ff */
[----:B0-----:R-:W-:Y:S01]  /*1d90*/  FADD.FTZ R47, R43, R46 ;  /* 0x0000002e2b2f7221 */ /* 0x001fe20000010000 */
[----:B------:R-:W-:Y:S01]  /*1da0*/  FADD.FTZ R46, -R30, R57 ;  /* 0x000000391e2e7221 */ /* 0x000fe20000010100 */
[----:B-1----:R-:W-:-:S03]  /*1db0*/  FADD.FTZ R52, R44, R45 ;  /* 0x0000002d2c347221 */ /* 0x002fc60000010000 */
[----:B------:R-:W0:Y:S01]  /*1dc0*/  SHFL.BFLY PT, R54, R47, 0x4, 0x1f ;  /* 0x0c801f002f367f89 */ /* 0x000e2200000e0000 */
[----:B------:R-:W-:Y:S01]  /*1dd0*/  SHF.L.U32 R45, R26, 0x10, RZ ;  /* 0x000000101a2d7819 */ /* 0x000fe200000006ff */
[C---:B------:R-:W-:Y:S01]  /*1de0*/  FMUL.FTZ R26, R31.reuse, R22 ;  /* 0x000000161f1a7220 */ /* 0x040fe20000410000 */
[----:B------:R-:W-:Y:S01]  /*1df0*/  FMUL.FTZ R38, R31, R46 ;  /* 0x0000002e1f267220 */ /* 0x000fe20000410000 */
[----:B------:R-:W1:Y:S01]  /*1e00*/  SHFL.BFLY PT, R43, R52, 0x4, 0x1f ;  /* 0x0c801f00342b7f89 */ /* 0x000e6200000e0000 */
[----:B------:R-:W-:Y:S01]  /*1e10*/  FMUL.FTZ R46, R40, -1.4426950216293334961 ;  /* 0xbfb8aa3b282e7820 */ /* 0x000fe20000410000 */
[----:B------:R-:W-:-:S05]  /*1e20*/  FFMA.FTZ R30, R26, R33, R45 ;  /* 0x000000211a1e7223 */ /* 0x000fca000001002d */
[----:B------:R-:W-:Y:S01]  /*1e30*/  MUFU.EX2 R46, R46 ;  /* 0x0000002e002e7308 */ /* 0x000fe20000000800 */
[----:B0-----:R-:W-:Y:S01]  /*1e40*/  FADD.FTZ R54, R47, R54 ;  /* 0x000000362f367221 */ /* 0x001fe20000010000 */
[----:B-1----:R-:W-:-:S04]  /*1e50*/  FADD.FTZ R43, R52, R43 ;  /* 0x0000002b342b7221 */ /* 0x002fc80000010000 */
[----:B------:R-:W0:Y:S01]  /*1e60*/  SHFL.BFLY PT, R53, R54, 0x2, 0x1f ;  /* 0x0c401f0036357f89 */ /* 0x000e2200000e0000 */
[----:B------:R-:W-:-:S03]  /*1e70*/  FMUL.FTZ R52, R30, -1.4426950216293334961 ;  /* 0xbfb8aa3b1e347820 */ /* 0x000fc60000410000 */
[----:B------:R-:W1:Y:S01]  /*1e80*/  SHFL.BFLY PT, R44, R43, 0x2, 0x1f ;  /* 0x0c401f002b2c7f89 */ /* 0x000e6200000e0000 */
[----:B------:R-:W2:Y:S02]  /*1e90*/  MUFU.EX2 R23, R52 ;  /* 0x0000003400177308 */ /* 0x000ea40000000800 */
[----:B--2---:R-:W-:Y:S01]  /*1ea0*/  FADD.FTZ R52, R23, 1 ;  /* 0x3f80000017347421 */ /* 0x004fe20000010000 */
[----:B0-----:R-:W-:-:S05]  /*1eb0*/  FADD.FTZ R22, R54, R53 ;  /* 0x0000003536167221 */ /* 0x001fca0000010000 */
[----:B------:R-:W-:Y:S01]  /*1ec0*/  MUFU.RCP R4, R52 ;  /* 0x0000003400047308 */ /* 0x000fe20000001000 */
[----:B-1----:R-:W-:Y:S01]  /*1ed0*/  FADD.FTZ R24, R43, R44 ;  /* 0x0000002c2b187221 */ /* 0x002fe20000010000 */
[----:B------:R-:W0:Y:S01]  /*1ee0*/  SHFL.BFLY PT, R45, R22, 0x1, 0x1f ;  /* 0x0c201f00162d7f89 */ /* 0x000e2200000e0000 */
[----:B------:R-:W-:Y:S01]  /*1ef0*/  SHF.L.U32 R43, R39, 0x10, RZ ;  /* 0x00000010272b7819 */ /* 0x000fe200000006ff */
[----:B------:R-:W-:Y:S02]  /*1f00*/  FFMA.FTZ R39, R38, R41, R25 ;  /* 0x0000002926277223 */ /* 0x000fe40000010019 */
[----:B------:R-:W1:Y:S02]  /*1f10*/  SHFL.BFLY PT, R47, R24, 0x1, 0x1f ;  /* 0x0c201f00182f7f89 */ /* 0x000e6400000e0000 */
[----:B------:R-:W-:Y:S01]  /*1f20*/  FFMA.FTZ R43, R42, R27, R43 ;  /* 0x0000001b2a2b7223 */ /* 0x000fe2000001002b */
[----:B------:R-:W-:-:S03]  /*1f30*/  FMUL.FTZ R25, R39, -1.4426950216293334961 ;  /* 0xbfb8aa3b27197820 */ /* 0x000fc60000410000 */
[----:B------:R-:W-:-:S03]  /*1f40*/  FMUL.FTZ R44, R43, -1.4426950216293334961 ;  /* 0xbfb8aa3b2b2c7820 */ /* 0x000fc60000410000 */
[----:B------:R-:W2:Y:S08]  /*1f50*/  MUFU.EX2 R25, R25 ;  /* 0x0000001900197308 */ /* 0x000eb00000000800 */
[----:B------:R-:W3:Y:S01]  /*1f60*/  MUFU.EX2 R44, R44 ;  /* 0x0000002c002c7308 */ /* 0x000ee20000000800 */
[----:B0-----:R-:W-:Y:S01]  /*1f70*/  FADD.FTZ R23, R22, R45 ;  /* 0x0000002d16177221 */ /* 0x001fe20000010000 */
[----:B------:R-:W-:Y:S01]  /*1f80*/  @!P0 SHF.R.U32.HI R22, RZ, 0x1, R48 ;  /* 0x00000001ff168819 */ /* 0x000fe20000011630 */
[----:B------:R-:W-:Y:S01]  /*1f90*/  FADD.FTZ R45, R46, 1 ;  /* 0x3f8000002e2d7421 */ /* 0x000fe20000010000 */
[----:B-1----:R-:W-:-:S02]  /*1fa0*/  FADD.FTZ R47, R24, R47 ;  /* 0x0000002f182f7221 */ /* 0x002fc40000010000 */
[----:B------:R-:W-:Y:S01]  /*1fb0*/  @!P0 LOP3.LUT R46, R22, 0x7ffffff8, RZ, 0xc0, !PT ;  /* 0x7ffffff8162e8812 */ /* 0x000fe200078ec0ff */
[----:B------:R-:W-:Y:S01]  /*1fc0*/  @!P0 FMUL.FTZ R22, R23, 9.7656251455191522837e-05 ;  /* 0x38cccccd17168820 */ /* 0x000fe20000410000 */
[----:B------:R-:W-:Y:S01]  /*1fd0*/  LEA R24, R49, UR5, 0x3 ;  /* 0x0000000531187c11 */ /* 0x000fe2000f8e18ff */
[----:B------:R-:W-:Y:S01]  /*1fe0*/  @!P0 FMUL.FTZ R23, R47, 9.7656251455191522837e-05 ;  /* 0x38cccccd2f178820 */ /* 0x000fe20000410000 */
[----:B--2---:R-:W-:Y:S01]  /*1ff0*/  FADD.FTZ R53, R25, 1 ;  /* 0x3f80000019357421 */ /* 0x004fe20000010000 */
[----:B------:R-:W0:Y:S01]  /*2000*/  MUFU.RCP R45, R45 ;  /* 0x0000002d002d7308 */ /* 0x000e220000001000 */
[----:B------:R-:W-:Y:S02]  /*2010*/  FADD.FTZ R49, -R4, 1 ;  /* 0x3f80000004317421 */ /* 0x000fe40000010100 */
[----:B------:R1:W-:Y:S01]  /*2020*/  @!P0 STS.64 [R46+UR5], R22 ;  /* 0x000000162e008988 */ /* 0x0003e20008000a05 */
[----:B---3--:R-:W-:Y:S01]  /*2030*/  FADD.FTZ R44, R44, 1 ;  /* 0x3f8000002c2c7421 */ /* 0x008fe20000010000 */
[----:B------:R-:W-:Y:S01]  /*2040*/  FFMA.FTZ R49, R30, R49, 1 ;  /* 0x3f8000001e317423 */ /* 0x000fe20000010031 */
[----:B------:R-:W-:Y:S03]  /*2050*/  BAR.SYNC.DEFER_BLOCKING 0x0 ;  /* 0x0000000000007b1d */ /* 0x000fe60000010000 */
[----:B------:R-:W-:-:S03]  /*2060*/  FMUL.FTZ R49, R4, R49 ;  /* 0x0000003104317220 */ /* 0x000fc60000410000 */
[----:B------:R-:W2:Y:S01]  /*2070*/  MUFU.RCP R53, R53 ;  /* 0x0000003500357308 */ /* 0x000ea20000001000 */
[----:B------:R-:W-:Y:S01]  /*2080*/  FMUL.FTZ R28, R28, R49 ;  /* 0x000000311c1c7220 */ /* 0x000fe20000410000 */
[----:B-1----:R-:W-:Y:S01]  /*2090*/  IADD3 R22, P0, R3, UR12, RZ ;  /* 0x0000000c03167c10 */ /* 0x002fe2000ff1e0ff */
[----:B------:R-:W-:Y:S02]  /*20a0*/  IMAD.MOV.U32 R49, RZ, RZ, R36 ;  /* 0x000000ffff317224 */ /* 0x000fe400078e0024 */
[----:B0-----:R-:W-:-:S03]  /*20b0*/  FADD.FTZ R47, -R45, 1 ;  /* 0x3f8000002d2f7421 */ /* 0x001fc60000010100 */
[----:B------:R-:W0:Y:S01]  /*20c0*/  MUFU.RCP R44, R44 ;  /* 0x0000002c002c7308 */ /* 0x000e220000001000 */
[----:B------:R-:W-:-:S04]  /*20d0*/  FFMA.FTZ R40, R40, R47, 1 ;  /* 0x3f80000028287423 */ /* 0x000fc8000001002f */
[----:B------:R-:W-:Y:S01]  /*20e0*/  FMUL.FTZ R40, R45, R40 ;  /* 0x000000282d287220 */ /* 0x000fe20000410000 */
[----:B--2---:R-:W-:Y:S01]  /*20f0*/  FADD.FTZ R54, -R53, 1 ;  /* 0x3f80000035367421 */ /* 0x004fe20000010100 */
[----:B------:R-:W1:Y:S02]  /*2100*/  LDS.64 R24, [R24] ;  /* 0x0000000018187984 */ /* 0x000e640000000a00 */
[----:B------:R-:W-:Y:S01]  /*2110*/  FMUL.FTZ R35, R35, R40 ;  /* 0x0000002823237220 */ /* 0x000fe20000410000 */
[----:B------:R-:W-:Y:S01]  /*2120*/  FFMA.FTZ R54, R39, R54, 1 ;  /* 0x3f80000027367423 */ /* 0x000fe20000010036 */
[----:B0-----:R-:W-:-:S03]  /*2130*/  FADD.FTZ R52, -R44, 1 ;  /* 0x3f8000002c347421 */ /* 0x001fc60000010100 */
[----:B------:R-:W-:Y:S01]  /*2140*/  FMUL.FTZ R54, R53, R54 ;  /* 0x0000003635367220 */ /* 0x000fe20000410000 */
[----:B------:R-:W-:-:S03]  /*2150*/  FFMA.FTZ R43, R43, R52, 1 ;  /* 0x3f8000002b2b7423 */ /* 0x000fc60000010034 */
[----:B------:R-:W-:Y:S01]  /*2160*/  FMUL.FTZ R29, R29, R54 ;  /* 0x000000361d1d7220 */ /* 0x000fe20000410000 */
[----:B------:R-:W-:-:S04]  /*2170*/  FMUL.FTZ R43, R44, R43 ;  /* 0x0000002b2c2b7220 */ /* 0x000fc80000410000 */
[----:B------:R-:W-:Y:S01]  /*2180*/  FMUL.FTZ R34, R34, R43 ;  /* 0x0000002b22227220 */ /* 0x000fe20000410000 */
[--C-:B-1----:R-:W-:Y:S01]  /*2190*/  FFMA.FTZ R33, R33, R28, -R24.reuse ;  /* 0x0000001c21217223 */ /* 0x102fe20000010818 */
        /* <DEDUP_REMOVED lines=23> */
.L_x_279:
[C---:B-1----:R-:W-:Y:S02]  /*2310*/  SHF.L.U32 R3, R51.reuse, 0x1, RZ ;  /* 0x0000000133037819 */ /* 0x042fe400000006ff */
[----:B------:R-:W-:Y:S02]  /*2320*/  LOP3.LUT R0, R51, 0x7, RZ, 0xc0, !PT ;  /* 0x0000000733007812 */ /* 0x000fe400078ec0ff */
[----:B------:R-:W-:-:S03]  /*2330*/  LOP3.LUT R3, R3, 0x7fffff0, RZ, 0xc0, !PT ;  /* 0x07fffff003037812 */ /* 0x000fc600078ec0ff */
[----:B0-----:R-:W-:Y:S02]  /*2340*/  IMAD R4, R0, 0x140, RZ ;  /* 0x0000014000047824 */ /* 0x001fe400078e02ff */
[----:B------:R-:W-:-:S03]  /*2350*/  IMAD.IADD R3, R3, 0x1, R2 ;  /* 0x0000000103037824 */ /* 0x000fc600078e0202 */
[----:B------:R-:W-:Y:S01]  /*2360*/  IADD3 R5, R4, 0x140, RZ ;  /* 0x0000014004057810 */ /* 0x000fe20007ffe0ff */
[----:B------:R-:W-:-:S05]  /*2370*/  IMAD R14, R3, 0x20, R4 ;  /* 0x00000020030e7824 */ /* 0x000fca00078e0204 */
[----:B------:R-:W-:-:S13]  /*2380*/  ISETP.GE.AND P0, PT, R14, R5, PT ;  /* 0x000000050e00720c */ /* 0x000fda0003f06270 */
[----:B------:R-:W-:Y:S05]  /*2390*/  @P0 EXIT ;  /* 0x000000000000094d */ /* 0x000fea0003800000 */
[----:B------:R-:W0:Y:S01]  /*23a0*/  LDC.64 R16, c[0x0][0x258] ;  /* 0x00009600ff107b82 */ /* 0x000e220000000a00 */
[----:B------:R-:W1:Y:S01]  /*23b0*/  S2R R2, SR_TID.X ;  /* 0x0000000000027919 */ /* 0x000e620000002100 */
[----:B------:R-:W-:Y:S02]  /*23c0*/  MOV R7, 0x14 ;  /* 0x0000001400077802 */ /* 0x000fe40000000f00 */
[----:B0-----:R-:W-:Y:S02]  /*23d0*/  LOP3.LUT R5, RZ, R16, RZ, 0x33, !PT ;  /* 0x00000010ff057212 */ /* 0x001fe400078e33ff */
[----:B------:R-:W-:Y:S02]  /*23e0*/  LOP3.LUT R6, RZ, R17, RZ, 0x33, !PT ;  /* 0x00000011ff067212 */ /* 0x000fe400078e33ff */
[----:B------:R-:W-:-:S04]  /*23f0*/  ISETP.GT.U32.AND P0, PT, R5, -0x3, PT ;  /* 0xfffffffd0500780c */ /* 0x000fc80003f04070 */
[C---:B------:R-:W-:Y:S02]  /*2400*/  ISETP.GT.AND.EX P0, PT, R6.reuse, -0x1, PT, P0 ;  /* 0xffffffff0600780c */ /* 0x040fe40003f04300 */
[----:B-1----:R-:W-:Y:S02]  /*2410*/  SHF.R.U32.HI R3, RZ, 0x5, R2 ;  /* 0x00000005ff037819 */ /* 0x002fe40000011602 */
[----:B------:R-:W-:Y:S02]  /*2420*/  SEL R5, R5, 0xfffffffd, P0 ;  /* 0xfffffffd05057807 */ /* 0x000fe40000000000 */
[----:B------:R-:W-:Y:S02]  /*2430*/  SEL R6, R6, 0xffffffff, P0 ;  /* 0xffffffff06067807 */ /* 0x000fe40000000000 */
[C---:B------:R-:W-:Y:S02]  /*2440*/  SHF.L.U32 R4, R5.reuse, 0x4, RZ ;  /* 0x0000000405047819 */ /* 0x040fe400000006ff */
[----:B------:R-:W-:Y:S01]  /*2450*/  SHF.L.U64.HI R5, R5, 0x4, R6 ;  /* 0x0000000405057819 */ /* 0x000fe20000010206 */
[----:B------:R-:W-:Y:S01]  /*2460*/  IMAD.MOV.U32 R6, RZ, RZ, -0x1 ;  /* 0xffffffffff067424 */ /* 0x000fe200078e00ff */
[----:B------:R-:W-:-:S04]  /*2470*/  IADD3 R13, P0, P1, -R4, -0x11, -R3 ;  /* 0xffffffef040d7810 */ /* 0x000fc8000791e903 */
[----:B------:R-:W-:Y:S02]  /*2480*/  IADD3.X R15, ~R5, -0x1, R6, P0, P1 ;  /* 0xffffffff050f7810 */ /* 0x000fe400007e2506 */
[----:B------:R-:W-:-:S03]  /*2490*/  SHF.R.U32.HI R6, RZ, 0x4, R2 ;  /* 0x00000004ff067819 */ /* 0x000fc60000011602 */
[----:B------:R-:W-:Y:S01]  /*24a0*/  IMAD.WIDE.U32 R8, R15, -0x33333333, RZ ;  /* 0xcccccccd0f087825 */ /* 0x000fe200078e00ff */
[----:B------:R-:W-:Y:S02]  /*24b0*/  VIADDMNMX.U32 R7, R6, R7, 0x20, !PT ;  /* 0x0000002006077446 */ /* 0x000fe40007800007 */
[----:B------:R-:W-:Y:S01]  /*24c0*/  LOP3.LUT R12, RZ, R6, RZ, 0x33, !PT ;  /* 0x00000006ff0c7212 */ /* 0x000fe200078e33ff */
[----:B------:R-:W-:-:S03]  /*24d0*/  IMAD.WIDE.U32 R10, P0, R13, -0x33333334, R8 ;  /* 0xcccccccc0d0a7825 */ /* 0x000fc60007800008 */
[----:B------:R-:W-:Y:S01]  /*24e0*/  IADD3 R7, R7, R12, RZ ;  /* 0x0000000c07077210 */ /* 0x000fe20007ffe0ff */
[----:B------:R-:W-:-:S04]  /*24f0*/  IMAD.WIDE.U32 R8, R13, -0x33333333, RZ ;  /* 0xcccccccd0d087825 */ /* 0x000fc800078e00ff */
[----:B------:R-:W-:Y:S01]  /*2500*/  IMAD.X R13, RZ, RZ, RZ, P0 ;  /* 0x000000ffff0d7224 */ /* 0x000fe200000e06ff */
[----:B------:R-:W-:Y:S01]  /*2510*/  IADD3 RZ, P1, R9, R10, RZ ;  /* 0x0000000a09ff7210 */ /* 0x000fe20007f3e0ff */
[----:B------:R-:W-:Y:S01]  /*2520*/  IMAD.MOV.U32 R12, RZ, RZ, R11 ;  /* 0x000000ffff0c7224 */ /* 0x000fe200078e000b */
[----:B------:R-:W-:Y:S01]  /*2530*/  ISETP.LT.U32.AND P0, PT, R16, 0x2, PT ;  /* 0x000000021000780c */ /* 0x000fe20003f01070 */
[----:B------:R-:W-:-:S03]  /*2540*/  IMAD.WIDE.U32 R8, R7, -0x33333333, RZ ;  /* 0xcccccccd07087825 */ /* 0x000fc600078e00ff */
[----:B------:R-:W-:Y:S01]  /*2550*/  ISETP.LT.AND.EX P0, PT, R17, RZ, PT, P0 ;  /* 0x000000ff1100720c */ /* 0x000fe20003f01300 */
[----:B------:R-:W-:Y:S01]  /*2560*/  IMAD.WIDE.U32.X R10, R15, -0x33333334, R12, P1 ;  /* 0xcccccccc0f0a7825 */ /* 0x000fe200008e040c */
[----:B------:R-:W-:Y:S02]  /*2570*/  LEA.HI R49, R9, 0x1, RZ, 0x1c ;  /* 0x0000000109317811 */ /* 0x000fe400078fe0ff */
[----:B------:R-:W-:Y:S02]  /*2580*/  SEL R50, R16, 0x2, P0 ;  /* 0x0000000210327807 */ /* 0x000fe40000000000 */
[----:B------:R-:W-:Y:S02]  /*2590*/  SHF.R.U64 R51, R10, 0x3, R11 ;  /* 0x000000030a337819 */ /* 0x000fe4000000120b */
[----:B------:R-:W-:Y:S02]  /*25a0*/  SEL R17, R17, RZ, P0 ;  /* 0x000000ff11117207 */ /* 0x000fe40000000000 */
[----:B------:R-:W-:-:S02]  /*25b0*/  IADD3 R8, P0, R3, 0xa, RZ ;  /* 0x0000000a03087810 */ /* 0x000fc40007f1e0ff */
[C---:B------:R-:W-:Y:S02]  /*25c0*/  IADD3 R11, P2, R3.reuse, 0x1e, RZ ;  /* 0x0000001e030b7810 */ /* 0x040fe40007f5e0ff */
[----:B------:R-:W-:Y:S01]  /*25d0*/  IADD3 R10, P1, R3, 0x14, RZ ;  /* 0x00000014030a7810 */ /* 0x000fe20007f3e0ff */
[----:B------:R-:W-:Y:S01]  /*25e0*/  IMAD.X R13, RZ, RZ, RZ, P0 ;  /* 0x000000ffff0d7224 */ /* 0x000fe200000e06ff */
[----:B------:R-:W-:Y:S01]  /*25f0*/  IADD3 R51, R51, 0x1, RZ ;  /* 0x0000000133337810 */ /* 0x000fe20007ffe0ff */
[----:B------:R-:W-:Y:S01]  /*2600*/  IMAD.X R15, RZ, RZ, RZ, P2 ;  /* 0x000000ffff0f7224 */ /* 0x000fe200010e06ff */
[----:B------:R-:W-:Y:S02]  /*2610*/  MOV R9, R14 ;  /* 0x0000000e00097202 */ /* 0x000fe40000000f00 */
[C---:B------:R-:W-:Y:S01]  /*2620*/  SHF.L.U64.HI R48, R50.reuse, 0x4, R17 ;  /* 0x0000000432307819 */ /* 0x040fe20000010211 */
[----:B------:R-:W-:Y:S01]  /*2630*/  IMAD.SHL.U32 R50, R50, 0x10, RZ ;  /* 0x0000001032327824 */ /* 0x000fe200078e00ff */
[----:B------:R-:W-:-:S02]  /*2640*/  LOP3.LUT R12, R2, 0xf, RZ, 0xc0, !PT ;  /* 0x0000000f020c7812 */ /* 0x000fc400078ec0ff */
[----:B------:R-:W-:Y:S02]  /*2650*/  IADD3.X R14, RZ, RZ, RZ, P1, !PT ;  /* 0x000000ffff0e7210 */ /* 0x000fe40000ffe4ff */
[----:B------:R-:W-:Y:S02]  /*2660*/  LOP3.LUT R49, R49, 0x3, RZ, 0xc0, !PT ;  /* 0x0000000331317812 */ /* 0x000fe400078ec0ff */
[----:B------:R-:W-:-:S07]  /*2670*/  LOP3.LUT R51, R51, 0x3, RZ, 0xc0, !PT ;  /* 0x0000000333337812 */ /* 0x000fce00078ec0ff */
.L_x_309:
[----:B------:R-:W-:Y:S01]  /*2680*/  ISETP.GT.U32.AND P0, PT, R50, R3, PT ;  /* 0x000000033200720c */ /* 0x000fe20003f04070 */
[----:B------:R-:W-:Y:S01]  /*2690*/  BSSY B0, `(.L_x_293) ;  /* 0x00000ad000007945 */ /* 0x000fe20003800000 */
[----:B------:R-:W-:Y:S01]  /*26a0*/  HFMA2.MMA R45, -RZ, RZ, 0, 0 ;  /* 0x00000000ff2d7435 */ /* 0x000fe200000001ff */
[----:B------:R-:W-:Y:S01]  /*26b0*/  IMAD.MOV.U32 R52, RZ, RZ, RZ ;  /* 0x000000ffff347224 */ /* 0x000fe200078e00ff */
[----:B------:R-:W-:-:S13]  /*26c0*/  ISETP.GT.AND.EX P0, PT, R48, RZ, PT, P0 ;  /* 0x000000ff3000720c */ /* 0x000fda0003f04300 */
[----:B------:R-:W-:Y:S05]  /*26d0*/  @!P0 BRA `(.L_x_294) ;  /* 0x0000000800a08947 */ /* 0x000fea0003800000 */
[----:B------:R-:W-:Y:S01]  /*26e0*/  ISETP.NE.U32.AND P1, PT, R51, RZ, PT ;  /* 0x000000ff3300720c */ /* 0x000fe20003f25070 */
[----:B------:R-:W-:Y:S01]  /*26f0*/  BSSY B1, `(.L_x_295) ;  /* 0x0000026000017945 */ /* 0x000fe20003800000 */
[--C-:B------:R-:W-:Y:S02]  /*2700*/  IADD3 R17, P2, P3, -R4, -0x11, -R3.reuse ;  /* 0xffffffef04117810 */ /* 0x100fe40007b5e903 */
[----:B------:R-:W-:Y:S02]  /*2710*/  CS2R R52, SRZ ;  /* 0x0000000000347805 */ /* 0x000fe4000001ff00 */
[----:B------:R-:W-:Y:S01]  /*2720*/  ISETP.NE.AND.EX P1, PT, RZ, RZ, PT, P1 ;  /* 0x000000ffff00720c */ /* 0x000fe20003f25310 */
[----:B------:R-:W-:Y:S01]  /*2730*/  IMAD.MOV.U32 R55, RZ, RZ, R3 ;  /* 0x000000ffff377224 */ /* 0x000fe200078e0003 */
[----:B------:R-:W-:Y:S02]  /*2740*/  MOV R16, 0xffffffff ;  /* 0xffffffff00107802 */ /* 0x000fe40000000f00 */
[----:B------:R-:W-:-:S02]  /*2750*/  ISETP.GE.U32.AND P0, PT, R17, 0x1e, PT ;  /* 0x0000001e1100780c */ /* 0x000fc40003f06070 */
[----:B------:R-:W-:Y:S02]  /*2760*/  IADD3.X R17, ~R5, -0x1, R16, P2, P3 ;  /* 0xffffffff05117810 */ /* 0x000fe400017e6510 */
[----:B------:R-:W-:Y:S02]  /*2770*/  LOP3.LUT R16, R2, 0x1f, RZ, 0xc0, !PT ;  /* 0x0000001f02107812 */ /* 0x000fe400078ec0ff */
[----:B------:R-:W-:Y:S02]  /*2780*/  ISETP.GE.U32.AND.EX P0, PT, R17, RZ, PT, P0 ;  /* 0x000000ff1100720c */ /* 0x000fe40003f06100 */
[----:B------:R-:W-:Y:S02]  /*2790*/  IADD3 R16, P2, R16, R9, RZ ;  /* 0x0000000910107210 */ /* 0x000fe40007f5e0ff */
[----:B------:R-:W-:Y:S02]  /*27a0*/  MOV R45, RZ ;  /* 0x000000ff002d7202 */ /* 0x000fe40000000f00 */
[----:B------:R-:W-:Y:S01]  /*27b0*/  LEA.HI.X.SX32 R17, R9, RZ, 0x1, P2 ;  /* 0x000000ff09117211 */ /* 0x000fe200010f0eff */
[----:B------:R-:W-:Y:S08]  /*27c0*/  @!P1 BRA `(.L_x_296) ;  /* 0x0000000000609947 */ /* 0x000ff00003800000 */
        /* <DEDUP_REMOVED lines=24> */
.L_x_296:
[----:B------:R-:W-:Y:S05]  /*2950*/  BSYNC B1 ;  /* 0x0000000000017941 */ /* 0x000fea0003800000 */
.L_x_295:
[----:B------:R-:W-:Y:S05]  /*2960*/  @!P0 BRA `(.L_x_294) ;  /* 0x0000000400fc8947 */ /* 0x000fea0003800000 */
[----:B------:R-:W-:Y:S01]  /*2970*/  IADD3 R18, P2, -R55, R50, RZ ;  /* 0x0000003237127210 */ /* 0x000fe20007f5e1ff */
[----:B------:R-:W-:Y:S01]  /*2980*/  IMAD R19, R53, 0x1400, RZ ;  /* 0x0000140035137824 */ /* 0x000fe200078e02ff */
[C---:B------:R-:W-:Y:S01]  /*2990*/  SHF.L.U64.HI R17, R16.reuse, 0x1, R17 ;  /* 0x0000000110117819 */ /* 0x040fe20000010211 */
[----:B------:R-:W-:Y:S01]  /*29a0*/  IMAD.SHL.U32 R16, R16, 0x2, RZ ;  /* 0x0000000210107824 */ /* 0x000fe200078e00ff */
[----:B------:R-:W-:Y:S01]  /*29b0*/  ISETP.GT.U32.AND P1, PT, R18, 0x78, PT ;  /* 0x000000781200780c */ /* 0x000fe20003f24070 */
[----:B------:R-:W-:Y:S01]  /*29c0*/  IMAD.X R18, R48, 0x1, ~R53, P2 ;  /* 0x0000000130127824 */ /* 0x000fe200010e0e35 */
[----:B------:R-:W-:Y:S01]  /*29d0*/  ULDC.64 UR4, c[0x0][0x260] ;  /* 0x0000980000047ab9 */ /* 0x000fe20000000a00 */
[----:B------:R-:W-:Y:S01]  /*29e0*/  IMAD.WIDE.U32 R16, R55, 0x1400, R16 ;  /* 0x0000140037107825 */ /* 0x000fe200078e0010 */
[----:B------:R-:W-:Y:S02]  /*29f0*/  BSSY B1, `(.L_x_297) ;  /* 0x0000043000017945 */ /* 0x000fe40003800000 */
[----:B------:R-:W-:-:S02]  /*2a00*/  ISETP.GT.AND.EX P1, PT, R18, RZ, PT, P1 ;  /* 0x000000ff1200720c */ /* 0x000fc40003f24310 */
[----:B------:R-:W-:Y:S02]  /*2a10*/  IADD3 R17, R17, R19, RZ ;  /* 0x0000001311117210 */ /* 0x000fe40007ffe0ff */
[----:B------:R-:W-:-:S04]  /*2a20*/  LEA R56, P0, R16, UR4, 0x2 ;  /* 0x0000000410387c11 */ /* 0x000fc8000f8010ff */
[----:B------:R-:W-:Y:S02]  /*2a30*/  LEA.HI.X R16, R16, UR5, R17, 0x2, P0 ;  /* 0x0000000510107c11 */ /* 0x000fe400080f1411 */
[----:B------:R-:W-:-:S04]  /*2a40*/  IADD3 R56, P0, R56, 0x66000, RZ ;  /* 0x0006600038387810 */ /* 0x000fc80007f1e0ff */
[----:B------:R-:W-:Y:S02]  /*2a50*/  IADD3.X R57, RZ, R16, RZ, P0, !PT ;  /* 0x00000010ff397210 */ /* 0x000fe400007fe4ff */
[----:B------:R-:W-:Y:S01]  /*2a60*/  PLOP3.LUT P0, PT, PT, PT, PT, 0x80, 0x0 ;  /* 0x000000000000781c */ /* 0x000fe20003f0f070 */
[----:B------:R-:W-:-:S12]  /*2a70*/  @!P1 BRA `(.L_x_298) ;  /* 0x0000000000e89947 */ /* 0x000fd80003800000 */
[----:B------:R-:W-:Y:S02]  /*2a80*/  IADD3 R58, P1, R50, -0x78, RZ ;  /* 0xffffff88323a7810 */ /* 0x000fe40007f3e0ff */
[----:B------:R-:W-:Y:S02]  /*2a90*/  PLOP3.LUT P0, PT, PT, PT, PT, 0x8, 0x0 ;  /* 0x000000000000781c */ /* 0x000fe40003f0e170 */
[----:B------:R-:W-:-:S11]  /*2aa0*/  IADD3.X R54, R48, -0x1, RZ, P1, !PT ;  /* 0xffffffff30367810 */ /* 0x000fd60000ffe4ff */
.L_x_299:
        /* <DEDUP_REMOVED lines=14> */
[----:B------:R-:W5:Y:S01]  /*2b90*/  LDG.E.64 R46, desc[UR8][R56.64+0x28a000] ;  /* 0x28a00008382e7981 */ /* 0x000f62000c1e1b00 */
[----:B--2---:R-:W-:-:S03]  /*2ba0*/  FADD.FTZ R59, R16, R45 ;  /* 0x0000002d103b7221 */ /* 0x004fc60000010000 */
[----:B------:R0:W2:Y:S01]  /*2bb0*/  LDG.E.64 R44, desc[UR8][R56.64+0x258000] ;  /* 0x25800008382c7981 */ /* 0x0000a2000c1e1b00 */
[----:B------:R-:W-:Y:S01]  /*2bc0*/  FADD.FTZ R52, R17, R52 ;  /* 0x0000003411347221 */ /* 0x000fe20000010000 */
[----:B---3--:R-:W-:-:S03]  /*2bd0*/  FADD.FTZ R59, R59, R18 ;  /* 0x000000123b3b7221 */ /* 0x008fc60000010000 */
[----:B------:R-:W-:Y:S01]  /*2be0*/  FADD.FTZ R52, R52, R19 ;  /* 0x0000001334347221 */ /* 0x000fe20000010000 */
[----:B----4-:R-:W-:-:S03]  /*2bf0*/  FADD.FTZ R59, R59, R20 ;  /* 0x000000143b3b7221 */ /* 0x010fc60000010000 */
[----:B------:R-:W-:Y:S01]  /*2c00*/  FADD.FTZ R52, R52, R21 ;  /* 0x0000001534347221 */ /* 0x000fe20000010000 */
[----:B-----5:R-:W-:-:S03]  /*2c10*/  FADD.FTZ R59, R59, R22 ;  /* 0x000000163b3b7221 */ /* 0x020fc60000010000 */
        /* <DEDUP_REMOVED lines=11> */
[----:B------:R-:W-:Y:S01]  /*2cd0*/  IADD3 R55, P1, R55, 0xa0, RZ ;  /* 0x000000a037377810 */ /* 0x000fe20007f3e0ff */
[----:B------:R-:W-:Y:S02]  /*2ce0*/  FADD.FTZ R59, R59, R34 ;  /* 0x000000223b3b7221 */ /* 0x000fe40000010000 */
[----:B------:R-:W-:Y:S02]  /*2cf0*/  FADD.FTZ R52, R52, R35 ;  /* 0x0000002334347221 */ /* 0x000fe40000010000 */
[----:B------:R-:W-:Y:S01]  /*2d00*/  FADD.FTZ R59, R59, R36 ;  /* 0x000000243b3b7221 */ /* 0x000fe20000010000 */
[----:B------:R-:W-:Y:S02]  /*2d10*/  IMAD.X R53, RZ, RZ, R53, P1 ;  /* 0x000000ffff357224 */ /* 0x000fe400008e0635 */
[----:B------:R-:W-:Y:S01]  /*2d20*/  FADD.FTZ R52, R52, R37 ;  /* 0x0000002534347221 */ /* 0x000fe20000010000 */
[----:B------:R-:W-:Y:S01]  /*2d30*/  ISETP.GE.U32.AND P1, PT, R55, R58, PT ;  /* 0x0000003a3700720c */ /* 0x000fe20003f26070 */
[----:B------:R-:W-:-:S02]  /*2d40*/  FADD.FTZ R59, R59, R38 ;  /* 0x000000263b3b7221 */ /* 0x000fc40000010000 */
[----:B------:R-:W-:Y:S01]  /*2d50*/  FADD.FTZ R52, R52, R39 ;  /* 0x0000002734347221 */ /* 0x000fe20000010000 */
[----:B------:R-:W-:Y:S01]  /*2d60*/  ISETP.GE.AND.EX P1, PT, R53, R54, PT, P1 ;  /* 0x000000363500720c */ /* 0x000fe20003f26310 */
[----:B------:R-:W-:Y:S02]  /*2d70*/  FADD.FTZ R59, R59, R40 ;  /* 0x000000283b3b7221 */ /* 0x000fe40000010000 */
[----:B------:R-:W-:Y:S02]  /*2d80*/  FADD.FTZ R52, R52, R41 ;  /* 0x0000002934347221 */ /* 0x000fe40000010000 */
[----:B------:R-:W-:Y:S02]  /*2d90*/  FADD.FTZ R59, R59, R42 ;  /* 0x0000002a3b3b7221 */ /* 0x000fe40000010000 */
[----:B------:R-:W-:Y:S01]  /*2da0*/  FADD.FTZ R52, R52, R43 ;  /* 0x0000002b34347221 */ /* 0x000fe20000010000 */
[----:B0-----:R-:W-:-:S04]  /*2db0*/  IADD3 R56, P2, R56, 0x320000, RZ ;  /* 0x0032000038387810 */ /* 0x001fc80007f5e0ff */
[----:B------:R-:W-:Y:S01]  /*2dc0*/  IADD3.X R57, RZ, R57, RZ, P2, !PT ;  /* 0x00000039ff397210 */ /* 0x000fe200017fe4ff */
[----:B--2---:R-:W-:Y:S01]  /*2dd0*/  FADD.FTZ R59, R59, R44 ;  /* 0x0000002c3b3b7221 */ /* 0x004fe20000010000 */
[----:B------:R-:W-:-:S03]  /*2de0*/  FADD.FTZ R52, R52, R45 ;  /* 0x0000002d34347221 */ /* 0x000fc60000010000 */
[----:B------:R-:W-:Y:S01]  /*2df0*/  FADD.FTZ R45, R59, R46 ;  /* 0x0000002e3b2d7221 */ /* 0x000fe20000010000 */
[----:B------:R-:W-:Y:S01]  /*2e00*/  FADD.FTZ R52, R52, R47 ;  /* 0x0000002f34347221 */ /* 0x000fe20000010000 */
[----:B------:R-:W-:Y:S06]  /*2e10*/  @!P1 BRA `(.L_x_299) ;  /* 0xfffffffc00249947 */ /* 0x000fec000383ffff */
.L_x_298:
[----:B------:R-:W-:Y:S05]  /*2e20*/  BSYNC B1 ;  /* 0x0000000000017941 */ /* 0x000fea0003800000 */
.L_x_297:
        /* <DEDUP_REMOVED lines=35> */
.L_x_301:
[----:B------:R-:W-:Y:S05]  /*3060*/  BSYNC B1 ;  /* 0x0000000000017941 */ /* 0x000fea0003800000 */
.L_x_300:
        /* <DEDUP_REMOVED lines=15> */
.L_x_294:
[----:B------:R-:W-:Y:S05]  /*3160*/  BSYNC B0 ;  /* 0x0000000000007941 */ /* 0x000fea0003800000 */
.L_x_293:
        /* <DEDUP_REMOVED lines=50> */
.L_x_318:
        /* <DEDUP_REMOVED lines=15> */
[C---:B0-----:R-:W-:Y:S01]  /*3580*/  @!P0 SHF.L.U32 R17, R12.reuse, 0x1, RZ ;  /* 0x000000010c118819 */ /* 0x041fe200000006ff */
        /* <DEDUP_REMOVED lines=31> */
.L_x_328:
        /* <DEDUP_REMOVED lines=9> */
[C---:B-1----:R-:W-:Y:S01]  /*3810*/  @!P0 IMAD.SHL.U32 R17, R12.reuse, 0x2, RZ ;  /* 0x000000020c118824 */ /* 0x042fe200078e00ff */
        /* <DEDUP_REMOVED lines=20> */
[----:B------:R-:W-:-:S03]  /*3960*/  IMAD.MOV.U32 R17, RZ, RZ, 0xffff ;  /* 0x0000ffffff117424 */ /* 0x000fc600078e00ff */
        /* <DEDUP_REMOVED lines=10> */
.L_x_338:
[----:B--2---:R-:W-:Y:S01]  /*3a10*/  FADD.FTZ R17, R16, R34 ;  /* 0x0000002210117221 */ /* 0x004fe20000010000 */
[----:B------:R-:W-:-:S04]  /*3a20*/  @!P1 F2FP.BF16.F32.PACK_AB R16, RZ, R26 ;  /* 0x0000001aff10923e */ /* 0x000fc800000010ff */
[----:B------:R-:W-:Y:S02]  /*3a30*/  PRMT R22, R16, 0x7610, R22 ;  /* 0x0000761010167816 */ /* 0x000fe40000000016 */
[----:B------:R-:W-:Y:S02]  /*3a40*/  @!P1 F2FP.BF16.F32.PACK_AB R17, RZ, R17 ;  /* 0x00000011ff11923e */ /* 0x000fe400000010ff */
[----:B------:R-:W-:Y:S01]  /*3a50*/  LEA.HI R16, R2, 0x3c, RZ, 0x1c ;  /* 0x0000003c02107811 */ /* 0x000fe200078fe0ff */
[----:B------:R2:W-:Y:S04]  /*3a60*/  @!P1 STG.E.U16 desc[UR8][R18.64+0x50], R22 ;  /* 0x0000501612009986 */ /* 0x0005e8000c101508 */
[----:B------:R2:W-:Y:S02]  /*3a70*/  @!P1 STG.E.U16 desc[UR8][R20.64+0x50], R17 ;  /* 0x0000501114009986 */ /* 0x0005e4000c101508 */
.L_x_304:
[----:B------:R-:W-:Y:S05]  /*3a80*/  BSYNC B0 ;  /* 0x0000000000007941 */ /* 0x000fea0003800000 */
.L_x_303:
[----:B------:R-:W-:-:S13]  /*3a90*/  ISETP.GE.U32.AND P0, PT, R7, 0x3c, PT ;  /* 0x0000003c0700780c */ /* 0x000fda0003f06070 */
[----:B------:R-:W-:Y:S05]  /*3aa0*/  @!P0 BRA `(.L_x_302) ;  /* 0x0000000800ac8947 */ /* 0x000fea0003800000 */
[----:B------:R-:W-:Y:S01]  /*3ab0*/  ISETP.GT.U32.AND P0, PT, R12, 0x9, PT ;  /* 0x000000090c00780c */ /* 0x000fe20003f04070 */
[----:B012---:R-:W-:Y:S01]  /*3ac0*/  HFMA2.MMA R18, -RZ, RZ, 0, 0 ;  /* 0x00000000ff127435 */ /* 0x007fe200000001ff */
[----:B------:R-:W-:-:S11]  /*3ad0*/  UMOV UR5, 0xffff ;  /* 0x0000ffff00057882 */ /* 0x000fd60000000000 */
[C---:B------:R-:W-:Y:S02]  /*3ae0*/  @!P0 SHF.L.U32 R17, R12.reuse, 0x1, RZ ;  /* 0x000000010c118819 */ /* 0x040fe400000006ff */
[----:B------:R-:W-:Y:S02]  /*3af0*/  @!P0 LEA R20, R12, UR4, 0x7 ;  /* 0x000000040c148c11 */ /* 0x000fe4000f8e38ff */
[----:B------:R-:W-:-:S05]  /*3b00*/  @!P0 LOP3.LUT R17, R16, R17, RZ, 0x3c, !PT ;  /* 0x0000001110118212 */ /* 0x000fca00078e3cff */
[----:B------:R-:W-:Y:S01]  /*3b10*/  @!P0 IMAD R19, R17, 0x4, R20 ;  /* 0x0000000411138824 */ /* 0x000fe200078e0214 */
[----:B------:R-:W-:-:S04]  /*3b20*/  MOV R17, RZ ;  /* 0x000000ff00117202 */ /* 0x000fc80000000f00 */
[----:B------:R0:W1:Y:S04]  /*3b30*/  @!P0 LDS R18, [R19] ;  /* 0x0000000013128984 */ /* 0x0000680000000800 */
[----:B------:R0:W2:Y:S01]  /*3b40*/  @!P0 LDS R17, [R19+0x500] ;  /* 0x0005000013118984 */ /* 0x0000a20000000800 */
[----:B------:R-:W-:Y:S05]  /*3b50*/  BRA.DIV UR5, `(.L_x_308) ;  /* 0x0000001605447947 */ /* 0x000fea000b800000 */
[----:B------:R-:W-:Y:S01]  /*3b60*/  @!P0 VIADD R21, R16, 0x14 ;  /* 0x0000001410158836 */ /* 0x000fe20000000000 */
[C---:B------:R-:W-:Y:S01]  /*3b70*/  @!P0 SHF.L.U32 R24, R12.reuse, 0x1, RZ ;  /* 0x000000010c188819 */ /* 0x040fe200000006ff */
[----:B------:R-:W-:Y:S01]  /*3b80*/  IMAD.MOV.U32 R35, RZ, RZ, RZ ;  /* 0x000000ffff237224 */ /* 0x000fe200078e00ff */
[C---:B------:R-:W-:Y:S01]  /*3b90*/  @!P0 LEA R26, R12.reuse, UR4, 0x7 ;  /* 0x000000040c1a8c11 */ /* 0x040fe2000f8e38ff */
[----:B------:R-:W-:Y:S01]  /*3ba0*/  IMAD.MOV.U32 R34, RZ, RZ, 0xffff ;  /* 0x0000ffffff227424 */ /* 0x000fe200078e00ff */
[----:B------:R-:W-:Y:S01]  /*3bb0*/  @!P0 LOP3.LUT R21, R21, R24, RZ, 0x3c, !PT ;  /* 0x0000001815158212 */ /* 0x000fe200078e3cff */
[----:B------:R-:W-:Y:S01]  /*3bc0*/  IMAD.MOV.U32 R33, RZ, RZ, 0xffff ;  /* 0x0000ffffff217424 */ /* 0x000fe200078e00ff */
[----:B------:R-:W-:Y:S01]  /*3bd0*/  @!P0 SHF.L.U32 R23, R12, 0x1, RZ ;  /* 0x000000010c178819 */ /* 0x000fe200000006ff */
[----:B------:R-:W-:Y:S01]  /*3be0*/  IMAD.MOV.U32 R42, RZ, RZ, 0xffff ;  /* 0x0000ffffff2a7424 */ /* 0x000fe200078e00ff */
[----:B------:R-:W-:Y:S01]  /*3bf0*/  @!P0 IADD3 R22, R16, 0x28, RZ ;  /* 0x0000002810168810 */ /* 0x000fe20007ffe0ff */
[----:B------:R-:W-:Y:S01]  /*3c00*/  @!P0 IMAD R21, R21, 0x4, R26 ;  /* 0x0000000415158824 */ /* 0x000fe200078e021a */
[----:B------:R-:W-:Y:S01]  /*3c10*/  @!P0 LEA R25, R12, UR4, 0x7 ;  /* 0x000000040c198c11 */ /* 0x000fe2000f8e38ff */
[----:B------:R-:W-:Y:S01]  /*3c20*/  @!P0 VIADD R26, R16, 0x3c ;  /* 0x0000003c101a8836 */ /* 0x000fe20000000000 */
[----:B------:R-:W-:Y:S01]  /*3c30*/  @!P0 LOP3.LUT R22, R22, R23, RZ, 0x3c, !PT ;  /* 0x0000001716168212 */ /* 0x000fe200078e3cff */
[----:B--2---:R-:W-:Y:S01]  /*3c40*/  SHFL.BFLY PT, R34, R17, 0x8, 0x101f ;  /* 0x0d101f0011227f89 */ /* 0x004fe200000e0000 */
[----:B------:R-:W-:Y:S01]  /*3c50*/  @!P0 SHF.L.U32 R27, R12, 0x1, RZ ;  /* 0x000000010c1b8819 */ /* 0x000fe200000006ff */
[----:B------:R-:W-:Y:S01]  /*3c60*/  IMAD.MOV.U32 R45, RZ, RZ, 0xffff ;  /* 0x0000ffffff2d7424 */ /* 0x000fe200078e00ff */
[----:B------:R-:W-:Y:S01]  /*3c70*/  @!P0 LEA R22, R22, R25, 0x2 ;  /* 0x0000001916168211 */ /* 0x000fe200078e10ff */
[----:B------:R-:W2:Y:S01]  /*3c80*/  @!P0 LDS R23, [R21] ;  /* 0x0000000015178984 */ /* 0x000ea20000000800 */
[----:B------:R-:W-:-:S02]  /*3c90*/  @!P0 LOP3.LUT R26, R26, R27, RZ, 0x3c, !PT ;  /* 0x0000001b1a1a8212 */ /* 0x000fc400078e3cff */
[----:B------:R-:W-:Y:S01]  /*3ca0*/  @!P0 LEA R43, R12, UR4, 0x7 ;  /* 0x000000040c2b8c11 */ /* 0x000fe2000f8e38ff */
[----:B------:R-:W-:Y:S01]  /*3cb0*/  @!P0 LDS R25, [R22] ;  /* 0x0000000016198984 */ /* 0x000fe20000000800 */
[----:B------:R-:W-:Y:S02]  /*3cc0*/  MOV R29, 0xffff ;  /* 0x0000ffff001d7802 */ /* 0x000fe40000000f00 */
[----:B------:R-:W-:Y:S01]  /*3cd0*/  @!P0 LEA R43, R26, R43, 0x2 ;  /* 0x0000002b1a2b8211 */ /* 0x000fe200078e10ff */
[----:B------:R3:W-:Y:S01]  /*3ce0*/  @!P0 LDS R24, [R21+0x500] ;  /* 0x0005000015188984 */ /* 0x0007e20000000800 */
[----:B------:R-:W-:Y:S02]  /*3cf0*/  MOV R26, RZ ;  /* 0x000000ff001a7202 */ /* 0x000fe40000000f00 */
[----:B------:R-:W-:Y:S01]  /*3d00*/  MOV R30, 0xffff ;  /* 0x0000ffff001e7802 */ /* 0x000fe20000000f00 */
[----:B------:R4:W-:Y:S01]  /*3d10*/  @!P0 LDS R28, [R22+0x500] ;  /* 0x00050000161c8984 */ /* 0x0009e20000000800 */
[----:B------:R-:W-:-:S02]  /*3d20*/  MOV R36, RZ ;  /* 0x000000ff00247202 */ /* 0x000fc40000000f00 */
[----:B------:R-:W-:Y:S01]  /*3d30*/  MOV R41, 0xffff ;  /* 0x0000ffff00297802 */ /* 0x000fe20000000f00 */
[----:B01----:R-:W0:Y:S01]  /*3d40*/  SHFL.BFLY PT, R19, R18, 0x8, 0x101f ;  /* 0x0d101f0012137f89 */ /* 0x003e2200000e0000 */
[----:B------:R-:W-:Y:S01]  /*3d50*/  MOV R31, 0xffff ;  /* 0x0000ffff001f7802 */ /* 0x000fe20000000f00 */
[----:B---3--:R-:W-:Y:S01]  /*3d60*/  IMAD.MOV.U32 R21, RZ, RZ, RZ ;  /* 0x000000ffff157224 */ /* 0x008fe200078e00ff */
[----:B------:R-:W-:Y:S01]  /*3d70*/  MOV R32, 0xffff ;  /* 0x0000ffff00207802 */ /* 0x000fe20000000f00 */
[----:B----4-:R-:W-:Y:S01]  /*3d80*/  IMAD.MOV.U32 R22, RZ, RZ, RZ ;  /* 0x000000ffff167224 */ /* 0x010fe200078e00ff */
[----:B--2---:R-:W-:Y:S01]  /*3d90*/  @!P0 MOV R35, R23 ;  /* 0x0000001700238202 */ /* 0x004fe20000000f00 */
[----:B0-----:R-:W-:Y:S01]  /*3da0*/  FADD.FTZ R19, R19, R18 ;  /* 0x0000001213137221 */ /* 0x001fe20000010000 */
[----:B------:R-:W-:Y:S01]  /*3db0*/  @!P0 LDS R23, [R43+0x500] ;  /* 0x000500002b178984 */ /* 0x000fe20000000800 */
[----:B------:R-:W-:Y:S01]  /*3dc0*/  FADD.FTZ R18, R34, R17 ;  /* 0x0000001122127221 */ /* 0x000fe20000010000 */
[----:B------:R-:W-:-:S02]  /*3dd0*/  @!P0 IMAD.MOV.U32 R26, RZ, RZ, R25 ;  /* 0x000000ffff1a8224 */ /* 0x000fc400078e0019 */
[----:B------:R0:W-:Y:S01]  /*3de0*/  @!P0 LDS R25, [R43] ;  /* 0x000000002b198984 */ /* 0x0001e20000000800 */
[----:B------:R-:W-:-:S03]  /*3df0*/  @!P0 MOV R36, R24 ;  /* 0x0000001800248202 */ /* 0x000fc60000000f00 */
[----:B------:R-:W1:Y:S01]  /*3e00*/  SHFL.BFLY PT, R24, R35, 0x8, 0x101f ;  /* 0x0d101f0023187f89 */ /* 0x000e6200000e0000 */
[----:B------:R-:W-:-:S03]  /*3e10*/  @!P0 MOV R22, R28 ;  /* 0x0000001c00168202 */ /* 0x000fc60000000f00 */
[----:B------:R-:W2:Y:S01]  /*3e20*/  SHFL.BFLY PT, R39, R26, 0x8, 0x101f ;  /* 0x0d101f001a277f89 */ /* 0x000ea200000e0000 */
[----:B------:R-:W-:Y:S02]  /*3e30*/  MOV R28, 0xffff ;  /* 0x0000ffff001c7802 */ /* 0x000fe40000000f00 */
[----:B0-----:R-:W-:Y:S01]  /*3e40*/  IADD3 R43, R16, R9, RZ ;  /* 0x00000009102b7210 */ /* 0x001fe20007ffe0ff */
[----:B------:R-:W0:Y:S04]  /*3e50*/  SHFL.BFLY PT, R41, R22, 0x8, 0x101f ;  /* 0x0d101f0016297f89 */ /* 0x000e2800000e0000 */
[----:B------:R-:W3:Y:S04]  /*3e60*/  SHFL.BFLY PT, R29, R36, 0x8, 0x101f ;  /* 0x0d101f00241d7f89 */ /* 0x000ee800000e0000 */
[----:B------:R-:W4:Y:S01]  /*3e70*/  SHFL.BFLY PT, R20, R19, 0x4, 0x101f ;  /* 0x0c901f0013147f89 */ /* 0x000f2200000e0000 */
[----:B-1----:R-:W-:Y:S01]  /*3e80*/  FADD.FTZ R27, R24, R35 ;  /* 0x00000023181b7221 */ /* 0x002fe20000010000 */
[----:B------:R-:W-:Y:S01]  /*3e90*/  MOV R24, RZ ;  /* 0x000000ff00187202 */ /* 0x000fe20000000f00 */
[----:B------:R-:W-:-:S02]  /*3ea0*/  IMAD.MOV.U32 R35, RZ, RZ, 0xffff ;  /* 0x0000ffffff237424 */ /* 0x000fc400078e00ff */
[----:B--2---:R-:W-:Y:S01]  /*3eb0*/  FADD.FTZ R28, R39, R26 ;  /* 0x0000001a271c7221 */ /* 0x004fe20000010000 */
[----:B------:R-:W-:Y:S02]  /*3ec0*/  MOV R26, 0xffff ;  /* 0x0000ffff001a7802 */ /* 0x000fe40000000f00 */
[----:B------:R-:W-:Y:S01]  /*3ed0*/  @!P0 MOV R21, R23 ;  /* 0x0000001700158202 */ /* 0x000fe20000000f00 */
[----:B------:R-:W-:Y:S02]  /*3ee0*/  IMAD.MOV.U32 R23, RZ, RZ, 0xffff ;  /* 0x0000ffffff177424 */ /* 0x000fe400078e00ff */
[----:B0-----:R-:W-:Y:S01]  /*3ef0*/  FADD.FTZ R39, R41, R22 ;  /* 0x0000001629277221 */ /* 0x001fe20000010000 */
[----:B------:R-:W-:Y:S01]  /*3f00*/  MOV R41, 0xffff ;  /* 0x0000ffff00297802 */ /* 0x000fe20000000f00 */
[----:B---3--:R-:W-:Y:S01]  /*3f10*/  FADD.FTZ R29, R29, R36 ;  /* 0x000000241d1d7221 */ /* 0x008fe20000010000 */
[----:B------:R-:W-:Y:S01]  /*3f20*/  @!P0 MOV R24, R25 ;  /* 0x0000001900188202 */ /* 0x000fe20000000f00 */
[----:B------:R-:W0:Y:S01]  /*3f30*/  SHFL.BFLY PT, R34, R18, 0x4, 0x101f ;  /* 0x0c901f0012227f89 */ /* 0x000e2200000e0000 */
[----:B------:R-:W-:Y:S01]  /*3f40*/  MOV R25, 0xffff ;  /* 0x0000ffff00197802 */ /* 0x000fe20000000f00 */
[----:B----4-:R-:W-:Y:S01]  /*3f50*/  FADD.FTZ R20, R19, R20 ;  /* 0x0000001413147221 */ /* 0x010fe20000010000 */
[----:B------:R-:W-:Y:S01]  /*3f60*/  ISETP.NE.AND P0, PT, R12, RZ, PT ;  /* 0x000000ff0c00720c */ /* 0x000fe20003f05270 */
[----:B------:R-:W1:Y:S01]  /*3f70*/  SHFL.BFLY PT, R26, R27, 0x4, 0x101f ;  /* 0x0c901f001b1a7f89 */ /* 0x000e6200000e0000 */
[----:B------:R-:W-:-:S03]  /*3f80*/  MOV R36, 0xffff ;  /* 0x0000ffff00247802 */ /* 0x000fc60000000f00 */
[----:B------:R-:W2:Y:S04]  /*3f90*/  SHFL.BFLY PT, R25, R24, 0x8, 0x101f ;  /* 0x0d101f0018197f89 */ /* 0x000ea800000e0000 */
[----:B------:R-:W3:Y:S04]  /*3fa0*/  SHFL.BFLY PT, R22, R21, 0x8, 0x101f ;  /* 0x0d101f0015167f89 */ /* 0x000ee800000e0000 */
[----:B------:R-:W4:Y:S04]  /*3fb0*/  SHFL.BFLY PT, R42, R39, 0x4, 0x101f ;  /* 0x0c901f00272a7f89 */ /* 0x000f2800000e0000 */
[----:B------:R-:W5:Y:S04]  /*3fc0*/  SHFL.BFLY PT, R38, R29, 0x4, 0x101f ;  /* 0x0c901f001d267f89 */ /* 0x000f6800000e0000 */
[----:B------:R-:W5:Y:S01]  /*3fd0*/  SHFL.BFLY PT, R41, R28, 0x4, 0x101f ;  /* 0x0c901f001c297f89 */ /* 0x000f6200000e0000 */
[----:B0-----:R-:W-:Y:S01]  /*3fe0*/  FADD.FTZ R17, R18, R34 ;  /* 0x0000002212117221 */ /* 0x001fe20000010000 */
[----:B------:R-:W-:-:S02]  /*3ff0*/  IMAD.MOV.U32 R34, RZ, RZ, 0xffff ;  /* 0x0000ffffff227424 */ /* 0x000fc400078e00ff */
[----:B------:R-:W0:Y:S01]  /*4000*/  SHFL.BFLY PT, R19, R20, 0x2, 0x101f ;  /* 0x0c501f0014137f89 */ /* 0x000e2200000e0000 */
[----:B-1----:R-:W-:Y:S01]  /*4010*/  FADD.FTZ R37, R27, R26 ;  /* 0x0000001a1b257221 */ /* 0x002fe20000010000 */
[----:B------:R-:W-:Y:S02]  /*4020*/  MOV R27, 0xffff ;  /* 0x0000ffff001b7802 */ /* 0x000fe40000000f00 */
[----:B------:R-:W1:Y:S01]  /*4030*/  SHFL.BFLY PT, R34, R17, 0x2, 0x101f ;  /* 0x0c501f0011227f89 */ /* 0x000e6200000e0000 */
[----:B--2---:R-:W-:Y:S01]  /*4040*/  FADD.FTZ R44, R25, R24 ;  /* 0x00000018192c7221 */ /* 0x004fe20000010000 */
[----:B------:R-:W-:Y:S01]  /*4050*/  MOV R24, 0xffff ;  /* 0x0000ffff00187802 */ /* 0x000fe20000000f00 */
[----:B---3--:R-:W-:Y:S01]  /*4060*/  FADD.FTZ R22, R22, R21 ;  /* 0x0000001516167221 */ /* 0x008fe20000010000 */
[----:B------:R-:W-:Y:S02]  /*4070*/  IMAD.MOV.U32 R21, RZ, RZ, 0xffff ;  /* 0x0000ffffff157424 */ /* 0x000fe400078e00ff */
[----:B------:R-:W2:Y:S01]  /*4080*/  SHFL.BFLY PT, R23, R44, 0x4, 0x101f ;  /* 0x0c901f002c177f89 */ /* 0x000ea200000e0000 */
[----:B----4-:R-:W-:Y:S01]  /*4090*/  FADD.FTZ R26, R39, R42 ;  /* 0x0000002a271a7221 */ /* 0x010fe20000010000 */
[----:B------:R-:W-:-:S02]  /*40a0*/  MOV R39, 0xffff ;  /* 0x0000ffff00277802 */ /* 0x000fc40000000f00 */
[----:B------:R-:W3:Y:S01]  /*40b0*/  SHFL.BFLY PT, R24, R37, 0x2, 0x101f ;  /* 0x0c501f0025187f89 */ /* 0x000ee200000e0000 */
[----:B------:R-:W-:Y:S01]  /*40c0*/  MOV R42, 0xffff ;  /* 0x0000ffff002a7802 */ /* 0x000fe20000000f00 */
[----:B-----5:R-:W-:Y:S01]  /*40d0*/  FADD.FTZ R38, R29, R38 ;  /* 0x000000261d267221 */ /* 0x020fe20000010000 */
[----:B------:R-:W-:Y:S01]  /*40e0*/  IMAD.MOV.U32 R29, RZ, RZ, 0xffff ;  /* 0x0000ffffff1d7424 */ /* 0x000fe200078e00ff */
[----:B------:R-:W4:Y:S01]  /*40f0*/  SHFL.BFLY PT, R39, R26, 0x2, 0x101f ;  /* 0x0c501f001a277f89 */ /* 0x000f2200000e0000 */
[----:B------:R-:W-:Y:S01]  /*4100*/  FADD.FTZ R40, R28, R41 ;  /* 0x000000291c287221 */ /* 0x000fe20000010000 */
[----:B------:R-:W-:Y:S02]  /*4110*/  MOV R41, 0xffff ;  /* 0x0000ffff00297802 */ /* 0x000fe40000000f00 */
[----:B------:R-:W5:Y:S01]  /*4120*/  SHFL.BFLY PT, R21, R38, 0x2, 0x101f ;  /* 0x0c501f0026157f89 */ /* 0x000f6200000e0000 */
[----:B0-----:R-:W-:Y:S01]  /*4130*/  FADD.FTZ R19, R20, R19 ;  /* 0x0000001314137221 */ /* 0x001fe20000010000 */
[----:B------:R-:W-:-:S02]  /*4140*/  MOV R20, 0xffff ;  /* 0x0000ffff00147802 */ /* 0x000fc40000000f00 */
[----:B------:R-:W0:Y:S01]  /*4150*/  SHFL.BFLY PT, R27, R40, 0x2, 0x101f ;  /* 0x0c501f00281b7f89 */ /* 0x000e2200000e0000 */
[----:B-1----:R-:W-:Y:S01]  /*4160*/  FADD.FTZ R18, R17, R34 ;  /* 0x0000002211127221 */ /* 0x002fe20000010000 */
[----:B------:R-:W-:Y:S02]  /*4170*/  MOV R17, 0xffff ;  /* 0x0000ffff00117802 */ /* 0x000fe40000000f00 */
[----:B------:R-:W1:Y:S01]  /*4180*/  SHFL.BFLY PT, R29, R22, 0x4, 0x101f ;  /* 0x0c901f00161d7f89 */ /* 0x000e6200000e0000 */
[----:B--2---:R-:W-:-:S03]  /*4190*/  FADD.FTZ R44, R44, R23 ;  /* 0x000000172c2c7221 */ /* 0x004fc60000010000 */
[----:B------:R-:W2:Y:S01]  /*41a0*/  SHFL.BFLY PT, R20, R19, 0x1, 0x101f ;  /* 0x0c301f0013147f89 */ /* 0x000ea200000e0000 */
[----:B---3--:R-:W-:-:S03]  /*41b0*/  FADD.FTZ R37, R37, R24 ;  /* 0x0000001825257221 */ /* 0x008fc60000010000 */
[----:B------:R-:W3:Y:S01]  /*41c0*/  SHFL.BFLY PT, R17, R18, 0x1, 0x101f ;  /* 0x0c301f0012117f89 */ /* 0x000ee200000e0000 */
[----:B------:R-:W3:Y:S01]  /*41d0*/  @!P0 LDC.64 R24, c[0x0][0x220] ;  /* 0x00008800ff188b82 */ /* 0x000ee20000000a00 */
[----:B----4-:R-:W-:Y:S02]  /*41e0*/  FADD.FTZ R39, R26, R39 ;  /* 0x000000271a277221 */ /* 0x010fe40000010000 */
[----:B------:R-:W4:Y:S01]  /*41f0*/  SHFL.BFLY PT, R36, R37, 0x1, 0x101f ;  /* 0x0c301f0025247f89 */ /* 0x000f2200000e0000 */
[----:B-----5:R-:W-:-:S03]  /*4200*/  FADD.FTZ R38, R38, R21 ;  /* 0x0000001526267221 */ /* 0x020fc60000010000 */
[----:B------:R-:W5:Y:S01]  /*4210*/  SHFL.BFLY PT, R42, R39, 0x1, 0x101f ;  /* 0x0c301f00272a7f89 */ /* 0x000f6200000e0000 */
[----:B0-----:R-:W-:-:S03]  /*4220*/  FADD.FTZ R40, R40, R27 ;  /* 0x0000001b28287221 */ /* 0x001fc60000010000 */
[----:B------:R-:W0:Y:S01]  /*4230*/  SHFL.BFLY PT, R35, R38, 0x1, 0x101f ;  /* 0x0c301f0026237f89 */ /* 0x000e2200000e0000 */
[----:B------:R-:W0:Y:S01]  /*4240*/  @!P0 LDC.64 R26, c[0x0][0x218] ;  /* 0x00008600ff1a8b82 */ /* 0x000e220000000a00 */
[----:B-1----:R-:W-:Y:S01]  /*4250*/  FADD.FTZ R28, R22, R29 ;  /* 0x0000001d161c7221 */ /* 0x002fe20000010000 */
[----:B------:R-:W-:Y:S01]  /*4260*/  MOV R29, 0xffff ;  /* 0x0000ffff001d7802 */ /* 0x000fe20000000f00 */
[----:B------:R-:W1:Y:S01]  /*4270*/  SHFL.BFLY PT, R41, R40, 0x1, 0x101f ;  /* 0x0c301f0028297f89 */ /* 0x000e6200000e0000 */
[----:B--2---:R-:W-:-:S03]  /*4280*/  FADD.FTZ R19, R19, R20 ;  /* 0x0000001413137221 */ /* 0x004fc60000010000 */
[----:B------:R-:W2:Y:S01]  /*4290*/  SHFL.BFLY PT, R45, R44, 0x2, 0x101f ;  /* 0x0c501f002c2d7f89 */ /* 0x000ea200000e0000 */
[----:B------:R-:W2:Y:S01]  /*42a0*/  @!P0 LDC.64 R22, c[0x0][0x218] ;  /* 0x00008600ff168b82 */ /* 0x000ea20000000a00 */
[----:B---3--:R-:W-:Y:S01]  /*42b0*/  FADD.FTZ R46, R18, R17 ;  /* 0x00000011122e7221 */ /* 0x008fe20000010000 */
[----:B------:R-:W-:Y:S01]  /*42c0*/  @!P0 F2FP.BF16.F32.PACK_AB R34, RZ, R19 ;  /* 0x00000013ff22823e */ /* 0x000fe200000010ff */
[----:B------:R-:W3:Y:S01]  /*42d0*/  SHFL.BFLY PT, R29, R28, 0x2, 0x101f ;  /* 0x0c501f001c1d7f89 */ /* 0x000ee200000e0000 */
[----:B------:R-:W-:Y:S02]  /*42e0*/  @!P0 IMAD.WIDE R24, R43, 0x2, R24 ;  /* 0x000000022b188825 */ /* 0x000fe400078e0218 */
[----:B------:R-:W-:Y:S02]  /*42f0*/  @!P0 F2FP.BF16.F32.PACK_AB R46, RZ, R46 ;  /* 0x0000002eff2e823e */ /* 0x000fe400000010ff */
[----:B----4-:R-:W-:Y:S01]  /*4300*/  FADD.FTZ R36, R37, R36 ;  /* 0x0000002425247221 */ /* 0x010fe20000010000 */
[----:B------:R-:W4:Y:S01]  /*4310*/  @!P0 LDC.64 R20, c[0x0][0x220] ;  /* 0x00008800ff148b82 */ /* 0x000f220000000a00 */
[----:B------:R-:W-:-:S02]  /*4320*/  IMAD.MOV.U32 R37, RZ, RZ, 0xffff ;  /* 0x0000ffffff257424 */ /* 0x000fc400078e00ff */
[----:B-----5:R-:W-:Y:S01]  /*4330*/  FADD.FTZ R39, R39, R42 ;  /* 0x0000002a27277221 */ /* 0x020fe20000010000 */
[----:B0-----:R-:W-:Y:S01]  /*4340*/  FADD.FTZ R35, R38, R35 ;  /* 0x0000002326237221 */ /* 0x001fe20000010000 */
[----:B------:R-:W-:-:S03]  /*4350*/  @!P0 IMAD.WIDE R26, R43, 0x2, R26 ;  /* 0x000000022b1a8825 */ /* 0x000fc600078e021a */
[----:B------:R-:W0:Y:S01]  /*4360*/  @!P0 LDC.64 R18, c[0x0][0x218] ;  /* 0x00008600ff128b82 */ /* 0x000e220000000a00 */
[----:B-1----:R-:W-:Y:S01]  /*4370*/  FADD.FTZ R40, R40, R41 ;  /* 0x0000002928287221 */ /* 0x002fe20000010000 */
[----:B------:R1:W-:Y:S01]  /*4380*/  @!P0 STG.E.U16 desc[UR8][R26.64], R34 ;  /* 0x000000221a008986 */ /* 0x0003e2000c101508 */
[----:B--2---:R-:W-:-:S05]  /*4390*/  FADD.FTZ R44, R44, R45 ;  /* 0x0000002d2c2c7221 */ /* 0x004fca0000010000 */
[----:B------:R-:W2:Y:S01]  /*43a0*/  @!P0 LDC.64 R16, c[0x0][0x220] ;  /* 0x00008800ff108b82 */ /* 0x000ea20000000a00 */
[----:B------:R5:W-:Y:S01]  /*43b0*/  @!P0 STG.E.U16 desc[UR8][R24.64], R46 ;  /* 0x0000002e18008986 */ /* 0x000be2000c101508 */
[----:B------:R-:W-:-:S04]  /*43c0*/  @!P0 IMAD.WIDE R22, R43, 0x2, R22 ;  /* 0x000000022b168825 */ /* 0x000fc800078e0216 */
[----:B---3--:R-:W-:Y:S01]  /*43d0*/  FADD.FTZ R28, R28, R29 ;  /* 0x0000001d1c1c7221 */ /* 0x008fe20000010000 */
[----:B------:R-:W-:Y:S01]  /*43e0*/  @!P0 F2FP.BF16.F32.PACK_AB R30, RZ, R40 ;  /* 0x00000028ff1e823e */ /* 0x000fe200000010ff */
[----:B------:R-:W3:Y:S01]  /*43f0*/  SHFL.BFLY PT, R37, R44, 0x1, 0x101f ;  /* 0x0c301f002c257f89 */ /* 0x000ee200000e0000 */
[----:B------:R-:W-:Y:S02]  /*4400*/  MOV R29, 0xffff ;  /* 0x0000ffff001d7802 */ /* 0x000fe40000000f00 */
[----:B-1----:R-:W-:Y:S01]  /*4410*/  @!P0 F2FP.BF16.F32.PACK_AB R27, RZ, R35 ;  /* 0x00000023ff1b823e */ /* 0x002fe200000010ff */
[C---:B----4-:R-:W-:Y:S01]  /*4420*/  @!P0 IMAD.WIDE R20, R43.reuse, 0x2, R20 ;  /* 0x000000022b148825 */ /* 0x050fe200078e0214 */
[----:B------:R-:W-:Y:S01]  /*4430*/  @!P0 F2FP.BF16.F32.PACK_AB R35, RZ, R39 ;  /* 0x00000027ff23823e */ /* 0x000fe200000010ff */
[----:B------:R1:W4:Y:S01]  /*4440*/  SHFL.BFLY PT, R34, R28, 0x1, 0x101f ;  /* 0x0c301f001c227f89 */ /* 0x00032200000e0000 */
[----:B-----5:R-:W-:Y:S01]  /*4450*/  @!P0 F2FP.BF16.F32.PACK_AB R25, RZ, R36 ;  /* 0x00000024ff19823e */ /* 0x020fe200000010ff */
[----:B0-----:R-:W-:-:S04]  /*4460*/  @!P0 IMAD.WIDE R18, R43, 0x2, R18 ;  /* 0x000000022b128825 */ /* 0x001fc800078e0212 */
[----:B------:R1:W-:Y:S04]  /*4470*/  @!P0 STG.E.U16 desc[UR8][R22.64+0x28], R25 ;  /* 0x0000281916008986 */ /* 0x0003e8000c101508 */
[----:B------:R1:W-:Y:S01]  /*4480*/  @!P0 STG.E.U16 desc[UR8][R20.64+0x28], R27 ;  /* 0x0000281b14008986 */ /* 0x0003e2000c101508 */
[----:B--2---:R-:W-:-:S03]  /*4490*/  @!P0 IMAD.WIDE R16, R43, 0x2, R16 ;  /* 0x000000022b108825 */ /* 0x004fc600078e0210 */
[----:B------:R1:W-:Y:S01]  /*44a0*/  @!P0 STG.E.U16 desc[UR8][R18.64+0x50], R30 ;  /* 0x0000501e12008986 */ /* 0x0003e2000c101508 */
[----:B---3--:R-:W-:-:S03]  /*44b0*/  FADD.FTZ R37, R44, R37 ;  /* 0x000000252c257221 */ /* 0x008fc60000010000 */
[----:B----4-:R1:W-:Y:S04]  /*44c0*/  @!P0 STG.E.U16 desc[UR8][R16.64+0x50], R35 ;  /* 0x0000502310008986 */ /* 0x0103e8000c101508 */
.L_x_372:
[----:B-1----:R-:W0:Y:S01]  /*44d0*/  @!P0 LDC.64 R16, c[0x0][0x218] ;  /* 0x00008600ff108b82 */ /* 0x002e220000000a00 */
[----:B------:R-:W-:Y:S01]  /*44e0*/  FADD.FTZ R21, R28, R34 ;  /* 0x000000221c157221 */ /* 0x000fe20000010000 */
[----:B------:R-:W-:-:S04]  /*44f0*/  @!P0 F2FP.BF16.F32.PACK_AB R20, RZ, R37 ;  /* 0x00000025ff14823e */ /* 0x000fc800000010ff */
[----:B------:R-:W-:Y:S02]  /*4500*/  @!P0 F2FP.BF16.F32.PACK_AB R21, RZ, R21 ;  /* 0x00000015ff15823e */ /* 0x000fe400000010ff */
[----:B------:R-:W1:Y:S01]  /*4510*/  @!P0 LDC.64 R18, c[0x0][0x220] ;  /* 0x00008800ff128b82 */ /* 0x000e620000000a00 */
[----:B0-----:R-:W-:-:S05]  /*4520*/  @!P0 IMAD.WIDE R16, R43, 0x2, R16 ;  /* 0x000000022b108825 */ /* 0x001fca00078e0210 */
[----:B------:R3:W-:Y:S01]  /*4530*/  @!P0 STG.E.U16 desc[UR8][R16.64+0x78], R20 ;  /* 0x0000781410008986 */ /* 0x0007e2000c101508 */
[----:B-1----:R-:W-:-:S05]  /*4540*/  @!P0 IMAD.WIDE R18, R43, 0x2, R18 ;  /* 0x000000022b128825 */ /* 0x002fca00078e0212 */
[----:B------:R3:W-:Y:S02]  /*4550*/  @!P0 STG.E.U16 desc[UR8][R18.64+0x78], R21 ;  /* 0x0000781512008986 */ /* 0x0007e4000c101508 */
.L_x_302:
[----:B------:R-:W-:Y:S05]  /*4560*/  WARPSYNC.ALL ;  /* 0x0000000000007948 */ /* 0x000fea0003800000 */
[----:B0123--:R-:W-:Y:S01]  /*4570*/  HFMA2.MMA R17, -RZ, RZ, 0, 1.9073486328125e-05 ;  /* 0x00000140ff117435 */ /* 0x00ffe200000001ff */
[----:B------:R-:W-:Y:S01]  /*4580*/  VIADD R9, R9, 0x400 ;  /* 0x0000040009097836 */ /* 0x000fe20000000000 */
[----:B------:R-:W-:Y:S08]  /*4590*/  BAR.SYNC.DEFER_BLOCKING 0x0 ;  /* 0x0000000000007b1d */ /* 0x000ff00000010000 */
[----:B------:R-:W-:-:S05]  /*45a0*/  IMAD R16, R0, R17, 0x140 ;  /* 0x0000014000107424 */ /* 0x000fca00078e0211 */
[----:B------:R-:W-:-:S13]  /*45b0*/  ISETP.GE.AND P0, PT, R9, R16, PT ;  /* 0x000000100900720c */ /* 0x000fda0003f06270 */
[----:B------:R-:W-:Y:S05]  /*45c0*/  @!P0 BRA `(.L_x_309) ;  /* 0xffffffe0002c8947 */ /* 0x000fea000383ffff */
[----:B------:R-:W-:Y:S05]  /*45d0*/  EXIT ;  /* 0x000000000000794d */ /* 0x000fea0003800000 */
.L_x_305:
[----:B------:R-:W-:Y:S01]  /*45e0*/  HFMA2.MMA R32, -RZ, RZ, 0, 4.76837158203125e-07 ;  /* 0x00000008ff207435 */ /* 0x000fe200000001ff */
[----:B-1----:R-:W-:Y:S01]  /*45f0*/  MOV R33, R16 ;  /* 0x0000001000217202 */ /* 0x002fe20000000f00 */
[----:B------:R-:W-:Y:S01]  /*4600*/  IMAD.MOV.U32 R31, RZ, RZ, 0x101f ;  /* 0x0000101fff1f7424 */ /* 0x000fe200078e00ff */
[----:B------:R-:W-:-:S08]  /*4610*/  MOV R30, 0xffff ;  /* 0x0000ffff001e7802 */ /* 0x000fd00000000f00 */
[----:B0-2---:R-:W-:Y:S05]  /*4620*/  WARPSYNC.COLLECTIVE R30, `(.L_x_310) ;  /* 0x000000001e087348 */ /* 0x005fea0003c00000 */
[----:B------:R1:W3:Y:S02]  /*4630*/  SHFL.BFLY P2, R34, R33, R32, R31 ;  /* 0x0c00002021227389 */ /* 0x0002e4000004001f */
[----:B0123--:R-:W-:Y:S01]  /*4640*/  ENDCOLLECTIVE ;  /* 0x000000000000791b */ /* 0x00ffe20003800000 */
.L_x_310:
[----:B------:R-:W-:Y:S01]  /*4650*/  IMAD.MOV.U32 R33, RZ, RZ, R17 ;  /* 0x000000ffff217224 */ /* 0x000fe200078e0011 */
[----:B------:R-:W-:-:S07]  /*4660*/  MOV R19, R34 ;  /* 0x0000002200137202 */ /* 0x000fce0000000f00 */
[----:B------:R-:W-:Y:S05]  /*4670*/  WARPSYNC.COLLECTIVE R30, `(.L_x_311) ;  /* 0x000000001e087348 */ /* 0x000fea0003c00000 */
[----:B------:R0:W1:Y:S02]  /*4680*/  SHFL.BFLY P2, R34, R33, R32, R31 ;  /* 0x0c00002021227389 */ /* 0x000064000004001f */
[----:B01----:R-:W-:Y:S01]  /*4690*/  ENDCOLLECTIVE ;  /* 0x000000000000791b */ /* 0x003fe20003800000 */
.L_x_311:
[----:B------:R-:W-:-:S05]  /*46a0*/  FADD.FTZ R19, R19, R16 ;  /* 0x0000001013137221 */ /* 0x000fca0000010000 */
[----:B------:R-:W-:Y:S01]  /*46b0*/  MOV R33, R19 ;  /* 0x0000001300217202 */ /* 0x000fe20000000f00 */
[----:B------:R-:W-:Y:S01]  /*46c0*/  IMAD.MOV.U32 R32, RZ, RZ, 0x4 ;  /* 0x00000004ff207424 */ /* 0x000fe200078e00ff */
[----:B------:R-:W-:-:S07]  /*46d0*/  MOV R18, R34 ;  /* 0x0000002200127202 */ /* 0x000fce0000000f00 */
[----:B------:R-:W-:Y:S05]  /*46e0*/  WARPSYNC.COLLECTIVE R30, `(.L_x_312) ;  /* 0x000000001e087348 */ /* 0x000fea0003c00000 */
[----:B------:R0:W1:Y:S02]  /*46f0*/  SHFL.BFLY P2, R34, R33, R32, R31 ;  /* 0x0c00002021227389 */ /* 0x000064000004001f */
[----:B01----:R-:W-:Y:S01]  /*4700*/  ENDCOLLECTIVE ;  /* 0x000000000000791b */ /* 0x003fe20003800000 */
.L_x_312:
[----:B------:R-:W-:-:S05]  /*4710*/  FADD.FTZ R18, R18, R17 ;  /* 0x0000001112127221 */ /* 0x000fca0000010000 */
[----:B------:R-:W-:Y:S02]  /*4720*/  MOV R33, R18 ;  /* 0x0000001200217202 */ /* 0x000fe40000000f00 */
[----:B------:R-:W-:-:S07]  /*4730*/  MOV R20, R34 ;  /* 0x0000002200147202 */ /* 0x000fce0000000f00 */
[----:B------:R-:W-:Y:S05]  /*4740*/  WARPSYNC.COLLECTIVE R30, `(.L_x_313) ;  /* 0x000000001e087348 */ /* 0x000fea0003c00000 */
[----:B------:R0:W1:Y:S02]  /*4750*/  SHFL.BFLY P2, R34, R33, R32, R31 ;  /* 0x0c00002021227389 */ /* 0x000064000004001f */
[----:B01----:R-:W-:Y:S01]  /*4760*/  ENDCOLLECTIVE ;  /* 0x000000000000791b */ /* 0x003fe20003800000 */
.L_x_313:
[----:B------:R-:W-:Y:S01]  /*4770*/  FADD.FTZ R20, R19, R20 ;  /* 0x0000001413147221 */ /* 0x000fe20000010000 */
[----:B------:R-:W-:-:S04]  /*4780*/  HFMA2.MMA R32, -RZ, RZ, 0, 1.1920928955078125e-07 ;  /* 0x00000002ff207435 */ /* 0x000fc800000001ff */
[----:B------:R-:W-:Y:S01]  /*4790*/  MOV R33, R20 ;  /* 0x0000001400217202 */ /* 0x000fe20000000f00 */
[----:B------:R-:W-:-:S07]  /*47a0*/  IMAD.MOV.U32 R21, RZ, RZ, R34 ;  /* 0x000000ffff157224 */ /* 0x000fce00078e0022 */
[----:B------:R-:W-:Y:S05]  /*47b0*/  WARPSYNC.COLLECTIVE R30, `(.L_x_314) ;  /* 0x000000001e087348 */ /* 0x000fea0003c00000 */
[----:B------:R0:W1:Y:S02]  /*47c0*/  SHFL.BFLY P2, R34, R33, R32, R31 ;  /* 0x0c00002021227389 */ /* 0x000064000004001f */
[----:B01----:R-:W-:Y:S01]  /*47d0*/  ENDCOLLECTIVE ;  /* 0x000000000000791b */ /* 0x003fe20003800000 */
.L_x_314:
[----:B------:R-:W-:-:S05]  /*47e0*/  FADD.FTZ R21, R18, R21 ;  /* 0x0000001512157221 */ /* 0x000fca0000010000 */
[----:B------:R-:W-:Y:S01]  /*47f0*/  MOV R33, R21 ;  /* 0x0000001500217202 */ /* 0x000fe20000000f00 */
[----:B------:R-:W-:-:S07]  /*4800*/  IMAD.MOV.U32 R23, RZ, RZ, R34 ;  /* 0x000000ffff177224 */ /* 0x000fce00078e0022 */
[----:B------:R-:W-:Y:S05]  /*4810*/  WARPSYNC.COLLECTIVE R30, `(.L_x_315) ;  /* 0x000000001e087348 */ /* 0x000fea0003c00000 */
[----:B------:R0:W1:Y:S02]  /*4820*/  SHFL.BFLY P2, R34, R33, R32, R31 ;  /* 0x0c00002021227389 */ /* 0x000064000004001f */
[----:B01----:R-:W-:Y:S01]  /*4830*/  ENDCOLLECTIVE ;  /* 0x000000000000791b */ /* 0x003fe20003800000 */
.L_x_315:
[----:B------:R-:W-:Y:S01]  /*4840*/  FADD.FTZ R23, R20, R23 ;  /* 0x0000001714177221 */ /* 0x000fe20000010000 */
[----:B------:R-:W-:-:S03]  /*4850*/  HFMA2.MMA R32, -RZ, RZ, 0, 5.9604644775390625e-08 ;  /* 0x00000001ff207435 */ /* 0x000fc600000001ff */
[----:B------:R-:W-:Y:S01]  /*4860*/  IMAD.MOV.U32 R33, RZ, RZ, R23 ;  /* 0x000000ffff217224 */ /* 0x000fe200078e0017 */
[----:B------:R-:W-:-:S07]  /*4870*/  MOV R16, R34 ;  /* 0x0000002200107202 */ /* 0x000fce0000000f00 */
[----:B------:R-:W-:Y:S05]  /*4880*/  WARPSYNC.COLLECTIVE R30, `(.L_x_316) ;  /* 0x000000001e087348 */ /* 0x000fea0003c00000 */
[----:B------:R0:W1:Y:S02]  /*4890*/  SHFL.BFLY P2, R34, R33, R32, R31 ;  /* 0x0c00002021227389 */ /* 0x000064000004001f */
[----:B01----:R-:W-:Y:S01]  /*48a0*/  ENDCOLLECTIVE ;  /* 0x000000000000791b */ /* 0x003fe20003800000 */
.L_x_316:
[----:B------:R-:W-:-:S04]  /*48b0*/  FADD.FTZ R16, R21, R16 ;  /* 0x0000001015107221 */ /* 0x000fc80000010000 */
[----:B------:R-:W-:Y:S01]  /*48c0*/  IMAD.MOV.U32 R33, RZ, RZ, R16 ;  /* 0x000000ffff217224 */ /* 0x000fe200078e0010 */
[----:B------:R-:W-:-:S07]  /*48d0*/  MOV R22, R34 ;  /* 0x0000002200167202 */ /* 0x000fce0000000f00 */
[----:B------:R-:W-:Y:S05]  /*48e0*/  WARPSYNC.COLLECTIVE R30, `(.L_x_317) ;  /* 0x000000001e087348 */ /* 0x000fea0003c00000 */
[----:B------:R0:W1:Y:S02]  /*48f0*/  SHFL.BFLY P2, R34, R33, R32, R31 ;  /* 0x0c00002021227389 */ /* 0x000064000004001f */
[----:B01----:R-:W-:Y:S01]  /*4900*/  ENDCOLLECTIVE ;  /* 0x000000000000791b */ /* 0x003fe20003800000 */
.L_x_317:
[----:B------:R-:W-:Y:S01]  /*4910*/  FADD.FTZ R22, R23, R22 ;  /* 0x0000001617167221 */ /* 0x000fe20000010000 */
[----:B------:R-:W-:Y:S06]  /*4920*/  BRA `(.L_x_318) ;  /* 0xffffffe800d87947 */ /* 0x000fec000383ffff */
.L_x_306:
        /* <DEDUP_REMOVED lines=8> */
.L_x_320:
[----:B------:R-:W-:Y:S05]  /*49b0*/  BSYNC B1 ;  /* 0x0000000000017941 */ /* 0x000fea0003800000 */
.L_x_319:
        /* <DEDUP_REMOVED lines=8> */
.L_x_321:
[----:B------:R-:W-:-:S05]  /*4a40*/  FADD.FTZ R23, R23, R16 ;  /* 0x0000001017177221 */ /* 0x000fca0000010000 */
[----:B------:R-:W-:Y:S01]  /*4a50*/  MOV R33, R23 ;  /* 0x0000001700217202 */ /* 0x000fe20000000f00 */
[----:B------:R-:W-:Y:S01]  /*4a60*/  IMAD.MOV.U32 R32, RZ, RZ, 0x4 ;  /* 0x00000004ff207424 */ /* 0x000fe200078e00ff */
[----:B------:R-:W-:-:S07]  /*4a70*/  MOV R22, R34 ;  /* 0x0000002200167202 */ /* 0x000fce0000000f00 */
[----:B------:R-:W-:Y:S05]  /*4a80*/  WARPSYNC.COLLECTIVE R30, `(.L_x_322) ;  /* 0x000000001e087348 */ /* 0x000fea0003c00000 */
[----:B------:R0:W1:Y:S02]  /*4a90*/  SHFL.BFLY P2, R34, R33, R32, R31 ;  /* 0x0c00002021227389 */ /* 0x000064000004001f */
[----:B01----:R-:W-:Y:S01]  /*4aa0*/  ENDCOLLECTIVE ;  /* 0x000000000000791b */ /* 0x003fe20003800000 */
.L_x_322:
[----:B------:R-:W-:-:S05]  /*4ab0*/  FADD.FTZ R22, R22, R17 ;  /* 0x0000001116167221 */ /* 0x000fca0000010000 */
[----:B------:R-:W-:Y:S02]  /*4ac0*/  MOV R33, R22 ;  /* 0x0000001600217202 */ /* 0x000fe40000000f00 */
[----:B------:R-:W-:-:S07]  /*4ad0*/  MOV R24, R34 ;  /* 0x0000002200187202 */ /* 0x000fce0000000f00 */
[----:B------:R-:W-:Y:S05]  /*4ae0*/  WARPSYNC.COLLECTIVE R30, `(.L_x_323) ;  /* 0x000000001e087348 */ /* 0x000fea0003c00000 */
[----:B------:R0:W1:Y:S02]  /*4af0*/  SHFL.BFLY P2, R34, R33, R32, R31 ;  /* 0x0c00002021227389 */ /* 0x000064000004001f */
[----:B01----:R-:W-:Y:S01]  /*4b00*/  ENDCOLLECTIVE ;  /* 0x000000000000791b */ /* 0x003fe20003800000 */
.L_x_323:
[----:B------:R-:W-:Y:S01]  /*4b10*/  FADD.FTZ R24, R23, R24 ;  /* 0x0000001817187221 */ /* 0x000fe20000010000 */
[----:B------:R-:W-:-:S04]  /*4b20*/  HFMA2.MMA R32, -RZ, RZ, 0, 1.1920928955078125e-07 ;  /* 0x00000002ff207435 */ /* 0x000fc800000001ff */
[----:B------:R-:W-:Y:S01]  /*4b30*/  MOV R33, R24 ;  /* 0x0000001800217202 */ /* 0x000fe20000000f00 */
[----:B------:R-:W-:-:S07]  /*4b40*/  IMAD.MOV.U32 R25, RZ, RZ, R34 ;  /* 0x000000ffff197224 */ /* 0x000fce00078e0022 */
[----:B------:R-:W-:Y:S05]  /*4b50*/  WARPSYNC.COLLECTIVE R30, `(.L_x_324) ;  /* 0x000000001e087348 */ /* 0x000fea0003c00000 */
[----:B------:R0:W1:Y:S02]  /*4b60*/  SHFL.BFLY P2, R34, R33, R32, R31 ;  /* 0x0c00002021227389 */ /* 0x000064000004001f */
[----:B01----:R-:W-:Y:S01]  /*4b70*/  ENDCOLLECTIVE ;  /* 0x000000000000791b */ /* 0x003fe20003800000 */
.L_x_324:
[----:B------:R-:W-:-:S05]  /*4b80*/  FADD.FTZ R25, R22, R25 ;  /* 0x0000001916197221 */ /* 0x000fca0000010000 */
[----:B------:R-:W-:Y:S01]  /*4b90*/  MOV R33, R25 ;  /* 0x0000001900217202 */ /* 0x000fe20000000f00 */
[----:B------:R-:W-:-:S07]  /*4ba0*/  IMAD.MOV.U32 R27, RZ, RZ, R34 ;  /* 0x000000ffff1b7224 */ /* 0x000fce00078e0022 */
[----:B------:R-:W-:Y:S05]  /*4bb0*/  WARPSYNC.COLLECTIVE R30, `(.L_x_325) ;  /* 0x000000001e087348 */ /* 0x000fea0003c00000 */
[----:B------:R0:W1:Y:S02]  /*4bc0*/  SHFL.BFLY P2, R34, R33, R32, R31 ;  /* 0x0c00002021227389 */ /* 0x000064000004001f */
[----:B01----:R-:W-:Y:S01]  /*4bd0*/  ENDCOLLECTIVE ;  /* 0x000000000000791b */ /* 0x003fe20003800000 */
.L_x_325:
[----:B------:R-:W-:Y:S01]  /*4be0*/  FADD.FTZ R27, R24, R27 ;  /* 0x0000001b181b7221 */ /* 0x000fe20000010000 */
[----:B------:R-:W-:-:S03]  /*4bf0*/  HFMA2.MMA R32, -RZ, RZ, 0, 5.9604644775390625e-08 ;  /* 0x00000001ff207435 */ /* 0x000fc600000001ff */
[----:B------:R-:W-:Y:S01]  /*4c00*/  IMAD.MOV.U32 R33, RZ, RZ, R27 ;  /* 0x000000ffff217224 */ /* 0x000fe200078e001b */
[----:B------:R-:W-:-:S07]  /*4c10*/  MOV R16, R34 ;  /* 0x0000002200107202 */ /* 0x000fce0000000f00 */
[----:B------:R-:W-:Y:S05]  /*4c20*/  WARPSYNC.COLLECTIVE R30, `(.L_x_326) ;  /* 0x000000001e087348 */ /* 0x000fea0003c00000 */
[----:B------:R0:W1:Y:S02]  /*4c30*/  SHFL.BFLY P2, R34, R33, R32, R31 ;  /* 0x0c00002021227389 */ /* 0x000064000004001f */
[----:B01----:R-:W-:Y:S01]  /*4c40*/  ENDCOLLECTIVE ;  /* 0x000000000000791b */ /* 0x003fe20003800000 */
.L_x_326:
[----:B------:R-:W-:-:S04]  /*4c50*/  FADD.FTZ R16, R25, R16 ;  /* 0x0000001019107221 */ /* 0x000fc80000010000 */
[----:B------:R-:W-:Y:S01]  /*4c60*/  IMAD.MOV.U32 R33, RZ, RZ, R16 ;  /* 0x000000ffff217224 */ /* 0x000fe200078e0010 */
[----:B------:R-:W-:-:S07]  /*4c70*/  MOV R26, R34 ;  /* 0x00000022001a7202 */ /* 0x000fce0000000f00 */
[----:B------:R-:W-:Y:S05]  /*4c80*/  WARPSYNC.COLLECTIVE R30, `(.L_x_327) ;  /* 0x000000001e087348 */ /* 0x000fea0003c00000 */
[----:B------:R0:W1:Y:S02]  /*4c90*/  SHFL.BFLY P2, R34, R33, R32, R31 ;  /* 0x0c00002021227389 */ /* 0x000064000004001f */
[----:B01----:R-:W-:Y:S01]  /*4ca0*/  ENDCOLLECTIVE ;  /* 0x000000000000791b */ /* 0x003fe20003800000 */
.L_x_327:
[----:B------:R-:W-:Y:S01]  /*4cb0*/  FADD.FTZ R26, R27, R26 ;  /* 0x0000001a1b1a7221 */ /* 0x000fe20000010000 */
[----:B------:R-:W-:Y:S06]  /*4cc0*/  BRA `(.L_x_328) ;  /* 0xffffffe800ac7947 */ /* 0x000fec000383ffff */
.L_x_307:
        /* <DEDUP_REMOVED lines=8> */
.L_x_330:
[----:B------:R-:W-:Y:S05]  /*4d50*/  BSYNC B1 ;  /* 0x0000000000017941 */ /* 0x000fea0003800000 */
.L_x_329:
        /* <DEDUP_REMOVED lines=8> */
.L_x_331:
[----:B------:R-:W-:-:S05]  /*4de0*/  FADD.FTZ R23, R23, R16 ;  /* 0x0000001017177221 */ /* 0x000fca0000010000 */
[----:B------:R-:W-:Y:S01]  /*4df0*/  MOV R33, R23 ;  /* 0x0000001700217202 */ /* 0x000fe20000000f00 */
[----:B------:R-:W-:Y:S01]  /*4e00*/  IMAD.MOV.U32 R32, RZ, RZ, 0x4 ;  /* 0x00000004ff207424 */ /* 0x000fe200078e00ff */
[----:B------:R-:W-:-:S07]  /*4e10*/  MOV R22, R34 ;  /* 0x0000002200167202 */ /* 0x000fce0000000f00 */
[----:B------:R-:W-:Y:S05]  /*4e20*/  WARPSYNC.COLLECTIVE R30, `(.L_x_332) ;  /* 0x000000001e087348 */ /* 0x000fea0003c00000 */
[----:B------:R0:W1:Y:S02]  /*4e30*/  SHFL.BFLY P2, R34, R33, R32, R31 ;  /* 0x0c00002021227389 */ /* 0x000064000004001f */
[----:B01----:R-:W-:Y:S01]  /*4e40*/  ENDCOLLECTIVE ;  /* 0x000000000000791b */ /* 0x003fe20003800000 */
.L_x_332:
[----:B------:R-:W-:-:S05]  /*4e50*/  FADD.FTZ R22, R22, R17 ;  /* 0x0000001116167221 */ /* 0x000fca0000010000 */
[----:B------:R-:W-:Y:S02]  /*4e60*/  MOV R33, R22 ;  /* 0x0000001600217202 */ /* 0x000fe40000000f00 */
[----:B------:R-:W-:-:S07]  /*4e70*/  MOV R24, R34 ;  /* 0x0000002200187202 */ /* 0x000fce0000000f00 */
[----:B------:R-:W-:Y:S05]  /*4e80*/  WARPSYNC.COLLECTIVE R30, `(.L_x_333) ;  /* 0x000000001e087348 */ /* 0x000fea0003c00000 */
[----:B------:R0:W1:Y:S02]  /*4e90*/  SHFL.BFLY P2, R34, R33, R32, R31 ;  /* 0x0c00002021227389 */ /* 0x000064000004001f */
[----:B01----:R-:W-:Y:S01]  /*4ea0*/  ENDCOLLECTIVE ;  /* 0x000000000000791b */ /* 0x003fe20003800000 */
.L_x_333:
[----:B------:R-:W-:Y:S01]  /*4eb0*/  FADD.FTZ R24, R23, R24 ;  /* 0x0000001817187221 */ /* 0x000fe20000010000 */
[----:B------:R-:W-:-:S04]  /*4ec0*/  HFMA2.MMA R32, -RZ, RZ, 0, 1.1920928955078125e-07 ;  /* 0x00000002ff207435 */ /* 0x000fc800000001ff */
[----:B------:R-:W-:Y:S01]  /*4ed0*/  MOV R33, R24 ;  /* 0x0000001800217202 */ /* 0x000fe20000000f00 */
[----:B------:R-:W-:-:S07]  /*4ee0*/  IMAD.MOV.U32 R25, RZ, RZ, R34 ;  /* 0x000000ffff197224 */ /* 0x000fce00078e0022 */
[----:B------:R-:W-:Y:S05]  /*4ef0*/  WARPSYNC.COLLECTIVE R30, `(.L_x_334) ;  /* 0x000000001e087348 */ /* 0x000fea0003c00000 */
[----:B------:R0:W1:Y:S02]  /*4f00*/  SHFL.BFLY P2, R34, R33, R32, R31 ;  /* 0x0c00002021227389 */ /* 0x000064000004001f */
[----:B01----:R-:W-:Y:S01]  /*4f10*/  ENDCOLLECTIVE ;  /* 0x000000000000791b */ /* 0x003fe20003800000 */
.L_x_334:
[----:B------:R-:W-:-:S05]  /*4f20*/  FADD.FTZ R25, R22, R25 ;  /* 0x0000001916197221 */ /* 0x000fca0000010000 */
[----:B------:R-:W-:Y:S01]  /*4f30*/  MOV R33, R25 ;  /* 0x0000001900217202 */ /* 0x000fe20000000f00 */
[----:B------:R-:W-:-:S07]  /*4f40*/  IMAD.MOV.U32 R27, RZ, RZ, R34 ;  /* 0x000000ffff1b7224 */ /* 0x000fce00078e0022 */
[----:B------:R-:W-:Y:S05]  /*4f50*/  WARPSYNC.COLLECTIVE R30, `(.L_x_335) ;  /* 0x000000001e087348 */ /* 0x000fea0003c00000 */
[----:B------:R0:W1:Y:S02]  /*4f60*/  SHFL.BFLY P2, R34, R33, R32, R31 ;  /* 0x0c00002021227389 */ /* 0x000064000004001f */
[----:B01----:R-:W-:Y:S01]  /*4f70*/  ENDCOLLECTIVE ;  /* 0x000000000000791b */ /* 0x003fe20003800000 */
.L_x_335:
[----:B------:R-:W-:Y:S01]  /*4f80*/  FADD.FTZ R27, R24, R27 ;  /* 0x0000001b181b7221 */ /* 0x000fe20000010000 */
[----:B------:R-:W-:-:S03]  /*4f90*/  HFMA2.MMA R32, -RZ, RZ, 0, 5.9604644775390625e-08 ;  /* 0x00000001ff207435 */ /* 0x000fc600000001ff */
[----:B------:R-:W-:Y:S01]  /*4fa0*/  IMAD.MOV.U32 R33, RZ, RZ, R27 ;  /* 0x000000ffff217224 */ /* 0x000fe200078e001b */
[----:B------:R-:W-:-:S07]  /*4fb0*/  MOV R16, R34 ;  /* 0x0000002200107202 */ /* 0x000fce0000000f00 */
[----:B------:R-:W-:Y:S05]  /*4fc0*/  WARPSYNC.COLLECTIVE R30, `(.L_x_336) ;  /* 0x000000001e087348 */ /* 0x000fea0003c00000 */
[----:B------:R0:W1:Y:S02]  /*4fd0*/  SHFL.BFLY P2, R34, R33, R32, R31 ;  /* 0x0c00002021227389 */ /* 0x000064000004001f */
[----:B01----:R-:W-:Y:S01]  /*4fe0*/  ENDCOLLECTIVE ;  /* 0x000000000000791b */ /* 0x003fe20003800000 */
.L_x_336:
[----:B------:R-:W-:-:S04]  /*4ff0*/  FADD.FTZ R16, R25, R16 ;  /* 0x0000001019107221 */ /* 0x000fc80000010000 */
[----:B------:R-:W-:Y:S01]  /*5000*/  IMAD.MOV.U32 R33, RZ, RZ, R16 ;  /* 0x000000ffff217224 */ /* 0x000fe200078e0010 */
[----:B------:R-:W-:-:S07]  /*5010*/  MOV R26, R34 ;  /* 0x00000022001a7202 */ /* 0x000fce0000000f00 */
[----:B------:R-:W-:Y:S05]  /*5020*/  WARPSYNC.COLLECTIVE R30, `(.L_x_337) ;  /* 0x000000001e087348 */ /* 0x000fea0003c00000 */
[----:B------:R0:W1:Y:S02]  /*5030*/  SHFL.BFLY P2, R34, R33, R32, R31 ;  /* 0x0c00002021227389 */ /* 0x000064000004001f */
[----:B01----:R-:W-:Y:S01]  /*5040*/  ENDCOLLECTIVE ;  /* 0x000000000000791b */ /* 0x003fe20003800000 */
.L_x_337:
[----:B------:R-:W-:Y:S01]  /*5050*/  FADD.FTZ R26, R27, R26 ;  /* 0x0000001a1b1a7221 */ /* 0x000fe20000010000 */
[----:B------:R-:W-:Y:S06]  /*5060*/  BRA `(.L_x_338) ;  /* 0xffffffe800687947 */ /* 0x000fec000383ffff */
.L_x_308:
[----:B------:R-:W-:Y:S01]  /*5070*/  BSSY B0, `(.L_x_339) ;  /* 0x0000008000007945 */ /* 0x000fe20003800000 */
[----:B-1----:R-:W-:Y:S01]  /*5080*/  MOV R33, R18 ;  /* 0x0000001200217202 */ /* 0x002fe20000000f00 */
[----:B------:R-:W-:Y:S01]  /*5090*/  IMAD.MOV.U32 R31, RZ, RZ, 0x101f ;  /* 0x0000101fff1f7424 */ /* 0x000fe200078e00ff */
[----:B------:R-:W-:Y:S02]  /*50a0*/  MOV R32, 0x8 ;  /* 0x0000000800207802 */ /* 0x000fe40000000f00 */
[----:B------:R-:W-:-:S07]  /*50b0*/  MOV R30, 0xffff ;  /* 0x0000ffff001e7802 */ /* 0x000fce0000000f00 */
[----:B0-2---:R-:W-:Y:S05]  /*50c0*/  WARPSYNC.COLLECTIVE R30, `(.L_x_340) ;  /* 0x000000001e087348 */ /* 0x005fea0003c00000 */
[----:B------:R1:W3:Y:S02]  /*50d0*/  SHFL.BFLY P2, R34, R33, R32, R31 ;  /* 0x0c00002021227389 */ /* 0x0002e4000004001f */
[----:B0123--:R-:W-:Y:S01]  /*50e0*/  ENDCOLLECTIVE ;  /* 0x000000000000791b */ /* 0x00ffe20003800000 */
.L_x_340:
[----:B------:R-:W-:Y:S05]  /*50f0*/  BSYNC B0 ;  /* 0x0000000000007941 */ /* 0x000fea0003800000 */
.L_x_339:
        /* <DEDUP_REMOVED lines=11> */
.L_x_341:
[----:B------:R-:W-:Y:S01]  /*51b0*/  FADD.FTZ R19, R19, R18 ;  /* 0x0000001213137221 */ /* 0x000fe20000010000 */
[----:B------:R-:W-:Y:S01]  /*51c0*/  @!P0 LEA R26, R12, UR4, 0x7 ;  /* 0x000000040c1a8c11 */ /* 0x000fe2000f8e38ff */
[----:B------:R-:W-:Y:S01]  /*51d0*/  HFMA2.MMA R36, -RZ, RZ, 0, 0 ;  /* 0x00000000ff247435 */ /* 0x000fe200000001ff */
[----:B------:R-:W-:Y:S02]  /*51e0*/  @!P0 LOP3.LUT R21, R21, R24, RZ, 0x3c, !PT ;  /* 0x0000001815158212 */ /* 0x000fe400078e3cff */
[----:B------:R-:W-:Y:S02]  /*51f0*/  @!P0 IADD3 R22, R16, 0x28, RZ ;  /* 0x0000002810168810 */ /* 0x000fe40007ffe0ff */
[----:B------:R-:W-:Y:S02]  /*5200*/  @!P0 LEA R21, R21, R26, 0x2 ;  /* 0x0000001a15158211 */ /* 0x000fe400078e10ff */
[C---:B------:R-:W-:Y:S02]  /*5210*/  @!P0 LEA R25, R12.reuse, UR4, 0x7 ;  /* 0x000000040c198c11 */ /* 0x040fe4000f8e38ff */
[----:B------:R-:W-:Y:S01]  /*5220*/  @!P0 LEA R43, R12, UR4, 0x7 ;  /* 0x000000040c2b8c11 */ /* 0x000fe2000f8e38ff */
[----:B------:R0:W1:Y:S01]  /*5230*/  @!P0 LDS R23, [R21] ;  /* 0x0000000015178984 */ /* 0x0000620000000800 */
[----:B------:R-:W-:Y:S01]  /*5240*/  MOV R33, R19 ;  /* 0x0000001300217202 */ /* 0x000fe20000000f00 */
[----:B------:R-:W-:-:S02]  /*5250*/  IMAD.MOV.U32 R32, RZ, RZ, 0x4 ;  /* 0x00000004ff207424 */ /* 0x000fc400078e00ff */
[----:B------:R0:W2:Y:S01]  /*5260*/  @!P0 LDS R24, [R21+0x500] ;  /* 0x0005000015188984 */ /* 0x0000a20000000800 */
[----:B------:R-:W-:-:S07]  /*5270*/  FADD.FTZ R18, R34, R17 ;  /* 0x0000001122127221 */ /* 0x000fce0000010000 */
[----:B012---:R-:W-:Y:S05]  /*5280*/  WARPSYNC.COLLECTIVE R30, `(.L_x_342) ;  /* 0x000000001e087348 */ /* 0x007fea0003c00000 */
[----:B------:R3:W4:Y:S02]  /*5290*/  SHFL.BFLY P2, R34, R33, R32, R31 ;  /* 0x0c00002021227389 */ /* 0x000724000004001f */
[----:B01234-:R-:W-:Y:S01]  /*52a0*/  ENDCOLLECTIVE ;  /* 0x000000000000791b */ /* 0x01ffe20003800000 */
.L_x_342:
[----:B------:R-:W-:Y:S02]  /*52b0*/  MOV R33, R18 ;  /* 0x0000001200217202 */ /* 0x000fe40000000f00 */
[----:B------:R-:W-:-:S07]  /*52c0*/  MOV R20, R34 ;  /* 0x0000002200147202 */ /* 0x000fce0000000f00 */
[----:B------:R-:W-:Y:S05]  /*52d0*/  WARPSYNC.COLLECTIVE R30, `(.L_x_343) ;  /* 0x000000001e087348 */ /* 0x000fea0003c00000 */
[----:B------:R0:W1:Y:S02]  /*52e0*/  SHFL.BFLY P2, R34, R33, R32, R31 ;  /* 0x0c00002021227389 */ /* 0x000064000004001f */
[----:B01----:R-:W-:Y:S01]  /*52f0*/  ENDCOLLECTIVE ;  /* 0x000000000000791b */ /* 0x003fe20003800000 */
.L_x_343:
[----:B------:R-:W-:Y:S01]  /*5300*/  @!P0 MOV R35, R23 ;  /* 0x0000001700238202 */ /* 0x000fe20000000f00 */
[----:B------:R-:W-:Y:S01]  /*5310*/  FADD.FTZ R20, R19, R20 ;  /* 0x0000001413147221 */ /* 0x000fe20000010000 */
[----:B------:R-:W-:Y:S01]  /*5320*/  @!P0 SHF.L.U32 R23, R12, 0x1, RZ ;  /* 0x000000010c178819 */ /* 0x000fe200000006ff */
[----:B------:R-:W-:-:S03]  /*5330*/  @!P0 IMAD.MOV.U32 R36, RZ, RZ, R24 ;  /* 0x000000ffff248224 */ /* 0x000fc600078e0018 */
[----:B------:R-:W-:-:S05]  /*5340*/  @!P0 LOP3.LUT R22, R22, R23, RZ, 0x3c, !PT ;  /* 0x0000001716168212 */ /* 0x000fca00078e3cff */
[----:B------:R-:W-:Y:S01]  /*5350*/  @!P0 IMAD R22, R22, 0x4, R25 ;  /* 0x0000000416168824 */ /* 0x000fe200078e0219 */
[----:B------:R-:W-:Y:S01]  /*5360*/  MOV R33, R20 ;  /* 0x0000001400217202 */ /* 0x000fe20000000f00 */
[----:B------:R-:W-:-:S03]  /*5370*/  IMAD.MOV.U32 R32, RZ, RZ, 0x2 ;  /* 0x00000002ff207424 */ /* 0x000fc600078e00ff */
[----:B------:R0:W1:Y:S04]  /*5380*/  @!P0 LDS R25, [R22] ;  /* 0x0000000016198984 */ /* 0x0000680000000800 */
[----:B------:R0:W2:Y:S01]  /*5390*/  @!P0 LDS R28, [R22+0x500] ;  /* 0x00050000161c8984 */ /* 0x0000a20000000800 */
[----:B------:R-:W-:-:S07]  /*53a0*/  FADD.FTZ R17, R18, R34 ;  /* 0x0000002212117221 */ /* 0x000fce0000010000 */
[----:B012---:R-:W-:Y:S05]  /*53b0*/  WARPSYNC.COLLECTIVE R30, `(.L_x_344) ;  /* 0x000000001e087348 */ /* 0x007fea0003c00000 */
[----:B------:R3:W4:Y:S02]  /*53c0*/  SHFL.BFLY P2, R34, R33, R32, R31 ;  /* 0x0c00002021227389 */ /* 0x000724000004001f */
[----:B01234-:R-:W-:Y:S01]  /*53d0*/  ENDCOLLECTIVE ;  /* 0x000000000000791b */ /* 0x01ffe20003800000 */
.L_x_344:
[----:B------:R-:W-:Y:S01]  /*53e0*/  HFMA2.MMA R22, -RZ, RZ, 0, 0 ;  /* 0x00000000ff167435 */ /* 0x000fe200000001ff */
[----:B------:R-:W-:Y:S02]  /*53f0*/  MOV R33, R17 ;  /* 0x0000001100217202 */ /* 0x000fe40000000f00 */
[----:B------:R-:W-:-:S08]  /*5400*/  MOV R19, R34 ;  /* 0x0000002200137202 */ /* 0x000fd00000000f00 */
[----:B------:R-:W-:Y:S05]  /*5410*/  WARPSYNC.COLLECTIVE R30, `(.L_x_345) ;  /* 0x000000001e087348 */ /* 0x000fea0003c00000 */
[----:B------:R0:W1:Y:S02]  /*5420*/  SHFL.BFLY P2, R34, R33, R32, R31 ;  /* 0x0c00002021227389 */ /* 0x000064000004001f */
[----:B01----:R-:W-:Y:S01]  /*5430*/  ENDCOLLECTIVE ;  /* 0x000000000000791b */ /* 0x003fe20003800000 */
.L_x_345:
[----:B------:R-:W-:Y:S01]  /*5440*/  FADD.FTZ R19, R20, R19 ;  /* 0x0000001314137221 */ /* 0x000fe20000010000 */
[----:B------:R-:W-:Y:S01]  /*5450*/  @!P0 IMAD.MOV.U32 R22, RZ, RZ, R28 ;  /* 0x000000ffff168224 */ /* 0x000fe200078e001c */
[----:B------:R-:W-:-:S03]  /*5460*/  HFMA2.MMA R32, -RZ, RZ, 0, 5.9604644775390625e-08 ;  /* 0x00000001ff207435 */ /* 0x000fc600000001ff */
[----:B------:R-:W-:Y:S01]  /*5470*/  MOV R33, R19 ;  /* 0x0000001300217202 */ /* 0x000fe20000000f00 */
[----:B------:R-:W-:-:S07]  /*5480*/  FADD.FTZ R18, R17, R34 ;  /* 0x0000002211127221 */ /* 0x000fce0000010000 */
[----:B------:R-:W-:Y:S05]  /*5490*/  WARPSYNC.COLLECTIVE R30, `(.L_x_346) ;  /* 0x000000001e087348 */ /* 0x000fea0003c00000 */
[----:B------:R0:W1:Y:S02]  /*54a0*/  SHFL.BFLY P2, R34, R33, R32, R31 ;  /* 0x0c00002021227389 */ /* 0x000064000004001f */
[----:B01----:R-:W-:Y:S01]  /*54b0*/  ENDCOLLECTIVE ;  /* 0x000000000000791b */ /* 0x003fe20003800000 */
.L_x_346:
[----:B------:R-:W-:Y:S01]  /*54c0*/  MOV R33, R18 ;  /* 0x0000001200217202 */ /* 0x000fe20000000f00 */
[----:B------:R-:W-:-:S07]  /*54d0*/  IMAD.MOV.U32 R20, RZ, RZ, R34 ;  /* 0x000000ffff147224 */ /* 0x000fce00078e0022 */
[----:B------:R-:W-:Y:S05]  /*54e0*/  WARPSYNC.COLLECTIVE R30, `(.L_x_347) ;  /* 0x000000001e087348 */ /* 0x000fea0003c00000 */
[----:B------:R0:W1:Y:S02]  /*54f0*/  SHFL.BFLY P2, R34, R33, R32, R31 ;  /* 0x0c00002021227389 */ /* 0x000064000004001f */
[----:B01----:R-:W-:Y:S01]  /*5500*/  ENDCOLLECTIVE ;  /* 0x000000000000791b */ /* 0x003fe20003800000 */
.L_x_347:
[----:B------:R-:W-:Y:S01]  /*5510*/  FADD.FTZ R19, R19, R20 ;  /* 0x0000001413137221 */ /* 0x000fe20000010000 */
[----:B------:R-:W-:Y:S01]  /*5520*/  HFMA2.MMA R32, -RZ, RZ, 0, 4.76837158203125e-07 ;  /* 0x00000008ff207435 */ /* 0x000fe200000001ff */
[----:B------:R-:W-:Y:S01]  /*5530*/  IMAD.MOV.U32 R33, RZ, RZ, R35 ;  /* 0x000000ffff217224 */ /* 0x000fe200078e0023 */
[----:B------:R-:W-:-:S09]  /*5540*/  MOV R17, R34 ;  /* 0x0000002200117202 */ /* 0x000fd20000000f00 */
[----:B------:R-:W-:Y:S05]  /*5550*/  WARPSYNC.COLLECTIVE R30, `(.L_x_348) ;  /* 0x000000001e087348 */ /* 0x000fea0003c00000 */
[----:B------:R0:W1:Y:S02]  /*5560*/  SHFL.BFLY P2, R34, R33, R32, R31 ;  /* 0x0c00002021227389 */ /* 0x000064000004001f */
[----:B01----:R-:W-:Y:S01]  /*5570*/  ENDCOLLECTIVE ;  /* 0x000000000000791b */ /* 0x003fe20003800000 */
.L_x_348:
[----:B------:R-:W-:Y:S01]  /*5580*/  FADD.FTZ R46, R18, R17 ;  /* 0x00000011122e7221 */ /* 0x000fe20000010000 */
[----:B------:R-:W-:Y:S01]  /*5590*/  IMAD.MOV.U32 R33, RZ, RZ, R36 ;  /* 0x000000ffff217224 */ /* 0x000fe200078e0024 */
[----:B------:R-:W-:-:S07]  /*55a0*/  MOV R24, R34 ;  /* 0x0000002200187202 */ /* 0x000fce0000000f00 */
[----:B------:R-:W-:Y:S05]  /*55b0*/  WARPSYNC.COLLECTIVE R30, `(.L_x_349) ;  /* 0x000000001e087348 */ /* 0x000fea0003c00000 */
[----:B------:R0:W1:Y:S02]  /*55c0*/  SHFL.BFLY P2, R34, R33, R32, R31 ;  /* 0x0c00002021227389 */ /* 0x000064000004001f */
[----:B01----:R-:W-:Y:S01]  /*55d0*/  ENDCOLLECTIVE ;  /* 0x000000000000791b */ /* 0x003fe20003800000 */
.L_x_349:
[----:B------:R-:W-:Y:S01]  /*55e0*/  FADD.FTZ R27, R24, R35 ;  /* 0x00000023181b7221 */ /* 0x000fe20000010000 */
[----:B------:R-:W-:-:S03]  /*55f0*/  HFMA2.MMA R32, -RZ, RZ, 0, 2.384185791015625e-07 ;  /* 0x00000004ff207435 */ /* 0x000fc600000001ff */
[----:B------:R-:W-:Y:S01]  /*5600*/  IMAD.MOV.U32 R33, RZ, RZ, R27 ;  /* 0x000000ffff217224 */ /* 0x000fe200078e001b */
[----:B------:R-:W-:-:S07]  /*5610*/  MOV R29, R34 ;  /* 0x00000022001d7202 */ /* 0x000fce0000000f00 */
[----:B------:R-:W-:Y:S05]  /*5620*/  WARPSYNC.COLLECTIVE R30, `(.L_x_350) ;  /* 0x000000001e087348 */ /* 0x000fea0003c00000 */
[----:B------:R0:W1:Y:S02]  /*5630*/  SHFL.BFLY P2, R34, R33, R32, R31 ;  /* 0x0c00002021227389 */ /* 0x000064000004001f */
[----:B01----:R-:W-:Y:S01]  /*5640*/  ENDCOLLECTIVE ;  /* 0x000000000000791b */ /* 0x003fe20003800000 */
.L_x_350:
[----:B------:R-:W-:-:S04]  /*5650*/  FADD.FTZ R29, R29, R36 ;  /* 0x000000241d1d7221 */ /* 0x000fc80000010000 */
[----:B------:R-:W-:Y:S01]  /*5660*/  IMAD.MOV.U32 R33, RZ, RZ, R29 ;  /* 0x000000ffff217224 */ /* 0x000fe200078e001d */
[----:B------:R-:W-:-:S07]  /*5670*/  MOV R26, R34 ;  /* 0x00000022001a7202 */ /* 0x000fce0000000f00 */
[----:B------:R-:W-:Y:S05]  /*5680*/  WARPSYNC.COLLECTIVE R30, `(.L_x_351) ;  /* 0x000000001e087348 */ /* 0x000fea0003c00000 */
[----:B------:R0:W1:Y:S02]  /*5690*/  SHFL.BFLY P2, R34, R33, R32, R31 ;  /* 0x0c00002021227389 */ /* 0x000064000004001f */
[----:B01----:R-:W-:Y:S01]  /*56a0*/  ENDCOLLECTIVE ;  /* 0x000000000000791b */ /* 0x003fe20003800000 */
.L_x_351:
[----:B------:R-:W-:Y:S01]  /*56b0*/  FADD.FTZ R37, R27, R26 ;  /* 0x0000001a1b257221 */ /* 0x000fe20000010000 */
[----:B------:R-:W-:Y:S01]  /*56c0*/  IMAD.MOV.U32 R26, RZ, RZ, RZ ;  /* 0x000000ffff1a7224 */ /* 0x000fe200078e00ff */
[----:B------:R-:W-:Y:S02]  /*56d0*/  @!P0 MOV R26, R25 ;  /* 0x00000019001a8202 */ /* 0x000fe40000000f00 */
[----:B------:R-:W-:Y:S01]  /*56e0*/  @!P0 SHF.L.U32 R27, R12, 0x1, RZ ;  /* 0x000000010c1b8819 */ /* 0x000fe200000006ff */
[----:B------:R-:W-:Y:S01]  /*56f0*/  HFMA2.MMA R32, -RZ, RZ, 0, 1.1920928955078125e-07 ;  /* 0x00000002ff207435 */ /* 0x000fe200000001ff */
[----:B------:R-:W-:Y:S02]  /*5700*/  MOV R33, R37 ;  /* 0x0000002500217202 */ /* 0x000fe40000000f00 */
[----:B------:R-:W-:-:S08]  /*5710*/  MOV R38, R34 ;  /* 0x0000002200267202 */ /* 0x000fd00000000f00 */
[----:B------:R-:W-:Y:S05]  /*5720*/  WARPSYNC.COLLECTIVE R30, `(.L_x_352) ;  /* 0x000000001e087348 */ /* 0x000fea0003c00000 */
[----:B------:R0:W1:Y:S02]  /*5730*/  SHFL.BFLY P2, R34, R33, R32, R31 ;  /* 0x0c00002021227389 */ /* 0x000064000004001f */
[----:B01----:R-:W-:Y:S01]  /*5740*/  ENDCOLLECTIVE ;  /* 0x000000000000791b */ /* 0x003fe20003800000 */
.L_x_352:
[----:B------:R-:W-:-:S05]  /*5750*/  FADD.FTZ R38, R29, R38 ;  /* 0x000000261d267221 */ /* 0x000fca0000010000 */
[----:B------:R-:W-:Y:S01]  /*5760*/  MOV R33, R38 ;  /* 0x0000002600217202 */ /* 0x000fe20000000f00 */
[----:B------:R-:W-:-:S07]  /*5770*/  IMAD.MOV.U32 R24, RZ, RZ, R34 ;  /* 0x000000ffff187224 */ /* 0x000fce00078e0022 */
[----:B------:R-:W-:Y:S05]  /*5780*/  WARPSYNC.COLLECTIVE R30, `(.L_x_353) ;  /* 0x000000001e087348 */ /* 0x000fea0003c00000 */
[----:B------:R0:W1:Y:S02]  /*5790*/  SHFL.BFLY P2, R34, R33, R32, R31 ;  /* 0x0c00002021227389 */ /* 0x000064000004001f */
[----:B01----:R-:W-:Y:S01]  /*57a0*/  ENDCOLLECTIVE ;  /* 0x000000000000791b */ /* 0x003fe20003800000 */
.L_x_353:
[----:B------:R-:W-:Y:S01]  /*57b0*/  FADD.FTZ R37, R37, R24 ;  /* 0x0000001825257221 */ /* 0x000fe20000010000 */
[----:B------:R-:W-:Y:S01]  /*57c0*/  IMAD.MOV.U32 R24, RZ, RZ, RZ ;  /* 0x000000ffff187224 */ /* 0x000fe200078e00ff */
[----:B------:R-:W-:-:S03]  /*57d0*/  HFMA2.MMA R32, -RZ, RZ, 0, 5.9604644775390625e-08 ;  /* 0x00000001ff207435 */ /* 0x000fc600000001ff */
[----:B------:R-:W-:Y:S02]  /*57e0*/  MOV R33, R37 ;  /* 0x0000002500217202 */ /* 0x000fe40000000f00 */
[----:B------:R-:W-:-:S07]  /*57f0*/  MOV R21, R34 ;  /* 0x0000002200157202 */ /* 0x000fce0000000f00 */
[----:B------:R-:W-:Y:S05]  /*5800*/  WARPSYNC.COLLECTIVE R30, `(.L_x_354) ;  /* 0x000000001e087348 */ /* 0x000fea0003c00000 */
[----:B------:R0:W1:Y:S02]  /*5810*/  SHFL.BFLY P2, R34, R33, R32, R31 ;  /* 0x0c00002021227389 */ /* 0x000064000004001f */
[----:B01----:R-:W-:Y:S01]  /*5820*/  ENDCOLLECTIVE ;  /* 0x000000000000791b */ /* 0x003fe20003800000 */
.L_x_354:
[----:B------:R-:W-:Y:S01]  /*5830*/  FADD.FTZ R38, R38, R21 ;  /* 0x0000001526267221 */ /* 0x000fe20000010000 */
[----:B------:R-:W-:-:S04]  /*5840*/  HFMA2.MMA R21, -RZ, RZ, 0, 0 ;  /* 0x00000000ff157435 */ /* 0x000fc800000001ff */
[----:B------:R-:W-:Y:S01]  /*5850*/  MOV R33, R38 ;  /* 0x0000002600217202 */ /* 0x000fe20000000f00 */
[----:B------:R-:W-:-:S07]  /*5860*/  IMAD.MOV.U32 R36, RZ, RZ, R34 ;  /* 0x000000ffff247224 */ /* 0x000fce00078e0022 */
[----:B------:R-:W-:Y:S05]  /*5870*/  WARPSYNC.COLLECTIVE R30, `(.L_x_355) ;  /* 0x000000001e087348 */ /* 0x000fea0003c00000 */
[----:B------:R0:W1:Y:S02]  /*5880*/  SHFL.BFLY P2, R34, R33, R32, R31 ;  /* 0x0c00002021227389 */ /* 0x000064000004001f */
[----:B01----:R-:W-:Y:S01]  /*5890*/  ENDCOLLECTIVE ;  /* 0x000000000000791b */ /* 0x003fe20003800000 */
.L_x_355:
[----:B------:R-:W-:Y:S01]  /*58a0*/  FADD.FTZ R36, R37, R36 ;  /* 0x0000002425247221 */ /* 0x000fe20000010000 */
[----:B------:R-:W-:Y:S01]  /*58b0*/  HFMA2.MMA R32, -RZ, RZ, 0, 4.76837158203125e-07 ;  /* 0x00000008ff207435 */ /* 0x000fe200000001ff */
[----:B------:R-:W-:Y:S01]  /*58c0*/  IMAD.MOV.U32 R33, RZ, RZ, R26 ;  /* 0x000000ffff217224 */ /* 0x000fe200078e001a */
[----:B------:R-:W-:-:S09]  /*58d0*/  MOV R35, R34 ;  /* 0x0000002200237202 */ /* 0x000fd20000000f00 */
[----:B------:R-:W-:Y:S05]  /*58e0*/  WARPSYNC.COLLECTIVE R30, `(.L_x_356) ;  /* 0x000000001e087348 */ /* 0x000fea0003c00000 */
[----:B------:R0:W1:Y:S02]  /*58f0*/  SHFL.BFLY P2, R34, R33, R32, R31 ;  /* 0x0c00002021227389 */ /* 0x000064000004001f */
[----:B01----:R-:W-:Y:S01]  /*5900*/  ENDCOLLECTIVE ;  /* 0x000000000000791b */ /* 0x003fe20003800000 */
.L_x_356:
[----:B------:R-:W-:Y:S01]  /*5910*/  FADD.FTZ R35, R38, R35 ;  /* 0x0000002326237221 */ /* 0x000fe20000010000 */
[----:B------:R-:W-:Y:S01]  /*5920*/  IMAD.MOV.U32 R33, RZ, RZ, R22 ;  /* 0x000000ffff217224 */ /* 0x000fe200078e0016 */
[----:B------:R-:W-:-:S07]  /*5930*/  MOV R39, R34 ;  /* 0x0000002200277202 */ /* 0x000fce0000000f00 */
[----:B------:R-:W-:Y:S05]  /*5940*/  WARPSYNC.COLLECTIVE R30, `(.L_x_357) ;  /* 0x000000001e087348 */ /* 0x000fea0003c00000 */
[----:B------:R0:W1:Y:S02]  /*5950*/  SHFL.BFLY P2, R34, R33, R32, R31 ;  /* 0x0c00002021227389 */ /* 0x000064000004001f */
[----:B01----:R-:W-:Y:S01]  /*5960*/  ENDCOLLECTIVE ;  /* 0x000000000000791b */ /* 0x003fe20003800000 */
.L_x_357:
[----:B------:R-:W-:Y:S01]  /*5970*/  FADD.FTZ R28, R39, R26 ;  /* 0x0000001a271c7221 */ /* 0x000fe20000010000 */
[----:B------:R-:W-:-:S04]  /*5980*/  @!P0 IADD3 R26, R16, 0x3c, RZ ;  /* 0x0000003c101a8810 */ /* 0x000fc80007ffe0ff */
[----:B------:R-:W-:-:S05]  /*5990*/  @!P0 LOP3.LUT R26, R26, R27, RZ, 0x3c, !PT ;  /* 0x0000001b1a1a8212 */ /* 0x000fca00078e3cff */
[----:B------:R-:W-:Y:S01]  /*59a0*/  @!P0 IMAD R43, R26, 0x4, R43 ;  /* 0x000000041a2b8824 */ /* 0x000fe200078e022b */
[----:B------:R-:W-:Y:S01]  /*59b0*/  HFMA2.MMA R32, -RZ, RZ, 0, 2.384185791015625e-07 ;  /* 0x00000004ff207435 */ /* 0x000fe200000001ff */
[----:B------:R-:W-:-:S03]  /*59c0*/  IMAD.MOV.U32 R33, RZ, RZ, R28 ;  /* 0x000000ffff217224 */ /* 0x000fc600078e001c */
[----:B------:R0:W1:Y:S04]  /*59d0*/  @!P0 LDS R25, [R43] ;  /* 0x000000002b198984 */ /* 0x0000680000000800 */
[----:B------:R0:W2:Y:S01]  /*59e0*/  @!P0 LDS R23, [R43+0x500] ;  /* 0x000500002b178984 */ /* 0x0000a20000000800 */
[----:B------:R-:W-:-:S07]  /*59f0*/  MOV R41, R34 ;  /* 0x0000002200297202 */ /* 0x000fce0000000f00 */
[----:B012---:R-:W-:Y:S05]  /*5a00*/  WARPSYNC.COLLECTIVE R30, `(.L_x_358) ;  /* 0x000000001e087348 */ /* 0x007fea0003c00000 */
[----:B------:R3:W4:Y:S02]  /*5a10*/  SHFL.BFLY P2, R34, R33, R32, R31 ;  /* 0x0c00002021227389 */ /* 0x000724000004001f */
[----:B01234-:R-:W-:Y:S01]  /*5a20*/  ENDCOLLECTIVE ;  /* 0x000000000000791b */ /* 0x01ffe20003800000 */
.L_x_358:
[----:B------:R-:W-:Y:S01]  /*5a30*/  FADD.FTZ R39, R41, R22 ;  /* 0x0000001629277221 */ /* 0x000fe20000010000 */
[----:B------:R-:W-:-:S03]  /*5a40*/  IADD3 R43, R16, R9, RZ ;  /* 0x00000009102b7210 */ /* 0x000fc60007ffe0ff */
[----:B------:R-:W-:Y:S01]  /*5a50*/  IMAD.MOV.U32 R33, RZ, RZ, R39 ;  /* 0x000000ffff217224 */ /* 0x000fe200078e0027 */
[----:B------:R-:W-:-:S07]  /*5a60*/  MOV R41, R34 ;  /* 0x0000002200297202 */ /* 0x000fce0000000f00 */
[----:B------:R-:W-:Y:S05]  /*5a70*/  WARPSYNC.COLLECTIVE R30, `(.L_x_359) ;  /* 0x000000001e087348 */ /* 0x000fea0003c00000 */
[----:B------:R0:W1:Y:S02]  /*5a80*/  SHFL.BFLY P2, R34, R33, R32, R31 ;  /* 0x0c00002021227389 */ /* 0x000064000004001f */
[----:B01----:R-:W-:Y:S01]  /*5a90*/  ENDCOLLECTIVE ;  /* 0x000000000000791b */ /* 0x003fe20003800000 */
.L_x_359:
[----:B------:R-:W-:Y:S01]  /*5aa0*/  FADD.FTZ R40, R28, R41 ;  /* 0x000000291c287221 */ /* 0x000fe20000010000 */
[----:B------:R-:W-:Y:S02]  /*5ab0*/  @!P0 MOV R24, R25 ;  /* 0x0000001900188202 */ /* 0x000fe40000000f00 */
[----:B------:R-:W-:Y:S02]  /*5ac0*/  @!P0 MOV R21, R23 ;  /* 0x0000001700158202 */ /* 0x000fe40000000f00 */
[----:B------:R-:W-:Y:S01]  /*5ad0*/  ISETP.NE.AND P0, PT, R12, RZ, PT ;  /* 0x000000ff0c00720c */ /* 0x000fe20003f05270 */
[----:B------:R-:W-:Y:S01]  /*5ae0*/  HFMA2.MMA R32, -RZ, RZ, 0, 1.1920928955078125e-07 ;  /* 0x00000002ff207435 */ /* 0x000fe200000001ff */
[----:B------:R-:W-:Y:S02]  /*5af0*/  MOV R33, R40 ;  /* 0x0000002800217202 */ /* 0x000fe40000000f00 */
[----:B------:R-:W-:-:S09]  /*5b00*/  MOV R42, R34 ;  /* 0x00000022002a7202 */ /* 0x000fd20000000f00 */
[----:B------:R-:W0:Y:S02]  /*5b10*/  @!P0 LDC.64 R16, c[0x0][0x220] ;  /* 0x00008800ff108b82 */ /* 0x000e240000000a00 */
[----:B0-----:R-:W-:Y:S05]  /*5b20*/  WARPSYNC.COLLECTIVE R30, `(.L_x_360) ;  /* 0x000000001e087348 */ /* 0x001fea0003c00000 */
[----:B------:R1:W2:Y:S02]  /*5b30*/  SHFL.BFLY P2, R34, R33, R32, R31 ;  /* 0x0c00002021227389 */ /* 0x0002a4000004001f */
[----:B012---:R-:W-:Y:S01]  /*5b40*/  ENDCOLLECTIVE ;  /* 0x000000000000791b */ /* 0x007fe20003800000 */
.L_x_360:
[----:B------:R-:W-:Y:S01]  /*5b50*/  @!P0 F2FP.BF16.F32.PACK_AB R46, RZ, R46 ;  /* 0x0000002eff2e823e */ /* 0x000fe200000010ff */
[----:B------:R-:W-:-:S05]  /*5b60*/  FADD.FTZ R26, R39, R42 ;  /* 0x0000002a271a7221 */ /* 0x000fca0000010000 */
[----:B------:R-:W-:Y:S01]  /*5b70*/  MOV R33, R26 ;  /* 0x0000001a00217202 */ /* 0x000fe20000000f00 */
[----:B------:R-:W-:-:S04]  /*5b80*/  @!P0 IMAD.WIDE R16, R43, 0x2, R16 ;  /* 0x000000022b108825 */ /* 0x000fc800078e0210 */
[----:B------:R-:W-:-:S07]  /*5b90*/  IMAD.MOV.U32 R27, RZ, RZ, R34 ;  /* 0x000000ffff1b7224 */ /* 0x000fce00078e0022 */
[----:B------:R-:W-:Y:S05]  /*5ba0*/  WARPSYNC.COLLECTIVE R30, `(.L_x_361) ;  /* 0x000000001e087348 */ /* 0x000fea0003c00000 */
[----:B------:R0:W1:Y:S02]  /*5bb0*/  SHFL.BFLY P2, R34, R33, R32, R31 ;  /* 0x0c00002021227389 */ /* 0x000064000004001f */
[----:B01----:R-:W-:Y:S01]  /*5bc0*/  ENDCOLLECTIVE ;  /* 0x000000000000791b */ /* 0x003fe20003800000 */
.L_x_361:
[----:B------:R-:W-:-:S04]  /*5bd0*/  FADD.FTZ R40, R40, R27 ;  /* 0x0000001b28287221 */ /* 0x000fc80000010000 */
[----:B------:R-:W-:Y:S01]  /*5be0*/  IMAD.MOV.U32 R33, RZ, RZ, R40 ;  /* 0x000000ffff217224 */ /* 0x000fe200078e0028 */
[----:B------:R-:W-:Y:S02]  /*5bf0*/  MOV R32, 0x1 ;  /* 0x0000000100207802 */ /* 0x000fe40000000f00 */
[----:B------:R-:W-:-:S07]  /*5c00*/  MOV R39, R34 ;  /* 0x0000002200277202 */ /* 0x000fce0000000f00 */
[----:B------:R-:W-:Y:S05]  /*5c10*/  WARPSYNC.COLLECTIVE R30, `(.L_x_362) ;  /* 0x000000001e087348 */ /* 0x000fea0003c00000 */
[----:B------:R0:W1:Y:S02]  /*5c20*/  SHFL.BFLY P2, R34, R33, R32, R31 ;  /* 0x0c00002021227389 */ /* 0x000064000004001f */
[----:B01----:R-:W-:Y:S01]  /*5c30*/  ENDCOLLECTIVE ;  /* 0x000000000000791b */ /* 0x003fe20003800000 */
.L_x_362:
[----:B------:R-:W-:Y:S02]  /*5c40*/  FADD.FTZ R39, R26, R39 ;  /* 0x000000271a277221 */ /* 0x000fe40000010000 */
[----:B------:R-:W0:Y:S02]  /*5c50*/  @!P0 LDC.64 R26, c[0x0][0x218] ;  /* 0x00008600ff1a8b82 */ /* 0x000e240000000a00 */
[----:B------:R-:W-:Y:S01]  /*5c60*/  IMAD.MOV.U32 R33, RZ, RZ, R39 ;  /* 0x000000ffff217224 */ /* 0x000fe200078e0027 */
[----:B------:R-:W-:-:S07]  /*5c70*/  MOV R41, R34 ;  /* 0x0000002200297202 */ /* 0x000fce0000000f00 */
[----:B0-----:R-:W-:Y:S05]  /*5c80*/  WARPSYNC.COLLECTIVE R30, `(.L_x_363) ;  /* 0x000000001e087348 */ /* 0x001fea0003c00000 */
[----:B------:R1:W2:Y:S02]  /*5c90*/  SHFL.BFLY P2, R34, R33, R32, R31 ;  /* 0x0c00002021227389 */ /* 0x0002a4000004001f */
[----:B012---:R-:W-:Y:S01]  /*5ca0*/  ENDCOLLECTIVE ;  /* 0x000000000000791b */ /* 0x007fe20003800000 */
.L_x_363:
[----:B------:R-:W-:Y:S01]  /*5cb0*/  FADD.FTZ R40, R40, R41 ;  /* 0x0000002928287221 */ /* 0x000fe20000010000 */
[----:B------:R-:W-:Y:S01]  /*5cc0*/  @!P0 IMAD.WIDE R26, R43, 0x2, R26 ;  /* 0x000000022b1a8825 */ /* 0x000fe200078e021a */
[----:B------:R-:W-:-:S03]  /*5cd0*/  MOV R33, R24 ;  /* 0x0000001800217202 */ /* 0x000fc60000000f00 */
[----:B------:R-:W-:Y:S01]  /*5ce0*/  IMAD.MOV.U32 R32, RZ, RZ, 0x8 ;  /* 0x00000008ff207424 */ /* 0x000fe200078e00ff */
[----:B------:R-:W-:-:S07]  /*5cf0*/  MOV R42, R34 ;  /* 0x00000022002a7202 */ /* 0x000fce0000000f00 */
[----:B------:R-:W-:Y:S05]  /*5d00*/  WARPSYNC.COLLECTIVE R30, `(.L_x_364) ;  /* 0x000000001e087348 */ /* 0x000fea0003c00000 */
[----:B------:R0:W1:Y:S02]  /*5d10*/  SHFL.BFLY P2, R34, R33, R32, R31 ;  /* 0x0c00002021227389 */ /* 0x000064000004001f */
[----:B01----:R-:W-:Y:S01]  /*5d20*/  ENDCOLLECTIVE ;  /* 0x000000000000791b */ /* 0x003fe20003800000 */
.L_x_364:
[----:B------:R-:W-:Y:S01]  /*5d30*/  FADD.FTZ R39, R39, R42 ;  /* 0x0000002a27277221 */ /* 0x000fe20000010000 */
[----:B------:R-:W-:Y:S01]  /*5d40*/  IMAD.MOV.U32 R33, RZ, RZ, R21 ;  /* 0x000000ffff217224 */ /* 0x000fe200078e0015 */
[----:B------:R-:W-:-:S07]  /*5d50*/  MOV R25, R34 ;  /* 0x0000002200197202 */ /* 0x000fce0000000f00 */
[----:B------:R-:W-:Y:S05]  /*5d60*/  WARPSYNC.COLLECTIVE R30, `(.L_x_365) ;  /* 0x000000001e087348 */ /* 0x000fea0003c00000 */
[----:B------:R0:W1:Y:S02]  /*5d70*/  SHFL.BFLY P2, R34, R33, R32, R31 ;  /* 0x0c00002021227389 */ /* 0x000064000004001f */
[----:B01----:R-:W-:Y:S01]  /*5d80*/  ENDCOLLECTIVE ;  /* 0x000000000000791b */ /* 0x003fe20003800000 */
.L_x_365:
[----:B------:R-:W-:Y:S02]  /*5d90*/  FADD.FTZ R44, R25, R24 ;  /* 0x00000018192c7221 */ /* 0x000fe40000010000 */
[----:B------:R-:W0:Y:S03]  /*5da0*/  @!P0 LDC.64 R24, c[0x0][0x220] ;  /* 0x00008800ff188b82 */ /* 0x000e260000000a00 */
[----:B------:R-:W-:Y:S01]  /*5db0*/  MOV R33, R44 ;  /* 0x0000002c00217202 */ /* 0x000fe20000000f00 */
[----:B------:R-:W-:Y:S01]  /*5dc0*/  IMAD.MOV.U32 R32, RZ, RZ, 0x4 ;  /* 0x00000004ff207424 */ /* 0x000fe200078e00ff */
[----:B------:R-:W-:-:S07]  /*5dd0*/  MOV R22, R34 ;  /* 0x0000002200167202 */ /* 0x000fce0000000f00 */
[----:B0-----:R-:W-:Y:S05]  /*5de0*/  WARPSYNC.COLLECTIVE R30, `(.L_x_366) ;  /* 0x000000001e087348 */ /* 0x001fea0003c00000 */
[----:B------:R1:W2:Y:S02]  /*5df0*/  SHFL.BFLY P2, R34, R33, R32, R31 ;  /* 0x0c00002021227389 */ /* 0x0002a4000004001f */
[----:B012---:R-:W-:Y:S01]  /*5e00*/  ENDCOLLECTIVE ;  /* 0x000000000000791b */ /* 0x007fe20003800000 */
.L_x_366:
[----:B------:R-:W-:Y:S01]  /*5e10*/  FADD.FTZ R22, R22, R21 ;  /* 0x0000001516167221 */ /* 0x000fe20000010000 */
[----:B------:R-:W-:Y:S01]  /*5e20*/  @!P0 IMAD.WIDE R24, R43, 0x2, R24 ;  /* 0x000000022b188825 */ /* 0x000fe200078e0218 */
[----:B------:R-:W0:Y:S03]  /*5e30*/  @!P0 LDC.64 R20, c[0x0][0x220] ;  /* 0x00008800ff148b82 */ /* 0x000e260000000a00 */
[----:B------:R-:W-:Y:S02]  /*5e40*/  MOV R33, R22 ;  /* 0x0000001600217202 */ /* 0x000fe40000000f00 */
[----:B------:R-:W-:-:S07]  /*5e50*/  MOV R23, R34 ;  /* 0x0000002200177202 */ /* 0x000fce0000000f00 */
[----:B0-----:R-:W-:Y:S05]  /*5e60*/  WARPSYNC.COLLECTIVE R30, `(.L_x_367) ;  /* 0x000000001e087348 */ /* 0x001fea0003c00000 */
[----:B------:R1:W2:Y:S02]  /*5e70*/  SHFL.BFLY P2, R34, R33, R32, R31 ;  /* 0x0c00002021227389 */ /* 0x0002a4000004001f */
[----:B012---:R-:W-:Y:S01]  /*5e80*/  ENDCOLLECTIVE ;  /* 0x000000000000791b */ /* 0x007fe20003800000 */
.L_x_367:
[----:B------:R-:W-:Y:S01]  /*5e90*/  FADD.FTZ R44, R44, R23 ;  /* 0x000000172c2c7221 */ /* 0x000fe20000010000 */
[----:B------:R-:W-:Y:S01]  /*5ea0*/  @!P0 IMAD.WIDE R20, R43, 0x2, R20 ;  /* 0x000000022b148825 */ /* 0x000fe200078e0214 */
[----:B------:R-:W-:-:S03]  /*5eb0*/  HFMA2.MMA R32, -RZ, RZ, 0, 1.1920928955078125e-07 ;  /* 0x00000002ff207435 */ /* 0x000fc600000001ff */
[----:B------:R-:W-:Y:S01]  /*5ec0*/  MOV R33, R44 ;  /* 0x0000002c00217202 */ /* 0x000fe20000000f00 */
[----:B------:R-:W-:-:S07]  /*5ed0*/  IMAD.MOV.U32 R29, RZ, RZ, R34 ;  /* 0x000000ffff1d7224 */ /* 0x000fce00078e0022 */
[----:B------:R-:W-:Y:S05]  /*5ee0*/  WARPSYNC.COLLECTIVE R30, `(.L_x_368) ;  /* 0x000000001e087348 */ /* 0x000fea0003c00000 */
[----:B------:R0:W1:Y:S02]  /*5ef0*/  SHFL.BFLY P2, R34, R33, R32, R31 ;  /* 0x0c00002021227389 */ /* 0x000064000004001f */
[----:B01----:R-:W-:Y:S01]  /*5f00*/  ENDCOLLECTIVE ;  /* 0x000000000000791b */ /* 0x003fe20003800000 */
.L_x_368:
[----:B------:R-:W-:Y:S02]  /*5f10*/  FADD.FTZ R28, R22, R29 ;  /* 0x0000001d161c7221 */ /* 0x000fe40000010000 */
[----:B------:R-:W0:Y:S03]  /*5f20*/  @!P0 LDC.64 R22, c[0x0][0x218] ;  /* 0x00008600ff168b82 */ /* 0x000e260000000a00 */
[----:B------:R-:W-:Y:S01]  /*5f30*/  MOV R33, R28 ;  /* 0x0000001c00217202 */ /* 0x000fe20000000f00 */
[----:B------:R-:W-:Y:S01]  /*5f40*/  IMAD.MOV.U32 R45, RZ, RZ, R34 ;  /* 0x000000ffff2d7224 */ /* 0x000fe200078e0022 */
[----:B------:R-:W-:-:S03]  /*5f50*/  @!P0 F2FP.BF16.F32.PACK_AB R34, RZ, R19 ;  /* 0x00000013ff22823e */ /* 0x000fc600000010ff */
[----:B------:R-:W1:Y:S01]  /*5f60*/  @!P0 LDC.64 R18, c[0x0][0x218] ;  /* 0x00008600ff128b82 */ /* 0x000e620000000a00 */
[----:B------:R-:W-:Y:S01]  /*5f70*/  FADD.FTZ R44, R44, R45 ;  /* 0x0000002d2c2c7221 */ /* 0x000fe20000010000 */
[----:B------:R-:W-:Y:S01]  /*5f80*/  PRMT R47, R34, 0x7610, R47 ;  /* 0x00007610222f7816 */ /* 0x000fe2000000002f */
[----:B0-----:R-:W-:-:S07]  /*5f90*/  @!P0 IMAD.WIDE R22, R43, 0x2, R22 ;  /* 0x000000022b168825 */ /* 0x001fce00078e0216 */
[----:B-1----:R-:W-:Y:S05]  /*5fa0*/  WARPSYNC.COLLECTIVE R30, `(.L_x_369) ;  /* 0x000000001e087348 */ /* 0x002fea0003c00000 */
[----:B------:R0:W2:Y:S02]  /*5fb0*/  SHFL.BFLY P2, R34, R33, R32, R31 ;  /* 0x0c00002021227389 */ /* 0x0000a4000004001f */
[----:B012---:R-:W-:Y:S01]  /*5fc0*/  ENDCOLLECTIVE ;  /* 0x000000000000791b */ /* 0x007fe20003800000 */
.L_x_369:
        /* <DEDUP_REMOVED lines=17> */
.L_x_370:
        /* <DEDUP_REMOVED lines=8> */
.L_x_371:
[----:B------:R-:W-:Y:S01]  /*6160*/  FADD.FTZ R37, R44, R37 ;  /* 0x000000252c257221 */ /* 0x000fe20000010000 */
[----:B------:R-:W-:Y:S06]  /*6170*/  BRA `(.L_x_372) ;  /* 0xffffffe000d47947 */ /* 0x000fec000383ffff */
.L_x_373:
        /* <DEDUP_REMOVED lines=16> */
.L_x_2444:


//--------------------- .text._ZN13group_norm_v218gn_bwd_cuda_kernelI13__nv_bfloat16Li320ELi1ELi16ELi160ELi64ELb1ELb1ELi8ELi320ELi320ELi4ELb1ELi16ELb0ELb0ELNS_15WgradSyncMethodE3ENS_16CompileConditionILi900EEEEEvPT_S6_S6_PKS5_S8_S8_S8_PKfflPfPj --------------------------
	.section	.text._ZN13group_norm_v218gn_bwd_cuda_kernelI13__nv_bfloat16Li320ELi1ELi16ELi160ELi64ELb1ELb1ELi8ELi320ELi320ELi4ELb1ELi16ELb0ELb0ELNS_15WgradSyncMethodE3ENS_16CompileConditionILi900EEEEEvPT_S6_S6_PKS5_S8_S8_S8_PKfflPfPj,"ax",@progbits
	.align	128
        .global         _ZN13group_norm_v218gn_bwd_cuda_kernelI13__nv_bfloat16Li320ELi1ELi16ELi160ELi64ELb1ELb1ELi8ELi320ELi320ELi4ELb1ELi16ELb0ELb0ELNS_15WgradSyncMethodE3ENS_16CompileConditionILi900EEEEEvPT_S6_S6_PKS5_S8_S8_S8_PKfflPfPj
        .type           _ZN13group_norm_v218gn_bwd_cuda_kernelI13__nv_bfloat16Li320ELi1ELi16ELi160ELi64ELb1ELb1ELi8ELi320ELi320ELi4ELb1ELi16ELb0ELb0ELNS_15WgradSyncMethodE3ENS_16CompileConditionILi900EEEEEvPT_S6_S6_PKS5_S8_S8_S8_PKfflPfPj,@function
        .size           _ZN13group_norm_v218gn_bwd_cuda_kernelI13__nv_bfloat16Li320ELi1ELi16ELi160ELi64ELb1ELb1ELi8ELi320ELi320ELi4ELb1ELi16ELb0ELb0ELNS_15WgradSyncMethodE3ENS_16CompileConditionILi900EEEEEvPT_S6_S6_PKS5_S8_S8_S8_PKfflPfPj,(.L_x_2445 - _ZN13group_norm_v218gn_bwd_cuda_kernelI13__nv_bfloat16Li320ELi1ELi16ELi160ELi64ELb1ELb1ELi8ELi320ELi320ELi4ELb1ELi16ELb0ELb0ELNS_15WgradSyncMethodE3ENS_16CompileConditionILi900EEEEEvPT_S6_S6_PKS5_S8_S8_S8_PKfflPfPj)
        .other          _ZN13group_norm_v218gn_bwd_cuda_kernelI13__nv_bfloat16Li320ELi1ELi16ELi160ELi64ELb1ELb1ELi8ELi320ELi320ELi4ELb1ELi16ELb0ELb0ELNS_15WgradSyncMethodE3ENS_16CompileConditionILi900EEEEEvPT_S6_S6_PKS5_S8_S8_S8_PKfflPfPj,@"STO_CUDA_ENTRY STV_DEFAULT"
_ZN13group_norm_v218gn_bwd_cuda_kernelI13__nv_bfloat16Li320ELi1ELi16ELi160ELi64ELb1ELb1ELi8ELi320ELi320ELi4ELb1ELi16ELb0ELb0ELNS_15WgradSyncMethodE3ENS_16CompileConditionILi900EEEEEvPT_S6_S6_PKS5_S8_S8_S8_PKfflPfPj:
.text._ZN13group_norm_v218gn_bwd_cuda_kernelI13__nv_bfloat16Li320ELi1ELi16ELi160ELi64ELb1ELb1ELi8ELi320ELi320ELi4ELb1ELi16ELb0ELb0ELNS_15WgradSyncMethodE3ENS_16CompileConditionILi900EEEEEvPT_S6_S6_PKS5_S8_S8_S8_PKfflPfPj:
[----:B------:R-:W-:Y:S01]  /*0000*/  LDC R1, c[0x0][0x28] ;  /* 0x00000a00ff017b82 */ /* 0x000fe20000000800 */
[----:B------:R-:W0:Y:S01]  /*0010*/  S2R R38, SR_CTAID.Y ;  /* 0x0000000000267919 */ /* 0x000e220000002600 */
[----:B------:R-:W-:Y:S01]  /*0020*/  ULDC.64 UR6, c[0x0][0x258] ;  /* 0x0000960000067ab9 */ /* 0x000fe20000000a00 */
[----:B------:R-:W-:Y:S01]  /*0030*/  ULDC.64 UR8, c[0x0][0x208] ;  /* 0x0000820000087ab9 */ /* 0x000fe20000000a00 */
[----:B------:R-:W-:Y:S01]  /*0040*/  USHF.L.U32 UR10, UR6, 0x3, URZ ;  /* 0x00000003060a7899 */ /* 0x000fe2000800063f */
[----:B------:R-:W1:Y:S01]  /*0050*/  S2R R37, SR_CTAID.X ;  /* 0x0000000000257919 */ /* 0x000e620000002500 */
[----:B------:R-:W-:Y:S01]  /*0060*/  USHF.L.U64.HI UR6, UR6, 0x3, UR7 ;  /* 0x0000000306067899 */ /* 0x000fe20008010207 */
[----:B------:R-:W-:-:S05]  /*0070*/  HFMA2.MMA R59, -RZ, RZ, 0, 0 ;  /* 0x00000000ff3b7435 */ /* 0x000fca00000001ff */
[----:B------:R-:W-:Y:S02]  /*0080*/  MOV R0, UR6 ;  /* 0x0000000600007c02 */ /* 0x000fe40008000f00 */
[----:B0-----:R-:W-:Y:S01]  /*0090*/  ISETP.LT.U32.AND P0, PT, R38, UR10, PT ;  /* 0x0000000a26007c0c */ /* 0x001fe2000bf01070 */
[----:B------:R-:W-:-:S03]  /*00a0*/  IMAD.MOV.U32 R40, RZ, RZ, R38 ;  /* 0x000000ffff287224 */ /* 0x000fc600078e0026 */
        /* <DEDUP_REMOVED lines=8> */
[----:B------:R-:W-:Y:S02]  /*0130*/  LOP3.LUT R0, R38, 0x7, RZ, 0xc0, !PT ;  /* 0x0000000726007812 */ /* 0x000fe400078ec0ff */
[----:B------:R-:W-:Y:S02]  /*0140*/  IADD3 R4, -R4, RZ, RZ ;  /* 0x000000ff04047210 */ /* 0x000fe40007ffe1ff */
[----:B------:R-:W-:Y:S02]  /*0150*/  LOP3.LUT R5, R0, 0x10, RZ, 0xfc, !PT ;  /* 0x0000001000057812 */ /* 0x000fe400078efcff */
[----:B------:R-:W-:Y:S02]  /*0160*/  ISETP.NE.AND P0, PT, R37, R4, PT ;  /* 0x000000042500720c */ /* 0x000fe40003f05270 */
[----:B------:R-:W-:Y:S01]  /*0170*/  MOV R0, 0x7ffffff1 ;  /* 0x7ffffff100007802 */ /* 0x000fe20000000f00 */
[----:B0-----:R-:W-:-:S03]  /*0180*/  IMAD.WIDE.U32 R2, R5, 0x4, R2 ;  /* 0x0000000405027825 */ /* 0x001fc600078e0002 */
[----:B------:R-:W-:Y:S01]  /*0190*/  SEL R5, R0, 0x1, !P0 ;  /* 0x0000000100057807 */ /* 0x000fe20004000000 */
[----:B------:R-:W-:Y:S06]  /*01a0*/  MEMBAR.ALL.GPU ;  /* 0x0000000000007992 */ /* 0x000fec000000a000 */
[----:B------:R-:W-:-:S00]  /*01b0*/  ERRBAR ;  /* 0x00000000000079ab */ /* 0x000fc00000000000 */
[----:B------:R-:W-:Y:S06]  /*01c0*/  CGAERRBAR ;  /* 0x00000000000075ab */ /* 0x000fec0000000000 */
[----:B------:R0:W5:Y:S02]  /*01d0*/  ATOM.E.ADD.STRONG.GPU PT, R5, desc[UR8][R2.64], R5 ;  /* 0x000000050205798a */ /* 0x00016400081ee1c8 */
.L_x_376:
[----:B------:R-:W2:Y:S04]  /*01e0*/  LD.E.STRONG.GPU R0, desc[UR8][R2.64] ;  /* 0x0000000802007980 */ /* 0x000ea8000c10f900 */
[----:B--2---:R-:W-:Y:S01]  /*01f0*/  CCTL.IVALL ;  /* 0x00000000ff00798f */ /* 0x004fe20002000000 */
[----:B------:R-:W-:Y:S05]  /*0200*/  YIELD ;  /* 0x0000000000007946 */ /* 0x000fea0003800000 */
[----:B-----5:R-:W-:-:S04]  /*0210*/  LOP3.LUT R0, R0, R5, RZ, 0x3c, !PT ;  /* 0x0000000500007212 */ /* 0x020fc800078e3cff */
[----:B------:R-:W-:-:S13]  /*0220*/  ISETP.GT.AND P0, PT, R0, -0x1, PT ;  /* 0xffffffff0000780c */ /* 0x000fda0003f04270 */
[----:B------:R-:W-:Y:S05]  /*0230*/  @P0 BRA `(.L_x_376) ;  /* 0xfffffffc00e80947 */ /* 0x000fea000383ffff */
.L_x_375:
[----:B------:R-:W-:Y:S05]  /*0240*/  WARPSYNC.ALL ;  /* 0x0000000000007948 */ /* 0x000fea0003800000 */
[----:B------:R-:W-:Y:S06]  /*0250*/  BAR.SYNC.DEFER_BLOCKING 0x0 ;  /* 0x0000000000007b1d */ /* 0x000fec0000010000 */
[----:B------:R-:W-:Y:S05]  /*0260*/  BRA `(.L_x_377) ;  /* 0x0000002800ac7947 */ /* 0x000fea0003800000 */
.L_x_374:
[----:B------:R-:W0:Y:S01]  /*0270*/  S2R R36, SR_TID.X ;  /* 0x0000000000247919 */ /* 0x000e220000002100 */
[----:B------:R-:W-:Y:S02]  /*0280*/  MOV R0, 0x400 ;  /* 0x0000040000007802 */ /* 0x000fe40000000f00 */
[----:B------:R-:W-:Y:S01]  /*0290*/  CS2R R10, SRZ ;  /* 0x00000000000a7805 */ /* 0x000fe2000001ff00 */
[----:B------:R-:W-:Y:S01]  /*02a0*/  UMOV UR4, URZ ;  /* 0x0000003f00047c82 */ /* 0x000fe20008000000 */
[----:B------:R-:W1:Y:S01]  /*02b0*/  S2R R4, SR_CgaCtaId ;  /* 0x0000000000047919 */ /* 0x000e620000008800 */
[----:B------:R-:W-:Y:S01]  /*02c0*/  VIADD R35, R0, 0x2800 ;  /* 0x0000280000237836 */ /* 0x000fe20000000000 */
[----:B------:R-:W-:-:S04]  /*02d0*/  SHF.L.U32 R0, R37, 0x3, RZ ;  /* 0x0000000325007819 */ /* 0x000fc800000006ff */
[----:B------:R-:W-:Y:S01]  /*02e0*/  LOP3.LUT R0, R0, 0x38, RZ, 0xc0, !PT ;  /* 0x0000003800007812 */ /* 0x000fe200078ec0ff */
[----:B0-----:R-:W-:Y:S01]  /*02f0*/  IMAD.WIDE.U32 R2, R36, -0x33333333, RZ ;  /* 0xcccccccd24027825 */ /* 0x001fe200078e00ff */
[--C-:B------:R-:W-:Y:S02]  /*0300*/  SHF.R.S32.HI R5, RZ, 0x1f, R36.reuse ;  /* 0x0000001fff057819 */ /* 0x100fe40000011424 */
[----:B-1----:R-:W-:Y:S02]  /*0310*/  LEA R35, R4, R35, 0x18 ;  /* 0x0000002304237211 */ /* 0x002fe400078ec0ff */
[----:B------:R-:W-:Y:S02]  /*0320*/  SHF.R.U32.HI R7, RZ, 0x6, R3 ;  /* 0x00000006ff077819 */ /* 0x000fe40000011603 */
[CC--:B------:R-:W-:Y:S02]  /*0330*/  LEA.HI R2, R5.reuse, R36.reuse, RZ, 0x2 ;  /* 0x0000002405027211 */ /* 0x0c0fe400078f10ff */
[----:B------:R-:W-:Y:S01]  /*0340*/  LEA.HI R5, R5, R36, RZ, 0x4 ;  /* 0x0000002405057211 */ /* 0x000fe200078f20ff */
[C---:B------:R-:W-:Y:S01]  /*0350*/  IMAD R34, R7.reuse, -0x50, R36 ;  /* 0xffffffb007227824 */ /* 0x040fe200078e0224 */
[----:B------:R-:W-:Y:S01]  /*0360*/  SHF.R.S32.HI R58, RZ, 0x2, R2 ;  /* 0x00000002ff3a7819 */ /* 0x000fe20000011402 */
[----:B------:R-:W-:Y:S01]  /*0370*/  IMAD.IADD R0, R0, 0x1, R7 ;  /* 0x0000000100007824 */ /* 0x000fe200078e0207 */
[----:B------:R-:W-:Y:S01]  /*0380*/  SHF.R.U32.HI R32, RZ, 0x4, R5 ;  /* 0x00000004ff207819 */ /* 0x000fe20000011605 */
[----:B------:R-:W-:Y:S01]  /*0390*/  IMAD R33, R34, 0x28, R35 ;  /* 0x0000002822217824 */ /* 0x000fe200078e0223 */
[----:B------:R-:W-:Y:S01]  /*03a0*/  IADD3 R3, R58, 0x50, RZ ;  /* 0x000000503a037810 */ /* 0x000fe20007ffe0ff */
[----:B------:R-:W-:Y:S01]  /*03b0*/  IMAD R28, R0, 0xa00, RZ ;  /* 0x00000a00001c7824 */ /* 0x000fe200078e02ff */
[C---:B------:R-:W-:Y:S01]  /*03c0*/  IADD3 R6, R58.reuse, 0xa0, RZ ;  /* 0x000000a03a067810 */ /* 0x040fe20007ffe0ff */
[----:B------:R-:W-:Y:S01]  /*03d0*/  IMAD R33, R7, 0x8, R33 ;  /* 0x0000000807217824 */ /* 0x000fe200078e0221 */
[----:B------:R-:W-:-:S02]  /*03e0*/  IADD3 R8, R58, 0xf0, RZ ;  /* 0x000000f03a087810 */ /* 0x000fc40007ffe0ff */
[----:B------:R-:W-:Y:S02]  /*03f0*/  SHF.R.S32.HI R4, RZ, 0x1f, R3 ;  /* 0x0000001fff047819 */ /* 0x000fe40000011403 */
[----:B------:R-:W-:Y:S02]  /*0400*/  SHF.R.S32.HI R7, RZ, 0x1f, R6 ;  /* 0x0000001fff077819 */ /* 0x000fe40000011406 */
[----:B------:R-:W-:Y:S02]  /*0410*/  SHF.R.S32.HI R9, RZ, 0x1f, R8 ;  /* 0x0000001fff097819 */ /* 0x000fe40000011408 */
[----:B------:R-:W-:Y:S02]  /*0420*/  LEA.HI R4, R4, R3, RZ, 0x2 ;  /* 0x0000000304047211 */ /* 0x000fe400078f10ff */
[----:B------:R-:W-:Y:S02]  /*0430*/  LOP3.LUT R3, R2, 0xfffffffc, RZ, 0xc0, !PT ;  /* 0xfffffffc02037812 */ /* 0x000fe400078ec0ff */
[----:B------:R-:W-:-:S02]  /*0440*/  LEA.HI R7, R7, R6, RZ, 0x2 ;  /* 0x0000000607077211 */ /* 0x000fc400078f10ff */
[----:B------:R-:W-:Y:S02]  /*0450*/  LEA.HI R9, R9, R8, RZ, 0x2 ;  /* 0x0000000809097211 */ /* 0x000fe400078f10ff */
[----:B------:R-:W-:Y:S02]  /*0460*/  IADD3 R3, -R3, R36, RZ ;  /* 0x0000002403037210 */ /* 0x000fe40007ffe1ff */
[----:B------:R-:W-:Y:S02]  /*0470*/  SHF.R.U32.HI R4, RZ, 0x2, R4 ;  /* 0x00000002ff047819 */ /* 0x000fe40000011604 */
[----:B------:R-:W-:Y:S02]  /*0480*/  SHF.R.U32.HI R30, RZ, 0x2, R7 ;  /* 0x00000002ff1e7819 */ /* 0x000fe40000011607 */
[----:B------:R-:W-:Y:S02]  /*0490*/  CS2R R6, SRZ ;  /* 0x0000000000067805 */ /* 0x000fe4000001ff00 */
[----:B------:R-:W-:-:S02]  /*04a0*/  SHF.R.U32.HI R2, RZ, 0x2, R9 ;  /* 0x00000002ff027819 */ /* 0x000fc40000011609 */
[----:B------:R-:W-:Y:S02]  /*04b0*/  CS2R R8, SRZ ;  /* 0x0000000000087805 */ /* 0x000fe4000001ff00 */
[C---:B------:R-:W-:Y:S02]  /*04c0*/  LOP3.LUT R31, R3.reuse, 0x3, R4, 0x78, !PT ;  /* 0x00000003031f7812 */ /* 0x040fe400078e7804 */
[----:B------:R-:W-:Y:S02]  /*04d0*/  CS2R R4, SRZ ;  /* 0x0000000000047805 */ /* 0x000fe4000001ff00 */
[C---:B------:R-:W-:Y:S02]  /*04e0*/  LOP3.LUT R32, R3.reuse, 0x3, R32, 0x78, !PT ;  /* 0x0000000303207812 */ /* 0x040fe400078e7820 */
[C---:B------:R-:W-:Y:S02]  /*04f0*/  LOP3.LUT R30, R3.reuse, 0x3, R30, 0x78, !PT ;  /* 0x00000003031e7812 */ /* 0x040fe400078e781e */
[----:B------:R-:W-:-:S07]  /*0500*/  LOP3.LUT R29, R3, 0x3, R2, 0x78, !PT ;  /* 0x00000003031d7812 */ /* 0x000fce00078e7802 */
.L_x_390:
[C---:B------:R-:W-:Y:S01]  /*0510*/  LOP3.LUT R43, R40.reuse, 0x7, RZ, 0xc0, !PT ;  /* 0x00000007282b7812 */ /* 0x040fe200078ec0ff */
[----:B------:R-:W-:Y:S01]  /*0520*/  ULDC.64 UR12, c[0x0][0x248] ;  /* 0x00009200000c7ab9 */ /* 0x000fe20000000a00 */
[--C-:B------:R-:W-:Y:S01]  /*0530*/  SHF.R.U64 R20, R40, 0x3, R59.reuse ;  /* 0x0000000328147819 */ /* 0x100fe2000000123b */
[----:B-1----:R-:W0:Y:S01]  /*0540*/  LDC.64 R12, c[0x0][0x238] ;  /* 0x00008e00ff0c7b82 */ /* 0x002e220000000a00 */
[----:B------:R-:W-:Y:S01]  /*0550*/  SHF.R.U32.HI R17, RZ, 0x3, R59 ;  /* 0x00000003ff117819 */ /* 0x000fe2000001163b */
[----:B------:R-:W-:Y:S01]  /*0560*/  IMAD R43, R43, 0x140, RZ ;  /* 0x000001402b2b7824 */ /* 0x000fe200078e02ff */
[----:B------:R-:W-:-:S03]  /*0570*/  ULDC UR5, c[0x0][0x250] ;  /* 0x0000940000057ab9 */ /* 0x000fc60000000800 */
[----:B------:R-:W-:Y:S01]  /*0580*/  IMAD R21, R17, 0x28000, RZ ;  /* 0x0002800011157824 */ /* 0x000fe200078e02ff */
[----:B------:R-:W-:-:S04]  /*0590*/  LEA R14, R34, R43, 0x2 ;  /* 0x0000002b220e7211 */ /* 0x000fc800078e10ff */
[----:B------:R-:W-:Y:S01]  /*05a0*/  SHF.R.S32.HI R15, RZ, 0x1f, R14 ;  /* 0x0000001fff0f7819 */ /* 0x000fe2000001140e */
[----:B------:R-:W-:-:S04]  /*05b0*/  IMAD.WIDE.U32 R2, R14, -0x33333333, RZ ;  /* 0xcccccccd0e027825 */ /* 0x000fc800078e00ff */
[----:B------:R-:W-:Y:S01]  /*05c0*/  IMAD.WIDE.U32 R18, R20, 0x28000, R14 ;  /* 0x0002800014127825 */ /* 0x000fe200078e000e */
[----:B------:R-:W-:-:S03]  /*05d0*/  SHF.R.U32.HI R41, RZ, 0x7, R3 ;  /* 0x00000007ff297819 */ /* 0x000fc60000011603 */
[----:B------:R-:W-:Y:S01]  /*05e0*/  VIADD R15, R28, 0x2800 ;  /* 0x000028001c0f7836 */ /* 0x000fe20000000000 */
[----:B------:R-:W-:Y:S02]  /*05f0*/  LEA R3, P0, R20, R41, 0x4 ;  /* 0x0000002914037211 */ /* 0x000fe400078020ff */
[----:B------:R-:W-:Y:S02]  /*0600*/  IADD3 R26, P1, R28, R18, RZ ;  /* 0x000000121c1a7210 */ /* 0x000fe40007f3e0ff */
[----:B------:R-:W-:Y:S02]  /*0610*/  LEA.HI.X R20, R20, RZ, R17, 0x4, P0 ;  /* 0x000000ff14147211 */ /* 0x000fe400000f2411 */
[----:B------:R-:W-:Y:S01]  /*0620*/  LEA R2, P0, R3, UR12, 0x3 ;  /* 0x0000000c03027c11 */ /* 0x000fe2000f8018ff */
[----:B------:R-:W1:Y:S01]  /*0630*/  LDC.64 R16, c[0x0][0x240] ;  /* 0x00009000ff107b82 */ /* 0x000e620000000a00 */
[----:B------:R-:W-:Y:S01]  /*0640*/  IADD3 R0, R19, R21, RZ ;  /* 0x0000001513007210 */ /* 0x000fe20007ffe0ff */
[----:B------:R-:W-:Y:S01]  /*0650*/  IMAD.SHL.U32 R27, R26, 0x2, RZ ;  /* 0x000000021a1b7824 */ /* 0x000fe200078e00ff */
[----:B------:R-:W-:Y:S01]  /*0660*/  LEA.HI.X R3, R3, UR13, R20, 0x3, P0 ;  /* 0x0000000d03037c11 */ /* 0x000fe200080f1c14 */
[----:B------:R-:W-:Y:S01]  /*0670*/  ULDC.64 UR12, c[0x0][0x230] ;  /* 0x00008c00000c7ab9 */ /* 0x000fe20000000a00 */
[----:B------:R-:W-:-:S02]  /*0680*/  IADD3.X R19, RZ, R0, RZ, P1, !PT ;  /* 0x00000000ff137210 */ /* 0x000fc40000ffe4ff */
[----:B------:R-:W-:Y:S02]  /*0690*/  IADD3 R15, P2, R15, R18, RZ ;  /* 0x000000120f0f7210 */ /* 0x000fe40007f5e0ff */
[----:B------:R-:W2:Y:S01]  /*06a0*/  LDG.E.64.CONSTANT R2, desc[UR8][R2.64] ;  /* 0x0000000802027981 */ /* 0x000ea2000c1e9b00 */
[----:B------:R-:W-:Y:S01]  /*06b0*/  SHF.L.U64.HI R26, R26, 0x1, R19 ;  /* 0x000000011a1a7819 */ /* 0x000fe20000010213 */
[----:B0-----:R-:W-:Y:S01]  /*06c0*/  IMAD.WIDE R22, R14, 0x2, R12 ;  /* 0x000000020e167825 */ /* 0x001fe200078e020c */
[----:B------:R-:W-:Y:S02]  /*06d0*/  IADD3 R44, P0, R27, UR12, RZ ;  /* 0x0000000c1b2c7c10 */ /* 0x000fe4000ff1e0ff */
[----:B------:R-:W-:Y:S02]  /*06e0*/  IADD3.X R0, RZ, R0, RZ, P2, !PT ;  /* 0x00000000ff007210 */ /* 0x000fe400017fe4ff */
[----:B------:R-:W-:Y:S02]  /*06f0*/  IADD3.X R45, R26, UR13, RZ, P0, !PT ;  /* 0x0000000d1a2d7c10 */ /* 0x000fe400087fe4ff */
[----:B------:R-:W-:-:S02]  /*0700*/  SHF.L.U32 R24, R15, 0x1, RZ ;  /* 0x000000010f187819 */ /* 0x000fc400000006ff */
[----:B------:R-:W-:Y:S01]  /*0710*/  SHF.L.U64.HI R25, R15, 0x1, R0 ;  /* 0x000000010f197819 */ /* 0x000fe20000010200 */
[----:B------:R0:W3:Y:S01]  /*0720*/  LDG.E.64.CONSTANT R12, desc[UR8][R44.64] ;  /* 0x000000082c0c7981 */ /* 0x0000e2000c1e9b00 */
[----:B------:R-:W-:Y:S01]  /*0730*/  IADD3 R18, P0, R24, UR12, RZ ;  /* 0x0000000c18127c10 */ /* 0x000fe2000ff1e0ff */
[----:B-1----:R-:W-:-:S03]  /*0740*/  IMAD.WIDE R16, R14, 0x2, R16 ;  /* 0x000000020e107825 */ /* 0x002fc600078e0210 */
[----:B------:R-:W-:Y:S01]  /*0750*/  IADD3.X R19, R25, UR13, RZ, P0, !PT ;  /* 0x0000000d19137c10 */ /* 0x000fe200087fe4ff */
[----:B------:R-:W4:Y:S01]  /*0760*/  LDG.E.64.CONSTANT R14, desc[UR8][R22.64] ;  /* 0x00000008160e7981 */ /* 0x000f22000c1e9b00 */
[----:B------:R-:W-:-:S03]  /*0770*/  ULDC.64 UR12, c[0x0][0x228] ;  /* 0x00008a00000c7ab9 */ /* 0x000fc60000000a00 */
[----:B------:R-:W5:Y:S04]  /*0780*/  LDG.E.64.CONSTANT R16, desc[UR8][R16.64] ;  /* 0x0000000810107981 */ /* 0x000f68000c1e9b00 */
[----:B------:R-:W5:Y:S01]  /*0790*/  LDG.E.64.CONSTANT R18, desc[UR8][R18.64] ;  /* 0x0000000812127981 */ /* 0x000f62000c1e9b00 */
[----:B------:R-:W-:-:S04]  /*07a0*/  IADD3 R20, P0, R27, UR12, RZ ;  /* 0x0000000c1b147c10 */ /* 0x000fc8000ff1e0ff */
[----:B------:R-:W-:-:S06]  /*07b0*/  IADD3.X R21, R26, UR13, RZ, P0, !PT ;  /* 0x0000000d1a157c10 */ /* 0x000fcc00087fe4ff */
[----:B------:R-:W5:Y:S01]  /*07c0*/  LDG.E.64.CONSTANT R20, desc[UR8][R20.64] ;  /* 0x0000000814147981 */ /* 0x000f62000c1e9b00 */
[----:B0-----:R-:W-:-:S04]  /*07d0*/  IADD3 R44, P0, R24, UR12, RZ ;  /* 0x0000000c182c7c10 */ /* 0x001fc8000ff1e0ff */
[----:B------:R-:W-:-:S05]  /*07e0*/  IADD3.X R45, R25, UR13, RZ, P0, !PT ;  /* 0x0000000d192d7c10 */ /* 0x000fca00087fe4ff */
[----:B------:R0:W5:Y:S01]  /*07f0*/  LDG.E.64.CONSTANT R22, desc[UR8][R44.64] ;  /* 0x000000082c167981 */ /* 0x000162000c1e9b00 */
[----:B------:R-:W-:-:S04]  /*0800*/  IADD3 R71, P1, R40, 0x10, RZ ;  /* 0x0000001028477810 */ /* 0x000fc80007f3e0ff */
[----:B------:R-:W-:Y:S01]  /*0810*/  ISETP.GE.U32.AND P0, PT, R71, UR10, PT ;  /* 0x0000000a47007c0c */ /* 0x000fe2000bf06070 */
[----:B--2---:R-:W-:-:S06]  /*0820*/  FADD.FTZ R39, R3, UR5 ;  /* 0x0000000503277e21 */ /* 0x004fcc0008010000 */
[----:B------:R-:W1:Y:S01]  /*0830*/  MUFU.RSQ R39, R39 ;  /* 0x0000002700277308 */ /* 0x000e620000001400 */
[----:B---3--:R-:W-:Y:S02]  /*0840*/  IMAD.U32 R3, R12, 0x10000, RZ ;  /* 0x000100000c037824 */ /* 0x008fe400078e00ff */
[----:B------:R-:W-:Y:S02]  /*0850*/  IMAD.U32 R47, R13, 0x10000, RZ ;  /* 0x000100000d2f7824 */ /* 0x000fe400078e00ff */
[----:B------:R-:W-:Y:S01]  /*0860*/  FADD.FTZ R42, -R2, R3 ;  /* 0x00000003022a7221 */ /* 0x000fe20000010100 */
[C---:B----4-:R-:W-:Y:S02]  /*0870*/  SHF.L.U32 R0, R14.reuse, 0x10, RZ ;  /* 0x000000100e007819 */ /* 0x050fe400000006ff */
[----:B------:R-:W-:Y:S02]  /*0880*/  PRMT R54, R14, 0x7632, R54 ;  /* 0x000076320e367816 */ /* 0x000fe40000000036 */
[----:B-----5:R-:W-:Y:S01]  /*0890*/  SHF.L.U32 R46, R16, 0x10, RZ ;  /* 0x00000010102e7819 */ /* 0x020fe200000006ff */
[----:B-1----:R-:W-:Y:S01]  /*08a0*/  FMUL.FTZ R3, R39, R42 ;  /* 0x0000002a27037220 */ /* 0x002fe20000410000 */
[----:B------:R-:W-:Y:S01]  /*08b0*/  FADD.FTZ R42, -R2, R47 ;  /* 0x0000002f022a7221 */ /* 0x000fe20000010100 */
[----:B0-----:R-:W-:Y:S01]  /*08c0*/  PRMT R44, R16, 0x7632, R44 ;  /* 0x00007632102c7816 */ /* 0x001fe2000000002c */
[----:B------:R-:W-:Y:S01]  /*08d0*/  IMAD.U32 R52, R17, 0x10000, RZ ;  /* 0x0001000011347824 */ /* 0x000fe200078e00ff */
[----:B------:R-:W-:Y:S01]  /*08e0*/  SHF.L.U32 R45, R18, 0x10, RZ ;  /* 0x00000010122d7819 */ /* 0x000fe200000006ff */
[----:B------:R-:W-:Y:S01]  /*08f0*/  FMUL.FTZ R53, R39, R42 ;  /* 0x0000002a27357220 */ /* 0x000fe20000410000 */
[----:B------:R-:W-:Y:S01]  /*0900*/  SHF.L.U32 R49, R19, 0x10, RZ ;  /* 0x0000001013317819 */ /* 0x000fe200000006ff */
[----:B------:R-:W-:Y:S01]  /*0910*/  FFMA.FTZ R61, R3, R0, R46 ;  /* 0x00000000033d7223 */ /* 0x000fe2000001002e */
[----:B------:R-:W-:Y:S01]  /*0920*/  SHF.L.U32 R50, R15, 0x10, RZ ;  /* 0x000000100f327819 */ /* 0x000fe200000006ff */
[--C-:B------:R-:W-:Y:S01]  /*0930*/  FADD.FTZ R42, -R2, R45.reuse ;  /* 0x0000002d022a7221 */ /* 0x100fe20000010100 */
[----:B------:R-:W-:Y:S01]  /*0940*/  PRMT R45, R12, 0x7632, R45 ;  /* 0x000076320c2d7816 */ /* 0x000fe2000000002d */
[--C-:B------:R-:W-:Y:S01]  /*0950*/  FADD.FTZ R56, -R2, R49.reuse ;  /* 0x0000003102387221 */ /* 0x100fe20000010100 */
[----:B------:R-:W-:Y:S01]  /*0960*/  PRMT R49, R13, 0x7632, R49 ;  /* 0x000076320d317816 */ /* 0x000fe20000000031 */
[----:B------:R-:W-:Y:S01]  /*0970*/  FMUL.FTZ R55, R61, -1.4426950216293334961 ;  /* 0xbfb8aa3b3d377820 */ /* 0x000fe20000410000 */
[----:B------:R-:W-:Y:S01]  /*0980*/  PRMT R48, R15, 0x7632, R48 ;  /* 0x000076320f307816 */ /* 0x000fe20000000030 */
[----:B------:R-:W-:Y:S01]  /*0990*/  IMAD.U32 R51, R45, 0x10000, RZ ;  /* 0x000100002d337824 */ /* 0x000fe200078e00ff */
[----:B------:R-:W-:Y:S01]  /*09a0*/  SHF.L.U32 R49, R49, 0x10, RZ ;  /* 0x0000001031317819 */ /* 0x000fe200000006ff */
[----:B------:R-:W-:Y:S01]  /*09b0*/  FMUL.FTZ R45, R39, R56 ;  /* 0x00000038272d7220 */ /* 0x000fe20000410000 */
[----:B------:R-:W-:Y:S01]  /*09c0*/  PRMT R56, R18, 0x7632, R56 ;  /* 0x0000763212387816 */ /* 0x000fe20000000038 */
[----:B------:R-:W-:Y:S01]  /*09d0*/  FADD.FTZ R60, -R2, R51 ;  /* 0x00000033023c7221 */ /* 0x000fe20000010100 */
[----:B------:R-:W-:Y:S01]  /*09e0*/  PRMT R57, R17, 0x7632, R57 ;  /* 0x0000763211397816 */ /* 0x000fe20000000039 */
[----:B------:R-:W-:Y:S01]  /*09f0*/  FFMA.FTZ R67, R53, R50, R52 ;  /* 0x0000003235437223 */ /* 0x000fe20000010034 */
[----:B------:R-:W-:Y:S01]  /*0a00*/  SHF.L.U32 R69, R44, 0x10, RZ ;  /* 0x000000102c457819 */ /* 0x000fe200000006ff */
[----:B------:R-:W-:Y:S01]  /*0a10*/  FADD.FTZ R44, -R2, R49 ;  /* 0x00000031022c7221 */ /* 0x000fe20000010100 */
[----:B------:R-:W-:Y:S01]  /*0a20*/  SHF.L.U32 R54, R54, 0x10, RZ ;  /* 0x0000001036367819 */ /* 0x000fe200000006ff */
[C---:B------:R-:W-:Y:S01]  /*0a30*/  FMUL.FTZ R51, R39.reuse, R60 ;  /* 0x0000003c27337220 */ /* 0x040fe20000410000 */
[----:B------:R-:W0:Y:S01]  /*0a40*/  MUFU.EX2 R55, R55 ;  /* 0x0000003700377308 */ /* 0x000e220000000800 */
[----:B------:R-:W-:Y:S01]  /*0a50*/  IMAD.U32 R65, R56, 0x10000, RZ ;  /* 0x0001000038417824 */ /* 0x000fe200078e00ff */
[----:B------:R-:W-:Y:S01]  /*0a60*/  SHF.L.U32 R48, R48, 0x10, RZ ;  /* 0x0000001030307819 */ /* 0x000fe200000006ff */
[----:B------:R-:W-:Y:S01]  /*0a70*/  FMUL.FTZ R49, R39, R44 ;  /* 0x0000002c27317220 */ /* 0x000fe20000410000 */
[----:B------:R-:W-:Y:S01]  /*0a80*/  SHF.L.U32 R57, R57, 0x10, RZ ;  /* 0x0000001039397819 */ /* 0x000fe200000006ff */
[----:B------:R-:W-:Y:S01]  /*0a90*/  FMUL.FTZ R47, R39, R42 ;  /* 0x0000002a272f7220 */ /* 0x000fe20000410000 */
[----:B------:R-:W-:Y:S01]  /*0aa0*/  FFMA.FTZ R64, R51, R54, R69 ;  /* 0x0000003633407223 */ /* 0x000fe20000010045 */
[----:B------:R-:W-:Y:S01]  /*0ab0*/  FMUL.FTZ R42, R67, -1.4426950216293334961 ;  /* 0xbfb8aa3b432a7820 */ /* 0x000fe20000410000 */
[----:B------:R-:W-:Y:S01]  /*0ac0*/  FADD.FTZ R44, -R2, R65 ;  /* 0x00000041022c7221 */ /* 0x000fe20000010100 */
[----:B------:R-:W-:Y:S01]  /*0ad0*/  FFMA.FTZ R65, R49, R48, R57 ;  /* 0x0000003031417223 */ /* 0x000fe20000010039 */
[----:B------:R-:W-:Y:S01]  /*0ae0*/  FMUL.FTZ R66, R64, -1.4426950216293334961 ;  /* 0xbfb8aa3b40427820 */ /* 0x000fe20000410000 */
[----:B------:R-:W-:Y:S01]  /*0af0*/  FFMA.FTZ R46, R0, R47, R46 ;  /* 0x0000002f002e7223 */ /* 0x000fe2000001002e */
[----:B------:R-:W-:Y:S01]  /*0b00*/  FMUL.FTZ R44, R39, R44 ;  /* 0x0000002c272c7220 */ /* 0x000fe20000410000 */
[----:B------:R-:W1:Y:S01]  /*0b10*/  MUFU.EX2 R42, R42 ;  /* 0x0000002a002a7308 */ /* 0x000e620000000800 */
[----:B------:R-:W-:Y:S01]  /*0b20*/  FMUL.FTZ R60, R65, -1.4426950216293334961 ;  /* 0xbfb8aa3b413c7820 */ /* 0x000fe20000410000 */
[----:B------:R-:W-:Y:S01]  /*0b30*/  FMUL.FTZ R68, R46, -1.4426950216293334961 ;  /* 0xbfb8aa3b2e447820 */ /* 0x000fe20000410000 */
[----:B------:R-:W-:Y:S01]  /*0b40*/  FFMA.FTZ R56, R54, R44, R69 ;  /* 0x0000002c36387223 */ /* 0x000fe20000010045 */
[----:B0-----:R-:W-:Y:S01]  /*0b50*/  FADD.FTZ R70, R55, 1 ;  /* 0x3f80000037467421 */ /* 0x001fe20000010000 */
[----:B------:R-:W-:Y:S01]  /*0b60*/  PRMT R55, R19, 0x7632, R55 ;  /* 0x0000763213377816 */ /* 0x000fe20000000037 */
[----:B------:R-:W-:Y:S01]  /*0b70*/  FFMA.FTZ R52, R50, R45, R52 ;  /* 0x0000002d32347223 */ /* 0x000fe20000010034 */
[----:B------:R-:W-:Y:S01]  /*0b80*/  FMUL.FTZ R62, R56, -1.4426950216293334961 ;  /* 0xbfb8aa3b383e7820 */ /* 0x000fe20000410000 */
[----:B------:R-:W0:Y:S02]  /*0b90*/  MUFU.EX2 R66, R66 ;  /* 0x0000004200427308 */ /* 0x000e240000000800 */
[----:B------:R-:W-:-:S02]  /*0ba0*/  IMAD.U32 R55, R55, 0x10000, RZ ;  /* 0x0001000037377824 */ /* 0x000fc400078e00ff */
[----:B------:R-:W-:-:S04]  /*0bb0*/  FMUL.FTZ R63, R52, -1.4426950216293334961 ;  /* 0xbfb8aa3b343f7820 */ /* 0x000fc80000410000 */
[----:B------:R-:W2:Y:S01]  /*0bc0*/  MUFU.EX2 R60, R60 ;  /* 0x0000003c003c7308 */ /* 0x000ea20000000800 */
[----:B-1----:R-:W-:Y:S01]  /*0bd0*/  FADD.FTZ R69, R42, 1 ;  /* 0x3f8000002a457421 */ /* 0x002fe20000010000 */
[----:B------:R-:W-:-:S04]  /*0be0*/  FADD.FTZ R42, -R2, R55 ;  /* 0x00000037022a7221 */ /* 0x000fc80000010100 */
[----:B------:R-:W-:Y:S02]  /*0bf0*/  FMUL.FTZ R42, R39, R42 ;  /* 0x0000002a272a7220 */ /* 0x000fe40000410000 */
[----:B------:R-:W1:Y:S01]  /*0c00*/  MUFU.RCP R70, R70 ;  /* 0x0000004600467308 */ /* 0x000e620000001000 */
[----:B0-----:R-:W-:Y:S01]  /*0c10*/  FADD.FTZ R66, R66, 1 ;  /* 0x3f80000042427421 */ /* 0x001fe20000010000 */
[----:B------:R-:W-:-:S06]  /*0c20*/  FFMA.FTZ R55, R48, R42, R57 ;  /* 0x0000002a30377223 */ /* 0x000fcc0000010039 */
[----:B------:R-:W0:Y:S01]  /*0c30*/  MUFU.EX2 R68, R68 ;  /* 0x0000004400447308 */ /* 0x000e220000000800 */
[----:B--2---:R-:W-:Y:S01]  /*0c40*/  FADD.FTZ R73, R60, 1 ;  /* 0x3f8000003c497421 */ /* 0x004fe20000010000 */
[----:B------:R-:W-:-:S06]  /*0c50*/  FMUL.FTZ R60, R55, -1.4426950216293334961 ;  /* 0xbfb8aa3b373c7820 */ /* 0x000fcc0000410000 */
[----:B------:R-:W2:Y:S01]  /*0c60*/  MUFU.RCP R66, R66 ;  /* 0x0000004200427308 */ /* 0x000ea20000001000 */
[----:B-1----:R-:W-:-:S04]  /*0c70*/  FADD.FTZ R72, -R70, 1 ;  /* 0x3f80000046487421 */ /* 0x002fc80000010100 */
[----:B------:R-:W-:-:S03]  /*0c80*/  FFMA.FTZ R61, R61, R72, 1 ;  /* 0x3f8000003d3d7423 */ /* 0x000fc60000010048 */
[----:B------:R-:W1:Y:S01]  /*0c90*/  MUFU.RCP R57, R73 ;  /* 0x0000004900397308 */ /* 0x000e620000001000 */
[----:B0-----:R-:W-:-:S07]  /*0ca0*/  FADD.FTZ R72, R68, 1 ;  /* 0x3f80000044487421 */ /* 0x001fce0000010000 */
[----:B------:R-:W0:Y:S01]  /*0cb0*/  MUFU.RCP R69, R69 ;  /* 0x0000004500457308 */ /* 0x000e220000001000 */
[----:B--2---:R-:W-:-:S04]  /*0cc0*/  FADD.FTZ R71, -R66, 1 ;  /* 0x3f80000042477421 */ /* 0x004fc80000010100 */
[----:B------:R-:W-:-:S03]  /*0cd0*/  FFMA.FTZ R71, R64, R71, 1 ;  /* 0x3f80000040477423 */ /* 0x000fc60000010047 */
[----:B------:R-:W2:Y:S01]  /*0ce0*/  MUFU.EX2 R63, R63 ;  /* 0x0000003f003f7308 */ /* 0x000ea20000000800 */
[----:B-1----:R-:W-:Y:S01]  /*0cf0*/  FADD.FTZ R68, -R57, 1 ;  /* 0x3f80000039447421 */ /* 0x002fe20000010100 */
[----:B------:R-:W-:Y:S01]  /*0d00*/  FMUL.FTZ R66, R66, R71 ;  /* 0x0000004742427220 */ /* 0x000fe20000410000 */
[----:B------:R-:W-:Y:S02]  /*0d10*/  IADD3.X R71, RZ, R59, RZ, P1, !PT ;  /* 0x0000003bff477210 */ /* 0x000fe40000ffe4ff */
[----:B------:R-:W-:Y:S01]  /*0d20*/  FFMA.FTZ R64, R65, R68, 1 ;  /* 0x3f80000041407423 */ /* 0x000fe20000010044 */
[C---:B------:R-:W-:Y:S02]  /*0d30*/  PRMT R65, R20.reuse, 0x7632, R65 ;  /* 0x0000763214417816 */ /* 0x040fe40000000041 */
[----:B------:R-:W1:Y:S01]  /*0d40*/  MUFU.EX2 R62, R62 ;  /* 0x0000003e003e7308 */ /* 0x000e620000000800 */
[----:B0-----:R-:W-:Y:S01]  /*0d50*/  FADD.FTZ R74, -R69, 1 ;  /* 0x3f800000454a7421 */ /* 0x001fe20000010100 */
[----:B------:R-:W-:Y:S01]  /*0d60*/  SHF.L.U32 R68, R20, 0x10, RZ ;  /* 0x0000001014447819 */ /* 0x000fe200000006ff */
[----:B------:R-:W-:-:S02]  /*0d70*/  IMAD.U32 R65, R65, 0x10000, RZ ;  /* 0x0001000041417824 */ /* 0x000fc400078e00ff */
[----:B------:R-:W-:Y:S01]  /*0d80*/  FMUL.FTZ R57, R57, R64 ;  /* 0x0000004039397220 */ /* 0x000fe20000410000 */
[----:B------:R-:W-:Y:S01]  /*0d90*/  FFMA.FTZ R74, R67, R74, 1 ;  /* 0x3f800000434a7423 */ /* 0x000fe2000001004a */
[----:B------:R-:W-:Y:S01]  /*0da0*/  FMUL.FTZ R67, R70, R61 ;  /* 0x0000003d46437220 */ /* 0x000fe20000410000 */
[----:B------:R-:W-:Y:S01]  /*0db0*/  SHF.L.U32 R70, R21, 0x10, RZ ;  /* 0x0000001015467819 */ /* 0x000fe200000006ff */
[----:B------:R-:W0:Y:S01]  /*0dc0*/  MUFU.EX2 R60, R60 ;  /* 0x0000003c003c7308 */ /* 0x000e220000000800 */
[----:B--2---:R-:W-:Y:S01]  /*0dd0*/  FADD.FTZ R63, R63, 1 ;  /* 0x3f8000003f3f7421 */ /* 0x004fe20000010000 */
[----:B------:R-:W-:Y:S01]  /*0de0*/  FMUL.FTZ R67, R68, R67 ;  /* 0x0000004344437220 */ /* 0x000fe20000410000 */
[----:B------:R-:W-:Y:S01]  /*0df0*/  FMUL.FTZ R69, R69, R74 ;  /* 0x0000004a45457220 */ /* 0x000fe20000410000 */
[----:B------:R-:W-:Y:S01]  /*0e00*/  FMUL.FTZ R65, R65, R66 ;  /* 0x0000004241417220 */ /* 0x000fe20000410000 */
[----:B------:R-:W-:Y:S01]  /*0e10*/  PRMT R66, R21, 0x7632, R66 ;  /* 0x0000763215427816 */ /* 0x000fe20000000042 */
[----:B------:R-:W-:Y:S01]  /*0e20*/  FMUL.FTZ R68, R0, R67 ;  /* 0x0000004300447220 */ /* 0x000fe20000410000 */
[----:B------:R-:W-:Y:S01]  /*0e30*/  FMUL.FTZ R69, R70, R69 ;  /* 0x0000004546457220 */ /* 0x000fe20000410000 */
[----:B------:R-:W2:Y:S01]  /*0e40*/  MUFU.RCP R61, R72 ;  /* 0x00000048003d7308 */ /* 0x000ea20000001000 */
[----:B-1----:R-:W-:Y:S01]  /*0e50*/  FADD.FTZ R62, R62, 1 ;  /* 0x3f8000003e3e7421 */ /* 0x002fe20000010000 */
[----:B------:R-:W-:Y:S01]  /*0e60*/  SHF.L.U32 R70, R66, 0x10, RZ ;  /* 0x0000001042467819 */ /* 0x000fe200000006ff */
[----:B------:R-:W-:Y:S01]  /*0e70*/  FFMA.FTZ R68, R3, R68, RZ ;  /* 0x0000004403447223 */ /* 0x000fe200000100ff */
[----:B------:R-:W-:Y:S01]  /*0e80*/  FMUL.FTZ R66, R54, R65 ;  /* 0x0000004136427220 */ /* 0x000fe20000410000 */
[----:B------:R-:W-:Y:S01]  /*0e90*/  FMUL.FTZ R64, R50, R69 ;  /* 0x0000004532407220 */ /* 0x000fe20000410000 */
[----:B------:R-:W-:Y:S01]  /*0ea0*/  ISETP.GE.AND.EX P0, PT, R71, UR6, PT, P0 ;  /* 0x0000000647007c0c */ /* 0x000fe2000bf06300 */
[----:B------:R-:W-:Y:S01]  /*0eb0*/  FMUL.FTZ R57, R70, R57 ;  /* 0x0000003946397220 */ /* 0x000fe20000410000 */
[----:B------:R-:W1:Y:S01]  /*0ec0*/  MUFU.RCP R63, R63 ;  /* 0x0000003f003f7308 */ /* 0x000e620000001000 */
[----:B0-----:R-:W-:Y:S01]  /*0ed0*/  FADD.FTZ R60, R60, 1 ;  /* 0x3f8000003c3c7421 */ /* 0x001fe20000010000 */
[----:B------:R-:W-:Y:S01]  /*0ee0*/  FFMA.FTZ R66, R51, R66, R68 ;  /* 0x0000004233427223 */ /* 0x000fe20000010044 */
[----:B------:R-:W-:Y:S01]  /*0ef0*/  FFMA.FTZ R4, R3, R67, R4 ;  /* 0x0000004303047223 */ /* 0x000fe20000010004 */
[----:B------:R-:W-:Y:S01]  /*0f00*/  FMUL.FTZ R3, R48, R57 ;  /* 0x0000003930037220 */ /* 0x000fe20000410000 */
[C---:B------:R-:W-:Y:S01]  /*0f10*/  FFMA.FTZ R8, R53.reuse, R69, R8 ;  /* 0x0000004535087223 */ /* 0x040fe20000010008 */
[----:B------:R-:W-:Y:S01]  /*0f20*/  FFMA.FTZ R64, R53, R64, R66 ;  /* 0x0000004035407223 */ /* 0x000fe20000010042 */
[----:B------:R-:W-:Y:S01]  /*0f30*/  FFMA.FTZ R51, R51, R65, R6 ;  /* 0x0000004133337223 */ /* 0x000fe20000010006 */
[----:B------:R-:W0:Y:S01]  /*0f40*/  MUFU.RCP R62, R62 ;  /* 0x0000003e003e7308 */ /* 0x000e220000001000 */
[----:B--2---:R-:W-:Y:S01]  /*0f50*/  FADD.FTZ R71, -R61, 1 ;  /* 0x3f8000003d477421 */ /* 0x004fe20000010100 */
[----:B------:R-:W-:Y:S01]  /*0f60*/  FADD.FTZ R11, R57, R11 ;  /* 0x0000000b390b7221 */ /* 0x000fe20000010000 */
[----:B------:R-:W-:-:S02]  /*0f70*/  ISETP.GT.U32.AND P1, PT, R36, 0x7, PT ;  /* 0x000000072400780c */ /* 0x000fc40003f24070 */
[----:B------:R-:W-:Y:S01]  /*0f80*/  FFMA.FTZ R66, R46, R71, 1 ;  /* 0x3f8000002e427423 */ /* 0x000fe20000010047 */
[----:B------:R-:W-:Y:S01]  /*0f90*/  FFMA.FTZ R46, R49, R3, R64 ;  /* 0x00000003312e7223 */ /* 0x000fe20000010040 */
[----:B------:R-:W-:Y:S01]  /*0fa0*/  FFMA.FTZ R3, R0, R67, RZ ;  /* 0x0000004300037223 */ /* 0x000fe200000100ff */
[----:B------:R-:W2:Y:S01]  /*0fb0*/  MUFU.RCP R60, R60 ;  /* 0x0000003c003c7308 */ /* 0x000ea20000001000 */
[----:B-1----:R-:W-:Y:S01]  /*0fc0*/  FADD.FTZ R73, -R63, 1 ;  /* 0x3f8000003f497421 */ /* 0x002fe20000010100 */
[----:B------:R-:W-:Y:S01]  /*0fd0*/  FMUL.FTZ R61, R61, R66 ;  /* 0x000000423d3d7220 */ /* 0x000fe20000410000 */
[----:B------:R-:W-:Y:S02]  /*0fe0*/  FFMA.FTZ R49, R49, R57, R10 ;  /* 0x0000003931317223 */ /* 0x000fe4000001000a */
[----:B------:R-:W-:Y:S01]  /*0ff0*/  FFMA.FTZ R52, R52, R73, 1 ;  /* 0x3f80000034347423 */ /* 0x000fe20000010049 */
[----:B0-----:R-:W-:-:S03]  /*1000*/  FADD.FTZ R71, -R62, 1 ;  /* 0x3f8000003e477421 */ /* 0x001fc60000010100 */
[----:B------:R-:W-:Y:S01]  /*1010*/  FMUL.FTZ R75, R63, R52 ;  /* 0x000000343f4b7220 */ /* 0x000fe20000410000 */
[----:B------:R-:W-:Y:S01]  /*1020*/  PRMT R52, R22, 0x7632, R52 ;  /* 0x0000763216347816 */ /* 0x000fe20000000034 */
[----:B------:R-:W-:Y:S01]  /*1030*/  FFMA.FTZ R71, R56, R71, 1 ;  /* 0x3f80000038477423 */ /* 0x000fe20000010047 */
[----:B------:R-:W-:Y:S02]  /*1040*/  IMAD.U32 R56, R22, 0x10000, RZ ;  /* 0x0001000016387824 */ /* 0x000fe400078e00ff */
[----:B------:R-:W-:Y:S01]  /*1050*/  SHF.L.U32 R52, R52, 0x10, RZ ;  /* 0x0000001034347819 */ /* 0x000fe200000006ff */
[----:B--2---:R-:W-:Y:S01]  /*1060*/  FADD.FTZ R64, -R60, 1 ;  /* 0x3f8000003c407421 */ /* 0x004fe20000010100 */
[----:B------:R-:W-:-:S03]  /*1070*/  FMUL.FTZ R73, R62, R71 ;  /* 0x000000473e497220 */ /* 0x000fc60000410000 */
[----:B------:R-:W-:Y:S01]  /*1080*/  FFMA.FTZ R63, R55, R64, 1 ;  /* 0x3f800000373f7423 */ /* 0x000fe20000010040 */
[----:B------:R-:W-:Y:S01]  /*1090*/  FFMA.FTZ R55, R54, R65, R3 ;  /* 0x0000004136377223 */ /* 0x000fe20000010003 */
[----:B------:R-:W-:Y:S01]  /*10a0*/  FMUL.FTZ R3, R56, R61 ;  /* 0x0000003d38037220 */ /* 0x000fe20000410000 */
[----:B------:R-:W-:Y:S01]  /*10b0*/  SHF.L.U32 R64, R23, 0x10, RZ ;  /* 0x0000001017407819 */ /* 0x000fe200000006ff */
[----:B------:R-:W-:Y:S01]  /*10c0*/  FMUL.FTZ R63, R60, R63 ;  /* 0x0000003f3c3f7220 */ /* 0x000fe20000410000 */
[----:B------:R-:W-:Y:S01]  /*10d0*/  FFMA.FTZ R61, R50, R69, R55 ;  /* 0x00000045323d7223 */ /* 0x000fe20000010037 */
[-C--:B------:R-:W-:Y:S01]  /*10e0*/  FMUL.FTZ R56, R0, R3.reuse ;  /* 0x0000000300387220 */ /* 0x080fe20000410000 */
[----:B------:R-:W-:Y:S01]  /*10f0*/  FFMA.FTZ R4, R47, R3, R4 ;  /* 0x000000032f047223 */ /* 0x000fe20000010004 */
[----:B------:R-:W-:Y:S01]  /*1100*/  FMUL.FTZ R55, R64, R75 ;  /* 0x0000004b40377220 */ /* 0x000fe20000410000 */
[----:B------:R-:W-:Y:S01]  /*1110*/  FFMA.FTZ R71, R48, R57, R61 ;  /* 0x0000003930477223 */ /* 0x000fe2000001003d */
[----:B------:R-:W-:Y:S01]  /*1120*/  FMUL.FTZ R61, R52, R73 ;  /* 0x00000049343d7220 */ /* 0x000fe20000410000 */
[----:B------:R-:W-:Y:S01]  /*1130*/  PRMT R52, R23, 0x7632, R52 ;  /* 0x0000763217347816 */ /* 0x000fe20000000034 */
[----:B------:R-:W-:Y:S01]  /*1140*/  FFMA.FTZ R73, R47, R56, R46 ;  /* 0x000000382f497223 */ /* 0x000fe2000001002e */
[----:B------:R-:W-:Y:S01]  /*1150*/  FFMA.FTZ R71, R0, R3, R71 ;  /* 0x0000000300477223 */ /* 0x000fe20000010047 */
[----:B------:R-:W-:Y:S01]  /*1160*/  FMUL.FTZ R0, R54, R61 ;  /* 0x0000003d36007220 */ /* 0x000fe20000410000 */
[----:B------:R-:W-:Y:S01]  /*1170*/  FFMA.FTZ R8, R45, R55, R8 ;  /* 0x000000372d087223 */ /* 0x000fe20000010008 */
[----:B------:R-:W-:-:S02]  /*1180*/  IMAD.U32 R56, R52, 0x10000, RZ ;  /* 0x0001000034387824 */ /* 0x000fc400078e00ff */
[----:B------:R-:W-:Y:S01]  /*1190*/  FMUL.FTZ R52, R50, R55 ;  /* 0x0000003732347220 */ /* 0x000fe20000410000 */
[----:B------:R-:W-:Y:S01]  /*11a0*/  FFMA.FTZ R46, R44, R0, R73 ;  /* 0x000000002c2e7223 */ /* 0x000fe20000010049 */
[----:B------:R-:W-:Y:S01]  /*11b0*/  FFMA.FTZ R71, R54, R61, R71 ;  /* 0x0000003d36477223 */ /* 0x000fe20000010047 */
[----:B------:R-:W-:Y:S01]  /*11c0*/  FMUL.FTZ R56, R56, R63 ;  /* 0x0000003f38387220 */ /* 0x000fe20000410000 */
[----:B------:R-:W-:Y:S01]  /*11d0*/  FADD.FTZ R0, R67, R5 ;  /* 0x0000000543007221 */ /* 0x000fe20000010000 */
[----:B------:R-:W-:Y:S01]  /*11e0*/  FFMA.FTZ R5, R45, R52, R46 ;  /* 0x000000342d057223 */ /* 0x000fe2000001002e */
[----:B------:R-:W-:Y:S01]  /*11f0*/  FFMA.FTZ R71, R50, R55, R71 ;  /* 0x0000003732477223 */ /* 0x000fe20000010047 */
[-C--:B------:R-:W-:Y:S01]  /*1200*/  FMUL.FTZ R46, R48, R56.reuse ;  /* 0x00000038302e7220 */ /* 0x080fe20000410000 */
[----:B------:R-:W-:Y:S01]  /*1210*/  FADD.FTZ R50, R69, R9 ;  /* 0x0000000945327221 */ /* 0x000fe20000010000 */
[----:B------:R-:W-:Y:S01]  /*1220*/  FFMA.FTZ R6, R44, R61, R51 ;  /* 0x0000003d2c067223 */ /* 0x000fe20000010033 */
[----:B------:R-:W-:Y:S01]  /*1230*/  FFMA.FTZ R52, R48, R56, R71 ;  /* 0x0000003830347223 */ /* 0x000fe20000010047 */
[----:B------:R-:W-:Y:S01]  /*1240*/  FFMA.FTZ R53, R42, R46, R5 ;  /* 0x0000002e2a357223 */ /* 0x000fe20000010005 */
[----:B------:R-:W-:Y:S01]  /*1250*/  FADD.FTZ R46, R65, R7 ;  /* 0x00000007412e7221 */ /* 0x000fe20000010000 */
[----:B------:R-:W-:Y:S01]  /*1260*/  FADD.FTZ R5, R0, R3 ;  /* 0x0000000300057221 */ /* 0x000fe20000010000 */
[----:B------:R-:W-:Y:S01]  /*1270*/  HFMA2.MMA R3, -RZ, RZ, 0, 0 ;  /* 0x00000000ff037435 */ /* 0x000fe200000001ff */
[----:B------:R-:W-:Y:S01]  /*1280*/  FADD.FTZ R9, R50, R55 ;  /* 0x0000003732097221 */ /* 0x000fe20000010000 */
[----:B------:R0:W-:Y:S01]  /*1290*/  STS.64 [R33], R52 ;  /* 0x0000003421007388 */ /* 0x0001e20000000a00 */
[----:B------:R-:W-:Y:S01]  /*12a0*/  FADD.FTZ R7, R46, R61 ;  /* 0x0000003d2e077221 */ /* 0x000fe20000010000 */
[----:B------:R-:W-:Y:S01]  /*12b0*/  FFMA.FTZ R10, R42, R56, R49 ;  /* 0x000000382a0a7223 */ /* 0x000fe20000010031 */
[----:B------:R-:W-:Y:S01]  /*12c0*/  FADD.FTZ R11, R11, R56 ;  /* 0x000000380b0b7221 */ /* 0x000fe20000010000 */
[----:B------:R-:W-:Y:S01]  /*12d0*/  MOV R60, RZ ;  /* 0x000000ff003c7202 */ /* 0x000fe20000000f00 */
[----:B------:R-:W-:Y:S06]  /*12e0*/  BAR.SYNC.DEFER_BLOCKING 0x0 ;  /* 0x0000000000007b1d */ /* 0x000fec0000010000 */
[----:B------:R-:W-:Y:S05]  /*12f0*/  @!P0 BRA `(.L_x_378) ;  /* 0x0000000000ac8947 */ /* 0x000fea0003800000 */
[----:B------:R-:W1:Y:S01]  /*1300*/  S2UR UR7, SR_CgaCtaId ;  /* 0x00000000000779c3 */ /* 0x000e620000008800 */
[----:B------:R-:W-:Y:S01]  /*1310*/  UMOV UR5, 0x400 ;  /* 0x0000040000057882 */ /* 0x000fe20000000000 */
[----:B------:R-:W-:-:S05]  /*1320*/  IMAD.SHL.U32 R0, R36, 0x2, RZ ;  /* 0x0000000224007824 */ /* 0x000fca00078e00ff */
[----:B------:R-:W-:Y:S01]  /*1330*/  LOP3.LUT R45, R0, 0x18, RZ, 0xc0, !PT ;  /* 0x00000018002d7812 */ /* 0x000fe200078ec0ff */
[----:B0-----:R-:W0:Y:S03]  /*1340*/  LDC.64 R52, c[0x0][0x260] ;  /* 0x00009800ff347b82 */ /* 0x001e260000000a00 */
[C---:B------:R-:W-:Y:S02]  /*1350*/  LOP3.LUT R47, R45.reuse, 0x8, RZ, 0x3c, !PT ;  /* 0x000000082d2f7812 */ /* 0x040fe400078e3cff */
        /* <DEDUP_REMOVED lines=8> */
[----:B------:R-:W-:Y:S01]  /*13e0*/  IMAD R46, R31, 0x8, R48 ;  /* 0x000000081f2e7824 */ /* 0x000fe200078e0230 */
[----:B------:R-:W-:Y:S01]  /*13f0*/  IADD3 R0, R0, R51, RZ ;  /* 0x0000003300007210 */ /* 0x000fe20007ffe0ff */
[----:B------:R1:W-:Y:S01]  /*1400*/  STS.64 [R42], R4 ;  /* 0x000000042a007388 */ /* 0x0003e20000000a00 */
[----:B------:R-:W-:-:S02]  /*1410*/  LEA R44, R32, R48, 0x3 ;  /* 0x00000030202c7211 */ /* 0x000fc400078e18ff */
[-C--:B------:R-:W-:Y:S01]  /*1420*/  LEA R49, R30, R48.reuse, 0x3 ;  /* 0x000000301e317211 */ /* 0x080fe200078e18ff */
[----:B------:R-:W-:Y:S01]  /*1430*/  STS.64 [R50], R6 ;  /* 0x0000000632007388 */ /* 0x000fe20000000a00 */
[----:B------:R-:W-:-:S03]  /*1440*/  LEA R51, R29, R48, 0x3 ;  /* 0x000000301d337211 */ /* 0x000fc600078e18ff */
[----:B------:R-:W-:Y:S04]  /*1450*/  STS.64 [R54], R8 ;  /* 0x0000000836007388 */ /* 0x000fe80000000a00 */
[----:B------:R-:W-:Y:S01]  /*1460*/  STS.64 [R0], R10 ;  /* 0x0000000a00007388 */ /* 0x000fe20000000a00 */
[----:B-1----:R-:W-:Y:S01]  /*1470*/  LOP3.LUT R42, R38, 0x7ffffff8, RZ, 0xc0, !PT ;  /* 0x7ffffff8262a7812 */ /* 0x002fe200078ec0ff */
[----:B------:R-:W-:Y:S03]  /*1480*/  BAR.SYNC.DEFER_BLOCKING 0x0 ;  /* 0x0000000000007b1d */ /* 0x000fe60000010000 */
[----:B------:R-:W-:-:S05]  /*1490*/  LOP3.LUT R55, R42, 0x7, R37, 0xf8, !PT ;  /* 0x000000072a377812 */ /* 0x000fca00078ef825 */
[----:B------:R-:W-:-:S04]  /*14a0*/  IMAD R42, R55, 0xa00, R36 ;  /* 0x00000a00372a7824 */ /* 0x000fc800078e0224 */
[----:B------:R-:W-:Y:S01]  /*14b0*/  IMAD.IADD R42, R43, 0x1, R42 ;  /* 0x000000012b2a7824 */ /* 0x000fe200078e022a */
[----:B------:R-:W1:Y:S04]  /*14c0*/  LDS.64 R44, [R44] ;  /* 0x000000002c2c7984 */ /* 0x000e680000000a00 */
[----:B------:R-:W2:Y:S04]  /*14d0*/  LDS.64 R46, [R46+0xa00] ;  /* 0x000a00002e2e7984 */ /* 0x000ea80000000a00 */
[----:B------:R-:W3:Y:S04]  /*14e0*/  LDS.64 R48, [R49+0x1400] ;  /* 0x0014000031307984 */ /* 0x000ee80000000a00 */
[----:B------:R-:W4:Y:S01]  /*14f0*/  LDS.64 R50, [R51+0x1e00] ;  /* 0x001e000033327984 */ /* 0x000f220000000a00 */
[----:B-1----:R-:W-:Y:S01]  /*1500*/  FADD.FTZ R0, RZ, R45 ;  /* 0x0000002dff007221 */ /* 0x002fe20000010000 */
[----:B------:R-:W-:-:S03]  /*1510*/  FADD.FTZ R45, RZ, R44 ;  /* 0x0000002cff2d7221 */ /* 0x000fc60000010000 */
[----:B--2---:R-:W-:Y:S01]  /*1520*/  FADD.FTZ R0, R0, R47 ;  /* 0x0000002f00007221 */ /* 0x004fe20000010000 */
[----:B------:R-:W-:Y:S01]  /*1530*/  FADD.FTZ R45, R45, R46 ;  /* 0x0000002e2d2d7221 */ /* 0x000fe20000010000 */
[----:B------:R-:W-:Y:S02]  /*1540*/  SHF.L.U32 R47, R42, 0x1, RZ ;  /* 0x000000012a2f7819 */ /* 0x000fe400000006ff */
[----:B---3--:R-:W-:Y:S01]  /*1550*/  FADD.FTZ R0, R0, R49 ;  /* 0x0000003100007221 */ /* 0x008fe20000010000 */
[----:B------:R-:W-:Y:S02]  /*1560*/  FADD.FTZ R45, R45, R48 ;  /* 0x000000302d2d7221 */ /* 0x000fe40000010000 */
[----:B0-----:R-:W-:-:S04]  /*1570*/  IMAD.WIDE.U32 R52, R47, 0x4, R52 ;  /* 0x000000042f347825 */ /* 0x001fc800078e0034 */
[----:B----4-:R-:W-:Y:S01]  /*1580*/  FADD.FTZ R51, R0, R51 ;  /* 0x0000003300337221 */ /* 0x010fe20000010000 */
[----:B------:R-:W-:-:S05]  /*1590*/  FADD.FTZ R50, R45, R50 ;  /* 0x000000322d327221 */ /* 0x000fca0000010000 */
[----:B------:R1:W-:Y:S02]  /*15a0*/  STG.E.64 desc[UR8][R52.64+0x1000], R50 ;  /* 0x0010003234007986 */ /* 0x0003e4000c101b08 */
.L_x_378:
[----:B------:R-:W-:Y:S04]  /*15b0*/  BSSY B0, `(.L_x_379) ;  /* 0x0000055000007945 */ /* 0x000fe80003800000 */
[----:B------:R-:W-:Y:S05]  /*15c0*/  @P1 BRA `(.L_x_380) ;  /* 0x00000004004c1947 */ /* 0x000fea0003800000 */
[----:B------:R-:W-:Y:S01]  /*15d0*/  SHF.L.U32 R0, R40, 0x1, RZ ;  /* 0x0000000128007819 */ /* 0x000fe200000006ff */
[----:B------:R-:W-:Y:S01]  /*15e0*/  HFMA2.MMA R62, -RZ, RZ, 0, 0 ;  /* 0x00000000ff3e7435 */ /* 0x000fe200000001ff */
[----:B------:R-:W-:Y:S02]  /*15f0*/  IMAD.MOV.U32 R60, RZ, RZ, RZ ;  /* 0x000000ffff3c7224 */ /* 0x000fe400078e00ff */
[----:B------:R-:W-:Y:S02]  /*1600*/  LOP3.LUT R3, R0, 0xe, RZ, 0xc0, !PT ;  /* 0x0000000e00037812 */ /* 0x000fe400078ec0ff */
[C---:B------:R-:W-:Y:S02]  /*1610*/  LOP3.LUT R0, R36.reuse, 0x3, RZ, 0xc0, !PT ;  /* 0x0000000324007812 */ /* 0x040fe400078ec0ff */
[----:B------:R-:W-:Y:S02]  /*1620*/  LEA.HI R42, R36, R3, RZ, 0x1e ;  /* 0x00000003242a7211 */ /* 0x000fe400078ff0ff */
[----:B------:R-:W-:-:S03]  /*1630*/  MOV R3, RZ ;  /* 0x000000ff00037202 */ /* 0x000fc60000000f00 */
[----:B------:R-:W-:-:S07]  /*1640*/  IMAD R61, R42, 0xa0, -R43 ;  /* 0x000000a02a3d7824 */ /* 0x000fce00078e0a2b */
.L_x_381:
[----:B------:R-:W-:Y:S01]  /*1650*/  IMAD.IADD R42, R61, 0x1, R62 ;  /* 0x000000013d2a7824 */ /* 0x000fe200078e023e */
[----:B------:R-:W-:-:S03]  /*1660*/  IADD3 R62, R62, 0x20, RZ ;  /* 0x000000203e3e7810 */ /* 0x000fc60007ffe0ff */
[C---:B------:R-:W-:Y:S01]  /*1670*/  VIADD R48, R42.reuse, 0xc ;  /* 0x0000000c2a307836 */ /* 0x040fe20000000000 */
[C---:B------:R-:W-:Y:S02]  /*1680*/  IADD3 R43, R42.reuse, 0x4, RZ ;  /* 0x000000042a2b7810 */ /* 0x040fe40007ffe0ff */
[----:B------:R-:W-:Y:S02]  /*1690*/  IADD3 R46, R42, 0x8, RZ ;  /* 0x000000082a2e7810 */ /* 0x000fe40007ffe0ff */
[----:B------:R-:W-:Y:S02]  /*16a0*/  SHF.R.S32.HI R44, RZ, 0x1f, R43 ;  /* 0x0000001fff2c7819 */ /* 0x000fe4000001142b */
[----:B------:R-:W-:Y:S02]  /*16b0*/  SHF.R.S32.HI R47, RZ, 0x1f, R46 ;  /* 0x0000001fff2f7819 */ /* 0x000fe4000001142e */
[----:B------:R-:W-:Y:S02]  /*16c0*/  LEA.HI R45, R44, R43, RZ, 0x2 ;  /* 0x0000002b2c2d7211 */ /* 0x000fe400078f10ff */
[----:B------:R-:W-:-:S02]  /*16d0*/  IADD3 R44, R42, 0x10, RZ ;  /* 0x000000102a2c7810 */ /* 0x000fc40007ffe0ff */
[----:B------:R-:W-:Y:S02]  /*16e0*/  SHF.R.S32.HI R43, RZ, 0x1f, R42 ;  /* 0x0000001fff2b7819 */ /* 0x000fe4000001142a */
[----:B------:R-:W-:Y:S02]  /*16f0*/  LEA.HI R47, R47, R46, RZ, 0x2 ;  /* 0x0000002e2f2f7211 */ /* 0x000fe400078f10ff */
[----:B------:R-:W-:Y:S02]  /*1700*/  IADD3 R46, R42, 0x14, RZ ;  /* 0x000000142a2e7810 */ /* 0x000fe40007ffe0ff */
[----:B-1----:R-:W-:Y:S02]  /*1710*/  SHF.R.S32.HI R51, RZ, 0x1f, R44 ;  /* 0x0000001fff337819 */ /* 0x002fe4000001142c */
[----:B------:R-:W-:Y:S02]  /*1720*/  LEA.HI R43, R43, R42, RZ, 0x2 ;  /* 0x0000002a2b2b7211 */ /* 0x000fe400078f10ff */
[----:B0-----:R-:W-:-:S02]  /*1730*/  SHF.R.S32.HI R53, RZ, 0x1f, R46 ;  /* 0x0000001fff357819 */ /* 0x001fc4000001142e */
[----:B------:R-:W-:Y:S02]  /*1740*/  SHF.R.S32.HI R49, RZ, 0x1f, R48 ;  /* 0x0000001fff317819 */ /* 0x000fe40000011430 */
[----:B------:R-:W-:Y:S02]  /*1750*/  LEA.HI R51, R51, R44, RZ, 0x2 ;  /* 0x0000002c33337211 */ /* 0x000fe400078f10ff */
[----:B------:R-:W-:Y:S02]  /*1760*/  SHF.R.S32.HI R44, RZ, 0x2, R43 ;  /* 0x00000002ff2c7819 */ /* 0x000fe4000001142b */
[----:B------:R-:W-:Y:S02]  /*1770*/  LEA.HI R53, R53, R46, RZ, 0x2 ;  /* 0x0000002e35357211 */ /* 0x000fe400078f10ff */
[----:B------:R-:W-:Y:S01]  /*1780*/  LEA.HI R49, R49, R48, RZ, 0x2 ;  /* 0x0000003031317211 */ /* 0x000fe200078f10ff */
[C---:B------:R-:W-:Y:S01]  /*1790*/  VIADD R48, R42.reuse, 0x18 ;  /* 0x000000182a307836 */ /* 0x040fe20000000000 */
[----:B------:R-:W-:Y:S01]  /*17a0*/  IADD3 R46, R42, 0x1c, RZ ;  /* 0x0000001c2a2e7810 */ /* 0x000fe20007ffe0ff */
[----:B------:R-:W-:Y:S01]  /*17b0*/  IMAD R43, R44, 0x28, R35 ;  /* 0x000000282c2b7824 */ /* 0x000fe200078e0223 */
[----:B------:R-:W-:-:S02]  /*17c0*/  SHF.R.S32.HI R42, RZ, 0x2, R45 ;  /* 0x00000002ff2a7819 */ /* 0x000fc4000001142d */
[----:B------:R-:W-:Y:S02]  /*17d0*/  SHF.R.S32.HI R57, RZ, 0x1f, R46 ;  /* 0x0000001fff397819 */ /* 0x000fe4000001142e */
[----:B------:R-:W-:Y:S01]  /*17e0*/  SHF.R.S32.HI R44, RZ, 0x2, R47 ;  /* 0x00000002ff2c7819 */ /* 0x000fe2000001142f */
[--C-:B------:R-:W-:Y:S01]  /*17f0*/  IMAD R45, R42, 0x28, R35.reuse ;  /* 0x000000282a2d7824 */ /* 0x100fe200078e0223 */
[----:B------:R-:W-:Y:S02]  /*1800*/  LEA R43, R0, R43, 0x3 ;  /* 0x0000002b002b7211 */ /* 0x000fe400078e18ff */
[----:B------:R-:W-:Y:S01]  /*1810*/  LEA.HI R57, R57, R46, RZ, 0x2 ;  /* 0x0000002e39397211 */ /* 0x000fe200078f10ff */
[----:B------:R-:W-:Y:S01]  /*1820*/  IMAD R47, R44, 0x28, R35 ;  /* 0x000000282c2f7824 */ /* 0x000fe200078e0223 */
[----:B------:R-:W-:Y:S01]  /*1830*/  SHF.R.S32.HI R55, RZ, 0x1f, R48 ;  /* 0x0000001fff377819 */ /* 0x000fe20000011430 */
[----:B------:R-:W-:Y:S01]  /*1840*/  IMAD R45, R0, 0x8, R45 ;  /* 0x00000008002d7824 */ /* 0x000fe200078e022d */
[----:B------:R-:W-:Y:S01]  /*1850*/  SHF.R.S32.HI R46, RZ, 0x2, R49 ;  /* 0x00000002ff2e7819 */ /* 0x000fe20000011431 */
[----:B------:R-:W0:Y:S01]  /*1860*/  LDS.64 R42, [R43] ;  /* 0x000000002b2a7984 */ /* 0x000e220000000a00 */
[----:B------:R-:W-:-:S02]  /*1870*/  LEA.HI R55, R55, R48, RZ, 0x2 ;  /* 0x0000003037377211 */ /* 0x000fc400078f10ff */
[----:B------:R-:W-:Y:S01]  /*1880*/  SHF.R.S32.HI R48, RZ, 0x2, R51 ;  /* 0x00000002ff307819 */ /* 0x000fe20000011433 */
[----:B------:R-:W-:Y:S01]  /*1890*/  IMAD R49, R46, 0x28, R35 ;  /* 0x000000282e317824 */ /* 0x000fe200078e0223 */
[----:B------:R-:W-:Y:S01]  /*18a0*/  LEA R47, R0, R47, 0x3 ;  /* 0x0000002f002f7211 */ /* 0x000fe200078e18ff */
[----:B------:R-:W1:Y:S01]  /*18b0*/  LDS.64 R44, [R45] ;  /* 0x000000002d2c7984 */ /* 0x000e620000000a00 */
[----:B------:R-:W-:Y:S01]  /*18c0*/  SHF.R.S32.HI R50, RZ, 0x2, R53 ;  /* 0x00000002ff327819 */ /* 0x000fe20000011435 */
[----:B------:R-:W-:Y:S01]  /*18d0*/  IMAD R51, R48, 0x28, R35 ;  /* 0x0000002830337824 */ /* 0x000fe200078e0223 */
[----:B------:R-:W-:Y:S02]  /*18e0*/  LEA R49, R0, R49, 0x3 ;  /* 0x0000003100317211 */ /* 0x000fe400078e18ff */
[----:B------:R-:W2:Y:S01]  /*18f0*/  LDS.64 R46, [R47] ;  /* 0x000000002f2e7984 */ /* 0x000ea20000000a00 */
[----:B------:R-:W-:Y:S01]  /*1900*/  SHF.R.S32.HI R52, RZ, 0x2, R55 ;  /* 0x00000002ff347819 */ /* 0x000fe20000011437 */
[----:B------:R-:W-:Y:S01]  /*1910*/  IMAD R53, R50, 0x28, R35 ;  /* 0x0000002832357824 */ /* 0x000fe200078e0223 */
[----:B------:R-:W-:Y:S01]  /*1920*/  SHF.R.S32.HI R54, RZ, 0x2, R57 ;  /* 0x00000002ff367819 */ /* 0x000fe20000011439 */
[----:B------:R-:W-:Y:S01]  /*1930*/  IMAD R51, R0, 0x8, R51 ;  /* 0x0000000800337824 */ /* 0x000fe200078e0233 */
[----:B------:R-:W3:Y:S01]  /*1940*/  LDS.64 R48, [R49] ;  /* 0x0000000031307984 */ /* 0x000ee20000000a00 */
[--C-:B------:R-:W-:Y:S01]  /*1950*/  IMAD R55, R52, 0x28, R35.reuse ;  /* 0x0000002834377824 */ /* 0x100fe200078e0223 */
[----:B------:R-:W-:Y:S01]  /*1960*/  LEA R53, R0, R53, 0x3 ;  /* 0x0000003500357211 */ /* 0x000fe200078e18ff */
[----:B------:R-:W-:Y:S01]  /*1970*/  IMAD R57, R54, 0x28, R35 ;  /* 0x0000002836397824 */ /* 0x000fe200078e0223 */
[----:B------:R-:W-:Y:S01]  /*1980*/  ISETP.GE.U32.AND P0, PT, R62, 0xa0, PT ;  /* 0x000000a03e00780c */ /* 0x000fe20003f06070 */
[----:B------:R-:W4:Y:S01]  /*1990*/  LDS.64 R50, [R51] ;  /* 0x0000000033327984 */ /* 0x000f220000000a00 */
[C---:B------:R-:W-:Y:S01]  /*19a0*/  LEA R55, R0.reuse, R55, 0x3 ;  /* 0x0000003700377211 */ /* 0x040fe200078e18ff */
[----:B------:R-:W-:-:S02]  /*19b0*/  IMAD R57, R0, 0x8, R57 ;  /* 0x0000000800397824 */ /* 0x000fc400078e0239 */
[----:B------:R-:W5:Y:S04]  /*19c0*/  LDS.64 R52, [R53] ;  /* 0x0000000035347984 */ /* 0x000f680000000a00 */
        /* <DEDUP_REMOVED lines=19> */
.L_x_380:
[----:B------:R-:W-:Y:S05]  /*1b00*/  BSYNC B0 ;  /* 0x0000000000007941 */ /* 0x000fea0003800000 */
.L_x_379:
[----:B------:R-:W2:Y:S01]  /*1b10*/  SHFL.BFLY PT, R0, R3, 0x2, 0x1f ;  /* 0x0c401f0003007f89 */ /* 0x000ea200000e0000 */
[----:B------:R-:W-:Y:S01]  /*1b20*/  LOP3.LUT P1, RZ, R36, 0xfffffffb, RZ, 0xc0, !PT ;  /* 0xfffffffb24ff7812 */ /* 0x000fe2000782c0ff */
[----:B------:R-:W-:Y:S01]  /*1b30*/  BSSY B0, `(.L_x_382) ;  /* 0x0000018000007945 */ /* 0x000fe20003800000 */
[----:B01----:R-:W-:Y:S01]  /*1b40*/  PRMT R53, R14, 0x7632, R53 ;  /* 0x000076320e357816 */ /* 0x003fe20000000035 */
[----:B------:R-:W0:Y:S01]  /*1b50*/  SHFL.BFLY PT, R43, R60, 0x2, 0x1f ;  /* 0x0c401f003c2b7f89 */ /* 0x000e2200000e0000 */
[----:B--2---:R-:W-:Y:S01]  /*1b60*/  FADD.FTZ R45, R0, R3 ;  /* 0x00000003002d7221 */ /* 0x004fe20000010000 */
[----:B------:R-:W-:Y:S01]  /*1b70*/  IADD3 R0, P0, R40, 0x10, RZ ;  /* 0x0000001028007810 */ /* 0x000fe20007f1e0ff */
[----:B0-----:R-:W-:-:S03]  /*1b80*/  FADD.FTZ R46, R43, R60 ;  /* 0x0000003c2b2e7221 */ /* 0x001fc60000010000 */
[----:B------:R-:W0:Y:S01]  /*1b90*/  SHFL.BFLY PT, R42, R45, 0x1, 0x1f ;  /* 0x0c201f002d2a7f89 */ /* 0x000e2200000e0000 */
[----:B------:R-:W-:Y:S02]  /*1ba0*/  IADD3.X R44, RZ, R59, RZ, P0, !PT ;  /* 0x0000003bff2c7210 */ /* 0x000fe400007fe4ff */
[----:B------:R-:W-:Y:S01]  /*1bb0*/  ISETP.GE.U32.AND P0, PT, R0, UR10, PT ;  /* 0x0000000a00007c0c */ /* 0x000fe2000bf06070 */
[----:B------:R-:W1:Y:S03]  /*1bc0*/  SHFL.BFLY PT, R43, R46, 0x1, 0x1f ;  /* 0x0c201f002e2b7f89 */ /* 0x000e6600000e0000 */
[----:B------:R-:W-:Y:S01]  /*1bd0*/  ISETP.GE.AND.EX P0, PT, R44, UR6, PT, P0 ;  /* 0x000000062c007c0c */ /* 0x000fe2000bf06300 */
[----:B0-----:R-:W-:Y:S01]  /*1be0*/  FADD.FTZ R42, R45, R42 ;  /* 0x0000002a2d2a7221 */ /* 0x001fe20000010000 */
[----:B-1----:R-:W-:Y:S01]  /*1bf0*/  FADD.FTZ R43, R46, R43 ;  /* 0x0000002b2e2b7221 */ /* 0x002fe20000010000 */
[----:B------:R-:W-:Y:S10]  /*1c00*/  @P1 BRA `(.L_x_383) ;  /* 0x0000000000281947 */ /* 0x000ff40003800000 */
[----:B------:R-:W0:Y:S01]  /*1c10*/  LDC R45, c[0x0][0x10] ;  /* 0x00000400ff2d7b82 */ /* 0x000e220000000800 */
[----:B------:R-:W-:-:S05]  /*1c20*/  SHF.R.U32.HI R3, RZ, 0x2, R36 ;  /* 0x00000002ff037819 */ /* 0x000fca0000011624 */
[----:B------:R-:W-:Y:S02]  /*1c30*/  IMAD.SHL.U32 R48, R3, 0x8, RZ ;  /* 0x0000000803307824 */ /* 0x000fe400078e00ff */
[----:B------:R-:W1:Y:S03]  /*1c40*/  LDC.64 R46, c[0x0][0x260] ;  /* 0x00009800ff2e7b82 */ /* 0x000e660000000a00 */
[----:B------:R-:W-:Y:S01]  /*1c50*/  LOP3.LUT R48, R48, 0xfffffff8, R37, 0xe2, !PT ;  /* 0xfffffff830307812 */ /* 0x000fe200078ee225 */
[----:B0-----:R-:W-:-:S05]  /*1c60*/  IMAD R3, R45, UR4, R38 ;  /* 0x000000042d037c24 */ /* 0x001fca000f8e0226 */
[----:B------:R-:W-:-:S04]  /*1c70*/  LEA R3, R3, R48, 0x4 ;  /* 0x0000003003037211 */ /* 0x000fc800078e20ff */
[----:B------:R-:W-:-:S05]  /*1c80*/  SHF.L.U32 R3, R3, 0x1, RZ ;  /* 0x0000000103037819 */ /* 0x000fca00000006ff */
[----:B-1----:R-:W-:-:S05]  /*1c90*/  IMAD.WIDE.U32 R46, R3, 0x4, R46 ;  /* 0x00000004032e7825 */ /* 0x002fca00078e002e */
[----:B------:R0:W-:Y:S02]  /*1ca0*/  STG.E.64 desc[UR8][R46.64], R42 ;  /* 0x0000002a2e007986 */ /* 0x0001e4000c101b08 */
.L_x_383:
[----:B------:R-:W-:Y:S05]  /*1cb0*/  BSYNC B0 ;  /* 0x0000000000007941 */ /* 0x000fea0003800000 */
.L_x_382:
[----:B------:R-:W-:Y:S02]  /*1cc0*/  PRMT R55, R15, 0x7632, R55 ;  /* 0x000076320f377816 */ /* 0x000fe40000000037 */
[----:B------:R-:W-:Y:S02]  /*1cd0*/  PRMT R54, R16, 0x7632, R54 ;  /* 0x0000763210367816 */ /* 0x000fe40000000036 */
[----:B------:R-:W-:Y:S02]  /*1ce0*/  PRMT R50, R17, 0x7632, R50 ;  /* 0x0000763211327816 */ /* 0x000fe40000000032 */
[----:B------:R-:W-:Y:S02]  /*1cf0*/  PRMT R56, R12, 0x7632, R56 ;  /* 0x000076320c387816 */ /* 0x000fe40000000038 */
[----:B------:R-:W-:Y:S02]  /*1d00*/  PRMT R52, R13, 0x7632, R52 ;  /* 0x000076320d347816 */ /* 0x000fe40000000034 */
[----:B------:R-:W-:-:S02]  /*1d10*/  PRMT R48, R20, 0x7632, R48 ;  /* 0x0000763214307816 */ /* 0x000fc40000000030 */
[----:B------:R-:W-:Y:S02]  /*1d20*/  PRMT R45, R21, 0x7632, R45 ;  /* 0x00007632152d7816 */ /* 0x000fe4000000002d */
[----:B------:R-:W-:Y:S02]  /*1d30*/  PRMT R49, R18, 0x7632, R49 ;  /* 0x0000763212317816 */ /* 0x000fe40000000031 */
[----:B------:R-:W-:Y:S02]  /*1d40*/  PRMT R3, R19, 0x7632, R3 ;  /* 0x0000763213037816 */ /* 0x000fe40000000003 */
[----:B0-----:R-:W-:Y:S02]  /*1d50*/  PRMT R47, R22, 0x7632, R47 ;  /* 0x00007632162f7816 */ /* 0x001fe4000000002f */
        /* <DEDUP_REMOVED lines=14> */
.L_x_386:
[----:B------:R-:W2:Y:S04]  /*1e40*/  LD.E.STRONG.GPU R60, desc[UR8][R42.64] ;  /* 0x000000082a3c7980 */ /* 0x000ea8000c10f900 */
[----:B--2---:R-:W-:Y:S01]  /*1e50*/  CCTL.IVALL ;  /* 0x00000000ff00798f */ /* 0x004fe20002000000 */
[----:B------:R-:W-:Y:S05]  /*1e60*/  YIELD ;  /* 0x0000000000007946 */ /* 0x000fea0003800000 */
[----:B-----5:R-:W-:-:S04]  /*1e70*/  LOP3.LUT R60, R60, R51, RZ, 0x3c, !PT ;  /* 0x000000333c3c7212 */ /* 0x020fc800078e3cff */
[----:B------:R-:W-:-:S13]  /*1e80*/  ISETP.GT.AND P0, PT, R60, -0x1, PT ;  /* 0xffffffff3c00780c */ /* 0x000fda0003f04270 */
[----:B------:R-:W-:Y:S05]  /*1e90*/  @P0 BRA `(.L_x_386) ;  /* 0xfffffffc00e80947 */ /* 0x000fea000383ffff */
.L_x_385:
[----:B------:R-:W-:Y:S05]  /*1ea0*/  WARPSYNC.ALL ;  /* 0x0000000000007948 */ /* 0x000fea0003800000 */
[----:B------:R-:W-:Y:S06]  /*1eb0*/  BAR.SYNC.DEFER_BLOCKING 0x0 ;  /* 0x0000000000007b1d */ /* 0x000fec0000010000 */
[----:B------:R-:W-:Y:S05]  /*1ec0*/  BRA `(.L_x_387) ;  /* 0x0000000000607947 */ /* 0x000fea0003800000 */
.L_x_384:
        /* <DEDUP_REMOVED lines=8> */
[----:B------:R-:W-:Y:S02]  /*1f50*/  ISETP.NE.AND P0, PT, R37, R60, PT ;  /* 0x0000003c2500720c */ /* 0x000fe40003f05270 */
[----:B------:R-:W-:-:S04]  /*1f60*/  MOV R51, 0x7ffffff1 ;  /* 0x7ffffff100337802 */ /* 0x000fc80000000f00 */
[----:B------:R-:W-:Y:S01]  /*1f70*/  SEL R51, R51, 0x1, !P0 ;  /* 0x0000000133337807 */ /* 0x000fe20004000000 */
[----:B0-----:R-:W-:Y:S01]  /*1f80*/  IMAD.WIDE.U32 R42, R57, 0x4, R42 ;  /* 0x00000004392a7825 */ /* 0x001fe200078e002a */
[----:B------:R-:W-:Y:S06]  /*1f90*/  MEMBAR.ALL.GPU ;  /* 0x0000000000007992 */ /* 0x000fec000000a000 */
[----:B------:R-:W-:-:S00]  /*1fa0*/  ERRBAR ;  /* 0x00000000000079ab */ /* 0x000fc00000000000 */
[----:B------:R-:W-:Y:S06]  /*1fb0*/  CGAERRBAR ;  /* 0x00000000000075ab */ /* 0x000fec0000000000 */
[----:B------:R0:W5:Y:S02]  /*1fc0*/  ATOM.E.ADD.STRONG.GPU PT, R51, desc[UR8][R42.64], R51 ;  /* 0x000000332a33798a */ /* 0x00016400081ee1c8 */
.L_x_389:
[----:B------:R-:W2:Y:S04]  /*1fd0*/  LD.E.STRONG.GPU R60, desc[UR8][R42.64] ;  /* 0x000000082a3c7980 */ /* 0x000ea8000c10f900 */
[----:B--2---:R-:W-:Y:S01]  /*1fe0*/  CCTL.IVALL ;  /* 0x00000000ff00798f */ /* 0x004fe20002000000 */
[----:B------:R-:W-:Y:S05]  /*1ff0*/  YIELD ;  /* 0x0000000000007946 */ /* 0x000fea0003800000 */
[----:B-----5:R-:W-:-:S04]  /*2000*/  LOP3.LUT R60, R60, R51, RZ, 0x3c, !PT ;  /* 0x000000333c3c7212 */ /* 0x020fc800078e3cff */
[----:B------:R-:W-:-:S13]  /*2010*/  ISETP.GT.AND P0, PT, R60, -0x1, PT ;  /* 0xffffffff3c00780c */ /* 0x000fda0003f04270 */
[----:B------:R-:W-:Y:S05]  /*2020*/  @P0 BRA `(.L_x_389) ;  /* 0xfffffffc00e80947 */ /* 0x000fea000383ffff */
.L_x_388:
[----:B------:R-:W-:Y:S05]  /*2030*/  WARPSYNC.ALL ;  /* 0x0000000000007948 */ /* 0x000fea0003800000 */
[----:B------:R-:W-:Y:S06]  /*2040*/  BAR.SYNC.DEFER_BLOCKING 0x0 ;  /* 0x0000000000007b1d */ /* 0x000fec0000010000 */
.L_x_387:
[----:B------:R-:W-:Y:S01]  /*2050*/  ISETP.GT.U32.AND P0, PT, R36, 0xf, PT ;  /* 0x0000000f2400780c */ /* 0x000fe20003f04070 */
[----:B------:R-:W-:Y:S01]  /*2060*/  HFMA2.MMA R57, -RZ, RZ, 0, 0 ;  /* 0x00000000ff397435 */ /* 0x000fe200000001ff */
[----:B------:R-:W-:Y:S01]  /*2070*/  SHF.L.U32 R67, R18, 0x10, RZ ;  /* 0x0000001012437819 */ /* 0x000fe200000006ff */
[----:B------:R-:W-:Y:S01]  /*2080*/  IMAD.U32 R49, R49, 0x10000, RZ ;  /* 0x0001000031317824 */ /* 0x000fe200078e00ff */
[----:B------:R-:W-:Y:S02]  /*2090*/  SHF.L.U32 R59, R56, 0x10, RZ ;  /* 0x00000010383b7819 */ /* 0x000fe400000006ff */
[----:B------:R-:W-:Y:S02]  /*20a0*/  SHF.L.U32 R19, R19, 0x10, RZ ;  /* 0x0000001013137819 */ /* 0x000fe400000006ff */
[----:B------:R-:W-:Y:S01]  /*20b0*/  SHF.L.U32 R53, R53, 0x10, RZ ;  /* 0x0000001035357819 */ /* 0x000fe200000006ff */
[----:B------:R-:W-:Y:S01]  /*20c0*/  IMAD.U32 R61, R13, 0x10000, RZ ;  /* 0x000100000d3d7824 */ /* 0x000fe200078e00ff */
[----:B------:R-:W-:Y:S01]  /*20d0*/  SHF.L.U32 R69, R3, 0x10, RZ ;  /* 0x0000001003457819 */ /* 0x000fe200000006ff */
[----:B------:R-:W-:Y:S01]  /*20e0*/  IMAD.U32 R55, R55, 0x10000, RZ ;  /* 0x0001000037377824 */ /* 0x000fe200078e00ff */
[----:B------:R-:W-:Y:S01]  /*20f0*/  SHF.L.U32 R63, R50, 0x10, RZ ;  /* 0x00000010323f7819 */ /* 0x000fe200000006ff */
[----:B------:R-:W1:Y:S01]  /*2100*/  @!P0 LDC R51, c[0x0][0x10] ;  /* 0x00000400ff338b82 */ /* 0x000e620000000800 */
[----:B------:R-:W-:-:S07]  /*2110*/  @!P0 LOP3.LUT R60, R36, 0x7ffffff8, RZ, 0xc0, !PT ;  /* 0x7ffffff8243c8812 */ /* 0x000fce00078ec0ff */
[----:B------:R-:W2:Y:S01]  /*2120*/  S2UR UR7, SR_CgaCtaId ;  /* 0x00000000000779c3 */ /* 0x000ea20000008800 */
[----:B------:R-:W-:Y:S01]  /*2130*/  @!P0 LOP3.LUT R62, R36, 0x7, RZ, 0xc0, !PT ;  /* 0x00000007243e8812 */ /* 0x000fe200078ec0ff */
[----:B------:R-:W-:Y:S01]  /*2140*/  UMOV UR5, 0x400 ;  /* 0x0000040000057882 */ /* 0x000fe20000000000 */
[----:B------:R-:W-:Y:S01]  /*2150*/  SHF.L.U32 R20, R20, 0x10, RZ ;  /* 0x0000001014147819 */ /* 0x000fe200000006ff */
[----:B------:R-:W-:Y:S01]  /*2160*/  IMAD.U32 R48, R48, 0x10000, RZ ;  /* 0x0001000030307824 */ /* 0x000fe200078e00ff */
[----:B------:R-:W-:Y:S02]  /*2170*/  SHF.L.U32 R21, R21, 0x10, RZ ;  /* 0x0000001015157819 */ /* 0x000fe400000006ff */
[----:B------:R-:W-:Y:S01]  /*2180*/  SHF.L.U32 R45, R45, 0x10, RZ ;  /* 0x000000102d2d7819 */ /* 0x000fe200000006ff */
[----:B0-----:R-:W0:Y:S01]  /*2190*/  @!P0 LDC.64 R42, c[0x0][0x260] ;  /* 0x00009800ff2a8b82 */ /* 0x001e220000000a00 */
[----:B------:R-:W-:Y:S01]  /*21a0*/  SHF.L.U32 R47, R47, 0x10, RZ ;  /* 0x000000102f2f7819 */ /* 0x000fe200000006ff */
[----:B------:R-:W-:Y:S01]  /*21b0*/  IMAD.U32 R22, R22, 0x10000, RZ ;  /* 0x0001000016167824 */ /* 0x000fe200078e00ff */
[----:B------:R-:W-:Y:S01]  /*21c0*/  SHF.L.U32 R23, R23, 0x10, RZ ;  /* 0x0000001017177819 */ /* 0x000fe200000006ff */
[----:B------:R-:W-:Y:S01]  /*21d0*/  IMAD.U32 R46, R46, 0x10000, RZ ;  /* 0x000100002e2e7824 */ /* 0x000fe200078e00ff */
[----:B------:R-:W-:Y:S01]  /*21e0*/  ULDC.64 UR12, c[0x0][0x210] ;  /* 0x00008400000c7ab9 */ /* 0x000fe20000000a00 */
[----:B-1----:R-:W-:-:S04]  /*21f0*/  @!P0 IMAD R51, R51, UR4, R38 ;  /* 0x0000000433338c24 */ /* 0x002fc8000f8e0226 */
[----:B------:R-:W-:-:S05]  /*2200*/  @!P0 IMAD R51, R51, 0x10, R60 ;  /* 0x0000001033338824 */ /* 0x000fca00078e023c */
[----:B------:R-:W-:-:S04]  /*2210*/  @!P0 IADD3 R51, R51, R62, RZ ;  /* 0x0000003e33338210 */ /* 0x000fc80007ffe0ff */
[----:B------:R-:W-:-:S05]  /*2220*/  @!P0 SHF.L.U32 R51, R51, 0x1, RZ ;  /* 0x0000000133338819 */ /* 0x000fca00000006ff */
[----:B0-----:R-:W-:-:S06]  /*2230*/  @!P0 IMAD.WIDE.U32 R42, R51, 0x4, R42 ;  /* 0x00000004332a8825 */ /* 0x001fcc00078e002a */
[----:B------:R-:W3:Y:S01]  /*2240*/  @!P0 LDG.E.64 R42, desc[UR8][R42.64] ;  /* 0x000000082a2a8981 */ /* 0x000ee2000c1e1b00 */
[----:B------:R-:W-:Y:S01]  /*2250*/  IMAD.U32 R51, R12, 0x10000, RZ ;  /* 0x000100000c337824 */ /* 0x000fe200078e00ff */
[----:B------:R-:W-:Y:S01]  /*2260*/  MOV R12, RZ ;  /* 0x000000ff000c7202 */ /* 0x000fe20000000f00 */
[----:B------:R-:W-:Y:S01]  /*2270*/  FADD.FTZ R68, -R2, R49 ;  /* 0x0000003102447221 */ /* 0x000fe20000010100 */
[----:B------:R-:W-:Y:S01]  /*2280*/  SHF.L.U32 R56, R16, 0x10, RZ ;  /* 0x0000001010387819 */ /* 0x000fe200000006ff */
[----:B------:R-:W-:Y:S01]  /*2290*/  FADD.FTZ R60, -R2, R51 ;  /* 0x00000033023c7221 */ /* 0x000fe20000010100 */
[----:B------:R-:W-:Y:S02]  /*22a0*/  IMAD.U32 R51, R14, 0x10000, RZ ;  /* 0x000100000e337824 */ /* 0x000fe400078e00ff */
[----:B------:R-:W-:Y:S01]  /*22b0*/  FADD.FTZ R16, -R2, R59 ;  /* 0x0000003b02107221 */ /* 0x000fe20000010100 */
[----:B------:R-:W-:Y:S01]  /*22c0*/  SHF.L.U32 R62, R17, 0x10, RZ ;  /* 0x00000010113e7819 */ /* 0x000fe200000006ff */
[----:B------:R-:W-:Y:S01]  /*22d0*/  FMUL.FTZ R14, R39, R60 ;  /* 0x0000003c270e7220 */ /* 0x000fe20000410000 */
[----:B------:R-:W-:-:S02]  /*22e0*/  IMAD.U32 R60, R54, 0x10000, RZ ;  /* 0x00010000363c7824 */ /* 0x000fc400078e00ff */
[----:B------:R-:W-:Y:S01]  /*22f0*/  FADD.FTZ R54, -R2, R67 ;  /* 0x0000004302367221 */ /* 0x000fe20000010100 */
[C---:B------:R-:W-:Y:S01]  /*2300*/  FMUL.FTZ R16, R39.reuse, R16 ;  /* 0x0000001027107220 */ /* 0x040fe20000410000 */
[----:B------:R-:W-:Y:S01]  /*2310*/  SHF.L.U32 R59, R52, 0x10, RZ ;  /* 0x00000010343b7819 */ /* 0x000fe200000006ff */
[----:B------:R-:W-:Y:S01]  /*2320*/  UIADD3 UR5, UR5, 0x3480, URZ ;  /* 0x0000348005057890 */ /* 0x000fe2000fffe03f */
[----:B------:R-:W-:Y:S01]  /*2330*/  FMUL.FTZ R54, R39, R54 ;  /* 0x0000003627367220 */ /* 0x000fe20000410000 */
[----:B------:R-:W-:Y:S01]  /*2340*/  FFMA.FTZ R17, R16, R53, R60 ;  /* 0x0000003510117223 */ /* 0x000fe2000001003c */
[----:B------:R-:W-:Y:S01]  /*2350*/  ULOP3.LUT UR4, UR4, 0x1, URZ, 0x3c, !UPT ;  /* 0x0000000104047892 */ /* 0x000fe2000f8e3c3f */
[----:B------:R-:W-:Y:S01]  /*2360*/  FADD.FTZ R52, -R2, R59 ;  /* 0x0000003b02347221 */ /* 0x000fe20000010100 */
[----:B------:R-:W-:Y:S01]  /*2370*/  FFMA.FTZ R49, R51, R54, R56 ;  /* 0x0000003633317223 */ /* 0x000fe20000010038 */
[----:B--2---:R-:W-:Y:S02]  /*2380*/  ULEA UR5, UR7, UR5, 0x18 ;  /* 0x0000000507057291 */ /* 0x004fe4000f8ec03f */
[----:B------:R-:W-:Y:S01]  /*2390*/  FMUL.FTZ R52, R39, R52 ;  /* 0x0000003427347220 */ /* 0x000fe20000410000 */
[----:B------:R-:W-:-:S03]  /*23a0*/  FMUL.FTZ R72, R49, -1.4426950216293334961 ;  /* 0xbfb8aa3b31487820 */ /* 0x000fc60000410000 */
[----:B------:R-:W-:Y:S01]  /*23b0*/  FFMA.FTZ R50, R52, R55, R63 ;  /* 0x0000003734327223 */ /* 0x000fe2000001003f */
[----:B------:R-:W-:Y:S03]  /*23c0*/  MUFU.EX2 R3, R72 ;  /* 0x0000004800037308 */ /* 0x000fe60000000800 */
[----:B------:R-:W-:-:S06]  /*23d0*/  FMUL.FTZ R64, R50, -1.4426950216293334961 ;  /* 0xbfb8aa3b32407820 */ /* 0x000fcc0000410000 */
[----:B------:R-:W0:Y:S02]  /*23e0*/  MUFU.EX2 R64, R64 ;  /* 0x0000004000407308 */ /* 0x000e240000000800 */
[----:B0-----:R-:W-:-:S06]  /*23f0*/  FADD.FTZ R64, R64, 1 ;  /* 0x3f80000040407421 */ /* 0x001fcc0000010000 */
[----:B------:R-:W-:Y:S01]  /*2400*/  MUFU.RCP R64, R64 ;  /* 0x0000004000407308 */ /* 0x000fe20000001000 */
[----:B---3--:R-:W-:Y:S01]  /*2410*/  @!P0 FADD.FTZ R57, RZ, R42 ;  /* 0x0000002aff398221 */ /* 0x008fe20000010000 */
[----:B------:R-:W-:Y:S01]  /*2420*/  @!P0 FADD.FTZ R12, RZ, R43 ;  /* 0x0000002bff0c8221 */ /* 0x000fe20000010000 */
[----:B------:R-:W-:Y:S01]  /*2430*/  SHF.L.U32 R43, R15, 0x10, RZ ;  /* 0x000000100f2b7819 */ /* 0x000fe200000006ff */
[----:B------:R-:W-:Y:S01]  /*2440*/  FFMA.FTZ R15, R14, R51, R56 ;  /* 0x000000330e0f7223 */ /* 0x000fe20000010038 */
[----:B------:R-:W-:Y:S01]  /*2450*/  FMUL.FTZ R56, R39, R68 ;  /* 0x0000004427387220 */ /* 0x000fe20000410000 */
[----:B------:R-:W0:Y:S01]  /*2460*/  SHFL.BFLY PT, R66, R57, 0x4, 0x1f ;  /* 0x0c801f0039427f89 */ /* 0x000e2200000e0000 */
[C---:B------:R-:W-:Y:S01]  /*2470*/  FADD.FTZ R68, -R2.reuse, R19 ;  /* 0x0000001302447221 */ /* 0x040fe20000010100 */
[C---:B------:R-:W-:Y:S01]  /*2480*/  FADD.FTZ R42, -R2.reuse, R61 ;  /* 0x0000003d022a7221 */ /* 0x040fe20000010100 */
[----:B------:R-:W-:Y:S01]  /*2490*/  FFMA.FTZ R19, R53, R56, R60 ;  /* 0x0000003835137223 */ /* 0x000fe2000001003c */
[----:B------:R-:W1:Y:S01]  /*24a0*/  SHFL.BFLY PT, R65, R12, 0x4, 0x1f ;  /* 0x0c801f000c417f89 */ /* 0x000e6200000e0000 */
[----:B------:R-:W-:Y:S01]  /*24b0*/  FMUL.FTZ R60, R39, R68 ;  /* 0x00000044273c7220 */ /* 0x000fe20000410000 */
[----:B------:R-:W-:Y:S01]  /*24c0*/  FADD.FTZ R2, -R2, R69 ;  /* 0x0000004502027221 */ /* 0x000fe20000010100 */
[----:B------:R-:W-:Y:S01]  /*24d0*/  FMUL.FTZ R13, R15, -1.4426950216293334961 ;  /* 0xbfb8aa3b0f0d7820 */ /* 0x000fe20000410000 */
[----:B------:R-:W-:Y:S01]  /*24e0*/  FMUL.FTZ R42, R39, R42 ;  /* 0x0000002a272a7220 */ /* 0x000fe20000410000 */
[----:B------:R-:W-:Y:S01]  /*24f0*/  FMUL.FTZ R71, R19, -1.4426950216293334961 ;  /* 0xbfb8aa3b13477820 */ /* 0x000fe20000410000 */
[----:B------:R-:W-:Y:S01]  /*2500*/  LOP3.LUT P0, RZ, R36, 0xfffffff7, RZ, 0xc0, !PT ;  /* 0xfffffff724ff7812 */ /* 0x000fe2000780c0ff */
[----:B------:R-:W-:Y:S01]  /*2510*/  FMUL.FTZ R61, R17, -1.4426950216293334961 ;  /* 0xbfb8aa3b113d7820 */ /* 0x000fe20000410000 */
[----:B------:R-:W-:Y:S01]  /*2520*/  FFMA.FTZ R18, R42, R43, R62 ;  /* 0x0000002b2a127223 */ /* 0x000fe2000001003e */
[----:B------:R-:W2:Y:S03]  /*2530*/  MUFU.EX2 R13, R13 ;  /* 0x0000000d000d7308 */ /* 0x000ea60000000800 */
[----:B------:R-:W-:-:S05]  /*2540*/  FMUL.FTZ R59, R18, -1.4426950216293334961 ;  /* 0xbfb8aa3b123b7820 */ /* 0x000fca0000410000 */
[----:B------:R-:W3:Y:S01]  /*2550*/  MUFU.EX2 R61, R61 ;  /* 0x0000003d003d7308 */ /* 0x000ee20000000800 */
[----:B0-----:R-:W-:Y:S01]  /*2560*/  FADD.FTZ R67, R66, R57 ;  /* 0x0000003942437221 */ /* 0x001fe20000010000 */
[----:B------:R-:W-:Y:S01]  /*2570*/  FFMA.FTZ R57, R43, R60, R62 ;  /* 0x0000003c2b397223 */ /* 0x000fe2000001003e */
[----:B------:R-:W-:Y:S01]  /*2580*/  FMUL.FTZ R62, R39, R2 ;  /* 0x00000002273e7220 */ /* 0x000fe20000410000 */
[----:B-1----:R-:W-:Y:S02]  /*2590*/  FADD.FTZ R68, R65, R12 ;  /* 0x0000000c41447221 */ /* 0x002fe40000010000 */
[----:B------:R-:W0:Y:S01]  /*25a0*/  SHFL.BFLY PT, R70, R67, 0x2, 0x1f ;  /* 0x0c401f0043467f89 */ /* 0x000e2200000e0000 */
[----:B--2---:R-:W-:Y:S01]  /*25b0*/  FADD.FTZ R65, R13, 1 ;  /* 0x3f8000000d417421 */ /* 0x004fe20000010000 */
[----:B------:R-:W-:Y:S01]  /*25c0*/  FFMA.FTZ R63, R55, R62, R63 ;  /* 0x0000003e373f7223 */ /* 0x000fe2000001003f */
[----:B------:R-:W-:Y:S01]  /*25d0*/  FMUL.FTZ R66, R57, -1.4426950216293334961 ;  /* 0xbfb8aa3b39427820 */ /* 0x000fe20000410000 */
[----:B------:R-:W1:Y:S01]  /*25e0*/  SHFL.BFLY PT, R69, R68, 0x2, 0x1f ;  /* 0x0c401f0044457f89 */ /* 0x000e6200000e0000 */
[----:B------:R-:W2:Y:S01]  /*25f0*/  MUFU.EX2 R12, R71 ;  /* 0x00000047000c7308 */ /* 0x000ea20000000800 */
[----:B------:R-:W-:Y:S01]  /*2600*/  FMUL.FTZ R2, R63, -1.4426950216293334961 ;  /* 0xbfb8aa3b3f027820 */ /* 0x000fe20000410000 */
[----:B---3--:R-:W-:-:S06]  /*2610*/  FADD.FTZ R61, R61, 1 ;  /* 0x3f8000003d3d7421 */ /* 0x008fcc0000010000 */
[----:B------:R-:W3:Y:S08]  /*2620*/  MUFU.EX2 R66, R66 ;  /* 0x0000004200427308 */ /* 0x000ef00000000800 */
[----:B------:R-:W4:Y:S01]  /*2630*/  MUFU.EX2 R2, R2 ;  /* 0x0000000200027308 */ /* 0x000f220000000800 */
[----:B0-----:R-:W-:Y:S01]  /*2640*/  FADD.FTZ R13, R67, R70 ;  /* 0x00000046430d7221 */ /* 0x001fe20000010000 */
[----:B------:R-:W-:Y:S01]  /*2650*/  FADD.FTZ R67, R3, 1 ;  /* 0x3f80000003437421 */ /* 0x000fe20000010000 */
[----:B--2---:R-:W-:Y:S01]  /*2660*/  FADD.FTZ R3, R12, 1 ;  /* 0x3f8000000c037421 */ /* 0x004fe20000010000 */
[----:B------:R-:W-:-:S02]  /*2670*/  IMAD.SHL.U32 R12, R40, 0x2, RZ ;  /* 0x00000002280c7824 */ /* 0x000fc400078e00ff */
[----:B-1----:R-:W-:Y:S01]  /*2680*/  FADD.FTZ R69, R68, R69 ;  /* 0x0000004544457221 */ /* 0x002fe20000010000 */
[----:B------:R-:W0:Y:S01]  /*2690*/  SHFL.BFLY PT, R70, R13, 0x1, 0x1f ;  /* 0x0c201f000d467f89 */ /* 0x000e2200000e0000 */
[----:B---3--:R-:W-:Y:S01]  /*26a0*/  FADD.FTZ R71, R66, 1 ;  /* 0x3f80000042477421 */ /* 0x008fe20000010000 */
[----:B------:R-:W-:Y:S01]  /*26b0*/  MUFU.RCP R40, R3 ;  /* 0x0000000300287308 */ /* 0x000fe20000001000 */
[----:B------:R-:W-:Y:S01]  /*26c0*/  LOP3.LUT R12, R12, 0xe, RZ, 0xc0, !PT ;  /* 0x0000000e0c0c7812 */ /* 0x000fe200078ec0ff */
[----:B------:R-:W1:Y:S03]  /*26d0*/  SHFL.BFLY PT, R68, R69, 0x1, 0x1f ;  /* 0x0c201f0045447f89 */ /* 0x000e6600000e0000 */
[----:B------:R-:W-:Y:S01]  /*26e0*/  IADD3 R12, -R12, R41, RZ ;  /* 0x000000290c0c7210 */ /* 0x000fe20007ffe1ff */
[----:B----4-:R-:W-:Y:S02]  /*26f0*/  FADD.FTZ R66, R2, 1 ;  /* 0x3f80000002427421 */ /* 0x010fe40000010000 */
[----:B------:R-:W2:Y:S01]  /*2700*/  MUFU.EX2 R59, R59 ;  /* 0x0000003b003b7308 */ /* 0x000ea20000000800 */
[----:B------:R-:W-:-:S07]  /*2710*/  LEA R12, R12, UR5, 0x3 ;  /* 0x000000050c0c7c11 */ /* 0x000fce000f8e18ff */
[----:B------:R-:W3:Y:S01]  /*2720*/  MUFU.RCP R65, R65 ;  /* 0x0000004100417308 */ /* 0x000ee20000001000 */
[----:B0-----:R-:W-:-:S07]  /*2730*/  FADD.FTZ R70, R13, R70 ;  /* 0x000000460d467221 */ /* 0x001fce0000010000 */
[----:B------:R-:W0:Y:S01]  /*2740*/  MUFU.RCP R61, R61 ;  /* 0x0000003d003d7308 */ /* 0x000e220000001000 */
[----:B--2---:R-:W-:Y:S01]  /*2750*/  FADD.FTZ R59, R59, 1 ;  /* 0x3f8000003b3b7421 */ /* 0x004fe20000010000 */
[----:B-1----:R-:W-:Y:S01]  /*2760*/  FADD.FTZ R68, R69, R68 ;  /* 0x0000004445447221 */ /* 0x002fe20000010000 */
[----:B------:R-:W-:Y:S01]  /*2770*/  @!P0 LOP3.LUT R69, R36, 0xfffffff8, RZ, 0xc0, !PT ;  /* 0xfffffff824458812 */ /* 0x000fe200078ec0ff */
[----:B------:R-:W-:Y:S02]  /*2780*/  @!P0 FMUL.FTZ R2, R70, 9.7656251455191522837e-05 ;  /* 0x38cccccd46028820 */ /* 0x000fe40000410000 */
[----:B------:R-:W-:Y:S02]  /*2790*/  @!P0 FMUL.FTZ R3, R68, 9.7656251455191522837e-05 ;  /* 0x38cccccd44038820 */ /* 0x000fe40000410000 */
[----:B------:R-:W1:Y:S01]  /*27a0*/  MUFU.RCP R59, R59 ;  /* 0x0000003b003b7308 */ /* 0x000e620000001000 */
[----:B---3--:R-:W-:Y:S02]  /*27b0*/  FADD.FTZ R68, -R65, 1 ;  /* 0x3f80000041447421 */ /* 0x008fe40000010100 */
[----:B------:R2:W-:Y:S02]  /*27c0*/  @!P0 STS.64 [R69+UR5], R2 ;  /* 0x0000000245008988 */ /* 0x0005e40008000a05 */
[----:B------:R-:W-:Y:S01]  /*27d0*/  FFMA.FTZ R68, R15, R68, 1 ;  /* 0x3f8000000f447423 */ /* 0x000fe20000010044 */
[----:B------:R-:W-:Y:S01]  /*27e0*/  BAR.SYNC.DEFER_BLOCKING 0x0 ;  /* 0x0000000000007b1d */ /* 0x000fe20000010000 */
[----:B0-----:R-:W-:-:S02]  /*27f0*/  FADD.FTZ R70, -R61, 1 ;  /* 0x3f8000003d467421 */ /* 0x001fc40000010100 */
[----:B------:R-:W-:-:S03]  /*2800*/  FMUL.FTZ R65, R65, R68 ;  /* 0x0000004441417220 */ /* 0x000fc60000410000 */
[----:B------:R-:W0:Y:S01]  /*2810*/  MUFU.RCP R67, R67 ;  /* 0x0000004300437308 */ /* 0x000e220000001000 */
[----:B------:R-:W-:Y:S01]  /*2820*/  FFMA.FTZ R70, R17, R70, 1 ;  /* 0x3f80000011467423 */ /* 0x000fe20000010046 */
[----:B--2---:R-:W-:Y:S01]  /*2830*/  FADD.FTZ R2, -R40, 1 ;  /* 0x3f80000028027421 */ /* 0x004fe20000010100 */
[----:B------:R-:W-:Y:S01]  /*2840*/  FMUL.FTZ R3, R20, R65 ;  /* 0x0000004114037220 */ /* 0x000fe20000410000 */
[----:B-1----:R-:W-:Y:S01]  /*2850*/  FADD.FTZ R73, -R59, 1 ;  /* 0x3f8000003b497421 */ /* 0x002fe20000010100 */
[----:B------:R-:W-:Y:S01]  /*2860*/  FMUL.FTZ R61, R61, R70 ;  /* 0x000000463d3d7220 */ /* 0x000fe20000410000 */
[----:B------:R-:W-:Y:S01]  /*2870*/  FFMA.FTZ R19, R19, R2, 1 ;  /* 0x3f80000013137423 */ /* 0x000fe20000010002 */
[----:B------:R-:W-:Y:S01]  /*2880*/  IADD3 R2, P0, R27, UR12, RZ ;  /* 0x0000000c1b027c10 */ /* 0x000fe2000ff1e0ff */
[----:B------:R1:W2:Y:S01]  /*2890*/  MUFU.RCP R41, R71 ;  /* 0x0000004700297308 */ /* 0x0002a20000001000 */
[----:B------:R-:W-:Y:S01]  /*28a0*/  FFMA.FTZ R72, R18, R73, 1 ;  /* 0x3f80000012487423 */ /* 0x000fe20000010049 */
[----:B------:R-:W-:Y:S01]  /*28b0*/  FMUL.FTZ R48, R48, R61 ;  /* 0x0000003d30307220 */ /* 0x000fe20000410000 */
[----:B------:R-:W-:-:S02]  /*28c0*/  FMUL.FTZ R40, R40, R19 ;  /* 0x0000001328287220 */ /* 0x000fc40000410000 */
[----:B------:R-:W-:Y:S01]  /*28d0*/  FMUL.FTZ R72, R59, R72 ;  /* 0x000000483b487220 */ /* 0x000fe20000410000 */
[----:B------:R-:W-:Y:S01]  /*28e0*/  MOV R59, R44 ;  /* 0x0000002c003b7202 */ /* 0x000fe20000000f00 */
[----:B------:R-:W-:Y:S01]  /*28f0*/  FMUL.FTZ R47, R47, R40 ;  /* 0x000000282f2f7220 */ /* 0x000fe20000410000 */
[----:B------:R-:W3:Y:S01]  /*2900*/  MUFU.RCP R66, R66 ;  /* 0x0000004200427308 */ /* 0x000ee20000001000 */
[----:B-1----:R-:W-:Y:S01]  /*2910*/  FADD.FTZ R71, -R64, 1 ;  /* 0x3f80000040477421 */ /* 0x002fe20000010100 */
[----:B------:R-:W1:Y:S01]  /*2920*/  LDS.64 R12, [R12] ;  /* 0x000000000c0c7984 */ /* 0x000e620000000a00 */
[----:B------:R-:W-:Y:S01]  /*2930*/  FMUL.FTZ R15, R21, R72 ;  /* 0x00000048150f7220 */ /* 0x000fe20000410000 */
[----:B------:R-:W-:Y:S01]  /*2940*/  MOV R40, R0 ;  /* 0x0000000000287202 */ /* 0x000fe20000000f00 */
[----:B------:R-:W-:Y:S01]  /*2950*/  FFMA.FTZ R71, R50, R71, 1 ;  /* 0x3f80000032477423 */ /* 0x000fe20000010047 */
[----:B0-----:R-:W-:Y:S01]  /*2960*/  FADD.FTZ R50, -R67, 1 ;  /* 0x3f80000043327421 */ /* 0x001fe20000010100 */
[----:B--2---:R-:W-:-:S02]  /*2970*/  FADD.FTZ R74, -R41, 1 ;  /* 0x3f800000294a7421 */ /* 0x004fc40000010100 */
[----:B------:R-:W-:Y:S01]  /*2980*/  FMUL.FTZ R64, R64, R71 ;  /* 0x0000004740407220 */ /* 0x000fe20000410000 */
[----:B------:R-:W-:Y:S01]  /*2990*/  FFMA.FTZ R50, R49, R50, 1 ;  /* 0x3f80000031327423 */ /* 0x000fe20000010032 */
[----:B------:R-:W-:Y:S02]  /*29a0*/  FFMA.FTZ R74, R57, R74, 1 ;  /* 0x3f800000394a7423 */ /* 0x000fe4000001004a */
[----:B------:R-:W-:Y:S01]  /*29b0*/  FMUL.FTZ R45, R45, R64 ;  /* 0x000000402d2d7220 */ /* 0x000fe20000410000 */
[----:B------:R-:W-:Y:S01]  /*29c0*/  FMUL.FTZ R67, R67, R50 ;  /* 0x0000003243437220 */ /* 0x000fe20000410000 */
[----:B---3--:R-:W-:Y:S01]  /*29d0*/  FADD.FTZ R18, -R66, 1 ;  /* 0x3f80000042127421 */ /* 0x008fe20000010100 */
[----:B------:R-:W-:Y:S02]  /*29e0*/  FMUL.FTZ R74, R41, R74 ;  /* 0x0000004a294a7220 */ /* 0x000fe40000410000 */
[----:B------:R-:W-:Y:S01]  /*29f0*/  FMUL.FTZ R67, R22, R67 ;  /* 0x0000004316437220 */ /* 0x000fe20000410000 */
[----:B------:R-:W-:Y:S01]  /*2a00*/  FFMA.FTZ R63, R63, R18, 1 ;  /* 0x3f8000003f3f7423 */ /* 0x000fe20000010012 */
[----:B------:R-:W-:-:S03]  /*2a10*/  FMUL.FTZ R23, R23, R74 ;  /* 0x0000004a17177220 */ /* 0x000fc60000410000 */
        /* <DEDUP_REMOVED lines=10> */
[--C-:B------:R-:W-:Y:S01]  /*2ac0*/  FFMA.FTZ R51, R51, R67, -R12.reuse ;  /* 0x0000004333337223 */ /* 0x100fe2000001080c */
[--C-:B------:R-:W-:Y:S01]  /*2ad0*/  FFMA.FTZ R47, R53, R47, -R12.reuse ;  /* 0x0000002f352f7223 */ /* 0x100fe2000001080c */
[--C-:B------:R-:W-:Y:S01]  /*2ae0*/  FFMA.FTZ R43, R43, R23, -R12.reuse ;  /* 0x000000172b2b7223 */ /* 0x100fe2000001080c */
[----:B------:R-:W-:Y:S01]  /*2af0*/  FFMA.FTZ R12, R55, R63, -R12 ;  /* 0x0000003f370c7223 */ /* 0x000fe2000001080c */
[C---:B------:R-:W-:Y:S01]  /*2b00*/  FMUL.FTZ R14, R39.reuse, R14 ;  /* 0x0000000e270e7220 */ /* 0x040fe20000410000 */
[C---:B------:R-:W-:Y:S01]  /*2b10*/  FMUL.FTZ R3, R39.reuse, R48 ;  /* 0x0000003027037220 */ /* 0x040fe20000410000 */
[C---:B------:R-:W-:Y:S01]  /*2b20*/  FMUL.FTZ R42, R39.reuse, R42 ;  /* 0x0000002a272a7220 */ /* 0x040fe20000410000 */
[----:B------:R-:W-:Y:S01]  /*2b30*/  FMUL.FTZ R15, R39, R52 ;  /* 0x00000034270f7220 */ /* 0x000fe20000410000 */
[-C--:B------:R-:W-:Y:S01]  /*2b40*/  FFMA.FTZ R54, R54, -R13.reuse, R51 ;  /* 0x8000000d36367223 */ /* 0x080fe20000010033 */
[C---:B------:R-:W-:Y:S01]  /*2b50*/  FFMA.FTZ R56, -R13.reuse, R56, R47 ;  /* 0x000000380d387223 */ /* 0x040fe2000001012f */
[----:B------:R-:W-:Y:S01]  /*2b60*/  FFMA.FTZ R60, R60, -R13, R43 ;  /* 0x8000000d3c3c7223 */ /* 0x000fe2000001002b */
[----:B------:R-:W-:Y:S01]  /*2b70*/  FFMA.FTZ R12, -R13, R62, R12 ;  /* 0x0000003e0d0c7223 */ /* 0x000fe2000001010c */
[----:B------:R-:W-:Y:S01]  /*2b80*/  F2FP.BF16.F32.PACK_AB R14, R3, R14 ;  /* 0x0000000e030e723e */ /* 0x000fe200000010ff */
[----:B------:R-:W-:Y:S01]  /*2b90*/  FMUL.FTZ R54, R39, R54 ;  /* 0x0000003627367220 */ /* 0x000fe20000410000 */
[----:B------:R-:W-:Y:S01]  /*2ba0*/  F2FP.BF16.F32.PACK_AB R42, R15, R42 ;  /* 0x0000002a0f2a723e */ /* 0x000fe200000010ff */
[C---:B------:R-:W-:Y:S01]  /*2bb0*/  FMUL.FTZ R13, R39.reuse, R56 ;  /* 0x00000038270d7220 */ /* 0x040fe20000410000 */
[C---:B------:R-:W-:Y:S01]  /*2bc0*/  FMUL.FTZ R60, R39.reuse, R60 ;  /* 0x0000003c273c7220 */ /* 0x040fe20000410000 */
[----:B------:R-:W-:Y:S01]  /*2bd0*/  FMUL.FTZ R39, R39, R12 ;  /* 0x0000000c27277220 */ /* 0x000fe20000410000 */
[----:B------:R-:W-:-:S02]  /*2be0*/  IADD3.X R3, R26, UR13, RZ, P0, !PT ;  /* 0x0000000d1a037c10 */ /* 0x000fc400087fe4ff */
[----:B------:R-:W-:Y:S02]  /*2bf0*/  PRMT R12, R14, 0x7632, R12 ;  /* 0x000076320e0c7816 */ /* 0x000fe4000000000c */
[----:B------:R-:W-:Y:S01]  /*2c00*/  PRMT R15, R42, 0x7632, R15 ;  /* 0x000076322a0f7816 */ /* 0x000fe2000000000f */
[----:B------:R-:W-:Y:S01]  /*2c10*/  STG.E.U16 desc[UR8][R2.64], R14 ;  /* 0x0000000e02007986 */ /* 0x000fe2000c101508 */
[----:B------:R-:W-:Y:S02]  /*2c20*/  IADD3 R24, P0, R24, UR12, RZ ;  /* 0x0000000c18187c10 */ /* 0x000fe4000ff1e0ff */
[----:B------:R-:W-:Y:S01]  /*2c30*/  F2FP.BF16.F32.PACK_AB R54, R13, R54 ;  /* 0x000000360d36723e */ /* 0x000fe200000010ff */
[----:B------:R-:W-:Y:S01]  /*2c40*/  STG.E.U16 desc[UR8][R2.64+0x2], R12 ;  /* 0x0000020c02007986 */ /* 0x000fe2000c101508 */
[----:B------:R-:W-:Y:S02]  /*2c50*/  F2FP.BF16.F32.PACK_AB R60, R39, R60 ;  /* 0x0000003c273c723e */ /* 0x000fe400000010ff */
[----:B------:R-:W-:Y:S01]  /*2c60*/  IADD3.X R25, R25, UR13, RZ, P0, !PT ;  /* 0x0000000d19197c10 */ /* 0x000fe200087fe4ff */
[----:B------:R-:W-:Y:S01]  /*2c70*/  STG.E.U16 desc[UR8][R2.64+0x4], R42 ;  /* 0x0000042a02007986 */ /* 0x000fe2000c101508 */
[----:B------:R-:W-:-:S02]  /*2c80*/  PRMT R13, R60, 0x7632, R13 ;  /* 0x000076323c0d7816 */ /* 0x000fc4000000000d */
[----:B------:R-:W-:Y:S01]  /*2c90*/  ISETP.GE.U32.AND P0, PT, R0, UR10, PT ;  /* 0x0000000a00007c0c */ /* 0x000fe2000bf06070 */
[----:B------:R0:W-:Y:S03]  /*2ca0*/  STG.E.U16 desc[UR8][R2.64+0x6], R15 ;  /* 0x0000060f02007986 */ /* 0x0001e6000c101508 */
[----:B------:R-:W-:Y:S01]  /*2cb0*/  ISETP.GE.AND.EX P0, PT, R44, UR6, PT, P0 ;  /* 0x000000062c007c0c */ /* 0x000fe2000bf06300 */
[----:B------:R1:W-:Y:S04]  /*2cc0*/  STG.E.U16 desc[UR8][R24.64], R54 ;  /* 0x0000003618007986 */ /* 0x0003e8000c101508 */
[----:B------:R1:W-:Y:S01]  /*2cd0*/  STG.E.U16 desc[UR8][R24.64+0x4], R60 ;  /* 0x0000043c18007986 */ /* 0x0003e2000c101508 */
[----:B0-----:R-:W-:-:S03]  /*2ce0*/  PRMT R3, R54, 0x7632, R3 ;  /* 0x0000763236037816 */ /* 0x001fc60000000003 */
[----:B------:R1:W-:Y:S04]  /*2cf0*/  STG.E.U16 desc[UR8][R24.64+0x6], R13 ;  /* 0x0000060d18007986 */ /* 0x0003e8000c101508 */
[----:B------:R1:W-:Y:S01]  /*2d00*/  STG.E.U16 desc[UR8][R24.64+0x2], R3 ;  /* 0x0000020318007986 */ /* 0x0003e2000c101508 */
[----:B------:R-:W-:Y:S05]  /*2d10*/  @!P0 BRA `(.L_x_390) ;  /* 0xffffffd400fc8947 */ /* 0x000fea000383ffff */
.L_x_377:
[C---:B------:R-:W-:Y:S02]  /*2d20*/  LOP3.LUT R0, R38.reuse, 0x7, RZ, 0xc0, !PT ;  /* 0x0000000726007812 */ /* 0x040fe400078ec0ff */
[----:B------:R-:W-:-:S03]  /*2d30*/  LOP3.LUT R38, R38, 0x7fffff8, RZ, 0xc0, !PT ;  /* 0x07fffff826267812 */ /* 0x000fc600078ec0ff */
[----:B0-----:R-:W-:Y:S02]  /*2d40*/  IMAD R2, R0, 0x140, RZ ;  /* 0x0000014000027824 */ /* 0x001fe400078e02ff */
[----:B------:R-:W-:-:S03]  /*2d50*/  IMAD.IADD R37, R38, 0x1, R37 ;  /* 0x0000000126257824 */ /* 0x000fc600078e0225 */
[----:B-1----:R-:W-:Y:S02]  /*2d60*/  IADD3 R3, R2, 0x140, RZ ;  /* 0x0000014002037810 */ /* 0x002fe40007ffe0ff */
[----:B------:R-:W-:-:S04]  /*2d70*/  LEA R44, R37, R2, 0x5 ;  /* 0x00000002252c7211 */ /* 0x000fc800078e28ff */
[----:B------:R-:W-:-:S13]  /*2d80*/  ISETP.GE.AND P0, PT, R44, R3, PT ;  /* 0x000000032c00720c */ /* 0x000fda0003f06270 */
[----:B------:R-:W-:Y:S05]  /*2d90*/  @P0 EXIT ;  /* 0x000000000000094d */ /* 0x000fea0003800000 */
[----:B------:R-:W0:Y:S01]  /*2da0*/  LDC.64 R38, c[0x0][0x258] ;  /* 0x00009600ff267b82 */ /* 0x000e220000000a00 */
[----:B------:R-:W1:Y:S01]  /*2db0*/  S2R R51, SR_TID.X ;  /* 0x0000000000337919 */ /* 0x000e620000002100 */
[----:B------:R-:W-:Y:S01]  /*2dc0*/  HFMA2.MMA R45, -RZ, RZ, 0, 1.1920928955078125e-06 ;  /* 0x00000014ff2d7435 */ /* 0x000fe200000001ff */
[----:B0-----:R-:W-:Y:S02]  /*2dd0*/  LOP3.LUT R47, RZ, R38, RZ, 0x33, !PT ;  /* 0x00000026ff2f7212 */ /* 0x001fe400078e33ff */
[----:B------:R-:W-:Y:S02]  /*2de0*/  LOP3.LUT R2, RZ, R39, RZ, 0x33, !PT ;  /* 0x00000027ff027212 */ /* 0x000fe400078e33ff */
[----:B------:R-:W-:-:S04]  /*2df0*/  ISETP.GT.U32.AND P0, PT, R47, -0x3, PT ;  /* 0xfffffffd2f00780c */ /* 0x000fc80003f04070 */
[C---:B------:R-:W-:Y:S02]  /*2e00*/  ISETP.GT.AND.EX P0, PT, R2.reuse, -0x1, PT, P0 ;  /* 0xffffffff0200780c */ /* 0x040fe40003f04300 */
[--C-:B-1----:R-:W-:Y:S02]  /*2e10*/  SHF.R.U32.HI R49, RZ, 0x5, R51.reuse ;  /* 0x00000005ff317819 */ /* 0x102fe40000011633 */
[----:B------:R-:W-:Y:S02]  /*2e20*/  SEL R47, R47, 0xfffffffd, P0 ;  /* 0xfffffffd2f2f7807 */ /* 0x000fe40000000000 */
[----:B------:R-:W-:Y:S02]  /*2e30*/  SEL R2, R2, 0xffffffff, P0 ;  /* 0xffffffff02027807 */ /* 0x000fe40000000000 */
[----:B------:R-:W-:Y:S01]  /*2e40*/  SHF.R.U32.HI R46, RZ, 0x4, R51 ;  /* 0x00000004ff2e7819 */ /* 0x000fe20000011633 */
[C---:B------:R-:W-:Y:S01]  /*2e50*/  IMAD.SHL.U32 R48, R47.reuse, 0x8, RZ ;  /* 0x000000082f307824 */ /* 0x040fe200078e00ff */
[----:B------:R-:W-:-:S02]  /*2e60*/  SHF.L.U64.HI R47, R47, 0x3, R2 ;  /* 0x000000032f2f7819 */ /* 0x000fc40000010202 */
[----:B------:R-:W-:Y:S02]  /*2e70*/  MOV R2, 0xffffffff ;  /* 0xffffffff00027802 */ /* 0x000fe40000000f00 */
[----:B------:R-:W-:Y:S02]  /*2e80*/  IADD3 R7, P0, P1, -R48, -0x9, -R49 ;  /* 0xfffffff730077810 */ /* 0x000fe4000791e931 */
[----:B------:R-:W-:Y:S02]  /*2e90*/  VIADDMNMX.U32 R45, R46, R45, 0x20, !PT ;  /* 0x000000202e2d7446 */ /* 0x000fe4000780002d */
[----:B------:R-:W-:Y:S02]  /*2ea0*/  IADD3.X R9, ~R47, -0x1, R2, P0, P1 ;  /* 0xffffffff2f097810 */ /* 0x000fe400007e2502 */
[----:B------:R-:W-:Y:S02]  /*2eb0*/  LOP3.LUT R6, RZ, R46, RZ, 0x33, !PT ;  /* 0x0000002eff067212 */ /* 0x000fe400078e33ff */
[----:B------:R-:W-:Y:S01]  /*2ec0*/  IADD3 R57, P2, R49, 0x1e, RZ ;  /* 0x0000001e31397810 */ /* 0x000fe20007f5e0ff */
[----:B------:R-:W-:Y:S01]  /*2ed0*/  IMAD.WIDE.U32 R2, R9, -0x33333333, RZ ;  /* 0xcccccccd09027825 */ /* 0x000fe200078e00ff */
[----:B------:R-:W-:-:S02]  /*2ee0*/  IADD3 R45, R45, R6, RZ ;  /* 0x000000062d2d7210 */ /* 0x000fc40007ffe0ff */
[----:B------:R-:W-:Y:S02]  /*2ef0*/  LOP3.LUT R56, R51, 0xf, RZ, 0xc0, !PT ;  /* 0x0000000f33387812 */ /* 0x000fe400078ec0ff */
[----:B------:R-:W-:Y:S01]  /*2f00*/  IADD3.X R54, RZ, RZ, RZ, P2, !PT ;  /* 0x000000ffff367210 */ /* 0x000fe200017fe4ff */
[----:B------:R-:W-:-:S04]  /*2f10*/  IMAD.WIDE.U32 R4, P0, R7, -0x33333334, R2 ;  /* 0xcccccccc07047825 */ /* 0x000fc80007800002 */
[----:B------:R-:W-:Y:S01]  /*2f20*/  IMAD.WIDE.U32 R2, R7, -0x33333333, RZ ;  /* 0xcccccccd07027825 */ /* 0x000fe200078e00ff */
[----:B------:R-:W-:-:S03]  /*2f30*/  MOV R6, R5 ;  /* 0x0000000500067202 */ /* 0x000fc60000000f00 */
[----:B------:R-:W-:Y:S01]  /*2f40*/  IMAD.X R7, RZ, RZ, RZ, P0 ;  /* 0x000000ffff077224 */ /* 0x000fe200000e06ff */
[----:B------:R-:W-:Y:S01]  /*2f50*/  IADD3 RZ, P1, R3, R4, RZ ;  /* 0x0000000403ff7210 */ /* 0x000fe20007f3e0ff */
[----:B------:R-:W-:Y:S01]  /*2f60*/  IMAD.WIDE.U32 R2, R45, -0x33333333, RZ ;  /* 0xcccccccd2d027825 */ /* 0x000fe200078e00ff */
[----:B------:R-:W-:-:S03]  /*2f70*/  ISETP.LT.U32.AND P0, PT, R38, 0x2, PT ;  /* 0x000000022600780c */ /* 0x000fc60003f01070 */
[----:B------:R-:W-:Y:S01]  /*2f80*/  IMAD.WIDE.U32.X R4, R9, -0x33333334, R6, P1 ;  /* 0xcccccccc09047825 */ /* 0x000fe200008e0406 */
[----:B------:R-:W-:Y:S02]  /*2f90*/  ISETP.LT.AND.EX P0, PT, R39, RZ, PT, P0 ;  /* 0x000000ff2700720c */ /* 0x000fe40003f01300 */
[----:B------:R-:W-:Y:S02]  /*2fa0*/  LEA.HI R2, R3, 0x1, RZ, 0x1c ;  /* 0x0000000103027811 */ /* 0x000fe400078fe0ff */
[----:B------:R-:W-:Y:S02]  /*2fb0*/  SHF.R.U64 R36, R4, 0x3, R5 ;  /* 0x0000000304247819 */ /* 0x000fe40000001205 */
[----:B------:R-:W-:Y:S02]  /*2fc0*/  SEL R38, R38, 0x2, P0 ;  /* 0x0000000226267807 */ /* 0x000fe40000000000 */
[----:B------:R-:W-:Y:S01]  /*2fd0*/  SEL R39, R39, RZ, P0 ;  /* 0x000000ff27277207 */ /* 0x000fe20000000000 */
[----:B------:R-:W-:Y:S01]  /*2fe0*/  VIADD R36, R36, 0x1 ;  /* 0x0000000124247836 */ /* 0x000fe20000000000 */
[----:B------:R-:W-:-:S02]  /*2ff0*/  IADD3 R43, P0, R49, 0xa, RZ ;  /* 0x0000000a312b7810 */ /* 0x000fc40007f1e0ff */
[----:B------:R-:W-:Y:S02]  /*3000*/  IADD3 R42, P1, R49, 0x14, RZ ;  /* 0x00000014312a7810 */ /* 0x000fe40007f3e0ff */
[C---:B------:R-:W-:Y:S01]  /*3010*/  SHF.L.U64.HI R39, R38.reuse, 0x3, R39 ;  /* 0x0000000326277819 */ /* 0x040fe20000010227 */
[----:B------:R-:W-:Y:S01]  /*3020*/  IMAD.X R41, RZ, RZ, RZ, P0 ;  /* 0x000000ffff297224 */ /* 0x000fe200000e06ff */
[----:B------:R-:W-:Y:S02]  /*3030*/  IADD3.X R40, RZ, RZ, RZ, P1, !PT ;  /* 0x000000ffff287210 */ /* 0x000fe40000ffe4ff */
[----:B------:R-:W-:Y:S02]  /*3040*/  SHF.L.U32 R38, R38, 0x3, RZ ;  /* 0x0000000326267819 */ /* 0x000fe400000006ff */
[----:B------:R-:W-:Y:S02]  /*3050*/  LOP3.LUT R37, R2, 0x3, RZ, 0xc0, !PT ;  /* 0x0000000302257812 */ /* 0x000fe400078ec0ff */
[----:B------:R-:W-:-:S07]  /*3060*/  LOP3.LUT R36, R36, 0x3, RZ, 0xc0, !PT ;  /* 0x0000000324247812 */ /* 0x000fce00078ec0ff */
.L_x_407:
[----:B------:R-:W-:Y:S01]  /*3070*/  ISETP.GT.U32.AND P0, PT, R38, R49, PT ;  /* 0x000000312600720c */ /* 0x000fe20003f04070 */
[----:B------:R-:W-:Y:S01]  /*3080*/  BSSY B0, `(.L_x_391) ;  /* 0x00000ad000007945 */ /* 0x000fe20003800000 */
[----:B0-----:R-:W-:Y:S01]  /*3090*/  MOV R53, RZ ;  /* 0x000000ff00357202 */ /* 0x001fe20000000f00 */
[----:B------:R-:W-:Y:S01]  /*30a0*/  IMAD.MOV.U32 R50, RZ, RZ, RZ ;  /* 0x000000ffff327224 */ /* 0x000fe200078e00ff */
[----:B------:R-:W-:-:S13]  /*30b0*/  ISETP.GT.AND.EX P0, PT, R39, RZ, PT, P0 ;  /* 0x000000ff2700720c */ /* 0x000fda0003f04300 */
[----:B------:R-:W-:Y:S05]  /*30c0*/  @!P0 BRA `(.L_x_392) ;  /* 0x0000000800a08947 */ /* 0x000fea0003800000 */
[----:B------:R-:W-:Y:S01]  /*30d0*/  ISETP.NE.U32.AND P1, PT, R36, RZ, PT ;  /* 0x000000ff2400720c */ /* 0x000fe20003f25070 */
[----:B------:R-:W-:Y:S01]  /*30e0*/  BSSY B1, `(.L_x_393) ;  /* 0x0000026000017945 */ /* 0x000fe20003800000 */
[--C-:B------:R-:W-:Y:S01]  /*30f0*/  IADD3 R3, P2, P3, -R48, -0x9, -R49.reuse ;  /* 0xfffffff730037810 */ /* 0x100fe20007b5e931 */
[----:B------:R-:W-:Y:S01]  /*3100*/  HFMA2.MMA R50, -RZ, RZ, 0, 0 ;  /* 0x00000000ff327435 */ /* 0x000fe200000001ff */
[----:B------:R-:W-:Y:S01]  /*3110*/  ISETP.NE.AND.EX P1, PT, RZ, RZ, PT, P1 ;  /* 0x000000ffff00720c */ /* 0x000fe20003f25310 */
[----:B------:R-:W-:Y:S01]  /*3120*/  IMAD.MOV.U32 R55, RZ, RZ, R49 ;  /* 0x000000ffff377224 */ /* 0x000fe200078e0031 */
[----:B------:R-:W-:Y:S02]  /*3130*/  MOV R2, 0xffffffff ;  /* 0xffffffff00027802 */ /* 0x000fe40000000f00 */
[----:B------:R-:W-:Y:S02]  /*3140*/  CS2R R52, SRZ ;  /* 0x0000000000347805 */ /* 0x000fe4000001ff00 */
[----:B------:R-:W-:-:S02]  /*3150*/  ISETP.GE.U32.AND P0, PT, R3, 0x1e, PT ;  /* 0x0000001e0300780c */ /* 0x000fc40003f06070 */
[----:B------:R-:W-:Y:S02]  /*3160*/  IADD3.X R2, ~R47, -0x1, R2, P2, P3 ;  /* 0xffffffff2f027810 */ /* 0x000fe400017e6502 */
[----:B------:R-:W-:Y:S02]  /*3170*/  LOP3.LUT R3, R51, 0x1f, RZ, 0xc0, !PT ;  /* 0x0000001f33037812 */ /* 0x000fe400078ec0ff */
[----:B------:R-:W-:Y:S02]  /*3180*/  ISETP.GE.U32.AND.EX P0, PT, R2, RZ, PT, P0 ;  /* 0x000000ff0200720c */ /* 0x000fe40003f06100 */
[----:B------:R-:W-:-:S04]  /*3190*/  IADD3 R2, P2, R3, R44, RZ ;  /* 0x0000002c03027210 */ /* 0x000fc80007f5e0ff */
[----:B------:R-:W-:Y:S01]  /*31a0*/  LEA.HI.X.SX32 R3, R44, RZ, 0x1, P2 ;  /* 0x000000ff2c037211 */ /* 0x000fe200010f0eff */
[----:B------:R-:W-:Y:S08]  /*31b0*/  @!P1 BRA `(.L_x_394) ;  /* 0x0000000000609947 */ /* 0x000ff00003800000 */
[----:B------:R-:W-:Y:S01]  /*31c0*/  IMAD.WIDE.U32 R6, R49, 0xa00, R2 ;  /* 0x00000a0031067825 */ /* 0x000fe200078e0002 */
[----:B------:R-:W-:Y:S02]  /*31d0*/  ULDC.64 UR4, c[0x0][0x260] ;  /* 0x0000980000047ab9 */ /* 0x000fe40000000a00 */
[----:B------:R-:W-:-:S04]  /*31e0*/  LEA R4, P1, R6, UR4, 0x3 ;  /* 0x0000000406047c11 */ /* 0x000fc8000f8218ff */
[----:B------:R-:W-:-:S05]  /*31f0*/  LEA.HI.X R5, R6, UR5, R7, 0x3, P1 ;  /* 0x0000000506057c11 */ /* 0x000fca00088f1c07 */
[----:B------:R-:W2:Y:S01]  /*3200*/  LDG.E.64 R6, desc[UR8][R4.64+0x1000] ;  /* 0x0010000804067981 */ /* 0x000ea2000c1e1b00 */
[----:B------:R-:W-:Y:S02]  /*3210*/  ISETP.NE.U32.AND P1, PT, R36, 0x1, PT ;  /* 0x000000012400780c */ /* 0x000fe40003f25070 */
[----:B------:R-:W-:Y:S02]  /*3220*/  MOV R55, R43 ;  /* 0x0000002b00377202 */ /* 0x000fe40000000f00 */
[----:B------:R-:W-:Y:S02]  /*3230*/  ISETP.NE.AND.EX P1, PT, RZ, RZ, PT, P1 ;  /* 0x000000ffff00720c */ /* 0x000fe40003f25310 */
[----:B------:R-:W-:Y:S01]  /*3240*/  MOV R52, R41 ;  /* 0x0000002900347202 */ /* 0x000fe20000000f00 */
[----:B--2---:R-:W-:Y:S01]  /*3250*/  FADD.FTZ R53, RZ, R6 ;  /* 0x00000006ff357221 */ /* 0x004fe20000010000 */
[----:B------:R-:W-:-:S09]  /*3260*/  FADD.FTZ R50, RZ, R7 ;  /* 0x00000007ff327221 */ /* 0x000fd20000010000 */
        /* <DEDUP_REMOVED lines=13> */
.L_x_394:
[----:B------:R-:W-:Y:S05]  /*3340*/  BSYNC B1 ;  /* 0x0000000000017941 */ /* 0x000fea0003800000 */
.L_x_393:
[----:B------:R-:W-:Y:S05]  /*3350*/  @!P0 BRA `(.L_x_392) ;  /* 0x0000000400fc8947 */ /* 0x000fea0003800000 */
[----:B------:R-:W-:Y:S01]  /*3360*/  IADD3 R4, P2, -R55, R38, RZ ;  /* 0x0000002637047210 */ /* 0x000fe20007f5e1ff */
[----:B------:R-:W-:Y:S01]  /*3370*/  IMAD R5, R52, 0x1400, RZ ;  /* 0x0000140034057824 */ /* 0x000fe200078e02ff */
[C---:B------:R-:W-:Y:S01]  /*3380*/  SHF.L.U64.HI R3, R2.reuse, 0x1, R3 ;  /* 0x0000000102037819 */ /* 0x040fe20000010203 */
[----:B------:R-:W-:Y:S01]  /*3390*/  ULDC.64 UR4, c[0x0][0x260] ;  /* 0x0000980000047ab9 */ /* 0x000fe20000000a00 */
[----:B------:R-:W-:Y:S01]  /*33a0*/  SHF.L.U32 R2, R2, 0x1, RZ ;  /* 0x0000000102027819 */ /* 0x000fe200000006ff */
[----:B------:R-:W-:Y:S01]  /*33b0*/  IMAD.X R6, R39, 0x1, ~R52, P2 ;  /* 0x0000000127067824 */ /* 0x000fe200010e0e34 */
[----:B------:R-:W-:Y:S01]  /*33c0*/  ISETP.GT.U32.AND P1, PT, R4, 0x78, PT ;  /* 0x000000780400780c */ /* 0x000fe20003f24070 */
[----:B------:R-:W-:Y:S02]  /*33d0*/  BSSY B1, `(.L_x_395) ;  /* 0x0000044000017945 */ /* 0x000fe40003800000 */
[----:B------:R-:W-:Y:S01]  /*33e0*/  IMAD.WIDE.U32 R2, R55, 0x1400, R2 ;  /* 0x0000140037027825 */ /* 0x000fe200078e0002 */
[----:B------:R-:W-:-:S04]  /*33f0*/  ISETP.GT.AND.EX P1, PT, R6, RZ, PT, P1 ;  /* 0x000000ff0600720c */ /* 0x000fc80003f24310 */
        /* <DEDUP_REMOVED lines=10> */
.L_x_397:
        /* <DEDUP_REMOVED lines=55> */
.L_x_396:
[----:B------:R-:W-:Y:S05]  /*3810*/  BSYNC B1 ;  /* 0x0000000000017941 */ /* 0x000fea0003800000 */
.L_x_395:
        /* <DEDUP_REMOVED lines=35> */
.L_x_399:
[----:B------:R-:W-:Y:S05]  /*3a50*/  BSYNC B1 ;  /* 0x0000000000017941 */ /* 0x000fea0003800000 */
.L_x_398:
        /* <DEDUP_REMOVED lines=15> */
.L_x_392:
[----:B------:R-:W-:Y:S05]  /*3b50*/  BSYNC B0 ;  /* 0x0000000000007941 */ /* 0x000fea0003800000 */
.L_x_391:
[----:B------:R-:W0:Y:S01]  /*3b60*/  S2UR UR5, SR_CgaCtaId ;  /* 0x00000000000579c3 */ /* 0x000e220000008800 */
[----:B------:R-:W-:Y:S01]  /*3b70*/  UMOV UR4, 0x400 ;  /* 0x0000040000047882 */ /* 0x000fe20000000000 */
[----:B------:R-:W-:Y:S02]  /*3b80*/  SHF.L.U32 R2, R49, 0x1, RZ ;  /* 0x0000000131027819 */ /* 0x000fe400000006ff */
[----:B------:R-:W-:Y:S02]  /*3b90*/  ISETP.GT.U32.AND P0, PT, R51, 0x1ff, PT ;  /* 0x000001ff3300780c */ /* 0x000fe40003f04070 */
[----:B------:R-:W-:Y:S01]  /*3ba0*/  LOP3.LUT R2, R2, 0x1f, R51, 0x78, !PT ;  /* 0x0000001f02027812 */ /* 0x000fe200078e7833 */
[----:B0-----:R-:W-:-:S06]  /*3bb0*/  ULEA UR4, UR5, UR4, 0x18 ;  /* 0x0000000405047291 */ /* 0x001fcc000f8ec03f */
[----:B------:R-:W-:-:S04]  /*3bc0*/  LEA R3, R49, UR4, 0x7 ;  /* 0x0000000431037c11 */ /* 0x000fc8000f8e38ff */
[----:B------:R-:W-:-:S05]  /*3bd0*/  LEA R2, R2, R3, 0x2 ;  /* 0x0000000302027211 */ /* 0x000fca00078e10ff */
[----:B------:R0:W-:Y:S04]  /*3be0*/  STS [R2], R53 ;  /* 0x0000003502007388 */ /* 0x0001e80000000800 */
[----:B------:R0:W-:Y:S01]  /*3bf0*/  STS [R2+0x500], R50 ;  /* 0x0005003202007388 */ /* 0x0001e20000000800 */
[----:B------:R-:W-:Y:S06]  /*3c00*/  BAR.SYNC.DEFER_BLOCKING 0x0 ;  /* 0x0000000000007b1d */ /* 0x000fec0000010000 */
[----:B------:R-:W-:Y:S05]  /*3c10*/  @P0 BRA `(.L_x_400) ;  /* 0x0000001000900947 */ /* 0x000fea0003800000 */
[----:B------:R-:W-:Y:S01]  /*3c20*/  ISETP.NE.AND P0, PT, R37, RZ, PT ;  /* 0x000000ff2500720c */ /* 0x000fe20003f05270 */
[----:B------:R-:W-:Y:S01]  /*3c30*/  BSSY B0, `(.L_x_401) ;  /* 0x0000081000007945 */ /* 0x000fe20003800000 */
[----:B------:R-:W-:-:S11]  /*3c40*/  IMAD.MOV.U32 R7, RZ, RZ, R46 ;  /* 0x000000ffff077224 */ /* 0x000fd600078e002e */
[----:B------:R-:W-:Y:S05]  /*3c50*/  @!P0 BRA `(.L_x_402) ;  /* 0x0000000400f88947 */ /* 0x000fea0003800000 */
[----:B------:R-:W-:Y:S01]  /*3c60*/  ISETP.GT.U32.AND P0, PT, R56, 0x9, PT ;  /* 0x000000093800780c */ /* 0x000fe20003f04070 */
[----:B------:R-:W-:-:S12]  /*3c70*/  UMOV UR5, 0xffff ;  /* 0x0000ffff00057882 */ /* 0x000fd80000000000 */
[----:B------:R-:W-:Y:S02]  /*3c80*/  @!P0 SHF.R.U32.HI R46, RZ, 0x4, R51 ;  /* 0x00000004ff2e8819 */ /* 0x000fe40000011633 */
[C---:B------:R-:W-:Y:S02]  /*3c90*/  @!P0 SHF.L.U32 R3, R56.reuse, 0x1, RZ ;  /* 0x0000000138038819 */ /* 0x040fe400000006ff */
[----:B------:R-:W-:Y:S02]  /*3ca0*/  @!P0 LEA R4, R56, UR4, 0x7 ;  /* 0x0000000438048c11 */ /* 0x000fe4000f8e38ff */
[----:B------:R-:W-:-:S04]  /*3cb0*/  @!P0 LOP3.LUT R3, R46, R3, RZ, 0x3c, !PT ;  /* 0x000000032e038212 */ /* 0x000fc800078e3cff */
[----:B------:R-:W-:Y:S02]  /*3cc0*/  @!P0 LEA R4, R3, R4, 0x2 ;  /* 0x0000000403048211 */ /* 0x000fe400078e10ff */
[----:B0-----:R-:W-:-:S06]  /*3cd0*/  CS2R R2, SRZ ;  /* 0x0000000000027805 */ /* 0x001fcc000001ff00 */
        /* <DEDUP_REMOVED lines=9> */
[----:B------:R-:W-:-:S03]  /*3d70*/  MOV R13, 0xffff ;  /* 0x0000ffff000d7802 */ /* 0x000fc60000000f00 */
[----:B0-2---:R-:W0:Y:S01]  /*3d80*/  SHFL.BFLY PT, R4, R3, 0x8, 0x101f ;  /* 0x0d101f0003047f89 */ /* 0x005e2200000e0000 */
[----:B-1----:R-:W-:Y:S01]  /*3d90*/  FADD.FTZ R5, R5, R2 ;  /* 0x0000000205057221 */ /* 0x002fe20000010000 */
[----:B------:R-:W-:Y:S01]  /*3da0*/  MOV R2, 0xffff ;  /* 0x0000ffff00027802 */ /* 0x000fe20000000f00 */
[----:B0-----:R-:W-:-:S03]  /*3db0*/  FADD.FTZ R4, R4, R3 ;  /* 0x0000000304047221 */ /* 0x001fc60000010000 */
        /* <DEDUP_REMOVED lines=12> */
.L_x_416:
        /* <DEDUP_REMOVED lines=8> */
[----:B0-----:R-:W-:-:S05]  /*3f00*/  IMAD.WIDE R2, R7, 0x2, R2 ;  /* 0x0000000207027825 */ /* 0x001fca00078e0202 */
[----:B------:R2:W-:Y:S01]  /*3f10*/  @!P1 STG.E.U16 desc[UR8][R2.64], R6 ;  /* 0x0000000602009986 */ /* 0x0005e2000c101508 */
[----:B-1----:R-:W-:Y:S01]  /*3f20*/  IMAD.WIDE R4, R7, 0x2, R4 ;  /* 0x0000000207047825 */ /* 0x002fe200078e0204 */
[----:B------:R-:W-:-:S04]  /*3f30*/  LEA.HI R7, R51, 0x14, RZ, 0x1c ;  /* 0x0000001433077811 */ /* 0x000fc800078fe0ff */
[----:B------:R2:W-:Y:S01]  /*3f40*/  @!P1 STG.E.U16 desc[UR8][R4.64], R8 ;  /* 0x0000000804009986 */ /* 0x0005e2000c101508 */
        /* <DEDUP_REMOVED lines=16> */
[----:B------:R-:W-:-:S03]  /*4050*/  MOV R19, 0xffff ;  /* 0x0000ffff00137802 */ /* 0x000fc60000000f00 */
        /* <DEDUP_REMOVED lines=15> */
.L_x_426:
[----:B--2---:R-:W-:Y:S01]  /*4150*/  FADD.FTZ R7, R6, R14 ;  /* 0x0000000e06077221 */ /* 0x004fe20000010000 */
[----:B------:R-:W-:Y:S02]  /*4160*/  @!P1 F2FP.BF16.F32.PACK_AB R6, RZ, R18 ;  /* 0x00000012ff06923e */ /* 0x000fe400000010ff */
[----:B------:R-:W-:Y:S02]  /*4170*/  ISETP.NE.AND P2, PT, R37, 0x2, PT ;  /* 0x000000022500780c */ /* 0x000fe40003f45270 */
[----:B------:R-:W-:Y:S01]  /*4180*/  @!P1 F2FP.BF16.F32.PACK_AB R7, RZ, R7 ;  /* 0x00000007ff07923e */ /* 0x000fe200000010ff */
[----:B------:R1:W-:Y:S03]  /*4190*/  @!P1 STG.E.U16 desc[UR8][R2.64+0x28], R6 ;  /* 0x0000280602009986 */ /* 0x0003e6000c101508 */
[----:B------:R-:W-:Y:S02]  /*41a0*/  PRMT R8, R7, 0x7610, R8 ;  /* 0x0000761007087816 */ /* 0x000fe40000000008 */
[----:B------:R-:W-:-:S03]  /*41b0*/  LEA.HI R7, R51, 0x28, RZ, 0x1c ;  /* 0x0000002833077811 */ /* 0x000fc600078fe0ff */
[----:B------:R1:W-:Y:S02]  /*41c0*/  @!P1 STG.E.U16 desc[UR8][R4.64+0x28], R8 ;  /* 0x0000280804009986 */ /* 0x0003e4000c101508 */
[----:B------:R-:W-:Y:S05]  /*41d0*/  @!P2 BRA `(.L_x_402) ;  /* 0x000000000098a947 */ /* 0x000fea0003800000 */
[C---:B-1----:R-:W-:Y:S01]  /*41e0*/  @!P0 SHF.L.U32 R6, R56.reuse, 0x1, RZ ;  /* 0x0000000138068819 */ /* 0x042fe200000006ff */
        /* <DEDUP_REMOVED lines=30> */
.L_x_436:
[----:B--2---:R-:W-:Y:S01]  /*43d0*/  FADD.FTZ R7, R6, R14 ;  /* 0x0000000e06077221 */ /* 0x004fe20000010000 */
[----:B------:R-:W-:-:S04]  /*43e0*/  @!P1 F2FP.BF16.F32.PACK_AB R6, RZ, R18 ;  /* 0x00000012ff06923e */ /* 0x000fc800000010ff */
[----:B------:R-:W-:Y:S01]  /*43f0*/  @!P1 F2FP.BF16.F32.PACK_AB R7, RZ, R7 ;  /* 0x00000007ff07923e */ /* 0x000fe200000010ff */
[----:B------:R3:W-:Y:S03]  /*4400*/  @!P1 STG.E.U16 desc[UR8][R2.64+0x50], R6 ;  /* 0x0000500602009986 */ /* 0x0007e6000c101508 */
[----:B------:R-:W-:Y:S02]  /*4410*/  PRMT R8, R7, 0x7610, R8 ;  /* 0x0000761007087816 */ /* 0x000fe40000000008 */
[----:B------:R-:W-:-:S03]  /*4420*/  LEA.HI R7, R51, 0x3c, RZ, 0x1c ;  /* 0x0000003c33077811 */ /* 0x000fc600078fe0ff */
[----:B------:R3:W-:Y:S04]  /*4430*/  @!P1 STG.E.U16 desc[UR8][R4.64+0x50], R8 ;  /* 0x0000500804009986 */ /* 0x0007e8000c101508 */
.L_x_402:
[----:B------:R-:W-:Y:S05]  /*4440*/  BSYNC B0 ;  /* 0x0000000000007941 */ /* 0x000fea0003800000 */
.L_x_401:
[----:B------:R-:W-:-:S13]  /*4450*/  ISETP.GE.U32.AND P0, PT, R45, 0x3c, PT ;  /* 0x0000003c2d00780c */ /* 0x000fda0003f06070 */
[----:B------:R-:W-:Y:S05]  /*4460*/  @!P0 BRA `(.L_x_400) ;  /* 0x00000008007c8947 */ /* 0x000fea0003800000 */
[----:B------:R-:W-:Y:S02]  /*4470*/  ISETP.GT.U32.AND P0, PT, R56, 0x9, PT ;  /* 0x000000093800780c */ /* 0x000fe40003f04070 */
[----:B-123--:R-:W-:Y:S01]  /*4480*/  CS2R R4, SRZ ;  /* 0x0000000000047805 */ /* 0x00efe2000001ff00 */
[----:B------:R-:W-:-:S10]  /*4490*/  UMOV UR5, 0xffff ;  /* 0x0000ffff00057882 */ /* 0x000fd40000000000 */
[C---:B0-----:R-:W-:Y:S02]  /*44a0*/  @!P0 SHF.L.U32 R2, R56.reuse, 0x1, RZ ;  /* 0x0000000138028819 */ /* 0x041fe400000006ff */
[----:B------:R-:W-:Y:S02]  /*44b0*/  @!P0 LEA R3, R56, UR4, 0x7 ;  /* 0x0000000438038c11 */ /* 0x000fe4000f8e38ff */
[----:B------:R-:W-:-:S05]  /*44c0*/  @!P0 LOP3.LUT R2, R7, R2, RZ, 0x3c, !PT ;  /* 0x0000000207028212 */ /* 0x000fca00078e3cff */
[----:B------:R-:W-:-:S05]  /*44d0*/  @!P0 IMAD R2, R2, 0x4, R3 ;  /* 0x0000000402028824 */ /* 0x000fca00078e0203 */
[----:B------:R0:W1:Y:S04]  /*44e0*/  @!P0 LDS R4, [R2] ;  /* 0x0000000002048984 */ /* 0x0000680000000800 */
[----:B------:R0:W2:Y:S01]  /*44f0*/  @!P0 LDS R5, [R2+0x500] ;  /* 0x0005000002058984 */ /* 0x0000a20000000800 */
[----:B------:R-:W-:Y:S05]  /*4500*/  BRA.DIV UR5, `(.L_x_406) ;  /* 0x0000001605187947 */ /* 0x000fea000b800000 */
[C---:B------:R-:W-:Y:S01]  /*4510*/  @!P0 SHF.L.U32 R9, R56.reuse, 0x1, RZ ;  /* 0x0000000138098819 */ /* 0x040fe200000006ff */
[----:B------:R-:W-:Y:S01]  /*4520*/  @!P0 IMAD.SHL.U32 R16, R56, 0x2, RZ ;  /* 0x0000000238108824 */ /* 0x000fe200078e00ff */
[C---:B0-----:R-:W-:Y:S01]  /*4530*/  @!P0 IADD3 R2, R7.reuse, 0x14, RZ ;  /* 0x0000001407028810 */ /* 0x041fe20007ffe0ff */
[----:B------:R-:W-:Y:S01]  /*4540*/  IMAD.MOV.U32 R13, RZ, RZ, 0xffff ;  /* 0x0000ffffff0d7424 */ /* 0x000fe200078e00ff */
[----:B------:R-:W-:Y:S01]  /*4550*/  @!P0 IADD3 R3, R7, 0x28, RZ ;  /* 0x0000002807038810 */ /* 0x000fe20007ffe0ff */
[----:B------:R-:W-:Y:S01]  /*4560*/  HFMA2.MMA R26, -RZ, RZ, 0, 0 ;  /* 0x00000000ff1a7435 */ /* 0x000fe200000001ff */
[----:B------:R-:W-:Y:S01]  /*4570*/  @!P0 LOP3.LUT R2, R2, R9, RZ, 0x3c, !PT ;  /* 0x0000000902028212 */ /* 0x000fe200078e3cff */
[----:B------:R-:W-:Y:S01]  /*4580*/  IMAD.MOV.U32 R30, RZ, RZ, 0xffff ;  /* 0x0000ffffff1e7424 */ /* 0x000fe200078e00ff */
[----:B------:R-:W-:Y:S02]  /*4590*/  @!P0 LEA R15, R56, UR4, 0x7 ;  /* 0x00000004380f8c11 */ /* 0x000fe4000f8e38ff */
[----:B------:R-:W-:-:S02]  /*45a0*/  @!P0 LOP3.LUT R14, R3, R16, RZ, 0x3c, !PT ;  /* 0x00000010030e8212 */ /* 0x000fc400078e3cff */
[----:B------:R-:W-:Y:S02]  /*45b0*/  CS2R R16, SRZ ;  /* 0x0000000000107805 */ /* 0x000fe4000001ff00 */
[----:B------:R-:W-:Y:S02]  /*45c0*/  @!P0 LEA R3, R2, R15, 0x2 ;  /* 0x0000000f02038211 */ /* 0x000fe400078e10ff */
[C---:B------:R-:W-:Y:S02]  /*45d0*/  @!P0 LEA R21, R56.reuse, UR4, 0x7 ;  /* 0x0000000438158c11 */ /* 0x040fe4000f8e38ff */
[----:B------:R-:W-:Y:S01]  /*45e0*/  @!P0 IADD3 R24, R7, 0x3c, RZ ;  /* 0x0000003c07188810 */ /* 0x000fe20007ffe0ff */
[----:B------:R-:W0:Y:S01]  /*45f0*/  @!P0 LDS R9, [R3] ;  /* 0x0000000003098984 */ /* 0x000e220000000800 */
[----:B------:R-:W-:Y:S01]  /*4600*/  @!P0 SHF.L.U32 R25, R56, 0x1, RZ ;  /* 0x0000000138198819 */ /* 0x000fe200000006ff */
[----:B------:R-:W-:Y:S01]  /*4610*/  @!P0 IMAD R2, R14, 0x4, R21 ;  /* 0x000000040e028824 */ /* 0x000fe200078e0215 */
[----:B------:R-:W-:Y:S01]  /*4620*/  @!P0 LEA R27, R56, UR4, 0x7 ;  /* 0x00000004381b8c11 */ /* 0x000fe2000f8e38ff */
[----:B------:R-:W3:Y:S01]  /*4630*/  @!P0 LDS R15, [R3+0x500] ;  /* 0x00050000030f8984 */ /* 0x000ee20000000800 */
[----:B------:R-:W-:Y:S01]  /*4640*/  @!P0 LOP3.LUT R24, R24, R25, RZ, 0x3c, !PT ;  /* 0x0000001918188212 */ /* 0x000fe200078e3cff */
[----:B------:R-:W-:Y:S01]  /*4650*/  IMAD.MOV.U32 R14, RZ, RZ, 0xffff ;  /* 0x0000ffffff0e7424 */ /* 0x000fe200078e00ff */
[----:B------:R-:W-:Y:S01]  /*4660*/  MOV R11, 0xffff ;  /* 0x0000ffff000b7802 */ /* 0x000fe20000000f00 */
[----:B------:R-:W-:Y:S01]  /*4670*/  @!P0 LDS R23, [R2+0x500] ;  /* 0x0005000002178984 */ /* 0x000fe20000000800 */
[----:B------:R-:W-:Y:S01]  /*4680*/  CS2R R20, SRZ ;  /* 0x0000000000147805 */ /* 0x000fe2000001ff00 */
[----:B------:R-:W-:Y:S01]  /*4690*/  @!P0 IMAD R24, R24, 0x4, R27 ;  /* 0x0000000418188824 */ /* 0x000fe200078e021b */
[----:B------:R-:W-:Y:S01]  /*46a0*/  MOV R10, 0xffff ;  /* 0x0000ffff000a7802 */ /* 0x000fe20000000f00 */
[----:B------:R-:W-:Y:S01]  /*46b0*/  @!P0 LDS R22, [R2] ;  /* 0x0000000002168984 */ /* 0x000fe20000000800 */
[----:B------:R-:W-:-:S02]  /*46c0*/  MOV R12, 0xffff ;  /* 0x0000ffff000c7802 */ /* 0x000fc40000000f00 */
[----:B------:R-:W-:Y:S01]  /*46d0*/  MOV R27, 0xffff ;  /* 0x0000ffff001b7802 */ /* 0x000fe20000000f00 */
[----:B------:R-:W-:Y:S01]  /*46e0*/  @!P0 LDS R25, [R24] ;  /* 0x0000000018198984 */ /* 0x000fe20000000800 */
[----:B------:R-:W-:-:S03]  /*46f0*/  MOV R29, 0xffff ;  /* 0x0000ffff001d7802 */ /* 0x000fc60000000f00 */
[----:B--2---:R-:W2:Y:S04]  /*4700*/  SHFL.BFLY PT, R14, R5, 0x8, 0x101f ;  /* 0x0d101f00050e7f89 */ /* 0x004ea800000e0000 */
[----:B------:R4:W5:Y:S02]  /*4710*/  @!P0 LDS R2, [R24+0x500] ;  /* 0x0005000018028984 */ /* 0x0009640000000800 */
[----:B----4-:R-:W-:Y:S02]  /*4720*/  MOV R24, 0xffff ;  /* 0x0000ffff00187802 */ /* 0x010fe40000000f00 */
[----:B0-----:R-:W-:Y:S02]  /*4730*/  @!P0 MOV R16, R9 ;  /* 0x0000000900108202 */ /* 0x001fe40000000f00 */
[----:B------:R-:W-:-:S02]  /*4740*/  MOV R9, 0xffff ;  /* 0x0000ffff00097802 */ /* 0x000fc40000000f00 */
[----:B---3--:R-:W-:Y:S01]  /*4750*/  @!P0 MOV R17, R15 ;  /* 0x0000000f00118202 */ /* 0x008fe20000000f00 */
[----:B------:R-:W0:Y:S01]  /*4760*/  SHFL.BFLY PT, R19, R16, 0x8, 0x101f ;  /* 0x0d101f0010137f89 */ /* 0x000e2200000e0000 */
[----:B--2---:R-:W-:Y:S01]  /*4770*/  FADD.FTZ R8, R14, R5 ;  /* 0x000000050e087221 */ /* 0x004fe20000010000 */
[----:B------:R-:W-:Y:S02]  /*4780*/  MOV R15, 0xffff ;  /* 0x0000ffff000f7802 */ /* 0x000fe40000000f00 */
[----:B-1----:R-:W1:Y:S01]  /*4790*/  SHFL.BFLY PT, R3, R4, 0x8, 0x101f ;  /* 0x0d101f0004037f89 */ /* 0x002e6200000e0000 */
[----:B------:R-:W-:Y:S01]  /*47a0*/  @!P0 MOV R21, R23 ;  /* 0x0000001700158202 */ /* 0x000fe20000000f00 */
[----:B------:R-:W-:Y:S02]  /*47b0*/  @!P0 IMAD.MOV.U32 R20, RZ, RZ, R22 ;  /* 0x000000ffff148224 */ /* 0x000fe400078e0016 */
[----:B------:R-:W2:Y:S04]  /*47c0*/  SHFL.BFLY PT, R18, R17, 0x8, 0x101f ;  /* 0x0d101f0011127f89 */ /* 0x000ea800000e0000 */
[----:B------:R-:W3:Y:S04]  /*47d0*/  SHFL.BFLY PT, R22, R21, 0x8, 0x101f ;  /* 0x0d101f0015167f89 */ /* 0x000ee800000e0000 */
[----:B------:R-:W4:Y:S01]  /*47e0*/  SHFL.BFLY PT, R23, R20, 0x8, 0x101f ;  /* 0x0d101f0014177f89 */ /* 0x000f2200000e0000 */
[----:B-----5:R-:W-:-:S03]  /*47f0*/  @!P0 MOV R26, R2 ;  /* 0x00000002001a8202 */ /* 0x020fc60000000f00 */
[----:B------:R-:W5:Y:S01]  /*4800*/  SHFL.BFLY PT, R14, R8, 0x4, 0x101f ;  /* 0x0c901f00080e7f89 */ /* 0x000f6200000e0000 */
[----:B0-----:R-:W-:Y:S01]  /*4810*/  FADD.FTZ R19, R19, R16 ;  /* 0x0000001013137221 */ /* 0x001fe20000010000 */
[----:B------:R-:W-:Y:S02]  /*4820*/  IMAD.MOV.U32 R16, RZ, RZ, 0xffff ;  /* 0x0000ffffff107424 */ /* 0x000fe400078e00ff */
[----:B------:R-:W0:Y:S01]  /*4830*/  SHFL.BFLY PT, R27, R26, 0x8, 0x101f ;  /* 0x0d101f001a1b7f89 */ /* 0x000e2200000e0000 */
[----:B-1----:R-:W-:Y:S01]  /*4840*/  FADD.FTZ R6, R3, R4 ;  /* 0x0000000403067221 */ /* 0x002fe20000010000 */
[----:B------:R-:W-:Y:S02]  /*4850*/  HFMA2.MMA R3, -RZ, RZ, 0, 0 ;  /* 0x00000000ff037435 */ /* 0x000fe400000001ff */
[----:B------:R-:W1:Y:S01]  /*4860*/  SHFL.BFLY PT, R4, R19, 0x4, 0x101f ;  /* 0x0c901f0013047f89 */ /* 0x000e6200000e0000 */
[----:B--2---:R-:W-:-:S03]  /*4870*/  FADD.FTZ R18, R18, R17 ;  /* 0x0000001112127221 */ /* 0x004fc60000010000 */
[----:B------:R-:W2:Y:S01]  /*4880*/  SHFL.BFLY PT, R5, R6, 0x4, 0x101f ;  /* 0x0c901f0006057f89 */ /* 0x000ea200000e0000 */
[----:B------:R-:W-:Y:S02]  /*4890*/  @!P0 IMAD.MOV.U32 R3, RZ, RZ, R25 ;  /* 0x000000ffff038224 */ /* 0x000fe400078e0019 */
[----:B---3--:R-:W-:Y:S01]  /*48a0*/  FADD.FTZ R22, R22, R21 ;  /* 0x0000001516167221 */ /* 0x008fe20000010000 */
[----:B------:R-:W-:Y:S01]  /*48b0*/  MOV R21, 0xffff ;  /* 0x0000ffff00157802 */ /* 0x000fe20000000f00 */
[----:B------:R-:W3:Y:S01]  /*48c0*/  SHFL.BFLY PT, R17, R18, 0x4, 0x101f ;  /* 0x0c901f0012117f89 */ /* 0x000ee200000e0000 */
[----:B------:R-:W-:Y:S01]  /*48d0*/  ISETP.NE.AND P0, PT, R56, RZ, PT ;  /* 0x000000ff3800720c */ /* 0x000fe20003f05270 */
[----:B----4-:R-:W-:Y:S01]  /*48e0*/  FADD.FTZ R23, R23, R20 ;  /* 0x0000001417177221 */ /* 0x010fe20000010000 */
[----:B------:R-:W-:Y:S01]  /*48f0*/  MOV R25, 0xffff ;  /* 0x0000ffff00197802 */ /* 0x000fe20000000f00 */
[----:B------:R-:W4:Y:S01]  /*4900*/  SHFL.BFLY PT, R28, R3, 0x8, 0x101f ;  /* 0x0d101f00031c7f89 */ /* 0x000f2200000e0000 */
[----:B-----5:R-:W-:-:S03]  /*4910*/  FADD.FTZ R2, R8, R14 ;  /* 0x0000000e08027221 */ /* 0x020fc60000010000 */
[----:B------:R-:W5:Y:S04]  /*4920*/  SHFL.BFLY PT, R20, R23, 0x4, 0x101f ;  /* 0x0c901f0017147f89 */ /* 0x000f6800000e0000 */
[----:B------:R-:W5:Y:S01]  /*4930*/  SHFL.BFLY PT, R21, R22, 0x4, 0x101f ;  /* 0x0c901f0016157f89 */ /* 0x000f6200000e0000 */
[----:B0-----:R-:W-:-:S03]  /*4940*/  FADD.FTZ R27, R27, R26 ;  /* 0x0000001a1b1b7221 */ /* 0x001fc60000010000 */
[----:B------:R-:W0:Y:S01]  /*4950*/  SHFL.BFLY PT, R14, R2, 0x2, 0x101f ;  /* 0x0c501f00020e7f89 */ /* 0x000e2200000e0000 */
[----:B-1----:R-:W-:Y:S01]  /*4960*/  FADD.FTZ R4, R19, R4 ;  /* 0x0000000413047221 */ /* 0x002fe20000010000 */
[----:B------:R-:W-:Y:S01]  /*4970*/  MOV R19, 0xffff ;  /* 0x0000ffff00137802 */ /* 0x000fe20000000f00 */
[----:B--2---:R-:W-:Y:S01]  /*4980*/  FADD.FTZ R5, R6, R5 ;  /* 0x0000000506057221 */ /* 0x004fe20000010000 */
[----:B------:R-:W-:Y:S01]  /*4990*/  IMAD.MOV.U32 R6, RZ, RZ, 0xffff ;  /* 0x0000ffffff067424 */ /* 0x000fe200078e00ff */
[----:B------:R-:W-:Y:S01]  /*49a0*/  SHFL.BFLY PT, R30, R27, 0x4, 0x101f ;  /* 0x0c901f001b1e7f89 */ /* 0x000fe200000e0000 */
[----:B---3--:R-:W-:Y:S01]  /*49b0*/  FADD.FTZ R17, R18, R17 ;  /* 0x0000001112117221 */ /* 0x008fe20000010000 */
[----:B------:R-:W-:-:S03]  /*49c0*/  MOV R18, 0xffff ;  /* 0x0000ffff00127802 */ /* 0x000fc60000000f00 */
[----:B------:R-:W1:Y:S01]  /*49d0*/  SHFL.BFLY PT, R6, R5, 0x2, 0x101f ;  /* 0x0c501f0005067f89 */ /* 0x000e6200000e0000 */
[----:B----4-:R-:W-:Y:S01]  /*49e0*/  FADD.FTZ R28, R28, R3 ;  /* 0x000000031c1c7221 */ /* 0x010fe20000010000 */
[----:B------:R-:W-:Y:S02]  /*49f0*/  MOV R3, 0xffff ;  /* 0x0000ffff00037802 */ /* 0x000fe40000000f00 */
[----:B------:R-:W2:Y:S01]  /*4a00*/  SHFL.BFLY PT, R18, R17, 0x2, 0x101f ;  /* 0x0c501f0011127f89 */ /* 0x000ea200000e0000 */
[----:B-----5:R-:W-:-:S03]  /*4a10*/  FADD.FTZ R20, R23, R20 ;  /* 0x0000001417147221 */ /* 0x020fc60000010000 */
[----:B------:R-:W3:Y:S01]  /*4a20*/  SHFL.BFLY PT, R3, R4, 0x2, 0x101f ;  /* 0x0c501f0004037f89 */ /* 0x000ee200000e0000 */
[----:B------:R-:W-:Y:S01]  /*4a30*/  FADD.FTZ R23, R22, R21 ;  /* 0x0000001516177221 */ /* 0x000fe20000010000 */
[----:B------:R-:W-:Y:S01]  /*4a40*/  IMAD.MOV.U32 R21, RZ, RZ, 0xffff ;  /* 0x0000ffffff157424 */ /* 0x000fe200078e00ff */
[----:B------:R-:W-:Y:S01]  /*4a50*/  MOV R22, 0xffff ;  /* 0x0000ffff00167802 */ /* 0x000fe20000000f00 */
[----:B------:R-:W4:Y:S01]  /*4a60*/  SHFL.BFLY PT, R29, R28, 0x4, 0x101f ;  /* 0x0c901f001c1d7f89 */ /* 0x000f2200000e0000 */
[----:B0-----:R-:W-:-:S03]  /*4a70*/  FADD.FTZ R8, R2, R14 ;  /* 0x0000000e02087221 */ /* 0x001fc60000010000 */
[----:B------:R-:W0:Y:S04]  /*4a80*/  SHFL.BFLY PT, R21, R20, 0x2, 0x101f ;  /* 0x0c501f0014157f89 */ /* 0x000e2800000e0000 */
[----:B------:R-:W5:Y:S01]  /*4a90*/  SHFL.BFLY PT, R22, R23, 0x2, 0x101f ;  /* 0x0c501f0017167f89 */ /* 0x000f6200000e0000 */
[----:B-1----:R-:W-:-:S03]  /*4aa0*/  FADD.FTZ R6, R5, R6 ;  /* 0x0000000605067221 */ /* 0x002fc60000010000 */
[----:B------:R-:W1:Y:S01]  /*4ab0*/  SHFL.BFLY PT, R9, R8, 0x1, 0x101f ;  /* 0x0c301f0008097f89 */ /* 0x000e6200000e0000 */
[----:B--2---:R-:W-:-:S03]  /*4ac0*/  FADD.FTZ R17, R17, R18 ;  /* 0x0000001211117221 */ /* 0x004fc60000010000 */
[----:B------:R-:W2:Y:S01]  /*4ad0*/  SHFL.BFLY PT, R15, R6, 0x1, 0x101f ;  /* 0x0c301f00060f7f89 */ /* 0x000ea200000e0000 */
[----:B------:R-:W-:Y:S02]  /*4ae0*/  IMAD.MOV.U32 R18, RZ, RZ, 0xffff ;  /* 0x0000ffffff127424 */ /* 0x000fe400078e00ff */
[----:B---3--:R-:W-:Y:S02]  /*4af0*/  FADD.FTZ R16, R4, R3 ;  /* 0x0000000304107221 */ /* 0x008fe40000010000 */
[----:B------:R-:W3:Y:S01]  /*4b00*/  @!P0 LDC.64 R2, c[0x0][0x218] ;  /* 0x00008600ff028b82 */ /* 0x000ee20000000a00 */
[----:B----4-:R-:W-:Y:S02]  /*4b10*/  FADD.FTZ R26, R28, R29 ;  /* 0x0000001d1c1a7221 */ /* 0x010fe40000010000 */
[----:B------:R-:W4:Y:S01]  /*4b20*/  SHFL.BFLY PT, R19, R16, 0x1, 0x101f ;  /* 0x0c301f0010137f89 */ /* 0x000f2200000e0000 */
[----:B------:R-:W-:Y:S02]  /*4b30*/  IMAD.MOV.U32 R29, RZ, RZ, 0xffff ;  /* 0x0000ffffff1d7424 */ /* 0x000fe400078e00ff */
[----:B0-----:R-:W-:Y:S01]  /*4b40*/  FADD.FTZ R21, R20, R21 ;  /* 0x0000001514157221 */ /* 0x001fe20000010000 */
[----:B------:R-:W0:Y:S01]  /*4b50*/  SHFL.BFLY PT, R18, R17, 0x1, 0x101f ;  /* 0x0c301f0011127f89 */ /* 0x000e2200000e0000 */
[----:B------:R-:W-:Y:S01]  /*4b60*/  FADD.FTZ R20, R27, R30 ;  /* 0x0000001e1b147221 */ /* 0x000fe20000010000 */
[----:B------:R-:W0:Y:S01]  /*4b70*/  LDC.64 R4, c[0x0][0x220] ;  /* 0x00008800ff047b82 */ /* 0x000e220000000a00 */
[----:B-----5:R-:W-:Y:S01]  /*4b80*/  FADD.FTZ R22, R23, R22 ;  /* 0x0000001617167221 */ /* 0x020fe20000010000 */
[----:B------:R-:W-:Y:S01]  /*4b90*/  MOV R23, 0xffff ;  /* 0x0000ffff00177802 */ /* 0x000fe20000000f00 */
[----:B------:R-:W5:Y:S01]  /*4ba0*/  SHFL.BFLY PT, R24, R21, 0x1, 0x101f ;  /* 0x0c301f0015187f89 */ /* 0x000f6200000e0000 */
[----:B-1----:R-:W-:-:S03]  /*4bb0*/  FADD.FTZ R28, R8, R9 ;  /* 0x00000009081c7221 */ /* 0x002fc60000010000 */
[----:B------:R-:W1:Y:S01]  /*4bc0*/  SHFL.BFLY PT, R25, R22, 0x1, 0x101f ;  /* 0x0c301f0016197f89 */ /* 0x000e6200000e0000 */
[----:B------:R-:W1:Y:S01]  /*4bd0*/  @!P0 LDC.64 R8, c[0x0][0x218] ;  /* 0x00008600ff088b82 */ /* 0x000e620000000a00 */
[----:B--2---:R-:W-:Y:S02]  /*4be0*/  FADD.FTZ R14, R6, R15 ;  /* 0x0000000f060e7221 */ /* 0x004fe40000010000 */
[----:B------:R-:W2:Y:S01]  /*4bf0*/  SHFL.BFLY PT, R29, R26, 0x2, 0x101f ;  /* 0x0c501f001a1d7f89 */ /* 0x000ea200000e0000 */
[----:B------:R-:W-:Y:S02]  /*4c00*/  IADD3 R15, R7, R44, RZ ;  /* 0x0000002c070f7210 */ /* 0x000fe40007ffe0ff */
[----:B------:R-:W-:Y:S01]  /*4c10*/  @!P0 F2FP.BF16.F32.PACK_AB R28, RZ, R28 ;  /* 0x0000001cff1c823e */ /* 0x000fe200000010ff */
[----:B------:R-:W2:Y:S01]  /*4c20*/  SHFL.BFLY PT, R23, R20, 0x2, 0x101f ;  /* 0x0c501f0014177f89 */ /* 0x000ea200000e0000 */
[----:B------:R-:W2:Y:S01]  /*4c30*/  @!P0 LDC.64 R6, c[0x0][0x218] ;  /* 0x00008600ff068b82 */ /* 0x000ea20000000a00 */
[----:B------:R-:W-:Y:S01]  /*4c40*/  @!P0 F2FP.BF16.F32.PACK_AB R27, RZ, R14 ;  /* 0x0000000eff1b823e */ /* 0x000fe200000010ff */
[----:B---3--:R-:W-:-:S04]  /*4c50*/  @!P0 IMAD.WIDE R2, R15, 0x2, R2 ;  /* 0x000000020f028825 */ /* 0x008fc800078e0202 */
[----:B----4-:R-:W-:Y:S01]  /*4c60*/  FADD.FTZ R16, R16, R19 ;  /* 0x0000001310107221 */ /* 0x010fe20000010000 */
[----:B0-----:R-:W-:Y:S01]  /*4c70*/  FADD.FTZ R10, R17, R18 ;  /* 0x00000012110a7221 */ /* 0x001fe20000010000 */
[----:B------:R0:W-:Y:S01]  /*4c80*/  @!P0 STG.E.U16 desc[UR8][R2.64], R27 ;  /* 0x0000001b02008986 */ /* 0x0001e2000c101508 */
[----:B------:R-:W-:Y:S02]  /*4c90*/  IMAD.MOV.U32 R17, RZ, RZ, 0xffff ;  /* 0x0000ffffff117424 */ /* 0x000fe400078e00ff */
[----:B------:R-:W-:-:S04]  /*4ca0*/  IMAD.WIDE R4, R15, 0x2, R4 ;  /* 0x000000020f047825 */ /* 0x000fc800078e0204 */
[----:B-----5:R-:W-:Y:S01]  /*4cb0*/  FADD.FTZ R21, R21, R24 ;  /* 0x0000001815157221 */ /* 0x020fe20000010000 */
[----:B------:R-:W-:Y:S01]  /*4cc0*/  @!P0 F2FP.BF16.F32.PACK_AB R10, RZ, R10 ;  /* 0x0000000aff0a823e */ /* 0x000fe200000010ff */
[----:B-1----:R-:W-:-:S03]  /*4cd0*/  FADD.FTZ R22, R22, R25 ;  /* 0x0000001916167221 */ /* 0x002fc60000010000 */
[----:B------:R-:W-:Y:S01]  /*4ce0*/  @!P0 F2FP.BF16.F32.PACK_AB R11, RZ, R21 ;  /* 0x00000015ff0b823e */ /* 0x000fe200000010ff */
[----:B------:R-:W-:Y:S01]  /*4cf0*/  @!P0 IMAD.WIDE R8, R15, 0x2, R8 ;  /* 0x000000020f088825 */ /* 0x000fe200078e0208 */
[----:B------:R-:W-:Y:S01]  /*4d00*/  @!P0 STG.E.U16 desc[UR8][R4.64], R28 ;  /* 0x0000001c04008986 */ /* 0x000fe2000c101508 */
[----:B0-----:R-:W-:Y:S02]  /*4d10*/  @!P0 F2FP.BF16.F32.PACK_AB R3, RZ, R16 ;  /* 0x00000010ff03823e */ /* 0x001fe400000010ff */
[----:B--2---:R-:W-:Y:S01]  /*4d20*/  FADD.FTZ R26, R26, R29 ;  /* 0x0000001d1a1a7221 */ /* 0x004fe20000010000 */
[----:B------:R-:W-:Y:S02]  /*4d30*/  @!P0 F2FP.BF16.F32.PACK_AB R16, RZ, R22 ;  /* 0x00000016ff10823e */ /* 0x000fe400000010ff */
[----:B------:R-:W-:Y:S01]  /*4d40*/  PRMT R2, R3, 0x7610, R2 ;  /* 0x0000761003027816 */ /* 0x000fe20000000002 */
[----:B------:R-:W-:-:S04]  /*4d50*/  @!P0 IMAD.WIDE R6, R15, 0x2, R6 ;  /* 0x000000020f068825 */ /* 0x000fc800078e0206 */
[----:B------:R-:W-:Y:S01]  /*4d60*/  FADD.FTZ R20, R20, R23 ;  /* 0x0000001714147221 */ /* 0x000fe20000010000 */
        /* <DEDUP_REMOVED lines=8> */
.L_x_470:
[----:B-1----:R-:W0:Y:S01]  /*4df0*/  @!P0 LDC.64 R2, c[0x0][0x218] ;  /* 0x00008600ff028b82 */ /* 0x002e220000000a00 */
[----:B--2---:R-:W-:Y:S01]  /*4e00*/  FADD.FTZ R7, R20, R14 ;  /* 0x0000000e14077221 */ /* 0x004fe20000010000 */
[----:B------:R-:W-:-:S04]  /*4e10*/  @!P0 F2FP.BF16.F32.PACK_AB R6, RZ, R17 ;  /* 0x00000011ff06823e */ /* 0x000fc800000010ff */
[----:B------:R-:W-:Y:S01]  /*4e20*/  @!P0 F2FP.BF16.F32.PACK_AB R7, RZ, R7 ;  /* 0x00000007ff07823e */ /* 0x000fe200000010ff */
[----:B0-----:R-:W-:-:S05]  /*4e30*/  @!P0 IMAD.WIDE R2, R15, 0x2, R2 ;  /* 0x000000020f028825 */ /* 0x001fca00078e0202 */
[----:B------:R4:W-:Y:S04]  /*4e40*/  @!P0 STG.E.U16 desc[UR8][R2.64+0x78], R6 ;  /* 0x0000780602008986 */ /* 0x0009e8000c101508 */
[----:B------:R4:W-:Y:S02]  /*4e50*/  @!P0 STG.E.U16 desc[UR8][R4.64+0x78], R7 ;  /* 0x0000780704008986 */ /* 0x0009e4000c101508 */
.L_x_400:
[----:B------:R-:W-:Y:S05]  /*4e60*/  WARPSYNC.ALL ;  /* 0x0000000000007948 */ /* 0x000fea0003800000 */
[----:B-1234-:R-:W-:Y:S01]  /*4e70*/  HFMA2.MMA R3, -RZ, RZ, 0, 1.9073486328125e-05 ;  /* 0x00000140ff037435 */ /* 0x01efe200000001ff */
[----:B------:R-:W-:Y:S01]  /*4e80*/  VIADD R44, R44, 0x200 ;  /* 0x000002002c2c7836 */ /* 0x000fe20000000000 */
[----:B------:R-:W-:Y:S08]  /*4e90*/  BAR.SYNC.DEFER_BLOCKING 0x0 ;  /* 0x0000000000007b1d */ /* 0x000ff00000010000 */
[----:B------:R-:W-:-:S05]  /*4ea0*/  IMAD R3, R0, R3, 0x140 ;  /* 0x0000014000037424 */ /* 0x000fca00078e0203 */
[----:B------:R-:W-:-:S13]  /*4eb0*/  ISETP.GE.AND P0, PT, R44, R3, PT ;  /* 0x000000032c00720c */ /* 0x000fda0003f06270 */
[----:B------:R-:W-:Y:S05]  /*4ec0*/  @!P0 BRA `(.L_x_407) ;  /* 0xffffffe000688947 */ /* 0x000fea000383ffff */
[----:B------:R-:W-:Y:S05]  /*4ed0*/  EXIT ;  /* 0x000000000000794d */ /* 0x000fea0003800000 */
.L_x_403:
[----:B------:R-:W-:Y:S01]  /*4ee0*/  HFMA2.MMA R12, -RZ, RZ, 0, 4.76837158203125e-07 ;  /* 0x00000008ff0c7435 */ /* 0x000fe200000001ff */
[----:B-1----:R-:W-:Y:S01]  /*4ef0*/  MOV R13, R2 ;  /* 0x00000002000d7202 */ /* 0x002fe20000000f00 */
[----:B------:R-:W-:Y:S01]  /*4f00*/  IMAD.MOV.U32 R11, RZ, RZ, 0x101f ;  /* 0x0000101fff0b7424 */ /* 0x000fe200078e00ff */
[----:B------:R-:W-:-:S08]  /*4f10*/  MOV R10, 0xffff ;  /* 0x0000ffff000a7802 */ /* 0x000fd00000000f00 */
[----:B0-2---:R-:W-:Y:S05]  /*4f20*/  WARPSYNC.COLLECTIVE R10, `(.L_x_408) ;  /* 0x000000000a087348 */ /* 0x005fea0003c00000 */
[----:B------:R1:W3:Y:S02]  /*4f30*/  SHFL.BFLY P2, R14, R13, R12, R11 ;  /* 0x0c00000c0d0e7389 */ /* 0x0002e4000004000b */
[----:B0123--:R-:W-:Y:S01]  /*4f40*/  ENDCOLLECTIVE ;  /* 0x000000000000791b */ /* 0x00ffe20003800000 */
.L_x_408:
[----:B------:R-:W-:Y:S02]  /*4f50*/  MOV R13, R3 ;  /* 0x00000003000d7202 */ /* 0x000fe40000000f00 */
[----:B------:R-:W-:-:S07]  /*4f60*/  MOV R5, R14 ;  /* 0x0000000e00057202 */ /* 0x000fce0000000f00 */
[----:B------:R-:W-:Y:S05]  /*4f70*/  WARPSYNC.COLLECTIVE R10, `(.L_x_409) ;  /* 0x000000000a087348 */ /* 0x000fea0003c00000 */
[----:B------:R0:W1:Y:S02]  /*4f80*/  SHFL.BFLY P2, R14, R13, R12, R11 ;  /* 0x0c00000c0d0e7389 */ /* 0x000064000004000b */
[----:B01----:R-:W-:Y:S01]  /*4f90*/  ENDCOLLECTIVE ;  /* 0x000000000000791b */ /* 0x003fe20003800000 */
.L_x_409:
[----:B------:R-:W-:Y:S01]  /*4fa0*/  FADD.FTZ R5, R5, R2 ;  /* 0x0000000205057221 */ /* 0x000fe20000010000 */
[----:B------:R-:W-:-:S04]  /*4fb0*/  HFMA2.MMA R12, -RZ, RZ, 0, 2.384185791015625e-07 ;  /* 0x00000004ff0c7435 */ /* 0x000fc800000001ff */
[----:B------:R-:W-:Y:S01]  /*4fc0*/  MOV R13, R5 ;  /* 0x00000005000d7202 */ /* 0x000fe20000000f00 */
[----:B------:R-:W-:-:S07]  /*4fd0*/  IMAD.MOV.U32 R4, RZ, RZ, R14 ;  /* 0x000000ffff047224 */ /* 0x000fce00078e000e */
[----:B------:R-:W-:Y:S05]  /*4fe0*/  WARPSYNC.COLLECTIVE R10, `(.L_x_410) ;  /* 0x000000000a087348 */ /* 0x000fea0003c00000 */
[----:B------:R0:W1:Y:S02]  /*4ff0*/  SHFL.BFLY P2, R14, R13, R12, R11 ;  /* 0x0c00000c0d0e7389 */ /* 0x000064000004000b */
[----:B01----:R-:W-:Y:S01]  /*5000*/  ENDCOLLECTIVE ;  /* 0x000000000000791b */ /* 0x003fe20003800000 */
.L_x_410:
[----:B------:R-:W-:-:S04]  /*5010*/  FADD.FTZ R4, R4, R3 ;  /* 0x0000000304047221 */ /* 0x000fc80000010000 */
[----:B------:R-:W-:Y:S01]  /*5020*/  IMAD.MOV.U32 R13, RZ, RZ, R4 ;  /* 0x000000ffff0d7224 */ /* 0x000fe200078e0004 */
[----:B------:R-:W-:-:S07]  /*5030*/  MOV R6, R14 ;  /* 0x0000000e00067202 */ /* 0x000fce0000000f00 */
[----:B------:R-:W-:Y:S05]  /*5040*/  WARPSYNC.COLLECTIVE R10, `(.L_x_411) ;  /* 0x000000000a087348 */ /* 0x000fea0003c00000 */
[----:B------:R0:W1:Y:S02]  /*5050*/  SHFL.BFLY P2, R14, R13, R12, R11 ;  /* 0x0c00000c0d0e7389 */ /* 0x000064000004000b */
[----:B01----:R-:W-:Y:S01]  /*5060*/  ENDCOLLECTIVE ;  /* 0x000000000000791b */ /* 0x003fe20003800000 */
.L_x_411:
[----:B------:R-:W-:Y:S01]  /*5070*/  FADD.FTZ R6, R5, R6 ;  /* 0x0000000605067221 */ /* 0x000fe20000010000 */
[----:B------:R-:W-:-:S04]  /*5080*/  HFMA2.MMA R12, -RZ, RZ, 0, 1.1920928955078125e-07 ;  /* 0x00000002ff0c7435 */ /* 0x000fc800000001ff */
[----:B------:R-:W-:Y:S02]  /*5090*/  MOV R13, R6 ;  /* 0x00000006000d7202 */ /* 0x000fe40000000f00 */
[----:B------:R-:W-:-:S07]  /*50a0*/  MOV R7, R14 ;  /* 0x0000000e00077202 */ /* 0x000fce0000000f00 */
[----:B------:R-:W-:Y:S05]  /*50b0*/  WARPSYNC.COLLECTIVE R10, `(.L_x_412) ;  /* 0x000000000a087348 */ /* 0x000fea0003c00000 */
[----:B------:R0:W1:Y:S02]  /*50c0*/  SHFL.BFLY P2, R14, R13, R12, R11 ;  /* 0x0c00000c0d0e7389 */ /* 0x000064000004000b */
[----:B01----:R-:W-:Y:S01]  /*50d0*/  ENDCOLLECTIVE ;  /* 0x000000000000791b */ /* 0x003fe20003800000 */
.L_x_412:
[----:B------:R-:W-:-:S05]  /*50e0*/  FADD.FTZ R7, R4, R7 ;  /* 0x0000000704077221 */ /* 0x000fca0000010000 */
[----:B------:R-:W-:Y:S01]  /*50f0*/  MOV R13, R7 ;  /* 0x00000007000d7202 */ /* 0x000fe20000000f00 */
[----:B------:R-:W-:-:S07]  /*5100*/  IMAD.MOV.U32 R9, RZ, RZ, R14 ;  /* 0x000000ffff097224 */ /* 0x000fce00078e000e */
[----:B------:R-:W-:Y:S05]  /*5110*/  WARPSYNC.COLLECTIVE R10, `(.L_x_413) ;  /* 0x000000000a087348 */ /* 0x000fea0003c00000 */
[----:B------:R0:W1:Y:S02]  /*5120*/  SHFL.BFLY P2, R14, R13, R12, R11 ;  /* 0x0c00000c0d0e7389 */ /* 0x000064000004000b */
[----:B01----:R-:W-:Y:S01]  /*5130*/  ENDCOLLECTIVE ;  /* 0x000000000000791b */ /* 0x003fe20003800000 */
.L_x_413:
[----:B------:R-:W-:-:S05]  /*5140*/  FADD.FTZ R9, R6, R9 ;  /* 0x0000000906097221 */ /* 0x000fca0000010000 */
[----:B------:R-:W-:Y:S01]  /*5150*/  MOV R13, R9 ;  /* 0x00000009000d7202 */ /* 0x000fe20000000f00 */
[----:B------:R-:W-:Y:S01]  /*5160*/  IMAD.MOV.U32 R12, RZ, RZ, 0x1 ;  /* 0x00000001ff0c7424 */ /* 0x000fe200078e00ff */
[----:B------:R-:W-:-:S07]  /*5170*/  MOV R2, R14 ;  /* 0x0000000e00027202 */ /* 0x000fce0000000f00 */
[----:B------:R-:W-:Y:S05]  /*5180*/  WARPSYNC.COLLECTIVE R10, `(.L_x_414) ;  /* 0x000000000a087348 */ /* 0x000fea0003c00000 */
[----:B------:R0:W1:Y:S02]  /*5190*/  SHFL.BFLY P2, R14, R13, R12, R11 ;  /* 0x0c00000c0d0e7389 */ /* 0x000064000004000b */
[----:B01----:R-:W-:Y:S01]  /*51a0*/  ENDCOLLECTIVE ;  /* 0x000000000000791b */ /* 0x003fe20003800000 */
.L_x_414:
[----:B------:R-:W-:-:S05]  /*51b0*/  FADD.FTZ R8, R7, R2 ;  /* 0x0000000207087221 */ /* 0x000fca0000010000 */
[----:B------:R-:W-:Y:S02]  /*51c0*/  MOV R13, R8 ;  /* 0x00000008000d7202 */ /* 0x000fe40000000f00 */
[----:B------:R-:W-:-:S07]  /*51d0*/  MOV R16, R14 ;  /* 0x0000000e00107202 */ /* 0x000fce0000000f00 */
[----:B------:R-:W-:Y:S05]  /*51e0*/  WARPSYNC.COLLECTIVE R10, `(.L_x_415) ;  /* 0x000000000a087348 */ /* 0x000fea0003c00000 */
[----:B------:R0:W1:Y:S02]  /*51f0*/  SHFL.BFLY P2, R14, R13, R12, R11 ;  /* 0x0c00000c0d0e7389 */ /* 0x000064000004000b */
[----:B01----:R-:W-:Y:S01]  /*5200*/  ENDCOLLECTIVE ;  /* 0x000000000000791b */ /* 0x003fe20003800000 */
.L_x_415:
[----:B------:R-:W-:Y:S01]  /*5210*/  FADD.FTZ R16, R9, R16 ;  /* 0x0000001009107221 */ /* 0x000fe20000010000 */
[----:B------:R-:W-:Y:S06]  /*5220*/  BRA `(.L_x_416) ;  /* 0xffffffec00147947 */ /* 0x000fec000383ffff */
.L_x_404:
[----:B------:R-:W-:Y:S01]  /*5230*/  HFMA2.MMA R11, -RZ, RZ, 0, 0.000503063201904296875 ;  /* 0x0000101fff0b7435 */ /* 0x000fe200000001ff */
[----:B------:R-:W-:Y:S01]  /*5240*/  BSSY B1, `(.L_x_417) ;  /* 0x0000007000017945 */ /* 0x000fe20003800000 */
[----:B-1----:R-:W-:Y:S01]  /*5250*/  MOV R13, R6 ;  /* 0x00000006000d7202 */ /* 0x002fe20000000f00 */
[----:B------:R-:W-:Y:S01]  /*5260*/  IMAD.MOV.U32 R12, RZ, RZ, 0x8 ;  /* 0x00000008ff0c7424 */ /* 0x000fe200078e00ff */
[----:B------:R-:W-:-:S07]  /*5270*/  MOV R10, 0xffff ;  /* 0x0000ffff000a7802 */ /* 0x000fce0000000f00 */
[----:B0-2---:R-:W-:Y:S05]  /*5280*/  WARPSYNC.COLLECTIVE R10, `(.L_x_418) ;  /* 0x000000000a087348 */ /* 0x005fea0003c00000 */
[----:B------:R1:W3:Y:S02]  /*5290*/  SHFL.BFLY P2, R14, R13, R12, R11 ;  /* 0x0c00000c0d0e7389 */ /* 0x0002e4000004000b */
[----:B0123--:R-:W-:Y:S01]  /*52a0*/  ENDCOLLECTIVE ;  /* 0x000000000000791b */ /* 0x00ffe20003800000 */
.L_x_418:
[----:B------:R-:W-:Y:S05]  /*52b0*/  BSYNC B1 ;  /* 0x0000000000017941 */ /* 0x000fea0003800000 */
.L_x_417:
[----:B------:R-:W-:Y:S01]  /*52c0*/  HFMA2.MMA R12, -RZ, RZ, 0, 4.76837158203125e-07 ;  /* 0x00000008ff0c7435 */ /* 0x000fe200000001ff */
[----:B------:R-:W-:Y:S01]  /*52d0*/  IMAD.MOV.U32 R13, RZ, RZ, R7 ;  /* 0x000000ffff0d7224 */ /* 0x000fe200078e0007 */
[----:B------:R-:W-:Y:S02]  /*52e0*/  MOV R11, 0x101f ;  /* 0x0000101f000b7802 */ /* 0x000fe40000000f00 */
[----:B------:R-:W-:Y:S02]  /*52f0*/  MOV R10, 0xffff ;  /* 0x0000ffff000a7802 */ /* 0x000fe40000000f00 */
[----:B------:R-:W-:-:S07]  /*5300*/  MOV R9, R14 ;  /* 0x0000000e00097202 */ /* 0x000fce0000000f00 */
[----:B------:R-:W-:Y:S05]  /*5310*/  WARPSYNC.COLLECTIVE R10, `(.L_x_419) ;  /* 0x000000000a087348 */ /* 0x000fea0003c00000 */
[----:B------:R0:W1:Y:S02]  /*5320*/  SHFL.BFLY P2, R14, R13, R12, R11 ;  /* 0x0c00000c0d0e7389 */ /* 0x000064000004000b */
[----:B01----:R-:W-:Y:S01]  /*5330*/  ENDCOLLECTIVE ;  /* 0x000000000000791b */ /* 0x003fe20003800000 */
.L_x_419:
[----:B------:R-:W-:Y:S01]  /*5340*/  FADD.FTZ R9, R9, R6 ;  /* 0x0000000609097221 */ /* 0x000fe20000010000 */
[----:B------:R-:W-:-:S04]  /*5350*/  HFMA2.MMA R12, -RZ, RZ, 0, 2.384185791015625e-07 ;  /* 0x00000004ff0c7435 */ /* 0x000fc800000001ff */
[----:B------:R-:W-:Y:S01]  /*5360*/  MOV R13, R9 ;  /* 0x00000009000d7202 */ /* 0x000fe20000000f00 */
[----:B------:R-:W-:-:S07]  /*5370*/  IMAD.MOV.U32 R8, RZ, RZ, R14 ;  /* 0x000000ffff087224 */ /* 0x000fce00078e000e */
[----:B------:R-:W-:Y:S05]  /*5380*/  WARPSYNC.COLLECTIVE R10, `(.L_x_420) ;  /* 0x000000000a087348 */ /* 0x000fea0003c00000 */
[----:B------:R0:W1:Y:S02]  /*5390*/  SHFL.BFLY P2, R14, R13, R12, R11 ;  /* 0x0c00000c0d0e7389 */ /* 0x000064000004000b */
[----:B01----:R-:W-:Y:S01]  /*53a0*/  ENDCOLLECTIVE ;  /* 0x000000000000791b */ /* 0x003fe20003800000 */
.L_x_420:
[----:B------:R-:W-:-:S04]  /*53b0*/  FADD.FTZ R8, R8, R7 ;  /* 0x0000000708087221 */ /* 0x000fc80000010000 */
[----:B------:R-:W-:Y:S01]  /*53c0*/  IMAD.MOV.U32 R13, RZ, RZ, R8 ;  /* 0x000000ffff0d7224 */ /* 0x000fe200078e0008 */
[----:B------:R-:W-:-:S07]  /*53d0*/  MOV R16, R14 ;  /* 0x0000000e00107202 */ /* 0x000fce0000000f00 */
[----:B------:R-:W-:Y:S05]  /*53e0*/  WARPSYNC.COLLECTIVE R10, `(.L_x_421) ;  /* 0x000000000a087348 */ /* 0x000fea0003c00000 */
[----:B------:R0:W1:Y:S02]  /*53f0*/  SHFL.BFLY P2, R14, R13, R12, R11 ;  /* 0x0c00000c0d0e7389 */ /* 0x000064000004000b */
[----:B01----:R-:W-:Y:S01]  /*5400*/  ENDCOLLECTIVE ;  /* 0x000000000000791b */ /* 0x003fe20003800000 */
.L_x_421:
[----:B------:R-:W-:Y:S01]  /*5410*/  FADD.FTZ R16, R9, R16 ;  /* 0x0000001009107221 */ /* 0x000fe20000010000 */
[----:B------:R-:W-:-:S04]  /*5420*/  HFMA2.MMA R12, -RZ, RZ, 0, 1.1920928955078125e-07 ;  /* 0x00000002ff0c7435 */ /* 0x000fc800000001ff */
[----:B------:R-:W-:Y:S02]  /*5430*/  MOV R13, R16 ;  /* 0x00000010000d7202 */ /* 0x000fe40000000f00 */
[----:B------:R-:W-:-:S07]  /*5440*/  MOV R15, R14 ;  /* 0x0000000e000f7202 */ /* 0x000fce0000000f00 */
[----:B------:R-:W-:Y:S05]  /*5450*/  WARPSYNC.COLLECTIVE R10, `(.L_x_422) ;  /* 0x000000000a087348 */ /* 0x000fea0003c00000 */
[----:B------:R0:W1:Y:S02]  /*5460*/  SHFL.BFLY P2, R14, R13, R12, R11 ;  /* 0x0c00000c0d0e7389 */ /* 0x000064000004000b */
[----:B01----:R-:W-:Y:S01]  /*5470*/  ENDCOLLECTIVE ;  /* 0x000000000000791b */ /* 0x003fe20003800000 */
.L_x_422:
[----:B------:R-:W-:-:S05]  /*5480*/  FADD.FTZ R15, R8, R15 ;  /* 0x0000000f080f7221 */ /* 0x000fca0000010000 */
[----:B------:R-:W-:Y:S01]  /*5490*/  MOV R13, R15 ;  /* 0x0000000f000d7202 */ /* 0x000fe20000000f00 */
[----:B------:R-:W-:-:S07]  /*54a0*/  IMAD.MOV.U32 R17, RZ, RZ, R14 ;  /* 0x000000ffff117224 */ /* 0x000fce00078e000e */
[----:B------:R-:W-:Y:S05]  /*54b0*/  WARPSYNC.COLLECTIVE R10, `(.L_x_423) ;  /* 0x000000000a087348 */ /* 0x000fea0003c00000 */
[----:B------:R0:W1:Y:S02]  /*54c0*/  SHFL.BFLY P2, R14, R13, R12, R11 ;  /* 0x0c00000c0d0e7389 */ /* 0x000064000004000b */
[----:B01----:R-:W-:Y:S01]  /*54d0*/  ENDCOLLECTIVE ;  /* 0x000000000000791b */ /* 0x003fe20003800000 */
.L_x_423:
[----:B------:R-:W-:-:S05]  /*54e0*/  FADD.FTZ R17, R16, R17 ;  /* 0x0000001110117221 */ /* 0x000fca0000010000 */
[----:B------:R-:W-:Y:S01]  /*54f0*/  MOV R13, R17 ;  /* 0x00000011000d7202 */ /* 0x000fe20000000f00 */
[----:B------:R-:W-:Y:S01]  /*5500*/  IMAD.MOV.U32 R12, RZ, RZ, 0x1 ;  /* 0x00000001ff0c7424 */ /* 0x000fe200078e00ff */
[----:B------:R-:W-:-:S07]  /*5510*/  MOV R6, R14 ;  /* 0x0000000e00067202 */ /* 0x000fce0000000f00 */
[----:B------:R-:W-:Y:S05]  /*5520*/  WARPSYNC.COLLECTIVE R10, `(.L_x_424) ;  /* 0x000000000a087348 */ /* 0x000fea0003c00000 */
[----:B------:R0:W1:Y:S02]  /*5530*/  SHFL.BFLY P2, R14, R13, R12, R11 ;  /* 0x0c00000c0d0e7389 */ /* 0x000064000004000b */
[----:B01----:R-:W-:Y:S01]  /*5540*/  ENDCOLLECTIVE ;  /* 0x000000000000791b */ /* 0x003fe20003800000 */
.L_x_424:
[----:B------:R-:W-:-:S05]  /*5550*/  FADD.FTZ R6, R15, R6 ;  /* 0x000000060f067221 */ /* 0x000fca0000010000 */
[----:B------:R-:W-:Y:S02]  /*5560*/  MOV R13, R6 ;  /* 0x00000006000d7202 */ /* 0x000fe40000000f00 */
[----:B------:R-:W-:-:S07]  /*5570*/  MOV R18, R14 ;  /* 0x0000000e00127202 */ /* 0x000fce0000000f00 */
[----:B------:R-:W-:Y:S05]  /*5580*/  WARPSYNC.COLLECTIVE R10, `(.L_x_425) ;  /* 0x000000000a087348 */ /* 0x000fea0003c00000 */
[----:B------:R0:W1:Y:S02]  /*5590*/  SHFL.BFLY P2, R14, R13, R12, R11 ;  /* 0x0c00000c0d0e7389 */ /* 0x000064000004000b */
[----:B01----:R-:W-:Y:S01]  /*55a0*/  ENDCOLLECTIVE ;  /* 0x000000000000791b */ /* 0x003fe20003800000 */
.L_x_425:
[----:B------:R-:W-:Y:S01]  /*55b0*/  FADD.FTZ R18, R17, R18 ;  /* 0x0000001211127221 */ /* 0x000fe20000010000 */
[----:B------:R-:W-:Y:S06]  /*55c0*/  BRA `(.L_x_426) ;  /* 0xffffffe800e07947 */ /* 0x000fec000383ffff */
.L_x_405:
        /* <DEDUP_REMOVED lines=8> */
.L_x_428:
[----:B------:R-:W-:Y:S05]  /*5650*/  BSYNC B1 ;  /* 0x0000000000017941 */ /* 0x000fea0003800000 */
.L_x_427:
        /* <DEDUP_REMOVED lines=8> */
.L_x_429:
[----:B------:R-:W-:Y:S01]  /*56e0*/  FADD.FTZ R9, R9, R6 ;  /* 0x0000000609097221 */ /* 0x000fe20000010000 */
[----:B------:R-:W-:-:S04]  /*56f0*/  HFMA2.MMA R12, -RZ, RZ, 0, 2.384185791015625e-07 ;  /* 0x00000004ff0c7435 */ /* 0x000fc800000001ff */
[----:B------:R-:W-:Y:S01]  /*5700*/  MOV R13, R9 ;  /* 0x00000009000d7202 */ /* 0x000fe20000000f00 */
[----:B------:R-:W-:-:S07]  /*5710*/  IMAD.MOV.U32 R8, RZ, RZ, R14 ;  /* 0x000000ffff087224 */ /* 0x000fce00078e000e */
[----:B------:R-:W-:Y:S05]  /*5720*/  WARPSYNC.COLLECTIVE R10, `(.L_x_430) ;  /* 0x000000000a087348 */ /* 0x000fea0003c00000 */
[----:B------:R0:W1:Y:S02]  /*5730*/  SHFL.BFLY P2, R14, R13, R12, R11 ;  /* 0x0c00000c0d0e7389 */ /* 0x000064000004000b */
[----:B01----:R-:W-:Y:S01]  /*5740*/  ENDCOLLECTIVE ;  /* 0x000000000000791b */ /* 0x003fe20003800000 */
.L_x_430:
[----:B------:R-:W-:-:S04]  /*5750*/  FADD.FTZ R8, R8, R7 ;  /* 0x0000000708087221 */ /* 0x000fc80000010000 */
[----:B------:R-:W-:Y:S01]  /*5760*/  IMAD.MOV.U32 R13, RZ, RZ, R8 ;  /* 0x000000ffff0d7224 */ /* 0x000fe200078e0008 */
[----:B------:R-:W-:-:S07]  /*5770*/  MOV R16, R14 ;  /* 0x0000000e00107202 */ /* 0x000fce0000000f00 */
[----:B------:R-:W-:Y:S05]  /*5780*/  WARPSYNC.COLLECTIVE R10, `(.L_x_431) ;  /* 0x000000000a087348 */ /* 0x000fea0003c00000 */
[----:B------:R0:W1:Y:S02]  /*5790*/  SHFL.BFLY P2, R14, R13, R12, R11 ;  /* 0x0c00000c0d0e7389 */ /* 0x000064000004000b */
[----:B01----:R-:W-:Y:S01]  /*57a0*/  ENDCOLLECTIVE ;  /* 0x000000000000791b */ /* 0x003fe20003800000 */
.L_x_431:
[----:B------:R-:W-:Y:S01]  /*57b0*/  FADD.FTZ R16, R9, R16 ;  /* 0x0000001009107221 */ /* 0x000fe20000010000 */
[----:B------:R-:W-:-:S04]  /*57c0*/  HFMA2.MMA R12, -RZ, RZ, 0, 1.1920928955078125e-07 ;  /* 0x00000002ff0c7435 */ /* 0x000fc800000001ff */
[----:B------:R-:W-:Y:S02]  /*57d0*/  MOV R13, R16 ;  /* 0x00000010000d7202 */ /* 0x000fe40000000f00 */
[----:B------:R-:W-:-:S07]  /*57e0*/  MOV R15, R14 ;  /* 0x0000000e000f7202 */ /* 0x000fce0000000f00 */
[----:B------:R-:W-:Y:S05]  /*57f0*/  WARPSYNC.COLLECTIVE R10, `(.L_x_432) ;  /* 0x000000000a087348 */ /* 0x000fea0003c00000 */
[----:B------:R0:W1:Y:S02]  /*5800*/  SHFL.BFLY P2, R14, R13, R12, R11 ;  /* 0x0c00000c0d0e7389 */ /* 0x000064000004000b */
[----:B01----:R-:W-:Y:S01]  /*5810*/  ENDCOLLECTIVE ;  /* 0x000000000000791b */ /* 0x003fe20003800000 */
.L_x_432:
[----:B------:R-:W-:-:S05]  /*5820*/  FADD.FTZ R15, R8, R15 ;  /* 0x0000000f080f7221 */ /* 0x000fca0000010000 */
[----:B------:R-:W-:Y:S01]  /*5830*/  MOV R13, R15 ;  /* 0x0000000f000d7202 */ /* 0x000fe20000000f00 */
[----:B------:R-:W-:-:S07]  /*5840*/  IMAD.MOV.U32 R17, RZ, RZ, R14 ;  /* 0x000000ffff117224 */ /* 0x000fce00078e000e */
[----:B------:R-:W-:Y:S05]  /*5850*/  WARPSYNC.COLLECTIVE R10, `(.L_x_433) ;  /* 0x000000000a087348 */ /* 0x000fea0003c00000 */
[----:B------:R0:W1:Y:S02]  /*5860*/  SHFL.BFLY P2, R14, R13, R12, R11 ;  /* 0x0c00000c0d0e7389 */ /* 0x000064000004000b */
[----:B01----:R-:W-:Y:S01]  /*5870*/  ENDCOLLECTIVE ;  /* 0x000000000000791b */ /* 0x003fe20003800000 */
.L_x_433:
[----:B------:R-:W-:-:S05]  /*5880*/  FADD.FTZ R17, R16, R17 ;  /* 0x0000001110117221 */ /* 0x000fca0000010000 */
[----:B------:R-:W-:Y:S01]  /*5890*/  MOV R13, R17 ;  /* 0x00000011000d7202 */ /* 0x000fe20000000f00 */
[----:B------:R-:W-:Y:S01]  /*58a0*/  IMAD.MOV.U32 R12, RZ, RZ, 0x1 ;  /* 0x00000001ff0c7424 */ /* 0x000fe200078e00ff */
[----:B------:R-:W-:-:S07]  /*58b0*/  MOV R6, R14 ;  /* 0x0000000e00067202 */ /* 0x000fce0000000f00 */
[----:B------:R-:W-:Y:S05]  /*58c0*/  WARPSYNC.COLLECTIVE R10, `(.L_x_434) ;  /* 0x000000000a087348 */ /* 0x000fea0003c00000 */
[----:B------:R0:W1:Y:S02]  /*58d0*/  SHFL.BFLY P2, R14, R13, R12, R11 ;  /* 0x0c00000c0d0e7389 */ /* 0x000064000004000b */
[----:B01----:R-:W-:Y:S01]  /*58e0*/  ENDCOLLECTIVE ;  /* 0x000000000000791b */ /* 0x003fe20003800000 */
.L_x_434:
[----:B------:R-:W-:-:S05]  /*58f0*/  FADD.FTZ R6, R15, R6 ;  /* 0x000000060f067221 */ /* 0x000fca0000010000 */
[----:B------:R-:W-:Y:S02]  /*5900*/  MOV R13, R6 ;  /* 0x00000006000d7202 */ /* 0x000fe40000000f00 */
[----:B------:R-:W-:-:S07]  /*5910*/  MOV R18, R14 ;  /* 0x0000000e00127202 */ /* 0x000fce0000000f00 */
[----:B------:R-:W-:Y:S05]  /*5920*/  WARPSYNC.COLLECTIVE R10, `(.L_x_435) ;  /* 0x000000000a087348 */ /* 0x000fea0003c00000 */
[----:B------:R0:W1:Y:S02]  /*5930*/  SHFL.BFLY P2, R14, R13, R12, R11 ;  /* 0x0c00000c0d0e7389 */ /* 0x000064000004000b */
[----:B01----:R-:W-:Y:S01]  /*5940*/  ENDCOLLECTIVE ;  /* 0x000000000000791b */ /* 0x003fe20003800000 */
.L_x_435:
[----:B------:R-:W-:Y:S01]  /*5950*/  FADD.FTZ R18, R17, R18 ;  /* 0x0000001211127221 */ /* 0x000fe20000010000 */
[----:B------:R-:W-:Y:S06]  /*5960*/  BRA `(.L_x_436) ;  /* 0xffffffe800987947 */ /* 0x000fec000383ffff */
.L_x_406:
        /* <DEDUP_REMOVED lines=8> */
.L_x_438:
[----:B------:R-:W-:Y:S05]  /*59f0*/  BSYNC B0 ;  /* 0x0000000000007941 */ /* 0x000fea0003800000 */
.L_x_437:
[----:B------:R-:W-:Y:S01]  /*5a00*/  HFMA2.MMA R12, -RZ, RZ, 0, 4.76837158203125e-07 ;  /* 0x00000008ff0c7435 */ /* 0x000fe200000001ff */
[----:B------:R-:W-:Y:S01]  /*5a10*/  IMAD.MOV.U32 R13, RZ, RZ, R5 ;  /* 0x000000ffff0d7224 */ /* 0x000fe200078e0005 */
[----:B------:R-:W-:Y:S01]  /*5a20*/  MOV R11, 0x101f ;  /* 0x0000101f000b7802 */ /* 0x000fe20000000f00 */
[----:B------:R-:W-:Y:S01]  /*5a30*/  @!P0 IMAD.SHL.U32 R9, R56, 0x2, RZ ;  /* 0x0000000238098824 */ /* 0x000fe200078e00ff */
[----:B------:R-:W-:Y:S02]  /*5a40*/  MOV R10, 0xffff ;  /* 0x0000ffff000a7802 */ /* 0x000fe40000000f00 */
[----:B------:R-:W-:Y:S02]  /*5a50*/  CS2R R16, SRZ ;  /* 0x0000000000107805 */ /* 0x000fe4000001ff00 */
[----:B------:R-:W-:Y:S01]  /*5a60*/  MOV R3, R14 ;  /* 0x0000000e00037202 */ /* 0x000fe20000000f00 */
[C---:B------:R-:W-:Y:S01]  /*5a70*/  @!P0 VIADD R24, R7.reuse, 0x3c ;  /* 0x0000003c07188836 */ /* 0x040fe20000000000 */
[----:B------:R-:W-:-:S07]  /*5a80*/  @!P0 IADD3 R2, R7, 0x14, RZ ;  /* 0x0000001407028810 */ /* 0x000fce0007ffe0ff */
[----:B------:R-:W-:Y:S05]  /*5a90*/  WARPSYNC.COLLECTIVE R10, `(.L_x_439) ;  /* 0x000000000a087348 */ /* 0x000fea0003c00000 */
[----:B------:R0:W1:Y:S02]  /*5aa0*/  SHFL.BFLY P2, R14, R13, R12, R11 ;  /* 0x0c00000c0d0e7389 */ /* 0x000064000004000b */
[----:B01----:R-:W-:Y:S01]  /*5ab0*/  ENDCOLLECTIVE ;  /* 0x000000000000791b */ /* 0x003fe20003800000 */
.L_x_439:
[----:B------:R-:W-:Y:S01]  /*5ac0*/  @!P0 LEA R15, R56, UR4, 0x7 ;  /* 0x00000004380f8c11 */ /* 0x000fe2000f8e38ff */
[----:B------:R-:W-:Y:S01]  /*5ad0*/  FADD.FTZ R6, R3, R4 ;  /* 0x0000000403067221 */ /* 0x000fe20000010000 */
[----:B------:R-:W-:Y:S01]  /*5ae0*/  @!P0 LOP3.LUT R2, R2, R9, RZ, 0x3c, !PT ;  /* 0x0000000902028212 */ /* 0x000fe200078e3cff */
[----:B------:R-:W-:Y:S01]  /*5af0*/  HFMA2.MMA R26, -RZ, RZ, 0, 0 ;  /* 0x00000000ff1a7435 */ /* 0x000fe200000001ff */
[----:B------:R-:W-:Y:S02]  /*5b00*/  @!P0 LEA R21, R56, UR4, 0x7 ;  /* 0x0000000438158c11 */ /* 0x000fe4000f8e38ff */
[----:B------:R-:W-:Y:S02]  /*5b10*/  @!P0 LEA R3, R2, R15, 0x2 ;  /* 0x0000000f02038211 */ /* 0x000fe400078e10ff */
[C---:B------:R-:W-:Y:S02]  /*5b20*/  @!P0 SHF.L.U32 R25, R56.reuse, 0x1, RZ ;  /* 0x0000000138198819 */ /* 0x040fe400000006ff */
[----:B------:R-:W-:Y:S01]  /*5b30*/  @!P0 LEA R27, R56, UR4, 0x7 ;  /* 0x00000004381b8c11 */ /* 0x000fe2000f8e38ff */
[----:B------:R-:W0:Y:S01]  /*5b40*/  @!P0 LDS R15, [R3+0x500] ;  /* 0x00050000030f8984 */ /* 0x000e220000000800 */
[----:B------:R-:W-:Y:S01]  /*5b50*/  @!P0 LOP3.LUT R24, R24, R25, RZ, 0x3c, !PT ;  /* 0x0000001918188212 */ /* 0x000fe200078e3cff */
[----:B------:R-:W-:Y:S01]  /*5b60*/  HFMA2.MMA R12, -RZ, RZ, 0, 2.384185791015625e-07 ;  /* 0x00000004ff0c7435 */ /* 0x000fe200000001ff */
[----:B------:R-:W-:Y:S01]  /*5b70*/  MOV R13, R6 ;  /* 0x00000006000d7202 */ /* 0x000fe20000000f00 */
[----:B------:R1:W2:Y:S01]  /*5b80*/  @!P0 LDS R9, [R3] ;  /* 0x0000000003098984 */ /* 0x0002a20000000800 */
[----:B------:R-:W-:-:S05]  /*5b90*/  @!P0 LEA R24, R24, R27, 0x2 ;  /* 0x0000001b18188211 */ /* 0x000fca00078e10ff */
[----:B------:R3:W4:Y:S01]  /*5ba0*/  @!P0 LDS R25, [R24] ;  /* 0x0000000018198984 */ /* 0x0007220000000800 */
[----:B------:R-:W-:Y:S01]  /*5bb0*/  FADD.FTZ R8, R14, R5 ;  /* 0x000000050e087221 */ /* 0x000fe20000010000 */
[----:B-1----:R-:W-:-:S07]  /*5bc0*/  @!P0 IADD3 R3, R7, 0x28, RZ ;  /* 0x0000002807038810 */ /* 0x002fce0007ffe0ff */
[----:B0-234-:R-:W-:Y:S05]  /*5bd0*/  WARPSYNC.COLLECTIVE R10, `(.L_x_440) ;  /* 0x000000000a087348 */ /* 0x01dfea0003c00000 */
[----:B------:R1:W0:Y:S02]  /*5be0*/  SHFL.BFLY P2, R14, R13, R12, R11 ;  /* 0x0c00000c0d0e7389 */ /* 0x000224000004000b */
[----:B01234-:R-:W-:Y:S01]  /*5bf0*/  ENDCOLLECTIVE ;  /* 0x000000000000791b */ /* 0x01ffe20003800000 */
.L_x_440:
[----:B------:R-:W-:Y:S01]  /*5c00*/  IMAD.MOV.U32 R13, RZ, RZ, R8 ;  /* 0x000000ffff0d7224 */ /* 0x000fe200078e0008 */
[----:B------:R-:W-:-:S07]  /*5c10*/  MOV R5, R14 ;  /* 0x0000000e00057202 */ /* 0x000fce0000000f00 */
[----:B------:R-:W-:Y:S05]  /*5c20*/  WARPSYNC.COLLECTIVE R10, `(.L_x_441) ;  /* 0x000000000a087348 */ /* 0x000fea0003c00000 */
[----:B------:R0:W1:Y:S02]  /*5c30*/  SHFL.BFLY P2, R14, R13, R12, R11 ;  /* 0x0c00000c0d0e7389 */ /* 0x000064000004000b */
[----:B01----:R-:W-:Y:S01]  /*5c40*/  ENDCOLLECTIVE ;  /* 0x000000000000791b */ /* 0x003fe20003800000 */
.L_x_441:
[----:B------:R-:W-:Y:S02]  /*5c50*/  @!P0 IMAD.MOV.U32 R17, RZ, RZ, R15 ;  /* 0x000000ffff118224 */ /* 0x000fe400078e000f */
[----:B------:R-:W-:Y:S01]  /*5c60*/  FADD.FTZ R5, R6, R5 ;  /* 0x0000000506057221 */ /* 0x000fe20000010000 */
[----:B------:R-:W-:-:S04]  /*5c70*/  @!P0 MOV R16, R9 ;  /* 0x0000000900108202 */ /* 0x000fc80000000f00 */
[----:B------:R-:W-:Y:S01]  /*5c80*/  MOV R13, R5 ;  /* 0x00000005000d7202 */ /* 0x000fe20000000f00 */
[----:B------:R-:W-:Y:S02]  /*5c90*/  IMAD.MOV.U32 R12, RZ, RZ, 0x2 ;  /* 0x00000002ff0c7424 */ /* 0x000fe400078e00ff */
[----:B------:R-:W-:-:S07]  /*5ca0*/  FADD.FTZ R2, R8, R14 ;  /* 0x0000000e08027221 */ /* 0x000fce0000010000 */
[----:B------:R-:W-:Y:S05]  /*5cb0*/  WARPSYNC.COLLECTIVE R10, `(.L_x_442) ;  /* 0x000000000a087348 */ /* 0x000fea0003c00000 */
[----:B------:R0:W1:Y:S02]  /*5cc0*/  SHFL.BFLY P2, R14, R13, R12, R11 ;  /* 0x0c00000c0d0e7389 */ /* 0x000064000004000b */
[----:B01----:R-:W-:Y:S01]  /*5cd0*/  ENDCOLLECTIVE ;  /* 0x000000000000791b */ /* 0x003fe20003800000 */
.L_x_442:
[----:B------:R-:W-:Y:S02]  /*5ce0*/  MOV R13, R2 ;  /* 0x00000002000d7202 */ /* 0x000fe40000000f00 */
[----:B------:R-:W-:-:S07]  /*5cf0*/  MOV R6, R14 ;  /* 0x0000000e00067202 */ /* 0x000fce0000000f00 */
[----:B------:R-:W-:Y:S05]  /*5d00*/  WARPSYNC.COLLECTIVE R10, `(.L_x_443) ;  /* 0x000000000a087348 */ /* 0x000fea0003c00000 */
[----:B------:R0:W1:Y:S02]  /*5d10*/  SHFL.BFLY P2, R14, R13, R12, R11 ;  /* 0x0c00000c0d0e7389 */ /* 0x000064000004000b */
[----:B01----:R-:W-:Y:S01]  /*5d20*/  ENDCOLLECTIVE ;  /* 0x000000000000791b */ /* 0x003fe20003800000 */
.L_x_443:
[----:B------:R-:W-:Y:S01]  /*5d30*/  FADD.FTZ R6, R5, R6 ;  /* 0x0000000605067221 */ /* 0x000fe20000010000 */
[----:B------:R-:W-:-:S04]  /*5d40*/  HFMA2.MMA R12, -RZ, RZ, 0, 5.9604644775390625e-08 ;  /* 0x00000001ff0c7435 */ /* 0x000fc800000001ff */
[----:B------:R-:W-:Y:S01]  /*5d50*/  MOV R13, R6 ;  /* 0x00000006000d7202 */ /* 0x000fe20000000f00 */
[----:B------:R-:W-:-:S07]  /*5d60*/  FADD.FTZ R8, R2, R14 ;  /* 0x0000000e02087221 */ /* 0x000fce0000010000 */
[----:B------:R-:W-:Y:S05]  /*5d70*/  WARPSYNC.COLLECTIVE R10, `(.L_x_444) ;  /* 0x000000000a087348 */ /* 0x000fea0003c00000 */
[----:B------:R0:W1:Y:S02]  /*5d80*/  SHFL.BFLY P2, R14, R13, R12, R11 ;  /* 0x0c00000c0d0e7389 */ /* 0x000064000004000b */
[----:B01----:R-:W-:Y:S01]  /*5d90*/  ENDCOLLECTIVE ;  /* 0x000000000000791b */ /* 0x003fe20003800000 */
.L_x_444:
[----:B------:R-:W-:Y:S01]  /*5da0*/  IMAD.MOV.U32 R13, RZ, RZ, R8 ;  /* 0x000000ffff0d7224 */ /* 0x000fe200078e0008 */
[----:B------:R-:W-:-:S07]  /*5db0*/  MOV R15, R14 ;  /* 0x0000000e000f7202 */ /* 0x000fce0000000f00 */
[----:B------:R-:W-:Y:S05]  /*5dc0*/  WARPSYNC.COLLECTIVE R10, `(.L_x_445) ;  /* 0x000000000a087348 */ /* 0x000fea0003c00000 */
[----:B------:R0:W1:Y:S02]  /*5dd0*/  SHFL.BFLY P2, R14, R13, R12, R11 ;  /* 0x0c00000c0d0e7389 */ /* 0x000064000004000b */
[----:B01----:R-:W-:Y:S01]  /*5de0*/  ENDCOLLECTIVE ;  /* 0x000000000000791b */ /* 0x003fe20003800000 */
.L_x_445:
[----:B------:R-:W-:Y:S01]  /*5df0*/  HFMA2.MMA R12, -RZ, RZ, 0, 4.76837158203125e-07 ;  /* 0x00000008ff0c7435 */ /* 0x000fe200000001ff */
[----:B------:R-:W-:Y:S02]  /*5e00*/  MOV R13, R16 ;  /* 0x00000010000d7202 */ /* 0x000fe40000000f00 */
[----:B------:R-:W-:-:S08]  /*5e10*/  MOV R9, R14 ;  /* 0x0000000e00097202 */ /* 0x000fd00000000f00 */
[----:B------:R-:W-:Y:S05]  /*5e20*/  WARPSYNC.COLLECTIVE R10, `(.L_x_446) ;  /* 0x000000000a087348 */ /* 0x000fea0003c00000 */
[----:B------:R0:W1:Y:S02]  /*5e30*/  SHFL.BFLY P2, R14, R13, R12, R11 ;  /* 0x0c00000c0d0e7389 */ /* 0x000064000004000b */
[----:B01----:R-:W-:Y:S01]  /*5e40*/  ENDCOLLECTIVE ;  /* 0x000000000000791b */ /* 0x003fe20003800000 */
.L_x_446:
[----:B------:R-:W-:Y:S01]  /*5e50*/  MOV R13, R17 ;  /* 0x00000011000d7202 */ /* 0x000fe20000000f00 */
[----:B------:R-:W-:-:S07]  /*5e60*/  IMAD.MOV.U32 R19, RZ, RZ, R14 ;  /* 0x000000ffff137224 */ /* 0x000fce00078e000e */
[----:B------:R-:W-:Y:S05]  /*5e70*/  WARPSYNC.COLLECTIVE R10, `(.L_x_447) ;  /* 0x000000000a087348 */ /* 0x000fea0003c00000 */
[----:B------:R0:W1:Y:S02]  /*5e80*/  SHFL.BFLY P2, R14, R13, R12, R11 ;  /* 0x0c00000c0d0e7389 */ /* 0x000064000004000b */
[----:B01----:R-:W-:Y:S01]  /*5e90*/  ENDCOLLECTIVE ;  /* 0x000000000000791b */ /* 0x003fe20003800000 */
.L_x_447:
        /* <DEDUP_REMOVED lines=8> */
.L_x_448:
[----:B------:R-:W-:-:S05]  /*5f20*/  FADD.FTZ R18, R18, R17 ;  /* 0x0000001112127221 */ /* 0x000fca0000010000 */
[----:B------:R-:W-:Y:S02]  /*5f30*/  MOV R13, R18 ;  /* 0x00000012000d7202 */ /* 0x000fe40000000f00 */
[----:B------:R-:W-:-:S07]  /*5f40*/  MOV R4, R14 ;  /* 0x0000000e00047202 */ /* 0x000fce0000000f00 */
[----:B------:R-:W-:Y:S05]  /*5f50*/  WARPSYNC.COLLECTIVE R10, `(.L_x_449) ;  /* 0x000000000a087348 */ /* 0x000fea0003c00000 */
[----:B------:R0:W1:Y:S02]  /*5f60*/  SHFL.BFLY P2, R14, R13, R12, R11 ;  /* 0x0c00000c0d0e7389 */ /* 0x000064000004000b */
[----:B01----:R-:W-:Y:S01]  /*5f70*/  ENDCOLLECTIVE ;  /* 0x000000000000791b */ /* 0x003fe20003800000 */
.L_x_449:
[----:B------:R-:W-:-:S05]  /*5f80*/  FADD.FTZ R4, R19, R4 ;  /* 0x0000000413047221 */ /* 0x000fca0000010000 */
[----:B------:R-:W-:Y:S01]  /*5f90*/  MOV R13, R4 ;  /* 0x00000004000d7202 */ /* 0x000fe20000000f00 */
[----:B------:R-:W-:Y:S02]  /*5fa0*/  IMAD.MOV.U32 R12, RZ, RZ, 0x2 ;  /* 0x00000002ff0c7424 */ /* 0x000fe400078e00ff */
[----:B------:R-:W-:Y:S01]  /*5fb0*/  IMAD.MOV.U32 R17, RZ, RZ, R14 ;  /* 0x000000ffff117224 */ /* 0x000fe200078e000e */
[----:B------:R-:W-:-:S03]  /*5fc0*/  @!P0 LOP3.LUT R14, R3, R16, RZ, 0x3c, !PT ;  /* 0x00000010030e8212 */ /* 0x000fc600078e3cff */
[----:B------:R-:W-:Y:S01]  /*5fd0*/  FADD.FTZ R17, R18, R17 ;  /* 0x0000001112117221 */ /* 0x000fe20000010000 */
[----:B------:R-:W-:Y:S02]  /*5fe0*/  @!P0 LEA R2, R14, R21, 0x2 ;  /* 0x000000150e028211 */ /* 0x000fe400078e10ff */
[----:B------:R-:W-:-:S07]  /*5ff0*/  CS2R R20, SRZ ;  /* 0x0000000000147805 */ /* 0x000fce000001ff00 */
[----:B------:R-:W-:Y:S05]  /*6000*/  WARPSYNC.COLLECTIVE R10, `(.L_x_450) ;  /* 0x000000000a087348 */ /* 0x000fea0003c00000 */
[----:B------:R0:W1:Y:S02]  /*6010*/  SHFL.BFLY P2, R14, R13, R12, R11 ;  /* 0x0c00000c0d0e7389 */ /* 0x000064000004000b */
[----:B01----:R-:W-:Y:S01]  /*6020*/  ENDCOLLECTIVE ;  /* 0x000000000000791b */ /* 0x003fe20003800000 */
.L_x_450:
[----:B------:R0:W1:Y:S04]  /*6030*/  @!P0 LDS R22, [R2] ;  /* 0x0000000002168984 */ /* 0x0000680000000800 */
[----:B------:R0:W2:Y:S04]  /*6040*/  @!P0 LDS R23, [R2+0x500] ;  /* 0x0005000002178984 */ /* 0x0000a80000000800 */
[----:B------:R0:W3:Y:S01]  /*6050*/  @!P0 LDS R2, [R24+0x500] ;  /* 0x0005000018028984 */ /* 0x0000e20000000800 */
[----:B------:R-:W-:Y:S02]  /*6060*/  MOV R13, R17 ;  /* 0x00000011000d7202 */ /* 0x000fe40000000f00 */
[----:B------:R-:W-:-:S07]  /*6070*/  MOV R3, R14 ;  /* 0x0000000e00037202 */ /* 0x000fce0000000f00 */
[----:B0123--:R-:W-:Y:S05]  /*6080*/  WARPSYNC.COLLECTIVE R10, `(.L_x_451) ;  /* 0x000000000a087348 */ /* 0x00ffea0003c00000 */
[----:B------:R4:W0:Y:S02]  /*6090*/  SHFL.BFLY P2, R14, R13, R12, R11 ;  /* 0x0c00000c0d0e7389 */ /* 0x000824000004000b */
[----:B01234-:R-:W-:Y:S01]  /*60a0*/  ENDCOLLECTIVE ;  /* 0x000000000000791b */ /* 0x01ffe20003800000 */
.L_x_451:
[----:B------:R-:W-:Y:S01]  /*60b0*/  FADD.FTZ R16, R4, R3 ;  /* 0x0000000304107221 */ /* 0x000fe20000010000 */
[----:B------:R-:W-:Y:S01]  /*60c0*/  HFMA2.MMA R3, -RZ, RZ, 0, 0 ;  /* 0x00000000ff037435 */ /* 0x000fe200000001ff */
[----:B------:R-:W0:Y:S05]  /*60d0*/  LDC.64 R4, c[0x0][0x220] ;  /* 0x00008800ff047b82 */ /* 0x000e2a0000000a00 */
[----:B------:R-:W-:Y:S01]  /*60e0*/  @!P0 MOV R3, R25 ;  /* 0x0000001900038202 */ /* 0x000fe20000000f00 */
[----:B------:R-:W-:Y:S01]  /*60f0*/  HFMA2.MMA R12, -RZ, RZ, 0, 5.9604644775390625e-08 ;  /* 0x00000001ff0c7435 */ /* 0x000fe200000001ff */
[----:B------:R-:W-:Y:S01]  /*6100*/  MOV R13, R16 ;  /* 0x00000010000d7202 */ /* 0x000fe20000000f00 */
[----:B------:R-:W-:Y:S01]  /*6110*/  @!P0 IMAD.MOV.U32 R20, RZ, RZ, R22 ;  /* 0x000000ffff148224 */ /* 0x000fe200078e0016 */
[----:B------:R-:W-:-:S02]  /*6120*/  @!P0 MOV R21, R23 ;  /* 0x0000001700158202 */ /* 0x000fc40000000f00 */
[----:B------:R-:W-:-:S07]  /*6130*/  MOV R18, R14 ;  /* 0x0000000e00127202 */ /* 0x000fce0000000f00 */
[----:B0-----:R-:W-:Y:S05]  /*6140*/  WARPSYNC.COLLECTIVE R10, `(.L_x_452) ;  /* 0x000000000a087348 */ /* 0x001fea0003c00000 */
[----:B------:R1:W2:Y:S02]  /*6150*/  SHFL.BFLY P2, R14, R13, R12, R11 ;  /* 0x0c00000c0d0e7389 */ /* 0x0002a4000004000b */
[----:B012---:R-:W-:Y:S01]  /*6160*/  ENDCOLLECTIVE ;  /* 0x000000000000791b */ /* 0x007fe20003800000 */
.L_x_452:
[----:B------:R-:W-:Y:S01]  /*6170*/  @!P0 IMAD.MOV.U32 R26, RZ, RZ, R2 ;  /* 0x000000ffff1a8224 */ /* 0x000fe200078e0002 */
[----:B------:R-:W-:Y:S01]  /*6180*/  ISETP.NE.AND P0, PT, R56, RZ, PT ;  /* 0x000000ff3800720c */ /* 0x000fe20003f05270 */
[----:B------:R-:W-:-:S05]  /*6190*/  FADD.FTZ R17, R17, R18 ;  /* 0x0000001211117221 */ /* 0x000fca0000010000 */
[----:B------:R-:W-:Y:S01]  /*61a0*/  MOV R13, R17 ;  /* 0x00000011000d7202 */ /* 0x000fe20000000f00 */
[----:B------:R-:W-:-:S07]  /*61b0*/  IMAD.MOV.U32 R19, RZ, RZ, R14 ;  /* 0x000000ffff137224 */ /* 0x000fce00078e000e */
[----:B------:R-:W-:Y:S05]  /*61c0*/  WARPSYNC.COLLECTIVE R10, `(.L_x_453) ;  /* 0x000000000a087348 */ /* 0x000fea0003c00000 */
[----:B------:R0:W1:Y:S02]  /*61d0*/  SHFL.BFLY P2, R14, R13, R12, R11 ;  /* 0x0c00000c0d0e7389 */ /* 0x000064000004000b */
[----:B01----:R-:W-:Y:S01]  /*61e0*/  ENDCOLLECTIVE ;  /* 0x000000000000791b */ /* 0x003fe20003800000 */
.L_x_453:
[----:B------:R-:W-:Y:S01]  /*61f0*/  FADD.FTZ R16, R16, R19 ;  /* 0x0000001310107221 */ /* 0x000fe20000010000 */
[----:B------:R-:W-:Y:S01]  /*6200*/  MOV R13, R20 ;  /* 0x00000014000d7202 */ /* 0x000fe20000000f00 */
[----:B------:R-:W-:Y:S01]  /*6210*/  IMAD.MOV.U32 R12, RZ, RZ, 0x8 ;  /* 0x00000008ff0c7424 */ /* 0x000fe200078e00ff */
[----:B------:R-:W-:-:S07]  /*6220*/  MOV R18, R14 ;  /* 0x0000000e00127202 */ /* 0x000fce0000000f00 */
[----:B------:R-:W-:Y:S05]  /*6230*/  WARPSYNC.COLLECTIVE R10, `(.L_x_454) ;  /* 0x000000000a087348 */ /* 0x000fea0003c00000 */
[----:B------:R0:W1:Y:S02]  /*6240*/  SHFL.BFLY P2, R14, R13, R12, R11 ;  /* 0x0c00000c0d0e7389 */ /* 0x000064000004000b */
[----:B01----:R-:W-:Y:S01]  /*6250*/  ENDCOLLECTIVE ;  /* 0x000000000000791b */ /* 0x003fe20003800000 */
.L_x_454:
[----:B------:R-:W-:Y:S01]  /*6260*/  FADD.FTZ R17, R17, R18 ;  /* 0x0000001211117221 */ /* 0x000fe20000010000 */
[----:B------:R-:W-:Y:S02]  /*6270*/  MOV R13, R21 ;  /* 0x00000015000d7202 */ /* 0x000fe40000000f00 */
[----:B------:R-:W-:-:S07]  /*6280*/  MOV R23, R14 ;  /* 0x0000000e00177202 */ /* 0x000fce0000000f00 */
[----:B------:R-:W-:Y:S05]  /*6290*/  WARPSYNC.COLLECTIVE R10, `(.L_x_455) ;  /* 0x000000000a087348 */ /* 0x000fea0003c00000 */
[----:B------:R0:W1:Y:S02]  /*62a0*/  SHFL.BFLY P2, R14, R13, R12, R11 ;  /* 0x0c00000c0d0e7389 */ /* 0x000064000004000b */
[----:B01----:R-:W-:Y:S01]  /*62b0*/  ENDCOLLECTIVE ;  /* 0x000000000000791b */ /* 0x003fe20003800000 */
.L_x_455:
[----:B------:R-:W-:Y:S01]  /*62c0*/  FADD.FTZ R23, R23, R20 ;  /* 0x0000001417177221 */ /* 0x000fe20000010000 */
[----:B------:R-:W-:-:S04]  /*62d0*/  HFMA2.MMA R12, -RZ, RZ, 0, 2.384185791015625e-07 ;  /* 0x00000004ff0c7435 */ /* 0x000fc800000001ff */
[----:B------:R-:W-:Y:S02]  /*62e0*/  MOV R13, R23 ;  /* 0x00000017000d7202 */ /* 0x000fe40000000f00 */
[----:B------:R-:W-:-:S07]  /*62f0*/  MOV R22, R14 ;  /* 0x0000000e00167202 */ /* 0x000fce0000000f00 */
[----:B------:R-:W-:Y:S05]  /*6300*/  WARPSYNC.COLLECTIVE R10, `(.L_x_456) ;  /* 0x000000000a087348 */ /* 0x000fea0003c00000 */
[----:B------:R0:W1:Y:S02]  /*6310*/  SHFL.BFLY P2, R14, R13, R12, R11 ;  /* 0x0c00000c0d0e7389 */ /* 0x000064000004000b */
[----:B01----:R-:W-:Y:S01]  /*6320*/  ENDCOLLECTIVE ;  /* 0x000000000000791b */ /* 0x003fe20003800000 */
.L_x_456:
[----:B------:R-:W-:-:S04]  /*6330*/  FADD.FTZ R22, R22, R21 ;  /* 0x0000001516167221 */ /* 0x000fc80000010000 */
[----:B------:R-:W-:Y:S01]  /*6340*/  IMAD.MOV.U32 R13, RZ, RZ, R22 ;  /* 0x000000ffff0d7224 */ /* 0x000fe200078e0016 */
[----:B------:R-:W-:-:S07]  /*6350*/  MOV R20, R14 ;  /* 0x0000000e00147202 */ /* 0x000fce0000000f00 */
[----:B------:R-:W-:Y:S05]  /*6360*/  WARPSYNC.COLLECTIVE R10, `(.L_x_457) ;  /* 0x000000000a087348 */ /* 0x000fea0003c00000 */
[----:B------:R0:W1:Y:S02]  /*6370*/  SHFL.BFLY P2, R14, R13, R12, R11 ;  /* 0x0c00000c0d0e7389 */ /* 0x000064000004000b */
[----:B01----:R-:W-:Y:S01]  /*6380*/  ENDCOLLECTIVE ;  /* 0x000000000000791b */ /* 0x003fe20003800000 */
.L_x_457:
[----:B------:R-:W-:Y:S01]  /*6390*/  FADD.FTZ R20, R23, R20 ;  /* 0x0000001417147221 */ /* 0x000fe20000010000 */
[----:B------:R-:W-:-:S03]  /*63a0*/  HFMA2.MMA R12, -RZ, RZ, 0, 1.1920928955078125e-07 ;  /* 0x00000002ff0c7435 */ /* 0x000fc600000001ff */
[----:B------:R-:W-:Y:S01]  /*63b0*/  IMAD.MOV.U32 R13, RZ, RZ, R20 ;  /* 0x000000ffff0d7224 */ /* 0x000fe200078e0014 */
[----:B------:R-:W-:-:S07]  /*63c0*/  MOV R21, R14 ;  /* 0x0000000e00157202 */ /* 0x000fce0000000f00 */
[----:B------:R-:W-:Y:S05]  /*63d0*/  WARPSYNC.COLLECTIVE R10, `(.L_x_458) ;  /* 0x000000000a087348 */ /* 0x000fea0003c00000 */
[----:B------:R0:W1:Y:S02]  /*63e0*/  SHFL.BFLY P2, R14, R13, R12, R11 ;  /* 0x0c00000c0d0e7389 */ /* 0x000064000004000b */
[----:B01----:R-:W-:Y:S01]  /*63f0*/  ENDCOLLECTIVE ;  /* 0x000000000000791b */ /* 0x003fe20003800000 */
.L_x_458:
[----:B------:R-:W-:-:S05]  /*6400*/  FADD.FTZ R23, R22, R21 ;  /* 0x0000001516177221 */ /* 0x000fca0000010000 */
[----:B------:R-:W-:Y:S02]  /*6410*/  MOV R13, R23 ;  /* 0x00000017000d7202 */ /* 0x000fe40000000f00 */
[----:B------:R-:W-:-:S07]  /*6420*/  MOV R21, R14 ;  /* 0x0000000e00157202 */ /* 0x000fce0000000f00 */
[----:B------:R-:W-:Y:S05]  /*6430*/  WARPSYNC.COLLECTIVE R10, `(.L_x_459) ;  /* 0x000000000a087348 */ /* 0x000fea0003c00000 */
[----:B------:R0:W1:Y:S02]  /*6440*/  SHFL.BFLY P2, R14, R13, R12, R11 ;  /* 0x0c00000c0d0e7389 */ /* 0x000064000004000b */
[----:B01----:R-:W-:Y:S01]  /*6450*/  ENDCOLLECTIVE ;  /* 0x000000000000791b */ /* 0x003fe20003800000 */
.L_x_459:
[----:B------:R-:W-:-:S05]  /*6460*/  FADD.FTZ R21, R20, R21 ;  /* 0x0000001514157221 */ /* 0x000fca0000010000 */
[----:B------:R-:W-:Y:S01]  /*6470*/  MOV R13, R21 ;  /* 0x00000015000d7202 */ /* 0x000fe20000000f00 */
[----:B------:R-:W-:Y:S02]  /*6480*/  IMAD.MOV.U32 R12, RZ, RZ, 0x1 ;  /* 0x00000001ff0c7424 */ /* 0x000fe400078e00ff */
[----:B------:R-:W-:-:S07]  /*6490*/  IMAD.MOV.U32 R22, RZ, RZ, R14 ;  /* 0x000000ffff167224 */ /* 0x000fce00078e000e */
[----:B------:R-:W-:Y:S05]  /*64a0*/  WARPSYNC.COLLECTIVE R10, `(.L_x_460) ;  /* 0x000000000a087348 */ /* 0x000fea0003c00000 */
[----:B------:R0:W1:Y:S02]  /*64b0*/  SHFL.BFLY P2, R14, R13, R12, R11 ;  /* 0x0c00000c0d0e7389 */ /* 0x000064000004000b */
[----:B01----:R-:W-:Y:S01]  /*64c0*/  ENDCOLLECTIVE ;  /* 0x000000000000791b */ /* 0x003fe20003800000 */
.L_x_460:
[----:B------:R-:W-:-:S05]  /*64d0*/  FADD.FTZ R22, R23, R22 ;  /* 0x0000001617167221 */ /* 0x000fca0000010000 */
[----:B------:R-:W-:Y:S02]  /*64e0*/  MOV R13, R22 ;  /* 0x00000016000d7202 */ /* 0x000fe40000000f00 */
[----:B------:R-:W-:-:S07]  /*64f0*/  MOV R24, R14 ;  /* 0x0000000e00187202 */ /* 0x000fce0000000f00 */
[----:B------:R-:W-:Y:S05]  /*6500*/  WARPSYNC.COLLECTIVE R10, `(.L_x_461) ;  /* 0x000000000a087348 */ /* 0x000fea0003c00000 */
[----:B------:R0:W1:Y:S02]  /*6510*/  SHFL.BFLY P2, R14, R13, R12, R11 ;  /* 0x0c00000c0d0e7389 */ /* 0x000064000004000b */
[----:B01----:R-:W-:Y:S01]  /*6520*/  ENDCOLLECTIVE ;  /* 0x000000000000791b */ /* 0x003fe20003800000 */
.L_x_461:
[----:B------:R-:W-:Y:S01]  /*6530*/  FADD.FTZ R21, R21, R24 ;  /* 0x0000001815157221 */ /* 0x000fe20000010000 */
[----:B------:R-:W-:Y:S01]  /*6540*/  HFMA2.MMA R12, -RZ, RZ, 0, 4.76837158203125e-07 ;  /* 0x00000008ff0c7435 */ /* 0x000fe200000001ff */
[----:B------:R-:W-:Y:S01]  /*6550*/  IMAD.MOV.U32 R13, RZ, RZ, R3 ;  /* 0x000000ffff0d7224 */ /* 0x000fe200078e0003 */
[----:B------:R-:W-:-:S09]  /*6560*/  MOV R25, R14 ;  /* 0x0000000e00197202 */ /* 0x000fd20000000f00 */
[----:B------:R-:W-:Y:S05]  /*6570*/  WARPSYNC.COLLECTIVE R10, `(.L_x_462) ;  /* 0x000000000a087348 */ /* 0x000fea0003c00000 */
[----:B------:R0:W1:Y:S02]  /*6580*/  SHFL.BFLY P2, R14, R13, R12, R11 ;  /* 0x0c00000c0d0e7389 */ /* 0x000064000004000b */
[----:B01----:R-:W-:Y:S01]  /*6590*/  ENDCOLLECTIVE ;  /* 0x000000000000791b */ /* 0x003fe20003800000 */
.L_x_462:
[----:B------:R-:W-:Y:S01]  /*65a0*/  FADD.FTZ R22, R22, R25 ;  /* 0x0000001916167221 */ /* 0x000fe20000010000 */
[----:B------:R-:W-:Y:S02]  /*65b0*/  MOV R13, R26 ;  /* 0x0000001a000d7202 */ /* 0x000fe40000000f00 */
[----:B------:R-:W-:-:S07]  /*65c0*/  MOV R28, R14 ;  /* 0x0000000e001c7202 */ /* 0x000fce0000000f00 */
[----:B------:R-:W-:Y:S05]  /*65d0*/  WARPSYNC.COLLECTIVE R10, `(.L_x_463) ;  /* 0x000000000a087348 */ /* 0x000fea0003c00000 */
[----:B------:R0:W1:Y:S02]  /*65e0*/  SHFL.BFLY P2, R14, R13, R12, R11 ;  /* 0x0c00000c0d0e7389 */ /* 0x000064000004000b */
[----:B01----:R-:W-:Y:S01]  /*65f0*/  ENDCOLLECTIVE ;  /* 0x000000000000791b */ /* 0x003fe20003800000 */
.L_x_463:
        /* <DEDUP_REMOVED lines=8> */
.L_x_464:
[----:B------:R-:W-:-:S05]  /*6680*/  FADD.FTZ R27, R27, R26 ;  /* 0x0000001a1b1b7221 */ /* 0x000fca0000010000 */
[----:B------:R-:W-:Y:S02]  /*6690*/  MOV R13, R27 ;  /* 0x0000001b000d7202 */ /* 0x000fe40000000f00 */
[----:B------:R-:W-:-:S07]  /*66a0*/  MOV R29, R14 ;  /* 0x0000000e001d7202 */ /* 0x000fce0000000f00 */
[----:B------:R-:W-:Y:S05]  /*66b0*/  WARPSYNC.COLLECTIVE R10, `(.L_x_465) ;  /* 0x000000000a087348 */ /* 0x000fea0003c00000 */
[----:B------:R0:W1:Y:S02]  /*66c0*/  SHFL.BFLY P2, R14, R13, R12, R11 ;  /* 0x0c00000c0d0e7389 */ /* 0x000064000004000b */
[----:B01----:R-:W-:Y:S01]  /*66d0*/  ENDCOLLECTIVE ;  /* 0x000000000000791b */ /* 0x003fe20003800000 */
.L_x_465:
[----:B------:R-:W-:Y:S01]  /*66e0*/  FADD.FTZ R26, R28, R29 ;  /* 0x0000001d1c1a7221 */ /* 0x000fe20000010000 */
[----:B------:R-:W-:Y:S02]  /*66f0*/  FADD.FTZ R28, R8, R9 ;  /* 0x00000009081c7221 */ /* 0x000fe40000010000 */
[----:B------:R-:W0:Y:S03]  /*6700*/  @!P0 LDC.64 R8, c[0x0][0x218] ;  /* 0x00008600ff088b82 */ /* 0x000e260000000a00 */
[----:B------:R-:W-:Y:S01]  /*6710*/  @!P0 F2FP.BF16.F32.PACK_AB R28, RZ, R28 ;  /* 0x0000001cff1c823e */ /* 0x000fe200000010ff */
[----:B------:R-:W-:Y:S01]  /*6720*/  HFMA2.MMA R12, -RZ, RZ, 0, 1.1920928955078125e-07 ;  /* 0x00000002ff0c7435 */ /* 0x000fe200000001ff */
[----:B------:R-:W-:Y:S01]  /*6730*/  IMAD.MOV.U32 R13, RZ, RZ, R26 ;  /* 0x000000ffff0d7224 */ /* 0x000fe200078e001a */
[----:B------:R-:W-:-:S09]  /*6740*/  MOV R30, R14 ;  /* 0x0000000e001e7202 */ /* 0x000fd20000000f00 */
[----:B0-----:R-:W-:Y:S05]  /*6750*/  WARPSYNC.COLLECTIVE R10, `(.L_x_466) ;  /* 0x000000000a087348 */ /* 0x001fea0003c00000 */
[----:B------:R1:W2:Y:S02]  /*6760*/  SHFL.BFLY P2, R14, R13, R12, R11 ;  /* 0x0c00000c0d0e7389 */ /* 0x0002a4000004000b */
[----:B012---:R-:W-:Y:S01]  /*6770*/  ENDCOLLECTIVE ;  /* 0x000000000000791b */ /* 0x007fe20003800000 */
.L_x_466:
[----:B------:R-:W-:-:S04]  /*6780*/  FADD.FTZ R20, R27, R30 ;  /* 0x0000001e1b147221 */ /* 0x000fc80000010000 */
[----:B------:R-:W-:Y:S01]  /*6790*/  IMAD.MOV.U32 R13, RZ, RZ, R20 ;  /* 0x000000ffff0d7224 */ /* 0x000fe200078e0014 */
[----:B------:R-:W-:Y:S01]  /*67a0*/  MOV R29, R14 ;  /* 0x0000000e001d7202 */ /* 0x000fe20000000f00 */
[----:B------:R-:W-:Y:S01]  /*67b0*/  FADD.FTZ R14, R6, R15 ;  /* 0x0000000f060e7221 */ /* 0x000fe20000010000 */
[----:B------:R-:W-:Y:S02]  /*67c0*/  IADD3 R15, R7, R44, RZ ;  /* 0x0000002c070f7210 */ /* 0x000fe40007ffe0ff */
[----:B------:R-:W0:Y:S01]  /*67d0*/  @!P0 LDC.64 R6, c[0x0][0x218] ;  /* 0x00008600ff068b82 */ /* 0x000e220000000a00 */
[----:B------:R-:W-:Y:S01]  /*67e0*/  FADD.FTZ R26, R26, R29 ;  /* 0x0000001d1a1a7221 */ /* 0x000fe20000010000 */
[----:B------:R-:W-:Y:S01]  /*67f0*/  @!P0 F2FP.BF16.F32.PACK_AB R27, RZ, R14 ;  /* 0x0000000eff1b823e */ /* 0x000fe200000010ff */
[----:B------:R-:W-:-:S07]  /*6800*/  @!P0 IMAD.WIDE R2, R15, 0x2, R2 ;  /* 0x000000020f028825 */ /* 0x000fce00078e0202 */
[----:B0-----:R-:W-:Y:S05]  /*6810*/  WARPSYNC.COLLECTIVE R10, `(.L_x_467) ;  /* 0x000000000a087348 */ /* 0x001fea0003c00000 */
[----:B------:R1:W2:Y:S02]  /*6820*/  SHFL.BFLY P2, R14, R13, R12, R11 ;  /* 0x0c00000c0d0e7389 */ /* 0x0002a4000004000b */
[----:B012---:R-:W-:Y:S01]  /*6830*/  ENDCOLLECTIVE ;  /* 0x000000000000791b */ /* 0x007fe20003800000 */
.L_x_467:
[C---:B------:R-:W-:Y:S01]  /*6840*/  IMAD.WIDE R4, R15.reuse, 0x2, R4 ;  /* 0x000000020f047825 */ /* 0x040fe200078e0204 */
[----:B------:R0:W-:Y:S03]  /*6850*/  @!P0 STG.E.U16 desc[UR8][R2.64], R27 ;  /* 0x0000001b02008986 */ /* 0x0001e6000c101508 */
[----:B------:R-:W-:Y:S01]  /*6860*/  @!P0 IMAD.WIDE R8, R15, 0x2, R8 ;  /* 0x000000020f088825 */ /* 0x000fe200078e0208 */
[----:B------:R1:W-:Y:S01]  /*6870*/  @!P0 STG.E.U16 desc[UR8][R4.64], R28 ;  /* 0x0000001c04008986 */ /* 0x0003e2000c101508 */
[----:B------:R-:W-:Y:S01]  /*6880*/  @!P0 F2FP.BF16.F32.PACK_AB R10, RZ, R17 ;  /* 0x00000011ff0a823e */ /* 0x000fe200000010ff */
[----:B------:R-:W-:Y:S01]  /*6890*/  HFMA2.MMA R12, -RZ, RZ, 0, 5.9604644775390625e-08 ;  /* 0x00000001ff0c7435 */ /* 0x000fe200000001ff */
[----:B------:R-:W-:Y:S02]  /*68a0*/  @!P0 F2FP.BF16.F32.PACK_AB R11, RZ, R21 ;  /* 0x00000015ff0b823e */ /* 0x000fe400000010ff */
[----:B0-----:R-:W-:-:S02]  /*68b0*/  PRMT R2, R10, 0x7610, R2 ;  /* 0x000076100a027816 */ /* 0x001fc40000000002 */
[----:B------:R-:W-:Y:S01]  /*68c0*/  PRMT R18, R11, 0x7610, R18 ;  /* 0x000076100b127816 */ /* 0x000fe20000000012 */
[----:B------:R-:W-:Y:S01]  /*68d0*/  IMAD.MOV.U32 R11, RZ, RZ, 0x101f ;  /* 0x0000101fff0b7424 */ /* 0x000fe200078e00ff */
[----:B------:R-:W-:Y:S01]  /*68e0*/  MOV R13, R26 ;  /* 0x0000001a000d7202 */ /* 0x000fe20000000f00 */
[----:B------:R-:W-:Y:S01]  /*68f0*/  @!P0 IMAD.WIDE R6, R15, 0x2, R6 ;  /* 0x000000020f068825 */ /* 0x000fe200078e0206 */
[----:B------:R-:W-:Y:S02]  /*6900*/  MOV R10, 0xffff ;  /* 0x0000ffff000a7802 */ /* 0x000fe40000000f00 */
[----:B------:R-:W-:Y:S02]  /*6910*/  MOV R23, R14 ;  /* 0x0000000e00177202 */ /* 0x000fe40000000f00 */
[----:B-1----:R-:W-:-:S07]  /*6920*/  @!P0 F2FP.BF16.F32.PACK_AB R3, RZ, R16 ;  /* 0x00000010ff03823e */ /* 0x002fce00000010ff */
[----:B------:R-:W-:Y:S05]  /*6930*/  WARPSYNC.COLLECTIVE R10, `(.L_x_468) ;  /* 0x000000000a087348 */ /* 0x000fea0003c00000 */
[----:B------:R0:W1:Y:S02]  /*6940*/  SHFL.BFLY P2, R14, R13, R12, R11 ;  /* 0x0c00000c0d0e7389 */ /* 0x000064000004000b */
[----:B01----:R-:W-:Y:S01]  /*6950*/  ENDCOLLECTIVE ;  /* 0x000000000000791b */ /* 0x003fe20003800000 */
.L_x_468:
[----:B------:R-:W-:Y:S01]  /*6960*/  @!P0 F2FP.BF16.F32.PACK_AB R16, RZ, R22 ;  /* 0x00000016ff10823e */ /* 0x000fe200000010ff */
[----:B------:R-:W-:Y:S01]  /*6970*/  FADD.FTZ R20, R20, R23 ;  /* 0x0000001714147221 */ /* 0x000fe20000010000 */
[----:B------:R0:W-:Y:S04]  /*6980*/  @!P0 STG.E.U16 desc[UR8][R6.64+0x28], R3 ;  /* 0x0000280306008986 */ /* 0x0001e8000c101508 */
[----:B------:R0:W-:Y:S04]  /*6990*/  @!P0 STG.E.U16 desc[UR8][R4.64+0x28], R2 ;  /* 0x0000280204008986 */ /* 0x0001e8000c101508 */
[----:B------:R0:W-:Y:S01]  /*69a0*/  @!P0 STG.E.U16 desc[UR8][R8.64+0x50], R18 ;  /* 0x0000501208008986 */ /* 0x0001e2000c101508 */
[----:B------:R-:W-:-:S03]  /*69b0*/  MOV R13, R20 ;  /* 0x00000014000d7202 */ /* 0x000fc60000000f00 */
[----:B------:R0:W-:Y:S01]  /*69c0*/  @!P0 STG.E.U16 desc[UR8][R4.64+0x50], R16 ;  /* 0x0000501004008986 */ /* 0x0001e2000c101508 */
[----:B------:R-:W-:-:S07]  /*69d0*/  MOV R17, R14 ;  /* 0x0000000e00117202 */ /* 0x000fce0000000f00 */
[----:B0-----:R-:W-:Y:S05]  /*69e0*/  WARPSYNC.COLLECTIVE R10, `(.L_x_469) ;  /* 0x000000000a087348 */ /* 0x001fea0003c00000 */
[----:B------:R1:W2:Y:S02]  /*69f0*/  SHFL.BFLY P2, R14, R13, R12, R11 ;  /* 0x0c00000c0d0e7389 */ /* 0x0002a4000004000b */
[----:B012---:R-:W-:Y:S01]  /*6a00*/  ENDCOLLECTIVE ;  /* 0x000000000000791b */ /* 0x007fe20003800000 */
.L_x_469:
[----:B------:R-:W-:Y:S01]  /*6a10*/  FADD.FTZ R17, R26, R17 ;  /* 0x000000111a117221 */ /* 0x000fe20000010000 */
[----:B------:R-:W-:Y:S06]  /*6a20*/  BRA `(.L_x_470) ;  /* 0xffffffe000f07947 */ /* 0x000fec000383ffff */
.L_x_471:
        /* <DEDUP_REMOVED lines=13> */
.L_x_2445:


//--------------------- .text._ZN13group_norm_v218gn_bwd_cuda_kernelI13__nv_bfloat16Li320ELi3ELi16ELi160ELi64ELb1ELb1ELi8ELi320ELi320ELi4ELb1ELi40ELb0ELb0ELNS_15WgradSyncMethodE3ENS_16CompileConditionILi900EEEEEvPT_S6_S6_PKS5_S8_S8_S8_PKfflPfPj --------------------------
	.section	.text._ZN13group_norm_v218gn_bwd_cuda_kernelI13__nv_bfloat16Li320ELi3ELi16ELi160ELi64ELb1ELb1ELi8ELi320ELi320ELi4ELb1ELi40ELb0ELb0ELNS_15WgradSyncMethodE3ENS_16CompileConditionILi900EEEEEvPT_S6_S6_PKS5_S8_S8_S8_PKfflPfPj,"ax",@progbits
	.align	128
        .global         _ZN13group_norm_v218gn_bwd_cuda_kernelI13__nv_bfloat16Li320ELi3ELi16ELi160ELi64ELb1ELb1ELi8ELi320ELi320ELi4ELb1ELi40ELb0ELb0ELNS_15WgradSyncMethodE3ENS_16CompileConditionILi900EEEEEvPT_S6_S6_PKS5_S8_S8_S8_PKfflPfPj
        .type           _ZN13group_norm_v218gn_bwd_cuda_kernelI13__nv_bfloat16Li320ELi3ELi16ELi160ELi64ELb1ELb1ELi8ELi320ELi320ELi4ELb1ELi40ELb0ELb0ELNS_15WgradSyncMethodE3ENS_16CompileConditionILi900EEEEEvPT_S6_S6_PKS5_S8_S8_S8_PKfflPfPj,@function
        .size           _ZN13group_norm_v218gn_bwd_cuda_kernelI13__nv_bfloat16Li320ELi3ELi16ELi160ELi64ELb1ELb1ELi8ELi320ELi320ELi4ELb1ELi40ELb0ELb0ELNS_15WgradSyncMethodE3ENS_16CompileConditionILi900EEEEEvPT_S6_S6_PKS5_S8_S8_S8_PKfflPfPj,(.L_x_2446 - _ZN13group_norm_v218gn_bwd_cuda_kernelI13__nv_bfloat16Li320ELi3ELi16ELi160ELi64ELb1ELb1ELi8ELi320ELi320ELi4ELb1ELi40ELb0ELb0ELNS_15WgradSyncMethodE3ENS_16CompileConditionILi900EEEEEvPT_S6_S6_PKS5_S8_S8_S8_PKfflPfPj)
        .other          _ZN13group_norm_v218gn_bwd_cuda_kernelI13__nv_bfloat16Li320ELi3ELi16ELi160ELi64ELb1ELb1ELi8ELi320ELi320ELi4ELb1ELi40ELb0ELb0ELNS_15WgradSyncMethodE3ENS_16CompileConditionILi900EEEEEvPT_S6_S6_PKS5_S8_S8_S8_PKfflPfPj,@"STO_CUDA_ENTRY STV_DEFAULT"
_ZN13group_norm_v218gn_bwd_cuda_kernelI13__nv_bfloat16Li320ELi3ELi16ELi160ELi64ELb1ELb1ELi8ELi320ELi320ELi4ELb1ELi40ELb0ELb0ELNS_15WgradSyncMethodE3ENS_16CompileConditionILi900EEEEEvPT_S6_S6_PKS5_S8_S8_S8_PKfflPfPj:
.text._ZN13group_norm_v218gn_bwd_cuda_kernelI13__nv_bfloat16Li320ELi3ELi16ELi160ELi64ELb1ELb1ELi8ELi320ELi320ELi4ELb1ELi40ELb0ELb0ELNS_15WgradSyncMethodE3ENS_16CompileConditionILi900EEEEEvPT_S6_S6_PKS5_S8_S8_S8_PKfflPfPj:
[----:B------:R-:W-:Y:S08]  /*0000*/  LDC R1, c[0x0][0x28] ;  /* 0x00000a00ff017b82 */ /* 0x000ff00000000800 */
[----:B------:R-:W0:Y:S01]  /*0010*/  S2UR UR8, SR_CTAID.Y ;  /* 0x00000000000879c3 */ /* 0x000e220000002600 */
[----:B------:R-:W-:Y:S01]  /*0020*/  ULDC.64 UR10, c[0x0][0x258] ;  /* 0x00009600000a7ab9 */ /* 0x000fe20000000a00 */
[----:B------:R-:W-:Y:S01]  /*0030*/  ULDC.64 UR12, c[0x0][0x208] ;  /* 0x00008200000c7ab9 */ /* 0x000fe20000000a00 */
[----:B------:R-:W-:-:S02]  /*0040*/  USHF.L.U32 UR15, UR10, 0x3, URZ ;  /* 0x000000030a0f7899 */ /* 0x000fc4000800063f */
[----:B------:R-:W-:Y:S01]  /*0050*/  USHF.L.U64.HI UR10, UR10, 0x3, UR11 ;  /* 0x000000030a0a7899 */ /* 0x000fe2000801020b */
[----:B------:R-:W-:Y:S02]  /*0060*/  UMOV UR5, URZ ;  /* 0x0000003f00057c82 */ /* 0x000fe40008000000 */
[----:B------:R-:W1:Y:S01]  /*0070*/  S2UR UR14, SR_CTAID.X ;  /* 0x00000000000e79c3 */ /* 0x000e620000002500 */
[----:B0-----:R-:W-:Y:S02]  /*0080*/  UISETP.GT.U32.AND UP0, UPT, UR15, UR8, UPT ;  /* 0x000000080f00728c */ /* 0x001fe4000bf04070 */
[----:B------:R-:W-:Y:S02]  /*0090*/  UMOV UR9, UR8 ;  /* 0x0000000800097c82 */ /* 0x000fe40008000000 */
[----:B------:R-:W-:-:S06]  /*00a0*/  UISETP.GT.AND.EX UP0, UPT, UR10, URZ, UPT, UP0 ;  /* 0x0000003f0a00728c */ /* 0x000fcc000bf04300 */
[----:B------:R-:W-:-:S13]  /*00b0*/  PLOP3.LUT P0, PT, PT, PT, UP0, 0x80, 0x0 ;  /* 0x000000000000781c */ /* 0x000fda0003f0f008 */
[----:B-1----:R-:W-:Y:S05]  /*00c0*/  @P0 BRA `(.L_x_472) ;  /* 0x00000000006c0947 */ /* 0x002fea0003800000 */
[----:B------:R-:W0:Y:S01]  /*00d0*/  S2R R0, SR_TID.X ;  /* 0x0000000000007919 */ /* 0x000e220000002100 */
[----:B------:R-:W-:Y:S01]  /*00e0*/  BAR.SYNC.DEFER_BLOCKING 0x0 ;  /* 0x0000000000007b1d */ /* 0x000fe20000010000 */
[----:B0-----:R-:W-:-:S13]  /*00f0*/  ISETP.NE.AND P0, PT, R0, RZ, PT ;  /* 0x000000ff0000720c */ /* 0x001fda0003f05270 */
[----:B------:R-:W-:Y:S05]  /*0100*/  @P0 BRA `(.L_x_473) ;  /* 0x0000000000500947 */ /* 0x000fea0003800000 */
[----:B------:R-:W0:Y:S01]  /*0110*/  LDC.64 R2, c[0x0][0x268] ;  /* 0x00009a00ff027b82 */ /* 0x000e220000000a00 */
[----:B------:R-:W-:Y:S01]  /*0120*/  ULOP3.LUT UR4, UR8, 0x7, URZ, 0xc0, !UPT ;  /* 0x0000000708047892 */ /* 0x000fe2000f8ec03f */
[----:B------:R-:W-:Y:S01]  /*0130*/  IMAD.MOV.U32 R5, RZ, RZ, 0x7fffffd9 ;  /* 0x7fffffd9ff057424 */ /* 0x000fe200078e00ff */
[----:B------:R-:W-:Y:S02]  /*0140*/  USHF.R.U32.HI UR6, URZ, 0x3, UR9 ;  /* 0x000000033f067899 */ /* 0x000fe40008011609 */
[----:B------:R-:W-:-:S04]  /*0150*/  ULOP3.LUT UR4, UR4, 0x28, URZ, 0xfc, !UPT ;  /* 0x0000002804047892 */ /* 0x000fc8000f8efc3f */
[----:B------:R-:W-:Y:S02]  /*0160*/  IADD3 R0, RZ, -UR6, RZ ;  /* 0x80000006ff007c10 */ /* 0x000fe4000fffe0ff */
[----:B------:R-:W-:Y:S02]  /*0170*/  MOV R7, UR4 ;  /* 0x0000000400077c02 */ /* 0x000fe40008000f00 */
[----:B------:R-:W-:-:S04]  /*0180*/  ISETP.NE.AND P0, PT, R0, UR14, PT ;  /* 0x0000000e00007c0c */ /* 0x000fc8000bf05270 */
[----:B------:R-:W-:Y:S01]  /*0190*/  SEL R5, R5, 0x1, !P0 ;  /* 0x0000000105057807 */ /* 0x000fe20004000000 */
[----:B0-----:R-:W-:Y:S01]  /*01a0*/  IMAD.WIDE.U32 R2, R7, 0x4, R2 ;  /* 0x0000000407027825 */ /* 0x001fe200078e0002 */
[----:B------:R-:W-:Y:S06]  /*01b0*/  MEMBAR.ALL.GPU ;  /* 0x0000000000007992 */ /* 0x000fec000000a000 */
[----:B------:R-:W-:-:S00]  /*01c0*/  ERRBAR ;  /* 0x00000000000079ab */ /* 0x000fc00000000000 */
[----:B------:R-:W-:Y:S06]  /*01d0*/  CGAERRBAR ;  /* 0x00000000000075ab */ /* 0x000fec0000000000 */
[----:B------:R0:W5:Y:S02]  /*01e0*/  ATOM.E.ADD.STRONG.GPU PT, R5, desc[UR12][R2.64], R5 ;  /* 0x000000050205798a */ /* 0x00016400081ee1cc */
.L_x_474:
[----:B------:R-:W2:Y:S04]  /*01f0*/  LD.E.STRONG.GPU R0, desc[UR12][R2.64] ;  /* 0x0000000c02007980 */ /* 0x000ea8000c10f900 */
[----:B--2---:R-:W-:Y:S01]  /*0200*/  CCTL.IVALL ;  /* 0x00000000ff00798f */ /* 0x004fe20002000000 */
[----:B------:R-:W-:Y:S05]  /*0210*/  YIELD ;  /* 0x0000000000007946 */ /* 0x000fea0003800000 */
[----:B-----5:R-:W-:-:S04]  /*0220*/  LOP3.LUT R0, R0, R5, RZ, 0x3c, !PT ;  /* 0x0000000500007212 */ /* 0x020fc800078e3cff */
[----:B------:R-:W-:-:S13]  /*0230*/  ISETP.GT.AND P0, PT, R0, -0x1, PT ;  /* 0xffffffff0000780c */ /* 0x000fda0003f04270 */
[----:B------:R-:W-:Y:S05]  /*0240*/  @P0 BRA `(.L_x_474) ;  /* 0xfffffffc00e80947 */ /* 0x000fea000383ffff */
.L_x_473:
[----:B------:R-:W-:Y:S05]  /*0250*/  WARPSYNC.ALL ;  /* 0x0000000000007948 */ /* 0x000fea0003800000 */
[----:B------:R-:W-:Y:S06]  /*0260*/  BAR.SYNC.DEFER_BLOCKING 0x0 ;  /* 0x0000000000007b1d */ /* 0x000fec0000010000 */
[----:B------:R-:W-:Y:S05]  /*0270*/  BRA `(.L_x_475) ;  /* 0x0000002800e07947 */ /* 0x000fea0003800000 */
.L_x_472:
[----:B------:R-:W0:Y:S01]  /*0280*/  S2R R52, SR_TID.X ;  /* 0x0000000000347919 */ /* 0x000e220000002100 */
[----:B------:R-:W-:Y:S01]  /*0290*/  MOV R0, 0x400 ;  /* 0x0000040000007802 */ /* 0x000fe20000000f00 */
[----:B------:R-:W-:Y:S01]  /*02a0*/  USHF.L.U32 UR4, UR14, 0x3, URZ ;  /* 0x000000030e047899 */ /* 0x000fe2000800063f */
[----:B------:R-:W-:Y:S01]  /*02b0*/  CS2R R12, SRZ ;  /* 0x00000000000c7805 */ /* 0x000fe2000001ff00 */
[----:B------:R-:W1:Y:S01]  /*02c0*/  S2R R7, SR_CgaCtaId ;  /* 0x0000000000077919 */ /* 0x000e620000008800 */
[----:B------:R-:W-:Y:S01]  /*02d0*/  IADD3 R0, R0, 0x2800, RZ ;  /* 0x0000280000007810 */ /* 0x000fe20007ffe0ff */
[----:B------:R-:W-:Y:S01]  /*02e0*/  ULOP3.LUT UR4, UR4, 0x38, URZ, 0xc0, !UPT ;  /* 0x0000003804047892 */ /* 0x000fe2000f8ec03f */
[----:B------:R-:W-:Y:S02]  /*02f0*/  CS2R R14, SRZ ;  /* 0x00000000000e7805 */ /* 0x000fe4000001ff00 */
[----:B------:R-:W-:Y:S02]  /*0300*/  CS2R R16, SRZ ;  /* 0x0000000000107805 */ /* 0x000fe4000001ff00 */
[----:B------:R-:W-:-:S02]  /*0310*/  CS2R R18, SRZ ;  /* 0x0000000000127805 */ /* 0x000fc4000001ff00 */
[----:B0-----:R-:W-:Y:S01]  /*0320*/  SHF.R.S32.HI R5, RZ, 0x1f, R52 ;  /* 0x0000001fff057819 */ /* 0x001fe20000011434 */
[----:B------:R-:W-:-:S03]  /*0330*/  IMAD.WIDE.U32 R2, R52, -0x33333333, RZ ;  /* 0xcccccccd34027825 */ /* 0x000fc600078e00ff */
[----:B------:R-:W-:Y:S02]  /*0340*/  LEA.HI R4, R5, R52, RZ, 0x2 ;  /* 0x0000003405047211 */ /* 0x000fe400078f10ff */
[----:B-1----:R-:W-:Y:S02]  /*0350*/  LEA R50, R7, R0, 0x18 ;  /* 0x0000000007327211 */ /* 0x002fe400078ec0ff */
[----:B------:R-:W-:Y:S02]  /*0360*/  SHF.R.S32.HI R51, RZ, 0x2, R4 ;  /* 0x00000002ff337819 */ /* 0x000fe40000011404 */
[----:B------:R-:W-:Y:S02]  /*0370*/  SHF.R.U32.HI R21, RZ, 0x6, R3 ;  /* 0x00000006ff157819 */ /* 0x000fe40000011603 */
[C---:B------:R-:W-:Y:S01]  /*0380*/  IADD3 R6, R51.reuse, 0x50, RZ ;  /* 0x0000005033067810 */ /* 0x040fe20007ffe0ff */
[C---:B------:R-:W-:Y:S01]  /*0390*/  VIADD R2, R51.reuse, 0xa0 ;  /* 0x000000a033027836 */ /* 0x040fe20000000000 */
[----:B------:R-:W-:-:S02]  /*03a0*/  IADD3 R0, R51, 0xf0, RZ ;  /* 0x000000f033007810 */ /* 0x000fc40007ffe0ff */
[----:B------:R-:W-:Y:S02]  /*03b0*/  SHF.R.S32.HI R7, RZ, 0x1f, R6 ;  /* 0x0000001fff077819 */ /* 0x000fe40000011406 */
[----:B------:R-:W-:Y:S02]  /*03c0*/  SHF.R.S32.HI R9, RZ, 0x1f, R2 ;  /* 0x0000001fff097819 */ /* 0x000fe40000011402 */
[----:B------:R-:W-:Y:S02]  /*03d0*/  SHF.R.S32.HI R11, RZ, 0x1f, R0 ;  /* 0x0000001fff0b7819 */ /* 0x000fe40000011400 */
[----:B------:R-:W-:Y:S01]  /*03e0*/  LEA.HI R7, R7, R6, RZ, 0x2 ;  /* 0x0000000607077211 */ /* 0x000fe200078f10ff */
[----:B------:R-:W-:Y:S01]  /*03f0*/  VIADD R6, R21, UR4 ;  /* 0x0000000415067c36 */ /* 0x000fe20008000000 */
[----:B------:R-:W-:Y:S01]  /*0400*/  LEA.HI R9, R9, R2, RZ, 0x2 ;  /* 0x0000000209097211 */ /* 0x000fe200078f10ff */
[----:B------:R-:W-:Y:S01]  /*0410*/  UMOV UR4, URZ ;  /* 0x0000003f00047c82 */ /* 0x000fe20008000000 */
[----:B------:R-:W-:Y:S01]  /*0420*/  LEA.HI R5, R5, R52, RZ, 0x4 ;  /* 0x0000003405057211 */ /* 0x000fe200078f20ff */
[----:B------:R-:W-:Y:S01]  /*0430*/  IMAD R6, R6, 0xa00, RZ ;  /* 0x00000a0006067824 */ /* 0x000fe200078e02ff */
[----:B------:R-:W-:-:S02]  /*0440*/  LOP3.LUT R3, R4, 0xfffffffc, RZ, 0xc0, !PT ;  /* 0xfffffffc04037812 */ /* 0x000fc400078ec0ff */
[----:B------:R-:W-:Y:S02]  /*0450*/  LEA.HI R11, R11, R0, RZ, 0x2 ;  /* 0x000000000b0b7211 */ /* 0x000fe400078f10ff */
[----:B------:R-:W-:Y:S02]  /*0460*/  SHF.R.U32.HI R0, RZ, 0x4, R5 ;  /* 0x00000004ff007819 */ /* 0x000fe40000011605 */
[----:B------:R-:W-:Y:S02]  /*0470*/  IADD3 R3, -R3, R52, RZ ;  /* 0x0000003403037210 */ /* 0x000fe40007ffe1ff */
[----:B------:R-:W-:Y:S01]  /*0480*/  SHF.R.U32.HI R10, RZ, 0x2, R7 ;  /* 0x00000002ff0a7819 */ /* 0x000fe20000011607 */
[----:B------:R-:W-:Y:S01]  /*0490*/  IMAD R7, R21, -0x50, R52 ;  /* 0xffffffb015077824 */ /* 0x000fe200078e0234 */
[----:B------:R-:W-:Y:S02]  /*04a0*/  SHF.R.U32.HI R2, RZ, 0x2, R9 ;  /* 0x00000002ff027819 */ /* 0x000fe40000011609 */
[----:B------:R-:W-:-:S02]  /*04b0*/  SHF.R.U32.HI R8, RZ, 0x2, R11 ;  /* 0x00000002ff087819 */ /* 0x000fc4000001160b */
[C---:B------:R-:W-:Y:S02]  /*04c0*/  LOP3.LUT R11, R3.reuse, 0x3, R0, 0x78, !PT ;  /* 0x00000003030b7812 */ /* 0x040fe400078e7800 */
[C---:B------:R-:W-:Y:S02]  /*04d0*/  LOP3.LUT R10, R3.reuse, 0x3, R10, 0x78, !PT ;  /* 0x00000003030a7812 */ /* 0x040fe400078e780a */
[C---:B------:R-:W-:Y:S02]  /*04e0*/  LOP3.LUT R9, R3.reuse, 0x3, R2, 0x78, !PT ;  /* 0x0000000303097812 */ /* 0x040fe400078e7802 */
[----:B------:R-:W-:-:S07]  /*04f0*/  LOP3.LUT R8, R3, 0x3, R8, 0x78, !PT ;  /* 0x0000000303087812 */ /* 0x000fce00078e7808 */
.L_x_488:
[----:B------:R-:W-:Y:S01]  /*0500*/  ULOP3.LUT UR6, UR9, 0x7, URZ, 0xc0, !UPT ;  /* 0x0000000709067892 */ /* 0x000fe2000f8ec03f */
[----:B------:R-:W0:Y:S01]  /*0510*/  LDC.64 R26, c[0x0][0x238] ;  /* 0x00008e00ff1a7b82 */ /* 0x000e220000000a00 */
[----:B------:R-:W-:Y:S02]  /*0520*/  USHF.R.U64 UR11, UR9, 0x3, UR5 ;  /* 0x00000003090b7899 */ /* 0x000fe40008001205 */
[----:B------:R-:W-:Y:S02]  /*0530*/  UIMAD UR7, UR6, 0x140, URZ ;  /* 0x00000140060778a4 */ /* 0x000fe4000f8e023f */
[----:B------:R-:W-:Y:S02]  /*0540*/  USHF.R.U32.HI UR6, URZ, 0x3, UR5 ;  /* 0x000000033f067899 */ /* 0x000fe40008011605 */
[----:B------:R-:W-:Y:S01]  /*0550*/  MOV R21, UR11 ;  /* 0x0000000b00157c02 */ /* 0x000fe20008000f00 */
[----:B------:R-:W-:Y:S01]  /*0560*/  ULDC.64 UR16, c[0x0][0x248] ;  /* 0x0000920000107ab9 */ /* 0x000fe20000000a00 */
[----:B------:R-:W-:Y:S01]  /*0570*/  LEA R22, R7, UR7, 0x2 ;  /* 0x0000000707167c11 */ /* 0x000fe2000f8e10ff */
[----:B-1----:R-:W1:Y:S01]  /*0580*/  LDC.64 R24, c[0x0][0x240] ;  /* 0x00009000ff187b82 */ /* 0x002e620000000a00 */
[----:B------:R-:W-:Y:S01]  /*0590*/  MOV R4, UR6 ;  /* 0x0000000600047c02 */ /* 0x000fe20008000f00 */
[----:B------:R-:W-:Y:S01]  /*05a0*/  UIMAD UR6, UR6, 0x28000, URZ ;  /* 0x00028000060678a4 */ /* 0x000fe2000f8e023f */
[----:B------:R-:W-:Y:S01]  /*05b0*/  SHF.R.S32.HI R23, RZ, 0x1f, R22 ;  /* 0x0000001fff177819 */ /* 0x000fe20000011416 */
[----:B------:R-:W-:Y:S01]  /*05c0*/  IMAD.WIDE.U32 R2, R22, -0x33333333, RZ ;  /* 0xcccccccd16027825 */ /* 0x000fe200078e00ff */
[----:B------:R-:W-:-:S04]  /*05d0*/  ULDC.64 UR18, c[0x0][0x228] ;  /* 0x00008a0000127ab9 */ /* 0x000fc80000000a00 */
[----:B------:R-:W-:Y:S01]  /*05e0*/  SHF.R.U32.HI R5, RZ, 0x7, R3 ;  /* 0x00000007ff057819 */ /* 0x000fe20000011603 */
[----:B------:R-:W-:-:S03]  /*05f0*/  IMAD.WIDE.U32 R2, R21, 0x28000, R22 ;  /* 0x0002800015027825 */ /* 0x000fc600078e0016 */
[----:B------:R-:W-:Y:S01]  /*0600*/  LEA R0, P0, R21, R5, 0x4 ;  /* 0x0000000515007211 */ /* 0x000fe200078020ff */
[----:B------:R-:W-:Y:S01]  /*0610*/  VIADD R28, R3, UR6 ;  /* 0x00000006031c7c36 */ /* 0x000fe20008000000 */
[----:B------:R-:W-:Y:S01]  /*0620*/  IADD3 R3, P1, R6, R2, RZ ;  /* 0x0000000206037210 */ /* 0x000fe20007f3e0ff */
[----:B0-----:R-:W-:Y:S01]  /*0630*/  IMAD.WIDE R26, R22, 0x2, R26 ;  /* 0x00000002161a7825 */ /* 0x001fe200078e021a */
[----:B------:R-:W-:Y:S01]  /*0640*/  LEA.HI.X R21, R21, RZ, R4, 0x4, P0 ;  /* 0x000000ff15157211 */ /* 0x000fe200000f2404 */
[----:B------:R-:W-:Y:S01]  /*0650*/  ULDC UR6, c[0x0][0x250] ;  /* 0x0000940000067ab9 */ /* 0x000fe20000000800 */
[C---:B------:R-:W-:Y:S02]  /*0660*/  LEA R32, P0, R0.reuse, UR16, 0x3 ;  /* 0x0000001000207c11 */ /* 0x040fe4000f8018ff */
[----:B------:R-:W-:Y:S02]  /*0670*/  SHF.L.U32 R4, R3, 0x1, RZ ;  /* 0x0000000103047819 */ /* 0x000fe400000006ff */
[----:B------:R-:W-:Y:S01]  /*0680*/  LEA.HI.X R33, R0, UR17, R21, 0x3, P0 ;  /* 0x0000001100217c11 */ /* 0x000fe200080f1c15 */
[----:B------:R-:W-:Y:S01]  /*0690*/  ULDC.64 UR16, c[0x0][0x230] ;  /* 0x00008c0000107ab9 */ /* 0x000fe20000000a00 */
[----:B------:R-:W-:-:S04]  /*06a0*/  IADD3.X R0, RZ, R28, RZ, P1, !PT ;  /* 0x0000001cff007210 */ /* 0x000fc80000ffe4ff */
[----:B------:R-:W2:Y:S01]  /*06b0*/  LDG.E.64.CONSTANT R32, desc[UR12][R32.64] ;  /* 0x0000000c20207981 */ /* 0x000ea2000c1e9b00 */
[----:B------:R-:W-:Y:S02]  /*06c0*/  SHF.L.U64.HI R3, R3, 0x1, R0 ;  /* 0x0000000103037819 */ /* 0x000fe40000010200 */
[----:B------:R-:W-:-:S04]  /*06d0*/  IADD3 R20, P0, R4, UR16, RZ ;  /* 0x0000001004147c10 */ /* 0x000fc8000ff1e0ff */
[----:B------:R-:W-:Y:S01]  /*06e0*/  IADD3.X R21, R3, UR17, RZ, P0, !PT ;  /* 0x0000001103157c10 */ /* 0x000fe200087fe4ff */
[----:B-1----:R-:W-:Y:S02]  /*06f0*/  IMAD.WIDE R24, R22, 0x2, R24 ;  /* 0x0000000216187825 */ /* 0x002fe400078e0218 */
[----:B------:R-:W3:Y:S04]  /*0700*/  LDG.E.64.CONSTANT R22, desc[UR12][R26.64] ;  /* 0x0000000c1a167981 */ /* 0x000ee8000c1e9b00 */
[----:B------:R-:W4:Y:S04]  /*0710*/  LDG.E.64.CONSTANT R20, desc[UR12][R20.64] ;  /* 0x0000000c14147981 */ /* 0x000f28000c1e9b00 */
[----:B------:R-:W5:Y:S01]  /*0720*/  LDG.E.64.CONSTANT R24, desc[UR12][R24.64] ;  /* 0x0000000c18187981 */ /* 0x000f62000c1e9b00 */
[----:B------:R-:W-:Y:S01]  /*0730*/  VIADD R29, R6, 0x2800 ;  /* 0x00002800061d7836 */ /* 0x000fe20000000000 */
[----:B------:R-:W-:-:S04]  /*0740*/  IADD3 R36, P0, R4, UR18, RZ ;  /* 0x0000001204247c10 */ /* 0x000fc8000ff1e0ff */
[----:B------:R-:W-:-:S04]  /*0750*/  IADD3 R29, P1, R29, R2, RZ ;  /* 0x000000021d1d7210 */ /* 0x000fc80007f3e0ff */
[----:B------:R-:W-:Y:S02]  /*0760*/  IADD3.X R0, RZ, R28, RZ, P1, !PT ;  /* 0x0000001cff007210 */ /* 0x000fe40000ffe4ff */
[----:B------:R-:W-:Y:S02]  /*0770*/  SHF.L.U32 R2, R29, 0x1, RZ ;  /* 0x000000011d027819 */ /* 0x000fe400000006ff */
[----:B------:R-:W-:Y:S02]  /*0780*/  IADD3.X R37, R3, UR19, RZ, P0, !PT ;  /* 0x0000001303257c10 */ /* 0x000fe400087fe4ff */
[----:B------:R-:W-:Y:S02]  /*0790*/  SHF.L.U64.HI R0, R29, 0x1, R0 ;  /* 0x000000011d007819 */ /* 0x000fe40000010200 */
[----:B------:R-:W-:Y:S01]  /*07a0*/  IADD3 R28, P0, R2, UR16, RZ ;  /* 0x00000010021c7c10 */ /* 0x000fe2000ff1e0ff */
[----:B------:R0:W3:Y:S03]  /*07b0*/  LDG.E.64.CONSTANT R26, desc[UR12][R36.64] ;  /* 0x0000000c241a7981 */ /* 0x0000e6000c1e9b00 */
[----:B------:R-:W-:-:S06]  /*07c0*/  IADD3.X R29, R0, UR17, RZ, P0, !PT ;  /* 0x00000011001d7c10 */ /* 0x000fcc00087fe4ff */
[----:B------:R-:W3:Y:S01]  /*07d0*/  LDG.E.64.CONSTANT R28, desc[UR12][R28.64] ;  /* 0x0000000c1c1c7981 */ /* 0x000ee2000c1e9b00 */
[----:B------:R-:W-:-:S04]  /*07e0*/  IADD3 R30, P0, R2, UR18, RZ ;  /* 0x00000012021e7c10 */ /* 0x000fc8000ff1e0ff */
[----:B------:R-:W-:-:S06]  /*07f0*/  IADD3.X R31, R0, UR19, RZ, P0, !PT ;  /* 0x00000013001f7c10 */ /* 0x000fcc00087fe4ff */
[----:B------:R-:W3:Y:S01]  /*0800*/  LDG.E.64.CONSTANT R30, desc[UR12][R30.64] ;  /* 0x0000000c1e1e7981 */ /* 0x000ee2000c1e9b00 */
[----:B--2---:R-:W-:-:S06]  /*0810*/  FADD.FTZ R33, R33, UR6 ;  /* 0x0000000621217e21 */ /* 0x004fcc0008010000 */
[----:B------:R-:W1:Y:S01]  /*0820*/  MUFU.RSQ R33, R33 ;  /* 0x0000002100217308 */ /* 0x000e620000001400 */
[----:B----4-:R-:W-:-:S04]  /*0830*/  IMAD.U32 R35, R20, 0x10000, RZ ;  /* 0x0001000014237824 */ /* 0x010fc800078e00ff */
[----:B------:R-:W-:Y:S01]  /*0840*/  FADD.FTZ R38, -R32, R35 ;  /* 0x0000002320267221 */ /* 0x000fe20000010100 */
[----:B------:R-:W-:Y:S01]  /*0850*/  SHF.L.U32 R35, R21, 0x10, RZ ;  /* 0x0000001015237819 */ /* 0x000fe200000006ff */
[----:B-----5:R-:W-:Y:S01]  /*0860*/  IMAD.U32 R45, R24, 0x10000, RZ ;  /* 0x00010000182d7824 */ /* 0x020fe200078e00ff */
[----:B---3--:R-:W-:Y:S01]  /*0870*/  SHF.L.U32 R34, R22, 0x10, RZ ;  /* 0x0000001016227819 */ /* 0x008fe200000006ff */
[----:B-1----:R-:W-:Y:S01]  /*0880*/  FMUL.FTZ R38, R33, R38 ;  /* 0x0000002621267220 */ /* 0x002fe20000410000 */
[----:B0-----:R-:W-:Y:S01]  /*0890*/  PRMT R36, R20, 0x7632, R36 ;  /* 0x0000763214247816 */ /* 0x001fe20000000024 */
[----:B------:R-:W-:Y:S01]  /*08a0*/  FADD.FTZ R46, -R32, R35 ;  /* 0x00000023202e7221 */ /* 0x000fe20000010100 */
[----:B------:R-:W-:Y:S01]  /*08b0*/  SHF.L.U32 R44, R23, 0x10, RZ ;  /* 0x00000010172c7819 */ /* 0x000fe200000006ff */
[----:B------:R-:W-:Y:S01]  /*08c0*/  FFMA.FTZ R35, R38, R34, R45 ;  /* 0x0000002226237223 */ /* 0x000fe2000001002d */
[----:B------:R-:W-:Y:S01]  /*08d0*/  SHF.L.U32 R49, R25, 0x10, RZ ;  /* 0x0000001019317819 */ /* 0x000fe200000006ff */
[----:B------:R-:W-:-:S02]  /*08e0*/  IMAD.U32 R37, R36, 0x10000, RZ ;  /* 0x0001000024257824 */ /* 0x000fc400078e00ff */
[----:B------:R-:W-:Y:S01]  /*08f0*/  FMUL.FTZ R46, R33, R46 ;  /* 0x0000002e212e7220 */ /* 0x000fe20000410000 */
[----:B------:R-:W-:Y:S01]  /*0900*/  PRMT R39, R21, 0x7632, R39 ;  /* 0x0000763215277816 */ /* 0x000fe20000000027 */
[----:B------:R-:W-:Y:S01]  /*0910*/  FMUL.FTZ R48, R35, -1.4426950216293334961 ;  /* 0xbfb8aa3b23307820 */ /* 0x000fe20000410000 */
[----:B------:R-:W-:Y:S01]  /*0920*/  PRMT R41, R22, 0x7632, R41 ;  /* 0x0000763216297816 */ /* 0x000fe20000000029 */
[----:B------:R-:W-:Y:S01]  /*0930*/  FADD.FTZ R40, -R32, R37 ;  /* 0x0000002520287221 */ /* 0x000fe20000010100 */
[----:B------:R-:W-:Y:S01]  /*0940*/  PRMT R54, R24, 0x7632, R54 ;  /* 0x0000763218367816 */ /* 0x000fe20000000036 */
[----:B------:R-:W-:Y:S01]  /*0950*/  FFMA.FTZ R36, R46, R44, R49 ;  /* 0x0000002c2e247223 */ /* 0x000fe20000010031 */
[----:B------:R-:W-:Y:S01]  /*0960*/  IMAD.U32 R37, R39, 0x10000, RZ ;  /* 0x0001000027257824 */ /* 0x000fe200078e00ff */
[----:B------:R-:W-:Y:S01]  /*0970*/  SHF.L.U32 R41, R41, 0x10, RZ ;  /* 0x0000001029297819 */ /* 0x000fe200000006ff */
[----:B------:R-:W0:Y:S01]  /*0980*/  MUFU.EX2 R48, R48 ;  /* 0x0000003000307308 */ /* 0x000e220000000800 */
[----:B------:R-:W-:Y:S01]  /*0990*/  SHF.L.U32 R54, R54, 0x10, RZ ;  /* 0x0000001036367819 */ /* 0x000fe200000006ff */
[----:B------:R-:W-:Y:S01]  /*09a0*/  FMUL.FTZ R55, R36, -1.4426950216293334961 ;  /* 0xbfb8aa3b24377820 */ /* 0x000fe20000410000 */
[----:B------:R-:W-:Y:S01]  /*09b0*/  PRMT R42, R23, 0x7632, R42 ;  /* 0x00007632172a7816 */ /* 0x000fe2000000002a */
[----:B------:R-:W-:Y:S01]  /*09c0*/  FMUL.FTZ R43, R33, R40 ;  /* 0x00000028212b7220 */ /* 0x000fe20000410000 */
[----:B------:R-:W-:Y:S01]  /*09d0*/  PRMT R47, R25, 0x7632, R47 ;  /* 0x00007632192f7816 */ /* 0x000fe2000000002f */
[----:B------:R-:W-:Y:S01]  /*09e0*/  FADD.FTZ R56, -R32, R37 ;  /* 0x0000002520387221 */ /* 0x000fe20000010100 */
[----:B------:R-:W-:Y:S01]  /*09f0*/  SHF.L.U32 R42, R42, 0x10, RZ ;  /* 0x000000102a2a7819 */ /* 0x000fe200000006ff */
[----:B------:R-:W-:Y:S01]  /*0a00*/  FFMA.FTZ R40, R43, R41, R54 ;  /* 0x000000292b287223 */ /* 0x000fe20000010036 */
[----:B------:R-:W-:Y:S01]  /*0a10*/  SHF.L.U32 R47, R47, 0x10, RZ ;  /* 0x000000102f2f7819 */ /* 0x000fe200000006ff */
[----:B------:R-:W-:Y:S01]  /*0a20*/  FMUL.FTZ R37, R33, R56 ;  /* 0x0000003821257220 */ /* 0x000fe20000410000 */
[----:B------:R-:W1:Y:S01]  /*0a30*/  MUFU.EX2 R55, R55 ;  /* 0x0000003700377308 */ /* 0x000e620000000800 */
[----:B------:R-:W-:-:S02]  /*0a40*/  FMUL.FTZ R57, R40, -1.4426950216293334961 ;  /* 0xbfb8aa3b28397820 */ /* 0x000fc40000410000 */
[----:B------:R-:W-:-:S04]  /*0a50*/  FFMA.FTZ R39, R37, R42, R47 ;  /* 0x0000002a25277223 */ /* 0x000fc8000001002f */
[----:B------:R-:W-:Y:S01]  /*0a60*/  FMUL.FTZ R59, R39, -1.4426950216293334961 ;  /* 0xbfb8aa3b273b7820 */ /* 0x000fe20000410000 */
[----:B------:R-:W2:Y:S01]  /*0a70*/  MUFU.EX2 R57, R57 ;  /* 0x0000003900397308 */ /* 0x000ea20000000800 */
[----:B0-----:R-:W-:-:S07]  /*0a80*/  FADD.FTZ R53, R48, 1 ;  /* 0x3f80000030357421 */ /* 0x001fce0000010000 */
[----:B------:R-:W0:Y:S01]  /*0a90*/  MUFU.EX2 R56, R59 ;  /* 0x0000003b00387308 */ /* 0x000e220000000800 */
[----:B-1----:R-:W-:-:S07]  /*0aa0*/  FADD.FTZ R48, R55, 1 ;  /* 0x3f80000037307421 */ /* 0x002fce0000010000 */
[----:B------:R-:W1:Y:S01]  /*0ab0*/  MUFU.RCP R53, R53 ;  /* 0x0000003500357308 */ /* 0x000e620000001000 */
[----:B--2---:R-:W-:-:S07]  /*0ac0*/  FADD.FTZ R55, R57, 1 ;  /* 0x3f80000039377421 */ /* 0x004fce0000010000 */
[----:B------:R-:W2:Y:S01]  /*0ad0*/  MUFU.RCP R48, R48 ;  /* 0x0000003000307308 */ /* 0x000ea20000001000 */
[----:B0-----:R-:W-:-:S07]  /*0ae0*/  FADD.FTZ R56, R56, 1 ;  /* 0x3f80000038387421 */ /* 0x001fce0000010000 */
[----:B------:R-:W0:Y:S01]  /*0af0*/  MUFU.RCP R55, R55 ;  /* 0x0000003700377308 */ /* 0x000e220000001000 */
[----:B-1----:R-:W-:-:S07]  /*0b00*/  FADD.FTZ R58, -R53, 1 ;  /* 0x3f800000353a7421 */ /* 0x002fce0000010100 */
[----:B------:R-:W1:Y:S01]  /*0b10*/  MUFU.RCP R56, R56 ;  /* 0x0000003800387308 */ /* 0x000e620000001000 */
[----:B------:R-:W-:Y:S01]  /*0b20*/  FFMA.FTZ R58, R35, R58, 1 ;  /* 0x3f800000233a7423 */ /* 0x000fe2000001003a */
[----:B--2---:R-:W-:-:S04]  /*0b30*/  FADD.FTZ R35, -R48, 1 ;  /* 0x3f80000030237421 */ /* 0x004fc80000010100 */
[----:B------:R-:W-:Y:S01]  /*0b40*/  FFMA.FTZ R57, R36, R35, 1 ;  /* 0x3f80000024397423 */ /* 0x000fe20000010023 */
[----:B------:R-:W-:-:S03]  /*0b50*/  FMUL.FTZ R35, R53, R58 ;  /* 0x0000003a35237220 */ /* 0x000fc60000410000 */
[----:B------:R-:W-:Y:S01]  /*0b60*/  FMUL.FTZ R53, R48, R57 ;  /* 0x0000003930357220 */ /* 0x000fe20000410000 */
[----:B0-----:R-:W-:-:S04]  /*0b70*/  FADD.FTZ R57, -R55, 1 ;  /* 0x3f80000037397421 */ /* 0x001fc80000010100 */
[----:B------:R-:W-:Y:S01]  /*0b80*/  FFMA.FTZ R40, R40, R57, 1 ;  /* 0x3f80000028287423 */ /* 0x000fe20000010039 */
[----:B-1----:R-:W-:-:S04]  /*0b90*/  FADD.FTZ R36, -R56, 1 ;  /* 0x3f80000038247421 */ /* 0x002fc80000010100 */
[----:B------:R-:W-:Y:S01]  /*0ba0*/  FFMA.FTZ R57, R39, R36, 1 ;  /* 0x3f80000027397423 */ /* 0x000fe20000010024 */
[----:B------:R-:W-:Y:S01]  /*0bb0*/  FMUL.FTZ R39, R55, R40 ;  /* 0x0000002837277220 */ /* 0x000fe20000410000 */
[C---:B------:R-:W-:Y:S01]  /*0bc0*/  IMAD.U32 R40, R26.reuse, 0x10000, RZ ;  /* 0x000100001a287824 */ /* 0x040fe200078e00ff */
[----:B------:R-:W-:Y:S01]  /*0bd0*/  PRMT R36, R26, 0x7632, R36 ;  /* 0x000076321a247816 */ /* 0x000fe20000000024 */
[----:B------:R-:W-:Y:S01]  /*0be0*/  FMUL.FTZ R56, R56, R57 ;  /* 0x0000003938387220 */ /* 0x000fe20000410000 */
[----:B------:R-:W-:Y:S01]  /*0bf0*/  IMAD.U32 R57, R28, 0x10000, RZ ;  /* 0x000100001c397824 */ /* 0x000fe200078e00ff */
[----:B------:R-:W-:Y:S01]  /*0c00*/  SHF.L.U32 R48, R27, 0x10, RZ ;  /* 0x000000101b307819 */ /* 0x000fe200000006ff */
[----:B------:R-:W-:Y:S01]  /*0c10*/  FMUL.FTZ R55, R40, R35 ;  /* 0x0000002328377220 */ /* 0x000fe20000410000 */
[----:B------:R-:W-:Y:S01]  /*0c20*/  SHF.L.U32 R36, R36, 0x10, RZ ;  /* 0x0000001024247819 */ /* 0x000fe200000006ff */
[----:B------:R-:W-:Y:S02]  /*0c30*/  FADD.FTZ R40, -R32, R57 ;  /* 0x0000003920287221 */ /* 0x000fe40000010100 */
[----:B------:R-:W-:Y:S01]  /*0c40*/  FMUL.FTZ R53, R48, R53 ;  /* 0x0000003530357220 */ /* 0x000fe20000410000 */
[----:B------:R-:W-:Y:S01]  /*0c50*/  FMUL.FTZ R35, R34, R55 ;  /* 0x0000003722237220 */ /* 0x000fe20000410000 */
[----:B------:R-:W-:Y:S01]  /*0c60*/  PRMT R48, R28, 0x7632, R48 ;  /* 0x000076321c307816 */ /* 0x000fe20000000030 */
[----:B------:R-:W-:Y:S01]  /*0c70*/  FMUL.FTZ R36, R36, R39 ;  /* 0x0000002724247220 */ /* 0x000fe20000410000 */
[----:B------:R-:W-:Y:S01]  /*0c80*/  FMUL.FTZ R40, R33, R40 ;  /* 0x0000002821287220 */ /* 0x000fe20000410000 */
[C---:B------:R-:W-:Y:S01]  /*0c90*/  FFMA.FTZ R39, R38.reuse, R55, R12 ;  /* 0x0000003726277223 */ /* 0x040fe2000001000c */
[----:B------:R-:W-:Y:S01]  /*0ca0*/  FFMA.FTZ R38, R38, R35, RZ ;  /* 0x0000002326267223 */ /* 0x000fe200000100ff */
[----:B------:R-:W-:Y:S01]  /*0cb0*/  SHF.L.U32 R35, R48, 0x10, RZ ;  /* 0x0000001030237819 */ /* 0x000fe200000006ff */
[----:B------:R-:W-:Y:S01]  /*0cc0*/  FFMA.FTZ R48, R34, R40, R45 ;  /* 0x0000002822307223 */ /* 0x000fe2000001002d */
[----:B------:R-:W-:-:S03]  /*0cd0*/  FMUL.FTZ R12, R41, R36 ;  /* 0x00000024290c7220 */ /* 0x000fc60000410000 */
[----:B------:R-:W-:Y:S01]  /*0ce0*/  FMUL.FTZ R58, R48, -1.4426950216293334961 ;  /* 0xbfb8aa3b303a7820 */ /* 0x000fe20000410000 */
[----:B------:R-:W-:Y:S01]  /*0cf0*/  FFMA.FTZ R57, R43, R12, R38 ;  /* 0x0000000c2b397223 */ /* 0x000fe20000010026 */
[----:B------:R-:W-:Y:S02]  /*0d00*/  FADD.FTZ R38, -R32, R35 ;  /* 0x0000002320267221 */ /* 0x000fe40000010100 */
[----:B------:R-:W0:Y:S02]  /*0d10*/  MUFU.EX2 R45, R58 ;  /* 0x0000003a002d7308 */ /* 0x000e240000000800 */
[----:B------:R-:W-:Y:S01]  /*0d20*/  FMUL.FTZ R38, R33, R38 ;  /* 0x0000002621267220 */ /* 0x000fe20000410000 */
[----:B------:R-:W-:-:S03]  /*0d30*/  FMUL.FTZ R12, R44, R53 ;  /* 0x000000352c0c7220 */ /* 0x000fc60000410000 */
[----:B------:R-:W-:Y:S01]  /*0d40*/  FFMA.FTZ R35, R41, R38, R54 ;  /* 0x0000002629237223 */ /* 0x000fe20000010036 */
[C---:B------:R-:W-:Y:S01]  /*0d50*/  FFMA.FTZ R12, R46.reuse, R12, R57 ;  /* 0x0000000c2e0c7223 */ /* 0x040fe20000010039 */
[----:B------:R-:W-:Y:S02]  /*0d60*/  PRMT R59, R27, 0x7632, R59 ;  /* 0x000076321b3b7816 */ /* 0x000fe4000000003b */
[----:B------:R-:W-:Y:S01]  /*0d70*/  FMUL.FTZ R57, R35, -1.4426950216293334961 ;  /* 0xbfb8aa3b23397820 */ /* 0x000fe20000410000 */
[----:B------:R-:W-:Y:S01]  /*0d80*/  FFMA.FTZ R16, R46, R53, R16 ;  /* 0x000000352e107223 */ /* 0x000fe20000010010 */
[----:B------:R-:W-:Y:S01]  /*0d90*/  SHF.L.U32 R59, R59, 0x10, RZ ;  /* 0x000000103b3b7819 */ /* 0x000fe200000006ff */
[----:B------:R-:W-:Y:S01]  /*0da0*/  FADD.FTZ R46, R55, R13 ;  /* 0x0000000d372e7221 */ /* 0x000fe20000010000 */
[----:B------:R-:W-:Y:S02]  /*0db0*/  IMAD.U32 R13, R29, 0x10000, RZ ;  /* 0x000100001d0d7824 */ /* 0x000fe400078e00ff */
[----:B------:R-:W1:Y:S01]  /*0dc0*/  MUFU.EX2 R57, R57 ;  /* 0x0000003900397308 */ /* 0x000e620000000800 */
[----:B0-----:R-:W-:Y:S01]  /*0dd0*/  FADD.FTZ R54, R45, 1 ;  /* 0x3f8000002d367421 */ /* 0x001fe20000010000 */
[----:B------:R-:W-:Y:S01]  /*0de0*/  FFMA.FTZ R58, R34, R55, RZ ;  /* 0x00000037223a7223 */ /* 0x000fe200000100ff */
[----:B------:R-:W-:Y:S01]  /*0df0*/  FMUL.FTZ R45, R59, R56 ;  /* 0x000000383b2d7220 */ /* 0x000fe20000410000 */
[----:B------:R-:W-:-:S02]  /*0e00*/  FADD.FTZ R56, -R32, R13 ;  /* 0x0000000d20387221 */ /* 0x000fc40000010100 */
[----:B------:R-:W-:Y:S02]  /*0e10*/  FFMA.FTZ R13, R41, R36, R58 ;  /* 0x00000024290d7223 */ /* 0x000fe4000001003a */
[----:B------:R-:W0:Y:S01]  /*0e20*/  MUFU.RCP R54, R54 ;  /* 0x0000003600367308 */ /* 0x000e220000001000 */
[----:B------:R-:W-:Y:S01]  /*0e30*/  FADD.FTZ R17, R53, R17 ;  /* 0x0000001135117221 */ /* 0x000fe20000010000 */
[----:B------:R-:W-:Y:S01]  /*0e40*/  FFMA.FTZ R13, R44, R53, R13 ;  /* 0x000000352c0d7223 */ /* 0x000fe2000001000d */
[----:B------:R-:W-:Y:S01]  /*0e50*/  FMUL.FTZ R53, R33, R56 ;  /* 0x0000003821357220 */ /* 0x000fe20000410000 */
[----:B------:R-:W-:-:S03]  /*0e60*/  PRMT R59, R29, 0x7632, R59 ;  /* 0x000076321d3b7816 */ /* 0x000fc6000000003b */
[----:B------:R-:W-:Y:S01]  /*0e70*/  FFMA.FTZ R49, R44, R53, R49 ;  /* 0x000000352c317223 */ /* 0x000fe20000010031 */
[----:B-1----:R-:W-:Y:S01]  /*0e80*/  FADD.FTZ R55, R57, 1 ;  /* 0x3f80000039377421 */ /* 0x002fe20000010000 */
[----:B------:R-:W-:Y:S02]  /*0e90*/  SHF.L.U32 R57, R59, 0x10, RZ ;  /* 0x000000103b397819 */ /* 0x000fe400000006ff */
[----:B------:R-:W-:-:S03]  /*0ea0*/  FMUL.FTZ R60, R49, -1.4426950216293334961 ;  /* 0xbfb8aa3b313c7820 */ /* 0x000fc60000410000 */
[----:B------:R-:W-:Y:S01]  /*0eb0*/  FADD.FTZ R56, -R32, R57 ;  /* 0x0000003920387221 */ /* 0x000fe20000010100 */
[----:B0-----:R-:W-:Y:S02]  /*0ec0*/  FADD.FTZ R59, -R54, 1 ;  /* 0x3f800000363b7421 */ /* 0x001fe40000010100 */
[----:B------:R-:W0:Y:S02]  /*0ed0*/  MUFU.EX2 R60, R60 ;  /* 0x0000003c003c7308 */ /* 0x000e240000000800 */
[----:B------:R-:W-:Y:S01]  /*0ee0*/  FFMA.FTZ R59, R48, R59, 1 ;  /* 0x3f800000303b7423 */ /* 0x000fe2000001003b */
[----:B------:R-:W-:-:S04]  /*0ef0*/  FMUL.FTZ R48, R33, R56 ;  /* 0x0000003821307220 */ /* 0x000fc80000410000 */
[----:B------:R-:W-:-:S04]  /*0f00*/  FFMA.FTZ R57, R42, R48, R47 ;  /* 0x000000302a397223 */ /* 0x000fc8000001002f */
[----:B------:R-:W-:Y:S01]  /*0f10*/  FMUL.FTZ R61, R57, -1.4426950216293334961 ;  /* 0xbfb8aa3b393d7820 */ /* 0x000fe20000410000 */
[----:B------:R-:W1:Y:S01]  /*0f20*/  MUFU.RCP R55, R55 ;  /* 0x0000003700377308 */ /* 0x000e620000001000 */
[----:B0-----:R-:W-:-:S07]  /*0f30*/  FADD.FTZ R56, R60, 1 ;  /* 0x3f8000003c387421 */ /* 0x001fce0000010000 */
[----:B------:R-:W0:Y:S08]  /*0f40*/  MUFU.EX2 R61, R61 ;  /* 0x0000003d003d7308 */ /* 0x000e300000000800 */
[----:B------:R-:W2:Y:S01]  /*0f50*/  MUFU.RCP R56, R56 ;  /* 0x0000003800387308 */ /* 0x000ea20000001000 */
[----:B-1----:R-:W-:-:S04]  /*0f60*/  FADD.FTZ R58, -R55, 1 ;  /* 0x3f800000373a7421 */ /* 0x002fc80000010100 */
[----:B------:R-:W-:Y:S01]  /*0f70*/  FFMA.FTZ R58, R35, R58, 1 ;  /* 0x3f800000233a7423 */ /* 0x000fe2000001003a */
[----:B0-----:R-:W-:Y:S01]  /*0f80*/  FADD.FTZ R47, R61, 1 ;  /* 0x3f8000003d2f7421 */ /* 0x001fe20000010000 */
[----:B------:R-:W-:Y:S02]  /*0f90*/  FMUL.FTZ R35, R54, R59 ;  /* 0x0000003b36237220 */ /* 0x000fe40000410000 */
[----:B------:R-:W-:-:S03]  /*0fa0*/  FMUL.FTZ R54, R55, R58 ;  /* 0x0000003a37367220 */ /* 0x000fc60000410000 */
[----:B------:R-:W0:Y:S01]  /*0fb0*/  MUFU.RCP R47, R47 ;  /* 0x0000002f002f7308 */ /* 0x000e220000001000 */
[----:B--2---:R-:W-:-:S04]  /*0fc0*/  FADD.FTZ R58, -R56, 1 ;  /* 0x3f800000383a7421 */ /* 0x004fc80000010100 */
[----:B------:R-:W-:Y:S01]  /*0fd0*/  FFMA.FTZ R55, R49, R58, 1 ;  /* 0x3f80000031377423 */ /* 0x000fe2000001003a */
[----:B------:R-:W-:-:S03]  /*0fe0*/  PRMT R49, R30, 0x7632, R49 ;  /* 0x000076321e317816 */ /* 0x000fc60000000031 */
[----:B------:R-:W-:Y:S01]  /*0ff0*/  FMUL.FTZ R55, R56, R55 ;  /* 0x0000003738377220 */ /* 0x000fe20000410000 */
[----:B------:R-:W-:Y:S02]  /*1000*/  SHF.L.U32 R49, R49, 0x10, RZ ;  /* 0x0000001031317819 */ /* 0x000fe400000006ff */
[----:B------:R-:W-:Y:S01]  /*1010*/  SHF.L.U32 R56, R30, 0x10, RZ ;  /* 0x000000101e387819 */ /* 0x000fe200000006ff */
[----:B------:R-:W-:Y:S02]  /*1020*/  FFMA.FTZ R13, R42, R45, R13 ;  /* 0x0000002d2a0d7223 */ /* 0x000fe4000001000d */
[----:B------:R-:W-:Y:S01]  /*1030*/  FMUL.FTZ R54, R49, R54 ;  /* 0x0000003631367220 */ /* 0x000fe20000410000 */
[----:B0-----:R-:W-:Y:S01]  /*1040*/  FADD.FTZ R58, -R47, 1 ;  /* 0x3f8000002f3a7421 */ /* 0x001fe20000010100 */
[----:B------:R-:W-:Y:S01]  /*1050*/  FMUL.FTZ R49, R56, R35 ;  /* 0x0000002338317220 */ /* 0x000fe20000410000 */
[----:B------:R-:W-:Y:S01]  /*1060*/  FMUL.FTZ R35, R42, R45 ;  /* 0x0000002d2a237220 */ /* 0x000fe20000410000 */
[----:B------:R-:W-:Y:S01]  /*1070*/  UIADD3 UR6, UP0, UR9, 0x28, URZ ;  /* 0x0000002809067890 */ /* 0x000fe2000ff1e03f */
[----:B------:R-:W-:Y:S01]  /*1080*/  FFMA.FTZ R58, R57, R58, 1 ;  /* 0x3f800000393a7423 */ /* 0x000fe2000001003a */
[----:B------:R-:W-:Y:S01]  /*1090*/  FFMA.FTZ R56, R34, R49, R13 ;  /* 0x0000003122387223 */ /* 0x000fe2000001000d */
[----:B------:R-:W-:Y:S01]  /*10a0*/  FFMA.FTZ R35, R37, R35, R12 ;  /* 0x0000002325237223 */ /* 0x000fe2000001000c */
[----:B------:R-:W-:-:S04]  /*10b0*/  IMAD.WIDE.U32 R12, R52, -0x33333333, RZ ;  /* 0xcccccccd340c7825 */ /* 0x000fc800078e00ff */
[----:B------:R-:W-:Y:S01]  /*10c0*/  FMUL.FTZ R58, R47, R58 ;  /* 0x0000003a2f3a7220 */ /* 0x000fe20000410000 */
[C---:B------:R-:W-:Y:S01]  /*10d0*/  SHF.L.U32 R12, R31.reuse, 0x10, RZ ;  /* 0x000000101f0c7819 */ /* 0x040fe200000006ff */
[----:B------:R-:W-:Y:S01]  /*10e0*/  FMUL.FTZ R34, R34, R49 ;  /* 0x0000003122227220 */ /* 0x000fe20000410000 */
[----:B------:R-:W-:Y:S01]  /*10f0*/  PRMT R47, R31, 0x7632, R47 ;  /* 0x000076321f2f7816 */ /* 0x000fe2000000002f */
[----:B------:R-:W-:Y:S01]  /*1100*/  UIADD3.X UR11, URZ, UR5, URZ, UP0, !UPT ;  /* 0x000000053f0b7290 */ /* 0x000fe200087fe43f */
[----:B------:R-:W-:Y:S01]  /*1110*/  SHF.R.U32.HI R57, RZ, 0x6, R13 ;  /* 0x00000006ff397819 */ /* 0x000fe2000001160d */
[----:B------:R-:W-:Y:S01]  /*1120*/  UISETP.GE.U32.AND UP0, UPT, UR6, UR15, UPT ;  /* 0x0000000f0600728c */ /* 0x000fe2000bf06070 */
[C---:B------:R-:W-:Y:S01]  /*1130*/  FFMA.FTZ R13, R41.reuse, R54, R56 ;  /* 0x00000036290d7223 */ /* 0x040fe20000010038 */
[----:B------:R-:W-:Y:S01]  /*1140*/  FFMA.FTZ R35, R40, R34, R35 ;  /* 0x0000002228237223 */ /* 0x000fe20000010023 */
[----:B------:R-:W-:Y:S01]  /*1150*/  FMUL.FTZ R41, R41, R54 ;  /* 0x0000003629297220 */ /* 0x000fe20000410000 */
[----:B------:R-:W-:Y:S01]  /*1160*/  FMUL.FTZ R55, R12, R55 ;  /* 0x000000370c377220 */ /* 0x000fe20000410000 */
[----:B------:R-:W-:Y:S01]  /*1170*/  IMAD.U32 R47, R47, 0x10000, RZ ;  /* 0x000100002f2f7824 */ /* 0x000fe200078e00ff */
[----:B------:R-:W-:Y:S01]  /*1180*/  UISETP.GE.AND.EX UP0, UPT, UR11, UR10, UPT, UP0 ;  /* 0x0000000a0b00728c */ /* 0x000fe2000bf06300 */
[----:B------:R-:W-:Y:S01]  /*1190*/  FFMA.FTZ R12, R38, R41, R35 ;  /* 0x00000029260c7223 */ /* 0x000fe20000010023 */
[----:B------:R-:W-:Y:S01]  /*11a0*/  FMUL.FTZ R34, R44, R55 ;  /* 0x000000372c227220 */ /* 0x000fe20000410000 */
[----:B------:R-:W-:Y:S01]  /*11b0*/  FMUL.FTZ R47, R47, R58 ;  /* 0x0000003a2f2f7220 */ /* 0x000fe20000410000 */
[----:B------:R-:W-:-:S02]  /*11c0*/  IMAD R56, R7, 0x28, R50 ;  /* 0x0000002807387824 */ /* 0x000fc400078e0232 */
[----:B------:R-:W-:Y:S01]  /*11d0*/  PLOP3.LUT P1, PT, PT, PT, UP0, 0x80, 0x0 ;  /* 0x000000000000781c */ /* 0x000fe20003f2f008 */
[----:B------:R-:W-:Y:S01]  /*11e0*/  FFMA.FTZ R35, R53, R34, R12 ;  /* 0x0000002235237223 */ /* 0x000fe2000001000c */
[----:B------:R-:W-:Y:S01]  /*11f0*/  FFMA.FTZ R13, R44, R55, R13 ;  /* 0x000000372c0d7223 */ /* 0x000fe2000001000d */
[CC--:B------:R-:W-:Y:S01]  /*1200*/  FMUL.FTZ R12, R42.reuse, R47.reuse ;  /* 0x0000002f2a0c7220 */ /* 0x0c0fe20000410000 */
[----:B------:R-:W-:Y:S02]  /*1210*/  IMAD R41, R57, 0x8, R56 ;  /* 0x0000000839297824 */ /* 0x000fe400078e0238 */
[----:B------:R-:W-:Y:S01]  /*1220*/  FFMA.FTZ R34, R42, R47, R13 ;  /* 0x0000002f2a227223 */ /* 0x000fe2000001000d */
[----:B------:R-:W-:Y:S01]  /*1230*/  FFMA.FTZ R35, R48, R12, R35 ;  /* 0x0000000c30237223 */ /* 0x000fe20000010023 */
[----:B------:R-:W-:Y:S01]  /*1240*/  FFMA.FTZ R43, R43, R36, R14 ;  /* 0x000000242b2b7223 */ /* 0x000fe2000001000e */
[----:B------:R-:W-:Y:S01]  /*1250*/  FADD.FTZ R15, R36, R15 ;  /* 0x0000000f240f7221 */ /* 0x000fe20000010000 */
[----:B------:R-:W-:Y:S01]  /*1260*/  FFMA.FTZ R37, R37, R45, R18 ;  /* 0x0000002d25257223 */ /* 0x000fe20000010012 */
[----:B------:R-:W-:Y:S01]  /*1270*/  FADD.FTZ R36, R45, R19 ;  /* 0x000000132d247221 */ /* 0x000fe20000010000 */
[----:B------:R0:W-:Y:S01]  /*1280*/  STS.64 [R41], R34 ;  /* 0x0000002229007388 */ /* 0x0001e20000000a00 */
[----:B------:R-:W-:Y:S01]  /*1290*/  FFMA.FTZ R16, R53, R55, R16 ;  /* 0x0000003735107223 */ /* 0x000fe20000010010 */
[----:B------:R-:W-:Y:S01]  /*12a0*/  HFMA2.MMA R53, -RZ, RZ, 0, 0 ;  /* 0x00000000ff357435 */ /* 0x000fe200000001ff */
[----:B------:R-:W-:Y:S01]  /*12b0*/  FFMA.FTZ R14, R38, R54, R43 ;  /* 0x00000036260e7223 */ /* 0x000fe2000001002b */
[----:B------:R-:W-:Y:S01]  /*12c0*/  FADD.FTZ R15, R15, R54 ;  /* 0x000000360f0f7221 */ /* 0x000fe20000010000 */
[----:B------:R-:W-:Y:S01]  /*12d0*/  FFMA.FTZ R12, R40, R49, R39 ;  /* 0x00000031280c7223 */ /* 0x000fe20000010027 */
[----:B------:R-:W-:Y:S01]  /*12e0*/  FADD.FTZ R13, R46, R49 ;  /* 0x000000312e0d7221 */ /* 0x000fe20000010000 */
[----:B------:R-:W-:Y:S01]  /*12f0*/  FADD.FTZ R17, R17, R55 ;  /* 0x0000003711117221 */ /* 0x000fe20000010000 */
[----:B------:R-:W-:Y:S01]  /*1300*/  BAR.SYNC.DEFER_BLOCKING 0x0 ;  /* 0x0000000000007b1d */ /* 0x000fe20000010000 */
[----:B------:R-:W-:Y:S01]  /*1310*/  ISETP.GT.U32.AND P0, PT, R52, 0x7, PT ;  /* 0x000000073400780c */ /* 0x000fe20003f04070 */
[----:B------:R-:W-:Y:S01]  /*1320*/  FFMA.FTZ R18, R48, R47, R37 ;  /* 0x0000002f30127223 */ /* 0x000fe20000010025 */
[----:B------:R-:W-:Y:S01]  /*1330*/  FADD.FTZ R19, R36, R47 ;  /* 0x0000002f24137221 */ /* 0x000fe20000010000 */
[----:B------:R-:W-:-:S02]  /*1340*/  MOV R54, RZ ;  /* 0x000000ff00367202 */ /* 0x000fc40000000f00 */
[----:B0-----:R-:W-:Y:S08]  /*1350*/  @!P1 BRA `(.L_x_476) ;  /* 0x0000000000b09947 */ /* 0x001ff00003800000 */
[----:B------:R-:W0:Y:S01]  /*1360*/  S2UR UR11, SR_CgaCtaId ;  /* 0x00000000000b79c3 */ /* 0x000e220000008800 */
[----:B------:R-:W-:Y:S01]  /*1370*/  UMOV UR6, 0x400 ;  /* 0x0000040000067882 */ /* 0x000fe20000000000 */
[----:B------:R-:W-:-:S05]  /*1380*/  IMAD.SHL.U32 R34, R52, 0x2, RZ ;  /* 0x0000000234227824 */ /* 0x000fca00078e00ff */
[----:B------:R-:W-:-:S04]  /*1390*/  LOP3.LUT R35, R34, 0x18, RZ, 0xc0, !PT ;  /* 0x0000001822237812 */ /* 0x000fc800078ec0ff */
[C---:B------:R-:W-:Y:S02]  /*13a0*/  LOP3.LUT R37, R35.reuse, 0x8, RZ, 0x3c, !PT ;  /* 0x0000000823257812 */ /* 0x040fe400078e3cff */
[C---:B------:R-:W-:Y:S02]  /*13b0*/  LOP3.LUT R39, R35.reuse, 0x10, RZ, 0x3c, !PT ;  /* 0x0000001023277812 */ /* 0x040fe400078e3cff */
[----:B------:R-:W-:Y:S01]  /*13c0*/  LOP3.LUT R41, R35, 0x18, RZ, 0x3c, !PT ;  /* 0x0000001823297812 */ /* 0x000fe200078e3cff */
[----:B0-----:R-:W-:-:S06]  /*13d0*/  ULEA UR6, UR11, UR6, 0x18 ;  /* 0x000000060b067291 */ /* 0x001fcc000f8ec03f */
[----:B------:R-:W-:Y:S02]  /*13e0*/  LEA R34, R52, UR6, 0x5 ;  /* 0x0000000634227c11 */ /* 0x000fe4000f8e28ff */
[----:B------:R-:W-:Y:S01]  /*13f0*/  LEA R43, R51, UR6, 0x5 ;  /* 0x00000006332b7c11 */ /* 0x000fe2000f8e28ff */
[----:B------:R-:W-:Y:S01]  /*1400*/  ULOP3.LUT UR6, UR8, 0x7ffffff8, URZ, 0xc0, !UPT ;  /* 0x7ffffff808067892 */ /* 0x000fe2000f8ec03f */
[C---:B------:R-:W-:Y:S01]  /*1410*/  IADD3 R38, R34.reuse, R35, RZ ;  /* 0x0000002322267210 */ /* 0x040fe20007ffe0ff */
[C---:B------:R-:W-:Y:S01]  /*1420*/  IMAD.IADD R42, R34.reuse, 0x1, R39 ;  /* 0x00000001222a7824 */ /* 0x040fe200078e0227 */
[----:B------:R-:W-:Y:S01]  /*1430*/  IADD3 R40, R34, R37, RZ ;  /* 0x0000002522287210 */ /* 0x000fe20007ffe0ff */
[----:B------:R-:W-:Y:S01]  /*1440*/  IMAD R36, R10, 0x8, R43 ;  /* 0x000000080a247824 */ /* 0x000fe200078e022b */
[----:B------:R-:W-:Y:S01]  /*1450*/  IADD3 R44, R34, R41, RZ ;  /* 0x00000029222c7210 */ /* 0x000fe20007ffe0ff */
[----:B------:R-:W-:Y:S01]  /*1460*/  STS.64 [R38], R12 ;  /* 0x0000000c26007388 */ /* 0x000fe20000000a00 */
[-C--:B------:R-:W-:Y:S01]  /*1470*/  LEA R34, R11, R43.reuse, 0x3 ;  /* 0x0000002b0b227211 */ /* 0x080fe200078e18ff */
[----:B------:R-:W-:Y:S01]  /*1480*/  ULOP3.LUT UR6, UR6, 0x7, UR14, 0xf8, !UPT ;  /* 0x0000000706067892 */ /* 0x000fe2000f8ef80e */
[-C--:B------:R-:W-:Y:S01]  /*1490*/  LEA R39, R9, R43.reuse, 0x3 ;  /* 0x0000002b09277211 */ /* 0x080fe200078e18ff */
[----:B------:R-:W-:Y:S01]  /*14a0*/  STS.64 [R40], R14 ;  /* 0x0000000e28007388 */ /* 0x000fe20000000a00 */
[----:B------:R-:W-:-:S03]  /*14b0*/  LEA R41, R8, R43, 0x3 ;  /* 0x0000002b08297211 */ /* 0x000fc600078e18ff */
[----:B------:R0:W-:Y:S01]  /*14c0*/  STS.64 [R42], R16 ;  /* 0x000000102a007388 */ /* 0x0001e20000000a00 */
[----:B------:R-:W-:-:S03]  /*14d0*/  IMAD.U32 R45, RZ, RZ, UR6 ;  /* 0x00000006ff2d7e24 */ /* 0x000fc6000f8e00ff */
[----:B------:R-:W-:Y:S01]  /*14e0*/  STS.64 [R44], R18 ;  /* 0x000000122c007388 */ /* 0x000fe20000000a00 */
[----:B------:R-:W-:Y:S01]  /*14f0*/  IMAD R45, R45, 0xa00, R52 ;  /* 0x00000a002d2d7824 */ /* 0x000fe200078e0234 */
[----:B------:R-:W-:Y:S04]  /*1500*/  BAR.SYNC.DEFER_BLOCKING 0x0 ;  /* 0x0000000000007b1d */ /* 0x000fe80000010000 */
[----:B------:R-:W-:-:S04]  /*1510*/  IADD3 R45, R45, UR7, RZ ;  /* 0x000000072d2d7c10 */ /* 0x000fc8000fffe0ff */
[----:B0-----:R-:W0:Y:S01]  /*1520*/  LDC.64 R42, c[0x0][0x260] ;  /* 0x00009800ff2a7b82 */ /* 0x001e220000000a00 */
[----:B------:R-:W-:Y:S01]  /*1530*/  SHF.L.U32 R45, R45, 0x1, RZ ;  /* 0x000000012d2d7819 */ /* 0x000fe200000006ff */
        /* <DEDUP_REMOVED lines=14> */
.L_x_476:
[----:B------:R-:W-:Y:S04]  /*1620*/  BSSY B0, `(.L_x_477) ;  /* 0x0000056000007945 */ /* 0x000fe80003800000 */
[----:B------:R-:W-:Y:S05]  /*1630*/  @P0 BRA `(.L_x_478) ;  /* 0x0000000400500947 */ /* 0x000fea0003800000 */
[----:B------:R-:W-:Y:S01]  /*1640*/  USHF.L.U32 UR6, UR9, 0x1, URZ ;  /* 0x0000000109067899 */ /* 0x000fe2000800063f */
[----:B------:R-:W-:Y:S01]  /*1650*/  IMAD.MOV.U32 R35, RZ, RZ, 0xa0 ;  /* 0x000000a0ff237424 */ /* 0x000fe200078e00ff */
[----:B------:R-:W-:Y:S01]  /*1660*/  HFMA2.MMA R54, -RZ, RZ, 0, 0 ;  /* 0x00000000ff367435 */ /* 0x000fe200000001ff */
[----:B------:R-:W-:Y:S01]  /*1670*/  LOP3.LUT R55, R52, 0x3, RZ, 0xc0, !PT ;  /* 0x0000000334377812 */ /* 0x000fe200078ec0ff */
[----:B------:R-:W-:Y:S01]  /*1680*/  ULOP3.LUT UR6, UR6, 0xe, URZ, 0xc0, !UPT ;  /* 0x0000000e06067892 */ /* 0x000fe2000f8ec03f */
[----:B------:R-:W-:Y:S01]  /*1690*/  MOV R57, RZ ;  /* 0x000000ff00397202 */ /* 0x000fe20000000f00 */
[----:B------:R-:W-:-:S04]  /*16a0*/  IMAD.MOV.U32 R53, RZ, RZ, RZ ;  /* 0x000000ffff357224 */ /* 0x000fc800078e00ff */
[----:B------:R-:W-:-:S05]  /*16b0*/  LEA.HI R56, R52, UR6, RZ, 0x1e ;  /* 0x0000000634387c11 */ /* 0x000fca000f8ff0ff */
[----:B------:R-:W-:-:S07]  /*16c0*/  IMAD R56, R56, R35, -UR7 ;  /* 0x8000000738387e24 */ /* 0x000fce000f8e0223 */
.L_x_479:
[----:B------:R-:W-:Y:S02]  /*16d0*/  IADD3 R35, R56, R57, RZ ;  /* 0x0000003938237210 */ /* 0x000fe40007ffe0ff */
[----:B------:R-:W-:Y:S02]  /*16e0*/  IADD3 R57, R57, 0x20, RZ ;  /* 0x0000002039397810 */ /* 0x000fe40007ffe0ff */
[C---:B------:R-:W-:Y:S01]  /*16f0*/  IADD3 R34, R35.reuse, 0x4, RZ ;  /* 0x0000000423227810 */ /* 0x040fe20007ffe0ff */
[C---:B------:R-:W-:Y:S01]  /*1700*/  VIADD R36, R35.reuse, 0x8 ;  /* 0x0000000823247836 */ /* 0x040fe20000000000 */
[C---:B------:R-:W-:Y:S01]  /*1710*/  IADD3 R38, R35.reuse, 0xc, RZ ;  /* 0x0000000c23267810 */ /* 0x040fe20007ffe0ff */
[----:B0-----:R-:W-:Y:S01]  /*1720*/  VIADD R43, R35, 0x14 ;  /* 0x00000014232b7836 */ /* 0x001fe20000000000 */
[----:B------:R-:W-:Y:S02]  /*1730*/  SHF.R.S32.HI R37, RZ, 0x1f, R34 ;  /* 0x0000001fff257819 */ /* 0x000fe40000011422 */
[----:B------:R-:W-:-:S02]  /*1740*/  SHF.R.S32.HI R39, RZ, 0x1f, R36 ;  /* 0x0000001fff277819 */ /* 0x000fc40000011424 */
[----:B------:R-:W-:Y:S02]  /*1750*/  LEA.HI R40, R37, R34, RZ, 0x2 ;  /* 0x0000002225287211 */ /* 0x000fe400078f10ff */
[----:B------:R-:W-:Y:S02]  /*1760*/  LEA.HI R37, R39, R36, RZ, 0x2 ;  /* 0x0000002427257211 */ /* 0x000fe400078f10ff */
[----:B------:R-:W-:Y:S02]  /*1770*/  SHF.R.S32.HI R41, RZ, 0x1f, R38 ;  /* 0x0000001fff297819 */ /* 0x000fe40000011426 */
[----:B------:R-:W-:Y:S02]  /*1780*/  IADD3 R39, R35, 0x10, RZ ;  /* 0x0000001023277810 */ /* 0x000fe40007ffe0ff */
[----:B------:R-:W-:Y:S02]  /*1790*/  SHF.R.S32.HI R36, RZ, 0x1f, R35 ;  /* 0x0000001fff247819 */ /* 0x000fe40000011423 */
[----:B------:R-:W-:-:S02]  /*17a0*/  LEA.HI R34, R41, R38, RZ, 0x2 ;  /* 0x0000002629227211 */ /* 0x000fc400078f10ff */
[----:B------:R-:W-:Y:S02]  /*17b0*/  SHF.R.S32.HI R42, RZ, 0x1f, R39 ;  /* 0x0000001fff2a7819 */ /* 0x000fe40000011427 */
[----:B------:R-:W-:Y:S02]  /*17c0*/  LEA.HI R38, R36, R35, RZ, 0x2 ;  /* 0x0000002324267211 */ /* 0x000fe400078f10ff */
[----:B------:R-:W-:Y:S02]  /*17d0*/  SHF.R.S32.HI R44, RZ, 0x1f, R43 ;  /* 0x0000001fff2c7819 */ /* 0x000fe4000001142b */
[----:B------:R-:W-:Y:S02]  /*17e0*/  IADD3 R41, R35, 0x18, RZ ;  /* 0x0000001823297810 */ /* 0x000fe40007ffe0ff */
[----:B------:R-:W-:Y:S02]  /*17f0*/  LEA.HI R36, R42, R39, RZ, 0x2 ;  /* 0x000000272a247211 */ /* 0x000fe400078f10ff */
[----:B------:R-:W-:-:S02]  /*1800*/  SHF.R.S32.HI R39, RZ, 0x2, R38 ;  /* 0x00000002ff277819 */ /* 0x000fc40000011426 */
[----:B------:R-:W-:Y:S02]  /*1810*/  LEA.HI R38, R44, R43, RZ, 0x2 ;  /* 0x0000002b2c267211 */ /* 0x000fe400078f10ff */
[----:B------:R-:W-:Y:S01]  /*1820*/  IADD3 R43, R35, 0x1c, RZ ;  /* 0x0000001c232b7810 */ /* 0x000fe20007ffe0ff */
[----:B------:R-:W-:Y:S01]  /*1830*/  IMAD R42, R39, 0x28, R50 ;  /* 0x00000028272a7824 */ /* 0x000fe200078e0232 */
[----:B------:R-:W-:Y:S02]  /*1840*/  SHF.R.S32.HI R44, RZ, 0x1f, R41 ;  /* 0x0000001fff2c7819 */ /* 0x000fe40000011429 */
[----:B------:R-:W-:Y:S02]  /*1850*/  SHF.R.S32.HI R35, RZ, 0x2, R40 ;  /* 0x00000002ff237819 */ /* 0x000fe40000011428 */
[----:B------:R-:W-:Y:S02]  /*1860*/  LEA.HI R40, R44, R41, RZ, 0x2 ;  /* 0x000000292c287211 */ /* 0x000fe400078f10ff */
[----:B------:R-:W-:Y:S01]  /*1870*/  SHF.R.S32.HI R46, RZ, 0x1f, R43 ;  /* 0x0000001fff2e7819 */ /* 0x000fe2000001142b */
[----:B------:R-:W-:Y:S01]  /*1880*/  IMAD R44, R35, 0x28, R50 ;  /* 0x00000028232c7824 */ /* 0x000fe200078e0232 */
[----:B------:R-:W-:Y:S01]  /*1890*/  SHF.R.S32.HI R37, RZ, 0x2, R37 ;  /* 0x00000002ff257819 */ /* 0x000fe20000011425 */
[----:B------:R-:W-:Y:S01]  /*18a0*/  IMAD R35, R55, 0x8, R42 ;  /* 0x0000000837237824 */ /* 0x000fe200078e022a */
[----:B------:R-:W-:-:S02]  /*18b0*/  LEA.HI R42, R46, R43, RZ, 0x2 ;  /* 0x0000002b2e2a7211 */ /* 0x000fc400078f10ff */
[----:B------:R-:W-:Y:S01]  /*18c0*/  SHF.R.S32.HI R39, RZ, 0x2, R34 ;  /* 0x00000002ff277819 */ /* 0x000fe20000011422 */
[----:B------:R-:W-:Y:S01]  /*18d0*/  IMAD R46, R37, 0x28, R50 ;  /* 0x00000028252e7824 */ /* 0x000fe200078e0232 */
[----:B------:R-:W-:Y:S01]  /*18e0*/  LEA R37, R55, R44, 0x3 ;  /* 0x0000002c37257211 */ /* 0x000fe200078e18ff */
[----:B------:R-:W0:Y:S01]  /*18f0*/  LDS.64 R34, [R35] ;  /* 0x0000000023227984 */ /* 0x000e220000000a00 */
[----:B------:R-:W-:Y:S01]  /*1900*/  SHF.R.S32.HI R41, RZ, 0x2, R36 ;  /* 0x00000002ff297819 */ /* 0x000fe20000011424 */
[----:B------:R-:W-:Y:S01]  /*1910*/  IMAD R44, R39, 0x28, R50 ;  /* 0x00000028272c7824 */ /* 0x000fe200078e0232 */
[----:B------:R-:W-:Y:S02]  /*1920*/  LEA R39, R55, R46, 0x3 ;  /* 0x0000002e37277211 */ /* 0x000fe400078e18ff */
        /* <DEDUP_REMOVED lines=11> */
[C---:B------:R-:W-:Y:S01]  /*19e0*/  LEA R44, R55.reuse, R44, 0x3 ;  /* 0x0000002c372c7211 */ /* 0x040fe200078e18ff */
[----:B------:R-:W-:Y:S01]  /*19f0*/  IMAD R46, R55, 0x8, R46 ;  /* 0x00000008372e7824 */ /* 0x000fe200078e022e */
[----:B------:R-:W-:Y:S01]  /*1a00*/  ISETP.GE.U32.AND P0, PT, R57, 0xa0, PT ;  /* 0x000000a03900780c */ /* 0x000fe20003f06070 */
[----:B------:R-:W4:Y:S01]  /*1a10*/  LDS.64 R42, [R43] ;  /* 0x000000002b2a7984 */ /* 0x000f220000000a00 */
[----:B------:R-:W-:-:S03]  /*1a20*/  IMAD R48, R47, 0x28, R50 ;  /* 0x000000282f307824 */ /* 0x000fc600078e0232 */
[----:B------:R-:W5:Y:S02]  /*1a30*/  LDS.64 R44, [R44] ;  /* 0x000000002c2c7984 */ /* 0x000f640000000a00 */
[----:B------:R-:W-:Y:S02]  /*1a40*/  LEA R48, R55, R48, 0x3 ;  /* 0x0000003037307211 */ /* 0x000fe400078e18ff */
        /* <DEDUP_REMOVED lines=19> */
.L_x_478:
[----:B------:R-:W-:Y:S05]  /*1b80*/  BSYNC B0 ;  /* 0x0000000000007941 */ /* 0x000fea0003800000 */
.L_x_477:
[----:B------:R-:W1:Y:S01]  /*1b90*/  SHFL.BFLY PT, R34, R53, 0x2, 0x1f ;  /* 0x0c401f0035227f89 */ /* 0x000e6200000e0000 */
[----:B------:R-:W-:Y:S01]  /*1ba0*/  LOP3.LUT P0, RZ, R52, 0xfffffffb, RZ, 0xc0, !PT ;  /* 0xfffffffb34ff7812 */ /* 0x000fe2000780c0ff */
[----:B------:R-:W-:Y:S02]  /*1bb0*/  BSSY B0, `(.L_x_480) ;  /* 0x0000015000007945 */ /* 0x000fe40003800000 */
[----:B------:R-:W2:Y:S01]  /*1bc0*/  SHFL.BFLY PT, R35, R54, 0x2, 0x1f ;  /* 0x0c401f0036237f89 */ /* 0x000ea200000e0000 */
[----:B-1----:R-:W-:Y:S01]  /*1bd0*/  FADD.FTZ R36, R34, R53 ;  /* 0x0000003522247221 */ /* 0x002fe20000010000 */
[----:B--2---:R-:W-:-:S04]  /*1be0*/  FADD.FTZ R37, R35, R54 ;  /* 0x0000003623257221 */ /* 0x004fc80000010000 */
[----:B------:R-:W1:Y:S04]  /*1bf0*/  SHFL.BFLY PT, R35, R36, 0x1, 0x1f ;  /* 0x0c201f0024237f89 */ /* 0x000e6800000e0000 */
[----:B------:R-:W2:Y:S01]  /*1c00*/  SHFL.BFLY PT, R38, R37, 0x1, 0x1f ;  /* 0x0c201f0025267f89 */ /* 0x000ea200000e0000 */
[----:B-1----:R-:W-:Y:S01]  /*1c10*/  FADD.FTZ R34, R36, R35 ;  /* 0x0000002324227221 */ /* 0x002fe20000010000 */
[----:B--2---:R-:W-:Y:S01]  /*1c20*/  FADD.FTZ R35, R37, R38 ;  /* 0x0000002625237221 */ /* 0x004fe20000010000 */
[----:B------:R-:W-:Y:S06]  /*1c30*/  @P0 BRA `(.L_x_481) ;  /* 0x0000000000300947 */ /* 0x000fec0003800000 */
[----:B------:R-:W1:Y:S01]  /*1c40*/  LDC.64 R36, c[0x0][0x260] ;  /* 0x00009800ff247b82 */ /* 0x000e620000000a00 */
[----:B------:R-:W-:Y:S01]  /*1c50*/  SHF.R.U32.HI R38, RZ, 0x2, R52 ;  /* 0x00000002ff267819 */ /* 0x000fe20000011634 */
[----:B------:R-:W-:Y:S01]  /*1c60*/  ULDC UR6, c[0x0][0x10] ;  /* 0x0000040000067ab9 */ /* 0x000fe20000000800 */
[----:B------:R-:W-:Y:S01]  /*1c70*/  IMAD.U32 R39, RZ, RZ, UR14 ;  /* 0x0000000eff277e24 */ /* 0x000fe2000f8e00ff */
[----:B------:R-:W-:Y:S01]  /*1c80*/  UIMAD UR6, UR6, UR4, UR8 ;  /* 0x00000004060672a4 */ /* 0x000fe2000f8e0208 */
[----:B------:R-:W-:-:S04]  /*1c90*/  SHF.L.U32 R38, R38, 0x3, RZ ;  /* 0x0000000326267819 */ /* 0x000fc800000006ff */
[----:B------:R-:W-:Y:S02]  /*1ca0*/  LOP3.LUT R38, R38, 0xfffffff8, R39, 0xe2, !PT ;  /* 0xfffffff826267812 */ /* 0x000fe400078ee227 */
[----:B------:R-:W-:-:S05]  /*1cb0*/  MOV R39, UR6 ;  /* 0x0000000600277c02 */ /* 0x000fca0008000f00 */
[----:B------:R-:W-:-:S05]  /*1cc0*/  IMAD R38, R39, 0x10, R38 ;  /* 0x0000001027267824 */ /* 0x000fca00078e0226 */
[----:B------:R-:W-:-:S05]  /*1cd0*/  SHF.L.U32 R39, R38, 0x1, RZ ;  /* 0x0000000126277819 */ /* 0x000fca00000006ff */
[----:B-1----:R-:W-:-:S05]  /*1ce0*/  IMAD.WIDE.U32 R36, R39, 0x4, R36 ;  /* 0x0000000427247825 */ /* 0x002fca00078e0024 */
[----:B------:R1:W-:Y:S02]  /*1cf0*/  STG.E.64 desc[UR12][R36.64], R34 ;  /* 0x0000002224007986 */ /* 0x0003e4000c101b0c */
.L_x_481:
[----:B------:R-:W-:Y:S05]  /*1d00*/  BSYNC B0 ;  /* 0x0000000000007941 */ /* 0x000fea0003800000 */
.L_x_480:
[----:B------:R-:W-:Y:S01]  /*1d10*/  UIADD3 UR6, UP0, UR9, 0x28, URZ ;  /* 0x0000002809067890 */ /* 0x000fe2000ff1e03f */
[----:B------:R-:W-:Y:S02]  /*1d20*/  PRMT R47, R22, 0x7632, R47 ;  /* 0x00007632162f7816 */ /* 0x000fe4000000002f */
[----:B-1----:R-:W-:Y:S01]  /*1d30*/  PRMT R34, R23, 0x7632, R34 ;  /* 0x0000763217227816 */ /* 0x002fe20000000022 */
[----:B------:R-:W-:Y:S01]  /*1d40*/  UIADD3.X UR7, URZ, UR5, URZ, UP0, !UPT ;  /* 0x000000053f077290 */ /* 0x000fe200087fe43f */
[----:B------:R-:W-:Y:S01]  /*1d50*/  PRMT R46, R24, 0x7632, R46 ;  /* 0x00007632182e7816 */ /* 0x000fe2000000002e */
[----:B------:R-:W-:Y:S01]  /*1d60*/  UISETP.GE.U32.AND UP0, UPT, UR6, UR15, UPT ;  /* 0x0000000f0600728c */ /* 0x000fe2000bf06070 */
[----:B------:R-:W-:Y:S02]  /*1d70*/  PRMT R35, R25, 0x7632, R35 ;  /* 0x0000763219237816 */ /* 0x000fe40000000023 */
[----:B------:R-:W-:Y:S01]  /*1d80*/  PRMT R45, R20, 0x7632, R45 ;  /* 0x00007632142d7816 */ /* 0x000fe2000000002d */
[----:B------:R-:W-:Y:S01]  /*1d90*/  UISETP.GE.AND.EX UP0, UPT, UR7, UR10, UPT, UP0 ;  /* 0x0000000a0700728c */ /* 0x000fe2000bf06300 */
[----:B------:R-:W-:-:S02]  /*1da0*/  PRMT R36, R21, 0x7632, R36 ;  /* 0x0000763215247816 */ /* 0x000fc40000000024 */
[----:B------:R-:W-:Y:S02]  /*1db0*/  PRMT R37, R26, 0x7632, R37 ;  /* 0x000076321a257816 */ /* 0x000fe40000000025 */
[----:B0-----:R-:W-:Y:S02]  /*1dc0*/  PRMT R40, R27, 0x7632, R40 ;  /* 0x000076321b287816 */ /* 0x001fe40000000028 */
[----:B------:R-:W-:Y:S02]  /*1dd0*/  PLOP3.LUT P0, PT, PT, PT, UP0, 0x80, 0x0 ;  /* 0x000000000000781c */ /* 0x000fe40003f0f008 */
[----:B------:R-:W-:Y:S02]  /*1de0*/  PRMT R41, R28, 0x7632, R41 ;  /* 0x000076321c297816 */ /* 0x000fe40000000029 */
[----:B------:R-:W-:Y:S02]  /*1df0*/  PRMT R42, R29, 0x7632, R42 ;  /* 0x000076321d2a7816 */ /* 0x000fe4000000002a */
[----:B------:R-:W-:-:S02]  /*1e00*/  PRMT R43, R30, 0x7632, R43 ;  /* 0x000076321e2b7816 */ /* 0x000fc4000000002b */
[----:B------:R-:W-:-:S05]  /*1e10*/  PRMT R44, R31, 0x7632, R44 ;  /* 0x000076321f2c7816 */ /* 0x000fca000000002c */
[----:B------:R-:W-:Y:S05]  /*1e20*/  @P0 BRA `(.L_x_482) ;  /* 0x0000000000580947 */ /* 0x000fea0003800000 */
[----:B------:R-:W-:Y:S01]  /*1e30*/  BAR.SYNC.DEFER_BLOCKING 0x0 ;  /* 0x0000000000007b1d */ /* 0x000fe20000010000 */
[----:B------:R-:W-:-:S13]  /*1e40*/  ISETP.NE.AND P0, PT, R52, RZ, PT ;  /* 0x000000ff3400720c */ /* 0x000fda0003f05270 */
[----:B------:R-:W-:Y:S05]  /*1e50*/  @P0 BRA `(.L_x_483) ;  /* 0x0000000000400947 */ /* 0x000fea0003800000 */
[----:B------:R-:W0:Y:S01]  /*1e60*/  LDC.64 R38, c[0x0][0x268] ;  /* 0x00009a00ff267b82 */ /* 0x000e220000000a00 */
[----:B------:R-:W-:Y:S01]  /*1e70*/  IMAD.MOV.U32 R49, RZ, RZ, 0x7ffffff9 ;  /* 0x7ffffff9ff317424 */ /* 0x000fe200078e00ff */
[----:B------:R-:W-:Y:S02]  /*1e80*/  MOV R53, UR8 ;  /* 0x0000000800357c02 */ /* 0x000fe40008000f00 */
[----:B------:R-:W-:-:S04]  /*1e90*/  ISETP.NE.AND P0, PT, RZ, UR14, PT ;  /* 0x0000000eff007c0c */ /* 0x000fc8000bf05270 */
[----:B------:R-:W-:Y:S01]  /*1ea0*/  SEL R49, R49, 0x1, !P0 ;  /* 0x0000000131317807 */ /* 0x000fe20004000000 */
[----:B0-----:R-:W-:Y:S01]  /*1eb0*/  IMAD.WIDE.U32 R38, R53, 0x4, R38 ;  /* 0x0000000435267825 */ /* 0x001fe200078e0026 */
[----:B------:R-:W-:Y:S06]  /*1ec0*/  MEMBAR.ALL.GPU ;  /* 0x0000000000007992 */ /* 0x000fec000000a000 */
[----:B------:R-:W-:-:S00]  /*1ed0*/  ERRBAR ;  /* 0x00000000000079ab */ /* 0x000fc00000000000 */
[----:B------:R-:W-:Y:S06]  /*1ee0*/  CGAERRBAR ;  /* 0x00000000000075ab */ /* 0x000fec0000000000 */
[----:B------:R0:W5:Y:S02]  /*1ef0*/  ATOM.E.ADD.STRONG.GPU PT, R49, desc[UR12][R38.64], R49 ;  /* 0x000000312631798a */ /* 0x00016400081ee1cc */
.L_x_484:
[----:B------:R-:W2:Y:S04]  /*1f00*/  LD.E.STRONG.GPU R48, desc[UR12][R38.64] ;  /* 0x0000000c26307980 */ /* 0x000ea8000c10f900 */
[----:B--2---:R-:W-:Y:S01]  /*1f10*/  CCTL.IVALL ;  /* 0x00000000ff00798f */ /* 0x004fe20002000000 */
[----:B------:R-:W-:Y:S05]  /*1f20*/  YIELD ;  /* 0x0000000000007946 */ /* 0x000fea0003800000 */
[----:B-----5:R-:W-:-:S04]  /*1f30*/  LOP3.LUT R48, R48, R49, RZ, 0x3c, !PT ;  /* 0x0000003130307212 */ /* 0x020fc800078e3cff */
[----:B------:R-:W-:-:S13]  /*1f40*/  ISETP.GT.AND P0, PT, R48, -0x1, PT ;  /* 0xffffffff3000780c */ /* 0x000fda0003f04270 */
[----:B------:R-:W-:Y:S05]  /*1f50*/  @P0 BRA `(.L_x_484) ;  /* 0xfffffffc00e80947 */ /* 0x000fea000383ffff */
.L_x_483:
[----:B------:R-:W-:Y:S05]  /*1f60*/  WARPSYNC.ALL ;  /* 0x0000000000007948 */ /* 0x000fea0003800000 */
[----:B------:R-:W-:Y:S06]  /*1f70*/  BAR.SYNC.DEFER_BLOCKING 0x0 ;  /* 0x0000000000007b1d */ /* 0x000fec0000010000 */
[----:B------:R-:W-:Y:S05]  /*1f80*/  BRA `(.L_x_485) ;  /* 0x0000000000647947 */ /* 0x000fea0003800000 */
.L_x_482:
[----:B------:R-:W-:Y:S01]  /*1f90*/  BAR.SYNC.DEFER_BLOCKING 0x0 ;  /* 0x0000000000007b1d */ /* 0x000fe20000010000 */
[----:B------:R-:W-:-:S13]  /*1fa0*/  ISETP.NE.AND P0, PT, R52, RZ, PT ;  /* 0x000000ff3400720c */ /* 0x000fda0003f05270 */
        /* <DEDUP_REMOVED lines=15> */
.L_x_487:
[----:B------:R-:W2:Y:S04]  /*20a0*/  LD.E.STRONG.GPU R48, desc[UR12][R38.64] ;  /* 0x0000000c26307980 */ /* 0x000ea8000c10f900 */
[----:B--2---:R-:W-:Y:S01]  /*20b0*/  CCTL.IVALL ;  /* 0x00000000ff00798f */ /* 0x004fe20002000000 */
[----:B------:R-:W-:Y:S05]  /*20c0*/  YIELD ;  /* 0x0000000000007946 */ /* 0x000fea0003800000 */
[----:B-----5:R-:W-:-:S04]  /*20d0*/  LOP3.LUT R48, R48, R49, RZ, 0x3c, !PT ;  /* 0x0000003130307212 */ /* 0x020fc800078e3cff */
[----:B------:R-:W-:-:S13]  /*20e0*/  ISETP.GT.AND P0, PT, R48, -0x1, PT ;  /* 0xffffffff3000780c */ /* 0x000fda0003f04270 */
[----:B------:R-:W-:Y:S05]  /*20f0*/  @P0 BRA `(.L_x_487) ;  /* 0xfffffffc00e80947 */ /* 0x000fea000383ffff */
.L_x_486:
[----:B------:R-:W-:Y:S05]  /*2100*/  WARPSYNC.ALL ;  /* 0x0000000000007948 */ /* 0x000fea0003800000 */
[----:B------:R-:W-:Y:S06]  /*2110*/  BAR.SYNC.DEFER_BLOCKING 0x0 ;  /* 0x0000000000007b1d */ /* 0x000fec0000010000 */
.L_x_485:
[----:B------:R-:W-:Y:S02]  /*2120*/  ISETP.GT.U32.AND P0, PT, R52, 0xf, PT ;  /* 0x0000000f3400780c */ /* 0x000fe40003f04070 */
[----:B------:R-:W-:Y:S02]  /*2130*/  MOV R49, UR4 ;  /* 0x0000000400317c02 */ /* 0x000fe40008000f00 */
[----:B------:R-:W-:Y:S02]  /*2140*/  SHF.L.U32 R57, R20, 0x10, RZ ;  /* 0x0000001014397819 */ /* 0x000fe400000006ff */
[----:B------:R-:W-:Y:S01]  /*2150*/  SHF.L.U32 R24, R24, 0x10, RZ ;  /* 0x0000001018187819 */ /* 0x000fe200000006ff */
[----:B------:R-:W1:Y:S01]  /*2160*/  S2UR UR11, SR_CgaCtaId ;  /* 0x00000000000b79c3 */ /* 0x000e620000008800 */
[----:B------:R-:W-:Y:S02]  /*2170*/  SHF.L.U32 R45, R45, 0x10, RZ ;  /* 0x000000102d2d7819 */ /* 0x000fe400000006ff */
[----:B------:R-:W-:Y:S01]  /*2180*/  SHF.L.U32 R47, R47, 0x10, RZ ;  /* 0x000000102f2f7819 */ /* 0x000fe200000006ff */
[----:B------:R-:W-:Y:S01]  /*2190*/  UMOV UR5, 0x400 ;  /* 0x0000040000057882 */ /* 0x000fe20000000000 */
[----:B------:R-:W-:Y:S01]  /*21a0*/  SHF.L.U32 R21, R21, 0x10, RZ ;  /* 0x0000001015157819 */ /* 0x000fe200000006ff */
[----:B------:R-:W-:Y:S01]  /*21b0*/  IMAD.U32 R59, R28, 0x10000, RZ ;  /* 0x000100001c3b7824 */ /* 0x000fe200078e00ff */
[----:B------:R-:W-:Y:S01]  /*21c0*/  @!P0 LOP3.LUT R53, R52, 0x7, RZ, 0xc0, !PT ;  /* 0x0000000734358812 */ /* 0x000fe200078ec0ff */
[----:B------:R-:W2:Y:S01]  /*21d0*/  @!P0 LDC R48, c[0x0][0x10] ;  /* 0x00000400ff308b82 */ /* 0x000ea20000000800 */
[----:B------:R-:W-:-:S02]  /*21e0*/  SHF.L.U32 R41, R41, 0x10, RZ ;  /* 0x0000001029297819 */ /* 0x000fc400000006ff */
[----:B------:R-:W-:Y:S01]  /*21f0*/  SHF.L.U32 R23, R23, 0x10, RZ ;  /* 0x0000001017177819 */ /* 0x000fe200000006ff */
[----:B------:R-:W-:Y:S01]  /*2200*/  USHF.L.U32 UR9, UR9, 0x1, URZ ;  /* 0x0000000109097899 */ /* 0x000fe2000800063f */
[----:B------:R-:W-:Y:S02]  /*2210*/  SHF.L.U32 R37, R37, 0x10, RZ ;  /* 0x0000001025257819 */ /* 0x000fe400000006ff */
[----:B------:R-:W-:Y:S01]  /*2220*/  SHF.L.U32 R27, R27, 0x10, RZ ;  /* 0x000000101b1b7819 */ /* 0x000fe200000006ff */
[----:B0-----:R-:W0:Y:S01]  /*2230*/  @!P0 LDC.64 R38, c[0x0][0x260] ;  /* 0x00009800ff268b82 */ /* 0x001e220000000a00 */
[----:B------:R-:W-:Y:S01]  /*2240*/  SHF.L.U32 R40, R40, 0x10, RZ ;  /* 0x0000001028287819 */ /* 0x000fe200000006ff */
[----:B------:R-:W-:Y:S01]  /*2250*/  IMAD.U32 R30, R30, 0x10000, RZ ;  /* 0x000100001e1e7824 */ /* 0x000fe200078e00ff */
[----:B------:R-:W-:Y:S01]  /*2260*/  SHF.L.U32 R44, R44, 0x10, RZ ;  /* 0x000000102c2c7819 */ /* 0x000fe200000006ff */
[----:B------:R-:W-:Y:S01]  /*2270*/  ULDC.64 UR16, c[0x0][0x210] ;  /* 0x0000840000107ab9 */ /* 0x000fe20000000a00 */
[----:B--2---:R-:W-:Y:S01]  /*2280*/  @!P0 IMAD R48, R48, R49, UR8 ;  /* 0x0000000830308e24 */ /* 0x004fe2000f8e0231 */
[----:B------:R-:W-:-:S04]  /*2290*/  @!P0 LOP3.LUT R49, R52, 0x7ffffff8, RZ, 0xc0, !PT ;  /* 0x7ffffff834318812 */ /* 0x000fc800078ec0ff */
[----:B------:R-:W-:-:S05]  /*22a0*/  @!P0 LEA R48, R48, R49, 0x4 ;  /* 0x0000003130308211 */ /* 0x000fca00078e20ff */
[----:B------:R-:W-:-:S05]  /*22b0*/  @!P0 IMAD.IADD R48, R48, 0x1, R53 ;  /* 0x0000000130308824 */ /* 0x000fca00078e0235 */
[----:B------:R-:W-:-:S05]  /*22c0*/  @!P0 SHF.L.U32 R49, R48, 0x1, RZ ;  /* 0x0000000130318819 */ /* 0x000fca00000006ff */
[----:B0-----:R-:W-:-:S06]  /*22d0*/  @!P0 IMAD.WIDE.U32 R38, R49, 0x4, R38 ;  /* 0x0000000431268825 */ /* 0x001fcc00078e0026 */
[----:B------:R-:W2:Y:S01]  /*22e0*/  @!P0 LDG.E.64 R38, desc[UR12][R38.64] ;  /* 0x0000000c26268981 */ /* 0x000ea2000c1e1b00 */
[----:B------:R-:W-:Y:S01]  /*22f0*/  CS2R R48, SRZ ;  /* 0x0000000000307805 */ /* 0x000fe2000001ff00 */
[C---:B------:R-:W-:Y:S01]  /*2300*/  FADD.FTZ R20, -R32.reuse, R57 ;  /* 0x0000003920147221 */ /* 0x040fe20000010100 */
[----:B------:R-:W-:Y:S01]  /*2310*/  UIADD3 UR5, UR5, 0x3480, URZ ;  /* 0x0000348005057890 */ /* 0x000fe2000fffe03f */
[----:B------:R-:W-:Y:S01]  /*2320*/  SHF.L.U32 R57, R29, 0x10, RZ ;  /* 0x000000101d397819 */ /* 0x000fe200000006ff */
[----:B------:R-:W-:Y:S01]  /*2330*/  FADD.FTZ R60, -R32, R59 ;  /* 0x0000003b203c7221 */ /* 0x000fe20000010100 */
[----:B------:R-:W-:Y:S01]  /*2340*/  SHF.L.U32 R29, R36, 0x10, RZ ;  /* 0x00000010241d7819 */ /* 0x000fe200000006ff */
[----:B-1----:R-:W-:Y:S01]  /*2350*/  ULEA UR5, UR11, UR5, 0x18 ;  /* 0x000000050b057291 */ /* 0x002fe2000f8ec03f */
[C---:B------:R-:W-:Y:S01]  /*2360*/  FADD.FTZ R36, -R32.reuse, R41 ;  /* 0x0000002920247221 */ /* 0x040fe20000010100 */
[----:B------:R-:W-:Y:S02]  /*2370*/  ULOP3.LUT UR9, UR9, 0xe, URZ, 0xc0, !UPT ;  /* 0x0000000e09097892 */ /* 0x000fe4000f8ec03f */
[----:B------:R-:W-:Y:S01]  /*2380*/  FADD.FTZ R28, -R32, R29 ;  /* 0x0000001d201c7221 */ /* 0x000fe20000010100 */
[----:B------:R-:W-:Y:S01]  /*2390*/  FMUL.FTZ R36, R33, R36 ;  /* 0x0000002421247220 */ /* 0x000fe20000410000 */
[----:B------:R-:W-:-:S02]  /*23a0*/  UISETP.GE.U32.AND UP0, UPT, UR6, UR15, UPT ;  /* 0x0000000f0600728c */ /* 0x000fc4000bf06070 */
[----:B------:R-:W-:Y:S01]  /*23b0*/  FMUL.FTZ R28, R33, R28 ;  /* 0x0000001c211c7220 */ /* 0x000fe20000410000 */
[----:B------:R-:W-:Y:S01]  /*23c0*/  IADD3 R5, R5, -UR9, RZ ;  /* 0x8000000905057c10 */ /* 0x000fe2000fffe0ff */
[----:B------:R-:W-:Y:S02]  /*23d0*/  UISETP.GE.AND.EX UP0, UPT, UR7, UR10, UPT, UP0 ;  /* 0x0000000a0700728c */ /* 0x000fe4000bf06300 */
[----:B------:R-:W-:Y:S01]  /*23e0*/  ULOP3.LUT UR4, UR4, 0x1, URZ, 0x3c, !UPT ;  /* 0x0000000104047892 */ /* 0x000fe2000f8e3c3f */
[----:B------:R-:W-:Y:S01]  /*23f0*/  UMOV UR9, UR6 ;  /* 0x0000000600097c82 */ /* 0x000fe20008000000 */
[----:B--2---:R-:W-:Y:S01]  /*2400*/  @!P0 FADD.FTZ R49, RZ, R38 ;  /* 0x00000026ff318221 */ /* 0x004fe20000010000 */
[----:B------:R-:W-:Y:S01]  /*2410*/  @!P0 FADD.FTZ R48, RZ, R39 ;  /* 0x00000027ff308221 */ /* 0x000fe20000010000 */
[----:B------:R-:W-:-:S03]  /*2420*/  LOP3.LUT P0, RZ, R52, 0xfffffff7, RZ, 0xc0, !PT ;  /* 0xfffffff734ff7812 */ /* 0x000fc6000780c0ff */
[----:B------:R-:W0:Y:S04]  /*2430*/  SHFL.BFLY PT, R54, R49, 0x4, 0x1f ;  /* 0x0c801f0031367f89 */ /* 0x000e2800000e0000 */
[----:B------:R-:W1:Y:S01]  /*2440*/  SHFL.BFLY PT, R53, R48, 0x4, 0x1f ;  /* 0x0c801f0030357f89 */ /* 0x000e6200000e0000 */
[----:B0-----:R-:W-:Y:S01]  /*2450*/  FADD.FTZ R54, R54, R49 ;  /* 0x0000003136367221 */ /* 0x001fe20000010000 */
[----:B------:R-:W-:Y:S02]  /*2460*/  IMAD.U32 R49, R22, 0x10000, RZ ;  /* 0x0001000016317824 */ /* 0x000fe400078e00ff */
[----:B------:R-:W-:Y:S01]  /*2470*/  FMUL.FTZ R22, R33, R20 ;  /* 0x0000001421167220 */ /* 0x000fe20000410000 */
[----:B-1----:R-:W-:Y:S01]  /*2480*/  FADD.FTZ R53, R53, R48 ;  /* 0x0000003035357221 */ /* 0x002fe20000010000 */
[----:B------:R-:W0:Y:S02]  /*2490*/  SHFL.BFLY PT, R55, R54, 0x2, 0x1f ;  /* 0x0c401f0036377f89 */ /* 0x000e2400000e0000 */
[----:B------:R-:W-:Y:S01]  /*24a0*/  FFMA.FTZ R20, R22, R49, R24 ;  /* 0x0000003116147223 */ /* 0x000fe20000010018 */
[----:B------:R-:W-:Y:S01]  /*24b0*/  IMAD.U32 R48, R46, 0x10000, RZ ;  /* 0x000100002e307824 */ /* 0x000fe200078e00ff */
[----:B------:R-:W1:Y:S01]  /*24c0*/  SHFL.BFLY PT, R56, R53, 0x2, 0x1f ;  /* 0x0c401f0035387f89 */ /* 0x000e6200000e0000 */
[----:B0-----:R-:W-:Y:S01]  /*24d0*/  FADD.FTZ R55, R54, R55 ;  /* 0x0000003736377221 */ /* 0x001fe20000010000 */
[----:B------:R-:W-:Y:S01]  /*24e0*/  FADD.FTZ R54, -R32, R45 ;  /* 0x0000002d20367221 */ /* 0x000fe20000010100 */
[----:B-1----:R-:W-:Y:S01]  /*24f0*/  FADD.FTZ R38, R53, R56 ;  /* 0x0000003835267221 */ /* 0x002fe20000010000 */
[----:B------:R-:W-:-:S02]  /*2500*/  FMUL.FTZ R53, R20, -1.4426950216293334961 ;  /* 0xbfb8aa3b14357820 */ /* 0x000fc40000410000 */
[----:B------:R-:W0:Y:S01]  /*2510*/  SHFL.BFLY PT, R58, R55, 0x1, 0x1f ;  /* 0x0c201f00373a7f89 */ /* 0x000e2200000e0000 */
[----:B------:R-:W-:Y:S01]  /*2520*/  FMUL.FTZ R46, R33, R54 ;  /* 0x00000036212e7220 */ /* 0x000fe20000410000 */
[----:B------:R-:W-:Y:S01]  /*2530*/  SHF.L.U32 R56, R25, 0x10, RZ ;  /* 0x0000001019387819 */ /* 0x000fe200000006ff */
[----:B------:R-:W-:Y:S01]  /*2540*/  FADD.FTZ R54, -R32, R21 ;  /* 0x0000001520367221 */ /* 0x000fe20000010100 */
[----:B------:R-:W1:Y:S01]  /*2550*/  SHFL.BFLY PT, R39, R38, 0x1, 0x1f ;  /* 0x0c201f0026277f89 */ /* 0x000e6200000e0000 */
[----:B------:R-:W2:Y:S01]  /*2560*/  MUFU.EX2 R53, R53 ;  /* 0x0000003500357308 */ /* 0x000ea20000000800 */
[----:B------:R-:W-:Y:S01]  /*2570*/  FFMA.FTZ R45, R46, R47, R48 ;  /* 0x0000002f2e2d7223 */ /* 0x000fe20000010030 */
[----:B------:R-:W-:Y:S01]  /*2580*/  SHF.L.U32 R25, R34, 0x10, RZ ;  /* 0x0000001022197819 */ /* 0x000fe200000006ff */
[----:B------:R-:W-:Y:S01]  /*2590*/  IMAD.U32 R34, R35, 0x10000, RZ ;  /* 0x0001000023227824 */ /* 0x000fe200078e00ff */
[----:B------:R-:W-:Y:S01]  /*25a0*/  SHF.L.U32 R35, R42, 0x10, RZ ;  /* 0x000000102a237819 */ /* 0x000fe200000006ff */
[----:B------:R-:W-:Y:S01]  /*25b0*/  FMUL.FTZ R54, R33, R54 ;  /* 0x0000003621367220 */ /* 0x000fe20000410000 */
[----:B------:R-:W-:-:S03]  /*25c0*/  FADD.FTZ R42, -R32, R57 ;  /* 0x00000039202a7221 */ /* 0x000fc60000010100 */
[----:B------:R-:W-:-:S04]  /*25d0*/  FFMA.FTZ R21, R54, R23, R56 ;  /* 0x0000001736157223 */ /* 0x000fc80000010038 */
[----:B------:R-:W-:Y:S01]  /*25e0*/  FMUL.FTZ R61, R21, -1.4426950216293334961 ;  /* 0xbfb8aa3b153d7820 */ /* 0x000fe20000410000 */
[----:B--2---:R-:W-:-:S03]  /*25f0*/  FADD.FTZ R53, R53, 1 ;  /* 0x3f80000035357421 */ /* 0x004fc60000010000 */
[----:B------:R-:W2:Y:S01]  /*2600*/  MUFU.EX2 R29, R61 ;  /* 0x0000003d001d7308 */ /* 0x000ea20000000800 */
[----:B0-----:R-:W-:Y:S01]  /*2610*/  FADD.FTZ R55, R55, R58 ;  /* 0x0000003a37377221 */ /* 0x001fe20000010000 */
[----:B------:R-:W-:Y:S01]  /*2620*/  @!P0 LOP3.LUT R58, R52, 0xfffffff8, RZ, 0xc0, !PT ;  /* 0xfffffff8343a8812 */ /* 0x000fe200078ec0ff */
[----:B-1----:R-:W-:Y:S02]  /*2630*/  FADD.FTZ R39, R38, R39 ;  /* 0x0000002726277221 */ /* 0x002fe40000010000 */
[----:B------:R-:W-:Y:S01]  /*2640*/  @!P0 FMUL.FTZ R38, R55, 9.7656251455191522837e-05 ;  /* 0x38cccccd37268820 */ /* 0x000fe20000410000 */
[----:B------:R-:W-:Y:S02]  /*2650*/  FMUL.FTZ R55, R45, -1.4426950216293334961 ;  /* 0xbfb8aa3b2d377820 */ /* 0x000fe40000410000 */
[----:B------:R-:W0:Y:S01]  /*2660*/  MUFU.RCP R53, R53 ;  /* 0x0000003500357308 */ /* 0x000e220000001000 */
[----:B------:R-:W-:-:S05]  /*2670*/  @!P0 FMUL.FTZ R39, R39, 9.7656251455191522837e-05 ;  /* 0x38cccccd27278820 */ /* 0x000fca0000410000 */
[----:B------:R1:W-:Y:S01]  /*2680*/  @!P0 STS.64 [R58+UR5], R38 ;  /* 0x000000263a008988 */ /* 0x0003e20008000a05 */
[----:B------:R-:W-:Y:S01]  /*2690*/  BAR.SYNC.DEFER_BLOCKING 0x0 ;  /* 0x0000000000007b1d */ /* 0x000fe20000010000 */
[----:B--2---:R-:W-:Y:S01]  /*26a0*/  FADD.FTZ R29, R29, 1 ;  /* 0x3f8000001d1d7421 */ /* 0x004fe20000010000 */
[----:B------:R-:W-:-:S04]  /*26b0*/  IADD3 R4, P0, R4, UR16, RZ ;  /* 0x0000001004047c10 */ /* 0x000fc8000ff1e0ff */
[----:B------:R-:W2:Y:S01]  /*26c0*/  MUFU.EX2 R55, R55 ;  /* 0x0000003700377308 */ /* 0x000ea20000000800 */
[----:B-1----:R-:W-:Y:S01]  /*26d0*/  FADD.FTZ R58, -R32, R35 ;  /* 0x00000023203a7221 */ /* 0x002fe20000010100 */
[----:B0-----:R-:W-:Y:S01]  /*26e0*/  FADD.FTZ R39, -R53, 1 ;  /* 0x3f80000035277421 */ /* 0x001fe20000010100 */
[----:B------:R-:W-:Y:S01]  /*26f0*/  FMUL.FTZ R32, R33, R60 ;  /* 0x0000003c21207220 */ /* 0x000fe20000410000 */
[----:B------:R-:W-:Y:S02]  /*2700*/  FFMA.FTZ R35, R28, R25, R34 ;  /* 0x000000191c237223 */ /* 0x000fe40000010022 */
[----:B------:R-:W-:Y:S01]  /*2710*/  FFMA.FTZ R41, R20, R39, 1 ;  /* 0x3f80000014297423 */ /* 0x000fe20000010027 */
[----:B------:R-:W-:Y:S01]  /*2720*/  FFMA.FTZ R39, R49, R32, R24 ;  /* 0x0000002031277223 */ /* 0x000fe20000010018 */
[----:B------:R-:W-:Y:S01]  /*2730*/  FMUL.FTZ R20, R35, -1.4426950216293334961 ;  /* 0xbfb8aa3b23147820 */ /* 0x000fe20000410000 */
[----:B------:R-:W0:Y:S01]  /*2740*/  MUFU.RCP R29, R29 ;  /* 0x0000001d001d7308 */ /* 0x000e220000001000 */
[----:B------:R-:W-:Y:S01]  /*2750*/  FMUL.FTZ R24, R53, R41 ;  /* 0x0000002935187220 */ /* 0x000fe20000410000 */
[----:B------:R-:W-:Y:S01]  /*2760*/  FMUL.FTZ R53, R39, -1.4426950216293334961 ;  /* 0xbfb8aa3b27357820 */ /* 0x000fe20000410000 */
[----:B------:R-:W-:Y:S01]  /*2770*/  FFMA.FTZ R41, R47, R36, R48 ;  /* 0x000000242f297223 */ /* 0x000fe20000010030 */
[C---:B------:R-:W-:Y:S01]  /*2780*/  FMUL.FTZ R48, R33.reuse, R42 ;  /* 0x0000002a21307220 */ /* 0x040fe20000410000 */
[----:B------:R-:W-:Y:S01]  /*2790*/  FMUL.FTZ R42, R33, R58 ;  /* 0x0000003a212a7220 */ /* 0x000fe20000410000 */
[----:B--2---:R-:W-:Y:S01]  /*27a0*/  FADD.FTZ R38, R55, 1 ;  /* 0x3f80000037267421 */ /* 0x004fe20000010000 */
[----:B------:R-:W-:Y:S01]  /*27b0*/  FMUL.FTZ R55, R41, -1.4426950216293334961 ;  /* 0xbfb8aa3b29377820 */ /* 0x000fe20000410000 */
[----:B------:R-:W1:Y:S01]  /*27c0*/  MUFU.EX2 R53, R53 ;  /* 0x0000003500357308 */ /* 0x000e620000000800 */
[----:B------:R-:W-:Y:S01]  /*27d0*/  FFMA.FTZ R56, R23, R48, R56 ;  /* 0x0000003017387223 */ /* 0x000fe20000010038 */
[----:B------:R-:W-:-:S04]  /*27e0*/  FFMA.FTZ R34, R25, R42, R34 ;  /* 0x0000002a19227223 */ /* 0x000fc80000010022 */
[----:B------:R-:W-:Y:S02]  /*27f0*/  FMUL.FTZ R57, R34, -1.4426950216293334961 ;  /* 0xbfb8aa3b22397820 */ /* 0x000fe40000410000 */
[----:B------:R-:W2:Y:S01]  /*2800*/  MUFU.RCP R38, R38 ;  /* 0x0000002600267308 */ /* 0x000ea20000001000 */
[----:B0-----:R-:W-:-:S04]  /*2810*/  FADD.FTZ R60, -R29, 1 ;  /* 0x3f8000001d3c7421 */ /* 0x001fc80000010100 */
[----:B------:R-:W-:-:S03]  /*2820*/  FFMA.FTZ R60, R21, R60, 1 ;  /* 0x3f800000153c7423 */ /* 0x000fc6000001003c */
[----:B------:R-:W0:Y:S01]  /*2830*/  MUFU.EX2 R20, R20 ;  /* 0x0000001400147308 */ /* 0x000e220000000800 */
[----:B-1----:R-:W-:Y:S01]  /*2840*/  FADD.FTZ R53, R53, 1 ;  /* 0x3f80000035357421 */ /* 0x002fe20000010000 */
[----:B------:R-:W-:-:S04]  /*2850*/  FMUL.FTZ R60, R29, R60 ;  /* 0x0000003c1d3c7220 */ /* 0x000fc80000410000 */
[----:B------:R-:W-:Y:S02]  /*2860*/  FMUL.FTZ R60, R27, R60 ;  /* 0x0000003c1b3c7220 */ /* 0x000fe40000410000 */
[----:B------:R-:W1:Y:S01]  /*2870*/  MUFU.EX2 R55, R55 ;  /* 0x0000003700377308 */ /* 0x000e620000000800 */
[----:B--2---:R-:W-:-:S04]  /*2880*/  FADD.FTZ R58, -R38, 1 ;  /* 0x3f800000263a7421 */ /* 0x004fc80000010100 */
[----:B------:R-:W-:Y:S01]  /*2890*/  FFMA.FTZ R59, R45, R58, 1 ;  /* 0x3f8000002d3b7423 */ /* 0x000fe2000001003a */
[----:B------:R-:W-:Y:S02]  /*28a0*/  FMUL.FTZ R45, R56, -1.4426950216293334961 ;  /* 0xbfb8aa3b382d7820 */ /* 0x000fe40000410000 */
[----:B------:R-:W2:Y:S01]  /*28b0*/  MUFU.RCP R53, R53 ;  /* 0x0000003500357308 */ /* 0x000ea20000001000 */
[----:B0-----:R-:W-:Y:S01]  /*28c0*/  FADD.FTZ R20, R20, 1 ;  /* 0x3f80000014147421 */ /* 0x001fe20000010000 */
[----:B------:R-:W-:-:S04]  /*28d0*/  FMUL.FTZ R38, R38, R59 ;  /* 0x0000003b26267220 */ /* 0x000fc80000410000 */
[----:B------:R-:W-:Y:S02]  /*28e0*/  FMUL.FTZ R38, R37, R38 ;  /* 0x0000002625267220 */ /* 0x000fe40000410000 */
[----:B------:R2:W0:Y:S01]  /*28f0*/  MUFU.RCP R58, R20 ;  /* 0x00000014003a7308 */ /* 0x0004220000001000 */
[----:B-1----:R-:W-:-:S07]  /*2900*/  FADD.FTZ R55, R55, 1 ;  /* 0x3f80000037377421 */ /* 0x002fce0000010000 */
[----:B------:R-:W1:Y:S01]  /*2910*/  MUFU.EX2 R45, R45 ;  /* 0x0000002d002d7308 */ /* 0x000e620000000800 */
[----:B--2---:R-:W-:-:S07]  /*2920*/  FADD.FTZ R20, -R53, 1 ;  /* 0x3f80000035147421 */ /* 0x004fce0000010100 */
[----:B------:R-:W2:Y:S01]  /*2930*/  MUFU.RCP R55, R55 ;  /* 0x0000003700377308 */ /* 0x000ea20000001000 */
[----:B0-----:R-:W-:-:S04]  /*2940*/  FADD.FTZ R21, -R58, 1 ;  /* 0x3f8000003a157421 */ /* 0x001fc80000010100 */
[----:B------:R-:W-:-:S03]  /*2950*/  FFMA.FTZ R35, R35, R21, 1 ;  /* 0x3f80000023237423 */ /* 0x000fc60000010015 */
[----:B------:R-:W0:Y:S01]  /*2960*/  MUFU.EX2 R57, R57 ;  /* 0x0000003900397308 */ /* 0x000e220000000800 */
[----:B-1----:R-:W-:Y:S01]  /*2970*/  FADD.FTZ R59, R45, 1 ;  /* 0x3f8000002d3b7421 */ /* 0x002fe20000010000 */
[----:B------:R-:W-:Y:S01]  /*2980*/  FFMA.FTZ R45, R39, R20, 1 ;  /* 0x3f800000272d7423 */ /* 0x000fe20000010014 */
[----:B------:R-:W-:Y:S01]  /*2990*/  LEA R20, R5, UR5, 0x3 ;  /* 0x0000000505147c11 */ /* 0x000fe2000f8e18ff */
[----:B------:R-:W-:Y:S01]  /*29a0*/  FMUL.FTZ R35, R58, R35 ;  /* 0x000000233a237220 */ /* 0x000fe20000410000 */
[----:B------:R-:W-:Y:S01]  /*29b0*/  UMOV UR5, UR7 ;  /* 0x0000000700057c82 */ /* 0x000fe20008000000 */
[----:B------:R-:W-:Y:S02]  /*29c0*/  FMUL.FTZ R45, R53, R45 ;  /* 0x0000002d352d7220 */ /* 0x000fe40000410000 */
[----:B------:R-:W1:Y:S01]  /*29d0*/  MUFU.RCP R39, R59 ;  /* 0x0000003b00277308 */ /* 0x000e620000001000 */
[----:B--2---:R-:W-:Y:S01]  /*29e0*/  FADD.FTZ R21, -R55, 1 ;  /* 0x3f80000037157421 */ /* 0x004fe20000010100 */
[----:B------:R-:W-:Y:S01]  /*29f0*/  FMUL.FTZ R35, R40, R35 ;  /* 0x0000002328237220 */ /* 0x000fe20000410000 */
[----:B------:R-:W-:-:S02]  /*2a00*/  FMUL.FTZ R45, R30, R45 ;  /* 0x0000002d1e2d7220 */ /* 0x000fc40000410000 */
[----:B------:R-:W-:Y:S02]  /*2a10*/  FFMA.FTZ R41, R41, R21, 1 ;  /* 0x3f80000029297423 */ /* 0x000fe40000010015 */
[----:B------:R-:W2:Y:S01]  /*2a20*/  LDS.64 R20, [R20] ;  /* 0x0000000014147984 */ /* 0x000ea20000000a00 */
[----:B0-----:R-:W-:Y:S01]  /*2a30*/  FADD.FTZ R57, R57, 1 ;  /* 0x3f80000039397421 */ /* 0x001fe20000010000 */
[----:B------:R-:W-:-:S03]  /*2a40*/  FMUL.FTZ R41, R55, R41 ;  /* 0x0000002937297220 */ /* 0x000fc60000410000 */
[----:B------:R-:W0:Y:S01]  /*2a50*/  MUFU.RCP R5, R57 ;  /* 0x0000003900057308 */ /* 0x000e220000001000 */
[----:B-1----:R-:W-:-:S04]  /*2a60*/  FADD.FTZ R53, -R39, 1 ;  /* 0x3f80000027357421 */ /* 0x002fc80000010100 */
[----:B------:R-:W-:-:S04]  /*2a70*/  FFMA.FTZ R56, R56, R53, 1 ;  /* 0x3f80000038387423 */ /* 0x000fc80000010035 */
[----:B------:R-:W-:Y:S01]  /*2a80*/  FMUL.FTZ R39, R39, R56 ;  /* 0x0000003827277220 */ /* 0x000fe20000410000 */
[----:B0-----:R-:W-:-:S04]  /*2a90*/  FADD.FTZ R29, -R5, 1 ;  /* 0x3f800000051d7421 */ /* 0x001fc80000010100 */
[----:B------:R-:W-:Y:S01]  /*2aa0*/  FFMA.FTZ R34, R34, R29, 1 ;  /* 0x3f80000022227423 */ /* 0x000fe2000001001d */
[----:B------:R-:W-:Y:S01]  /*2ab0*/  IMAD.U32 R29, R26, 0x10000, RZ ;  /* 0x000100001a1d7824 */ /* 0x000fe200078e00ff */
[----:B------:R-:W-:Y:S02]  /*2ac0*/  SHF.L.U32 R26, R43, 0x10, RZ ;  /* 0x000000102b1a7819 */ /* 0x000fe400000006ff */
[----:B------:R-:W-:Y:S01]  /*2ad0*/  FMUL.FTZ R5, R5, R34 ;  /* 0x0000002205057220 */ /* 0x000fe20000410000 */
[----:B------:R-:W-:Y:S01]  /*2ae0*/  FMUL.FTZ R24, R29, R24 ;  /* 0x000000181d187220 */ /* 0x000fe20000410000 */
[----:B------:R-:W-:Y:S01]  /*2af0*/  SHF.L.U32 R34, R31, 0x10, RZ ;  /* 0x000000101f227819 */ /* 0x000fe200000006ff */
[----:B------:R-:W-:Y:S01]  /*2b00*/  FMUL.FTZ R41, R26, R41 ;  /* 0x000000291a297220 */ /* 0x000fe20000410000 */
[----:B------:R-:W-:-:S03]  /*2b10*/  FMUL.FTZ R31, R44, R5 ;  /* 0x000000052c1f7220 */ /* 0x000fc60000410000 */
[----:B------:R-:W-:Y:S01]  /*2b20*/  FMUL.FTZ R29, R34, R39 ;  /* 0x00000027221d7220 */ /* 0x000fe20000410000 */
[--C-:B--2---:R-:W-:Y:S01]  /*2b30*/  FFMA.FTZ R5, R49, R24, -R20.reuse ;  /* 0x0000001831057223 */ /* 0x104fe20000010814 */
        /* <DEDUP_REMOVED lines=21> */
[----:B------:R-:W-:Y:S01]  /*2c90*/  IADD3.X R5, R3, UR17, RZ, P0, !PT ;  /* 0x0000001103057c10 */ /* 0x000fe200087fe4ff */
[----:B------:R-:W-:Y:S01]  /*2ca0*/  FMUL.FTZ R3, R33, R36 ;  /* 0x0000002421037220 */ /* 0x000fe20000410000 */
[----:B------:R-:W-:Y:S01]  /*2cb0*/  F2FP.BF16.F32.PACK_AB R54, R23, R54 ;  /* 0x000000361736723e */ /* 0x000fe200000010ff */
[C---:B------:R-:W-:Y:S01]  /*2cc0*/  FMUL.FTZ R48, R33.reuse, R48 ;  /* 0x0000003021307220 */ /* 0x040fe20000410000 */
[----:B------:R-:W-:Y:S01]  /*2cd0*/  FMUL.FTZ R33, R33, R20 ;  /* 0x0000001421217220 */ /* 0x000fe20000410000 */
[----:B------:R-:W-:Y:S01]  /*2ce0*/  PRMT R20, R22, 0x7632, R20 ;  /* 0x0000763216147816 */ /* 0x000fe20000000014 */
[----:B------:R-:W-:Y:S01]  /*2cf0*/  STG.E.U16 desc[UR12][R4.64], R22 ;  /* 0x0000001604007986 */ /* 0x000fe2000c10150c */
[----:B------:R-:W-:-:S02]  /*2d00*/  PRMT R21, R54, 0x7632, R21 ;  /* 0x0000763236157816 */ /* 0x000fc40000000015 */
[----:B------:R-:W-:Y:S01]  /*2d10*/  IADD3 R2, P0, R2, UR16, RZ ;  /* 0x0000001002027c10 */ /* 0x000fe2000ff1e0ff */
[----:B------:R-:W-:Y:S01]  /*2d20*/  STG.E.U16 desc[UR12][R4.64+0x2], R20 ;  /* 0x0000021404007986 */ /* 0x000fe2000c10150c */
[----:B------:R-:W-:Y:S02]  /*2d30*/  F2FP.BF16.F32.PACK_AB R32, R3, R32 ;  /* 0x000000200320723e */ /* 0x000fe400000010ff */
[----:B------:R-:W-:Y:S01]  /*2d40*/  F2FP.BF16.F32.PACK_AB R48, R33, R48 ;  /* 0x000000302130723e */ /* 0x000fe200000010ff */
[----:B------:R-:W-:Y:S01]  /*2d50*/  STG.E.U16 desc[UR12][R4.64+0x4], R54 ;  /* 0x0000043604007986 */ /* 0x000fe2000c10150c */
[----:B------:R-:W-:Y:S02]  /*2d60*/  IADD3.X R3, R0, UR17, RZ, P0, !PT ;  /* 0x0000001100037c10 */ /* 0x000fe400087fe4ff */
[----:B------:R-:W-:Y:S01]  /*2d70*/  PRMT R0, R32, 0x7632, R0 ;  /* 0x0000763220007816 */ /* 0x000fe20000000000 */
[----:B------:R0:W-:Y:S01]  /*2d80*/  STG.E.U16 desc[UR12][R4.64+0x6], R21 ;  /* 0x0000061504007986 */ /* 0x0001e2000c10150c */
[----:B------:R-:W-:-:S03]  /*2d90*/  PLOP3.LUT P0, PT, PT, PT, UP0, 0x80, 0x0 ;  /* 0x000000000000781c */ /* 0x000fc60003f0f008 */
[----:B------:R1:W-:Y:S04]  /*2da0*/  STG.E.U16 desc[UR12][R2.64], R32 ;  /* 0x0000002002007986 */ /* 0x0003e8000c10150c */
[----:B------:R1:W-:Y:S01]  /*2db0*/  STG.E.U16 desc[UR12][R2.64+0x2], R0 ;  /* 0x0000020002007986 */ /* 0x0003e2000c10150c */
[----:B0-----:R-:W-:-:S03]  /*2dc0*/  PRMT R5, R48, 0x7632, R5 ;  /* 0x0000763230057816 */ /* 0x001fc60000000005 */
[----:B------:R1:W-:Y:S04]  /*2dd0*/  STG.E.U16 desc[UR12][R2.64+0x4], R48 ;  /* 0x0000043002007986 */ /* 0x0003e8000c10150c */
[----:B------:R1:W-:Y:S01]  /*2de0*/  STG.E.U16 desc[UR12][R2.64+0x6], R5 ;  /* 0x0000060502007986 */ /* 0x0003e2000c10150c */
[----:B------:R-:W-:Y:S05]  /*2df0*/  @!P0 BRA `(.L_x_488) ;  /* 0xffffffd400c08947 */ /* 0x000fea000383ffff */
.L_x_475:
[----:B------:R-:W-:Y:S02]  /*2e00*/  ULOP3.LUT UR11, UR8, 0x7, URZ, 0xc0, !UPT ;  /* 0x00000007080b7892 */ /* 0x000fe4000f8ec03f */
[----:B------:R-:W-:Y:S02]  /*2e10*/  ULOP3.LUT UR7, UR8, 0x7fffff8, URZ, 0xc0, !UPT ;  /* 0x07fffff808077892 */ /* 0x000fe4000f8ec03f */
[----:B------:R-:W-:Y:S02]  /*2e20*/  UIMAD UR6, UR11, 0x140, URZ ;  /* 0x000001400b0678a4 */ /* 0x000fe4000f8e023f */
[----:B------:R-:W-:-:S04]  /*2e30*/  UIADD3 UR7, UR7, UR14, URZ ;  /* 0x0000000e07077290 */ /* 0x000fc8000fffe03f */
[----:B------:R-:W-:Y:S02]  /*2e40*/  ULEA UR7, UR7, UR6, 0x5 ;  /* 0x0000000607077291 */ /* 0x000fe4000f8e283f */
[----:B------:R-:W-:-:S04]  /*2e50*/  UIADD3 UR6, UR6, 0x140, URZ ;  /* 0x0000014006067890 */ /* 0x000fc8000fffe03f */
[----:B------:R-:W-:-:S06]  /*2e60*/  UISETP.GE.AND UP0, UPT, UR7, UR6, UPT ;  /* 0x000000060700728c */ /* 0x000fcc000bf06270 */
[----:B------:R-:W-:-:S13]  /*2e70*/  PLOP3.LUT P0, PT, PT, PT, UP0, 0x80, 0x0 ;  /* 0x000000000000781c */ /* 0x000fda0003f0f008 */
[----:B------:R-:W-:Y:S05]  /*2e80*/  @P0 EXIT ;  /* 0x000000000000094d */ /* 0x000fea0003800000 */
[----:B------:R-:W2:Y:S01]  /*2e90*/  LDC.64 R16, c[0x0][0x258] ;  /* 0x00009600ff107b82 */ /* 0x000ea20000000a00 */
[----:B-1----:R-:W0:Y:S01]  /*2ea0*/  S2R R0, SR_TID.X ;  /* 0x0000000000007919 */ /* 0x002e220000002100 */
[----:B------:R-:W-:Y:S01]  /*2eb0*/  MOV R15, 0xffffffff ;  /* 0xffffffff000f7802 */ /* 0x000fe20000000f00 */
[----:B------:R-:W-:Y:S01]  /*2ec0*/  HFMA2.MMA R10, -RZ, RZ, 0, 1.1920928955078125e-06 ;  /* 0x00000014ff0a7435 */ /* 0x000fe200000001ff */
[----:B--2---:R-:W-:Y:S02]  /*2ed0*/  LOP3.LUT R4, RZ, R16, RZ, 0x33, !PT ;  /* 0x00000010ff047212 */ /* 0x004fe400078e33ff */
[----:B------:R-:W-:Y:S02]  /*2ee0*/  LOP3.LUT R5, RZ, R17, RZ, 0x33, !PT ;  /* 0x00000011ff057212 */ /* 0x000fe400078e33ff */
[----:B------:R-:W-:-:S04]  /*2ef0*/  ISETP.GT.U32.AND P0, PT, R4, -0x6, PT ;  /* 0xfffffffa0400780c */ /* 0x000fc80003f04070 */
[C---:B------:R-:W-:Y:S02]  /*2f00*/  ISETP.GT.AND.EX P0, PT, R5.reuse, -0x1, PT, P0 ;  /* 0xffffffff0500780c */ /* 0x040fe40003f04300 */
[----:B0-----:R-:W-:Y:S02]  /*2f10*/  SHF.R.U32.HI R2, RZ, 0x5, R0 ;  /* 0x00000005ff027819 */ /* 0x001fe40000011600 */
[----:B------:R-:W-:Y:S02]  /*2f20*/  SEL R4, R4, 0xfffffffa, P0 ;  /* 0xfffffffa04047807 */ /* 0x000fe40000000000 */
[----:B------:R-:W-:-:S03]  /*2f30*/  SEL R5, R5, 0xffffffff, P0 ;  /* 0xffffffff05057807 */ /* 0x000fc60000000000 */
[C---:B------:R-:W-:Y:S01]  /*2f40*/  IMAD.SHL.U32 R3, R4.reuse, 0x8, RZ ;  /* 0x0000000804037824 */ /* 0x040fe200078e00ff */
[----:B------:R-:W-:Y:S02]  /*2f50*/  SHF.L.U64.HI R4, R4, 0x3, R5 ;  /* 0x0000000304047819 */ /* 0x000fe40000010205 */
[----:B------:R-:W-:Y:S02]  /*2f60*/  SHF.R.U32.HI R5, RZ, 0x4, R0 ;  /* 0x00000004ff057819 */ /* 0x000fe40000011600 */
[----:B------:R-:W-:Y:S02]  /*2f70*/  IADD3 R11, P0, P1, -R3, -0x9, -R2 ;  /* 0xfffffff7030b7810 */ /* 0x000fe4000791e902 */
[----:B------:R-:W-:Y:S02]  /*2f80*/  VIADDMNMX.U32 R10, R5, R10, 0x20, !PT ;  /* 0x00000020050a7446 */ /* 0x000fe4000780000a */
[----:B------:R-:W-:Y:S02]  /*2f90*/  IADD3.X R15, ~R4, -0x1, R15, P0, P1 ;  /* 0xffffffff040f7810 */ /* 0x000fe400007e250f */
[----:B------:R-:W-:-:S03]  /*2fa0*/  LOP3.LUT R13, RZ, R5, RZ, 0x33, !PT ;  /* 0x00000005ff0d7212 */ /* 0x000fc600078e33ff */
[----:B------:R-:W-:-:S04]  /*2fb0*/  IMAD.WIDE.U32 R6, R15, -0x33333333, RZ ;  /* 0xcccccccd0f067825 */ /* 0x000fc800078e00ff */
[----:B------:R-:W-:-:S04]  /*2fc0*/  IMAD.WIDE.U32 R8, P0, R11, -0x33333334, R6 ;  /* 0xcccccccc0b087825 */ /* 0x000fc80007800006 */
[----:B------:R-:W-:Y:S01]  /*2fd0*/  IMAD.WIDE.U32 R6, R11, -0x33333333, RZ ;  /* 0xcccccccd0b067825 */ /* 0x000fe200078e00ff */
[----:B------:R-:W-:Y:S02]  /*2fe0*/  IADD3.X R11, RZ, RZ, RZ, P0, !PT ;  /* 0x000000ffff0b7210 */ /* 0x000fe400007fe4ff */
[----:B------:R-:W-:Y:S01]  /*2ff0*/  ISETP.LT.U32.AND P0, PT, R16, 0x5, PT ;  /* 0x000000051000780c */ /* 0x000fe20003f01070 */
[----:B------:R-:W-:Y:S01]  /*3000*/  IMAD.IADD R6, R10, 0x1, R13 ;  /* 0x000000010a067824 */ /* 0x000fe200078e020d */
[----:B------:R-:W-:Y:S02]  /*3010*/  IADD3 RZ, P1, R7, R8, RZ ;  /* 0x0000000807ff7210 */ /* 0x000fe40007f3e0ff */
[----:B------:R-:W-:Y:S01]  /*3020*/  MOV R10, R9 ;  /* 0x00000009000a7202 */ /* 0x000fe20000000f00 */
[----:B------:R-:W-:Y:S01]  /*3030*/  IMAD.WIDE.U32 R8, R6, -0x33333333, RZ ;  /* 0xcccccccd06087825 */ /* 0x000fe200078e00ff */
[----:B------:R-:W-:Y:S02]  /*3040*/  ISETP.LT.AND.EX P0, PT, R17, RZ, PT, P0 ;  /* 0x000000ff1100720c */ /* 0x000fe40003f01300 */
[----:B------:R-:W-:Y:S01]  /*3050*/  MOV R7, UR7 ;  /* 0x0000000700077c02 */ /* 0x000fe20008000f00 */
[----:B------:R-:W-:Y:S01]  /*3060*/  IMAD.WIDE.U32.X R10, R15, -0x33333334, R10, P1 ;  /* 0xcccccccc0f0a7825 */ /* 0x000fe200008e040a */
[----:B------:R-:W-:-:S02]  /*3070*/  SEL R49, R16, 0x5, P0 ;  /* 0x0000000510317807 */ /* 0x000fc40000000000 */
[----:B------:R-:W-:Y:S02]  /*3080*/  LEA.HI R48, R9, 0x1, RZ, 0x1c ;  /* 0x0000000109307811 */ /* 0x000fe400078fe0ff */
[----:B------:R-:W-:Y:S02]  /*3090*/  SHF.R.U64 R50, R10, 0x3, R11 ;  /* 0x000000030a327819 */ /* 0x000fe4000000120b */
[----:B------:R-:W-:Y:S02]  /*30a0*/  SEL R16, R17, RZ, P0 ;  /* 0x000000ff11107207 */ /* 0x000fe40000000000 */
[C---:B------:R-:W-:Y:S02]  /*30b0*/  IADD3 R9, P1, R2.reuse, 0x14, RZ ;  /* 0x0000001402097810 */ /* 0x040fe40007f3e0ff */
[C---:B------:R-:W-:Y:S02]  /*30c0*/  IADD3 R8, P0, R2.reuse, 0xa, RZ ;  /* 0x0000000a02087810 */ /* 0x040fe40007f1e0ff */
[----:B------:R-:W-:Y:S01]  /*30d0*/  IADD3 R10, P2, R2, 0x1e, RZ ;  /* 0x0000001e020a7810 */ /* 0x000fe20007f5e0ff */
[----:B------:R-:W-:Y:S01]  /*30e0*/  IMAD.X R13, RZ, RZ, RZ, P1 ;  /* 0x000000ffff0d7224 */ /* 0x000fe200008e06ff */
[----:B------:R-:W-:-:S02]  /*30f0*/  IADD3 R50, R50, 0x1, RZ ;  /* 0x0000000132327810 */ /* 0x000fc40007ffe0ff */
[C---:B------:R-:W-:Y:S02]  /*3100*/  SHF.L.U64.HI R15, R49.reuse, 0x3, R16 ;  /* 0x00000003310f7819 */ /* 0x040fe40000010210 */
[----:B------:R-:W-:Y:S02]  /*3110*/  LOP3.LUT R11, R0, 0xf, RZ, 0xc0, !PT ;  /* 0x0000000f000b7812 */ /* 0x000fe400078ec0ff */
[----:B------:R-:W-:Y:S02]  /*3120*/  IADD3.X R12, RZ, RZ, RZ, P0, !PT ;  /* 0x000000ffff0c7210 */ /* 0x000fe400007fe4ff */
[----:B------:R-:W-:Y:S02]  /*3130*/  IADD3.X R14, RZ, RZ, RZ, P2, !PT ;  /* 0x000000ffff0e7210 */ /* 0x000fe400017fe4ff */
[----:B------:R-:W-:Y:S02]  /*3140*/  SHF.L.U32 R49, R49, 0x3, RZ ;  /* 0x0000000331317819 */ /* 0x000fe400000006ff */
[----:B------:R-:W-:-:S02]  /*3150*/  LOP3.LUT R48, R48, 0x3, RZ, 0xc0, !PT ;  /* 0x0000000330307812 */ /* 0x000fc400078ec0ff */
[----:B------:R-:W-:-:S07]  /*3160*/  LOP3.LUT R50, R50, 0x3, RZ, 0xc0, !PT ;  /* 0x0000000332327812 */ /* 0x000fce00078ec0ff */
.L_x_505:
[----:B------:R-:W-:Y:S01]  /*3170*/  ISETP.GT.U32.AND P0, PT, R49, R2, PT ;  /* 0x000000023100720c */ /* 0x000fe20003f04070 */
[----:B------:R-:W-:Y:S01]  /*3180*/  BSSY B0, `(.L_x_489) ;  /* 0x00000ae000007945 */ /* 0x000fe20003800000 */
[----:B0-----:R-:W-:Y:S01]  /*3190*/  IMAD.MOV.U32 R51, RZ, RZ, RZ ;  /* 0x000000ffff337224 */ /* 0x001fe200078e00ff */
[----:B------:R-:W-:Y:S02]  /*31a0*/  MOV R56, RZ ;  /* 0x000000ff00387202 */ /* 0x000fe40000000f00 */
[----:B------:R-:W-:-:S13]  /*31b0*/  ISETP.GT.AND.EX P0, PT, R15, RZ, PT, P0 ;  /* 0x000000ff0f00720c */ /* 0x000fda0003f04300 */
[----:B-123--:R-:W-:Y:S05]  /*31c0*/  @!P0 BRA `(.L_x_490) ;  /* 0x0000000800a48947 */ /* 0x00efea0003800000 */
[----:B------:R-:W-:Y:S01]  /*31d0*/  ISETP.NE.U32.AND P1, PT, R50, RZ, PT ;  /* 0x000000ff3200720c */ /* 0x000fe20003f25070 */
[----:B------:R-:W-:Y:S01]  /*31e0*/  BSSY B1, `(.L_x_491) ;  /* 0x0000027000017945 */ /* 0x000fe20003800000 */
[--C-:B------:R-:W-:Y:S01]  /*31f0*/  IADD3 R16, P2, P3, -R3, -0x9, -R2.reuse ;  /* 0xfffffff703107810 */ /* 0x100fe20007b5e902 */
[----:B------:R-:W-:Y:S01]  /*3200*/  HFMA2.MMA R56, -RZ, RZ, 0, 0 ;  /* 0x00000000ff387435 */ /* 0x000fe200000001ff */
[----:B------:R-:W-:Y:S01]  /*3210*/  ISETP.NE.AND.EX P1, PT, RZ, RZ, PT, P1 ;  /* 0x000000ffff00720c */ /* 0x000fe20003f25310 */
[----:B------:R-:W-:Y:S01]  /*3220*/  HFMA2.MMA R51, -RZ, RZ, 0, 0 ;  /* 0x00000000ff337435 */ /* 0x000fe200000001ff */
[----:B------:R-:W-:Y:S01]  /*3230*/  MOV R17, 0xffffffff ;  /* 0xffffffff00117802 */ /* 0x000fe20000000f00 */
[----:B------:R-:W-:Y:S01]  /*3240*/  IMAD.MOV.U32 R54, RZ, RZ, R2 ;  /* 0x000000ffff367224 */ /* 0x000fe200078e0002 */
[----:B------:R-:W-:Y:S02]  /*3250*/  ISETP.GE.U32.AND P0, PT, R16, 0x1e, PT ;  /* 0x0000001e1000780c */ /* 0x000fe40003f06070 */
[----:B------:R-:W-:-:S02]  /*3260*/  LOP3.LUT R16, R0, 0x1f, RZ, 0xc0, !PT ;  /* 0x0000001f00107812 */ /* 0x000fc400078ec0ff */
[----:B------:R-:W-:Y:S02]  /*3270*/  IADD3.X R17, ~R4, -0x1, R17, P2, P3 ;  /* 0xffffffff04117810 */ /* 0x000fe400017e6511 */
[----:B------:R-:W-:Y:S02]  /*3280*/  IADD3 R16, P2, R16, R7, RZ ;  /* 0x0000000710107210 */ /* 0x000fe40007f5e0ff */
[----:B------:R-:W-:Y:S02]  /*3290*/  ISETP.GE.U32.AND.EX P0, PT, R17, RZ, PT, P0 ;  /* 0x000000ff1100720c */ /* 0x000fe40003f06100 */
        /* <DEDUP_REMOVED lines=19> */
[----:B------:R-:W-:Y:S02]  /*33d0*/  MOV R54, R9 ;  /* 0x0000000900367202 */ /* 0x000fe40000000f00 */
[----:B------:R-:W-:Y:S01]  /*33e0*/  MOV R52, R13 ;  /* 0x0000000d00347202 */ /* 0x000fe20000000f00 */
[----:B------:R-:W-:Y:S01]  /*33f0*/  @P1 IMAD.MOV.U32 R52, RZ, RZ, R14 ;  /* 0x000000ffff341224 */ /* 0x000fe200078e000e */
[----:B------:R-:W-:Y:S01]  /*3400*/  @P1 MOV R54, R10 ;  /* 0x0000000a00361202 */ /* 0x000fe20000000f00 */
[----:B--2---:R-:W-:Y:S01]  /*3410*/  FADD.FTZ R51, R51, R20 ;  /* 0x0000001433337221 */ /* 0x004fe20000010000 */
[----:B------:R-:W-:-:S03]  /*3420*/  FADD.FTZ R56, R56, R21 ;  /* 0x0000001538387221 */ /* 0x000fc60000010000 */
[----:B---3--:R-:W-:Y:S01]  /*3430*/  @P1 FADD.FTZ R51, R51, R22 ;  /* 0x0000001633331221 */ /* 0x008fe20000010000 */
[----:B------:R-:W-:-:S07]  /*3440*/  @P1 FADD.FTZ R56, R56, R23 ;  /* 0x0000001738381221 */ /* 0x000fce0000010000 */
.L_x_492:
[----:B------:R-:W-:Y:S05]  /*3450*/  BSYNC B1 ;  /* 0x0000000000017941 */ /* 0x000fea0003800000 */
.L_x_491:
[----:B------:R-:W-:Y:S05]  /*3460*/  @!P0 BRA `(.L_x_490) ;  /* 0x0000000400fc8947 */ /* 0x000fea0003800000 */
[----:B------:R-:W-:Y:S01]  /*3470*/  IADD3 R18, P2, -R54, R49, RZ ;  /* 0x0000003136127210 */ /* 0x000fe20007f5e1ff */
[----:B------:R-:W-:Y:S01]  /*3480*/  IMAD R19, R52, 0x1400, RZ ;  /* 0x0000140034137824 */ /* 0x000fe200078e02ff */
[C---:B------:R-:W-:Y:S01]  /*3490*/  SHF.L.U64.HI R17, R16.reuse, 0x1, R17 ;  /* 0x0000000110117819 */ /* 0x040fe20000010211 */
[----:B------:R-:W-:Y:S01]  /*34a0*/  ULDC.64 UR4, c[0x0][0x260] ;  /* 0x0000980000047ab9 */ /* 0x000fe20000000a00 */
[----:B------:R-:W-:Y:S01]  /*34b0*/  SHF.L.U32 R16, R16, 0x1, RZ ;  /* 0x0000000110107819 */ /* 0x000fe200000006ff */
[----:B------:R-:W-:Y:S01]  /*34c0*/  BSSY B1, `(.L_x_493) ;  /* 0x0000046000017945 */ /* 0x000fe20003800000 */
[----:B------:R-:W-:Y:S02]  /*34d0*/  ISETP.GT.U32.AND P1, PT, R18, 0x78, PT ;  /* 0x000000781200780c */ /* 0x000fe40003f24070 */
[----:B------:R-:W-:Y:S01]  /*34e0*/  IADD3.X R18, ~R52, R15, RZ, P2, !PT ;  /* 0x0000000f34127210 */ /* 0x000fe200017fe5ff */
[----:B------:R-:W-:-:S03]  /*34f0*/  IMAD.WIDE.U32 R16, R54, 0x1400, R16 ;  /* 0x0000140036107825 */ /* 0x000fc600078e0010 */
[----:B------:R-:W-:Y:S02]  /*3500*/  ISETP.GT.AND.EX P1, PT, R18, RZ, PT, P1 ;  /* 0x000000ff1200720c */ /* 0x000fe40003f24310 */
[----:B------:R-:W-:Y:S02]  /*3510*/  IADD3 R17, R17, R19, RZ ;  /* 0x0000001311117210 */ /* 0x000fe40007ffe0ff */
[----:B------:R-:W-:-:S04]  /*3520*/  LEA R58, P0, R16, UR4, 0x2 ;  /* 0x00000004103a7c11 */ /* 0x000fc8000f8010ff */
[----:B------:R-:W-:Y:S02]  /*3530*/  LEA.HI.X R16, R16, UR5, R17, 0x2, P0 ;  /* 0x0000000510107c11 */ /* 0x000fe400080f1411 */
[----:B------:R-:W-:-:S05]  /*3540*/  IADD3 R58, P0, R58, 0x66800, RZ ;  /* 0x000668003a3a7810 */ /* 0x000fca0007f1e0ff */
[----:B------:R-:W-:Y:S01]  /*3550*/  IMAD.X R59, RZ, RZ, R16, P0 ;  /* 0x000000ffff3b7224 */ /* 0x000fe200000e0610 */
[----:B------:R-:W-:Y:S01]  /*3560*/  PLOP3.LUT P0, PT, PT, PT, PT, 0x80, 0x0 ;  /* 0x000000000000781c */ /* 0x000fe20003f0f070 */
[----:B------:R-:W-:-:S12]  /*3570*/  @!P1 BRA `(.L_x_494) ;  /* 0x0000000000e89947 */ /* 0x000fd80003800000 */
[----:B------:R-:W-:Y:S02]  /*3580*/  IADD3 R55, P1, R49, -0x78, RZ ;  /* 0xffffff8831377810 */ /* 0x000fe40007f3e0ff */
[----:B------:R-:W-:Y:S02]  /*3590*/  PLOP3.LUT P0, PT, PT, PT, PT, 0x8, 0x0 ;  /* 0x000000000000781c */ /* 0x000fe40003f0e170 */
[----:B------:R-:W-:-:S11]  /*35a0*/  IADD3.X R53, R15, -0x1, RZ, P1, !PT ;  /* 0xffffffff0f357810 */ /* 0x000fd60000ffe4ff */
.L_x_495:
        /* <DEDUP_REMOVED lines=55> */
.L_x_494:
[----:B------:R-:W-:Y:S05]  /*3920*/  BSYNC B1 ;  /* 0x0000000000017941 */ /* 0x000fea0003800000 */
.L_x_493:
        /* <DEDUP_REMOVED lines=15> */
[----:B------:R-:W-:Y:S02]  /*3a20*/  PLOP3.LUT P0, PT, PT, PT, PT, 0x8, 0x0 ;  /* 0x000000000000781c */ /* 0x000fe40003f0e170 */
[----:B------:R-:W-:Y:S02]  /*3a30*/  IADD3.X R52, RZ, R52, RZ, P2, !PT ;  /* 0x00000034ff347210 */ /* 0x000fe400017fe4ff */
[----:B0-----:R-:W-:-:S05]  /*3a40*/  IADD3 R58, P1, R58, 0x190000, RZ ;  /* 0x001900003a3a7810 */ /* 0x001fca0007f3e0ff */
        /* <DEDUP_REMOVED lines=17> */
.L_x_497:
[----:B------:R-:W-:Y:S05]  /*3b60*/  BSYNC B1 ;  /* 0x0000000000017941 */ /* 0x000fea0003800000 */
.L_x_496:
        /* <DEDUP_REMOVED lines=15> */
.L_x_490:
[----:B------:R-:W-:Y:S05]  /*3c60*/  BSYNC B0 ;  /* 0x0000000000007941 */ /* 0x000fea0003800000 */
.L_x_489:
        /* <DEDUP_REMOVED lines=14> */
[----:B0-----:R-:W-:-:S11]  /*3d50*/  IMAD.MOV.U32 R16, RZ, RZ, R5 ;  /* 0x000000ffff107224 */ /* 0x001fd600078e0005 */
        /* <DEDUP_REMOVED lines=35> */
.L_x_514:
        /* <DEDUP_REMOVED lines=26> */
[----:B------:R-:W-:Y:S02]  /*4130*/  MOV R26, 0xffff ;  /* 0x0000ffff001a7802 */ /* 0x000fe40000000f00 */
[----:B------:R-:W-:Y:S01]  /*4140*/  MOV R28, 0xffff ;  /* 0x0000ffff001c7802 */ /* 0x000fe20000000f00 */
[----:B-1----:R-:W1:Y:S01]  /*4150*/  SHFL.BFLY PT, R23, R16, 0x8, 0x101f ;  /* 0x0d101f0010177f89 */ /* 0x002e6200000e0000 */
[----:B------:R-:W-:Y:S02]  /*4160*/  MOV R31, 0xffff ;  /* 0x0000ffff001f7802 */ /* 0x000fe40000000f00 */
[----:B------:R-:W-:Y:S01]  /*4170*/  MOV R30, 0xffff ;  /* 0x0000ffff001e7802 */ /* 0x000fe20000000f00 */
[----:B0-2---:R-:W0:Y:S01]  /*4180*/  SHFL.BFLY PT, R22, R17, 0x8, 0x101f ;  /* 0x0d101f0011167f89 */ /* 0x005e2200000e0000 */
[----:B------:R-:W-:Y:S01]  /*4190*/  MOV R34, 0xffff ;  /* 0x0000ffff00227802 */ /* 0x000fe20000000f00 */
        /* <DEDUP_REMOVED lines=14> */
.L_x_524:
        /* <DEDUP_REMOVED lines=9> */
[C---:B-1----:R-:W-:Y:S01]  /*4310*/  @!P0 SHF.L.U32 R17, R11.reuse, 0x1, RZ ;  /* 0x000000010b118819 */ /* 0x042fe200000006ff */
[----:B------:R-:W-:Y:S01]  /*4320*/  UMOV UR5, 0xffff ;  /* 0x0000ffff00057882 */ /* 0x000fe20000000000 */
        /* <DEDUP_REMOVED lines=30> */
.L_x_534:
[----:B--2---:R-:W-:Y:S01]  /*4510*/  FADD.FTZ R17, R16, R32 ;  /* 0x0000002010117221 */ /* 0x004fe20000010000 */
[----:B------:R-:W-:-:S04]  /*4520*/  @!P1 F2FP.BF16.F32.PACK_AB R16, RZ, R26 ;  /* 0x0000001aff10923e */ /* 0x000fc800000010ff */
[----:B------:R-:W-:Y:S02]  /*4530*/  PRMT R22, R16, 0x7610, R22 ;  /* 0x0000761010167816 */ /* 0x000fe40000000016 */
[----:B------:R-:W-:Y:S02]  /*4540*/  @!P1 F2FP.BF16.F32.PACK_AB R17, RZ, R17 ;  /* 0x00000011ff11923e */ /* 0x000fe400000010ff */
[----:B------:R-:W-:Y:S01]  /*4550*/  LEA.HI R16, R0, 0x3c, RZ, 0x1c ;  /* 0x0000003c00107811 */ /* 0x000fe200078fe0ff */
[----:B------:R2:W-:Y:S04]  /*4560*/  @!P1 STG.E.U16 desc[UR12][R18.64+0x50], R22 ;  /* 0x0000501612009986 */ /* 0x0005e8000c10150c */
[----:B------:R2:W-:Y:S02]  /*4570*/  @!P1 STG.E.U16 desc[UR12][R20.64+0x50], R17 ;  /* 0x0000501114009986 */ /* 0x0005e4000c10150c */
.L_x_500:
[----:B------:R-:W-:Y:S05]  /*4580*/  BSYNC B0 ;  /* 0x0000000000007941 */ /* 0x000fea0003800000 */
.L_x_499:
[----:B------:R-:W-:-:S13]  /*4590*/  ISETP.GE.U32.AND P0, PT, R6, 0x3c, PT ;  /* 0x0000003c0600780c */ /* 0x000fda0003f06070 */
[----:B------:R-:W-:Y:S05]  /*45a0*/  @!P0 BRA `(.L_x_498) ;  /* 0x0000000800988947 */ /* 0x000fea0003800000 */
[----:B------:R-:W-:Y:S01]  /*45b0*/  ISETP.GT.U32.AND P0, PT, R11, 0x9, PT ;  /* 0x000000090b00780c */ /* 0x000fe20003f04070 */
[----:B012---:R-:W-:Y:S01]  /*45c0*/  IMAD.MOV.U32 R18, RZ, RZ, RZ ;  /* 0x000000ffff127224 */ /* 0x007fe200078e00ff */
[----:B------:R-:W-:-:S11]  /*45d0*/  UMOV UR5, 0xffff ;  /* 0x0000ffff00057882 */ /* 0x000fd60000000000 */
[C---:B------:R-:W-:Y:S02]  /*45e0*/  @!P0 SHF.L.U32 R17, R11.reuse, 0x1, RZ ;  /* 0x000000010b118819 */ /* 0x040fe400000006ff */
[----:B------:R-:W-:Y:S02]  /*45f0*/  @!P0 LEA R20, R11, UR4, 0x7 ;  /* 0x000000040b148c11 */ /* 0x000fe4000f8e38ff */
[----:B------:R-:W-:-:S04]  /*4600*/  @!P0 LOP3.LUT R17, R16, R17, RZ, 0x3c, !PT ;  /* 0x0000001110118212 */ /* 0x000fc800078e3cff */
[----:B------:R-:W-:Y:S01]  /*4610*/  @!P0 LEA R19, R17, R20, 0x2 ;  /* 0x0000001411138211 */ /* 0x000fe200078e10ff */
[----:B------:R-:W-:-:S04]  /*4620*/  HFMA2.MMA R17, -RZ, RZ, 0, 0 ;  /* 0x00000000ff117435 */ /* 0x000fc800000001ff */
[----:B------:R0:W1:Y:S06]  /*4630*/  @!P0 LDS R18, [R19] ;  /* 0x0000000013128984 */ /* 0x00006c0000000800 */
[----:B------:R0:W2:Y:S01]  /*4640*/  @!P0 LDS R17, [R19+0x500] ;  /* 0x0005000013118984 */ /* 0x0000a20000000800 */
[----:B------:R-:W-:Y:S05]  /*4650*/  BRA.DIV UR5, `(.L_x_504) ;  /* 0x0000001605307947 */ /* 0x000fea000b800000 */
[C---:B------:R-:W-:Y:S01]  /*4660*/  @!P0 VIADD R21, R16.reuse, 0x14 ;  /* 0x0000001410158836 */ /* 0x040fe20000000000 */
[C---:B------:R-:W-:Y:S01]  /*4670*/  @!P0 SHF.L.U32 R22, R11.reuse, 0x1, RZ ;  /* 0x000000010b168819 */ /* 0x040fe200000006ff */
[----:B------:R-:W-:Y:S01]  /*4680*/  IMAD.MOV.U32 R34, RZ, RZ, RZ ;  /* 0x000000ffff227224 */ /* 0x000fe200078e00ff */
[----:B------:R-:W-:Y:S01]  /*4690*/  @!P0 SHF.L.U32 R26, R11, 0x1, RZ ;  /* 0x000000010b1a8819 */ /* 0x000fe200000006ff */
[----:B------:R-:W-:Y:S01]  /*46a0*/  IMAD.MOV.U32 R40, RZ, RZ, 0xffff ;  /* 0x0000ffffff287424 */ /* 0x000fe200078e00ff */
[----:B------:R-:W-:Y:S01]  /*46b0*/  @!P0 IADD3 R23, R16, 0x28, RZ ;  /* 0x0000002810178810 */ /* 0x000fe20007ffe0ff */
[----:B------:R-:W-:Y:S01]  /*46c0*/  IMAD.MOV.U32 R28, RZ, RZ, 0xffff ;  /* 0x0000ffffff1c7424 */ /* 0x000fe200078e00ff */
[----:B------:R-:W-:Y:S01]  /*46d0*/  @!P0 LOP3.LUT R21, R21, R22, RZ, 0x3c, !PT ;  /* 0x0000001615158212 */ /* 0x000fe200078e3cff */
[----:B------:R-:W-:Y:S01]  /*46e0*/  IMAD.MOV.U32 R30, RZ, RZ, 0xffff ;  /* 0x0000ffffff1e7424 */ /* 0x000fe200078e00ff */
[----:B------:R-:W-:Y:S01]  /*46f0*/  @!P0 LEA R24, R11, UR4, 0x7 ;  /* 0x000000040b188c11 */ /* 0x000fe2000f8e38ff */
[----:B------:R-:W-:Y:S01]  /*4700*/  IMAD.MOV.U32 R42, RZ, RZ, 0xffff ;  /* 0x0000ffffff2a7424 */ /* 0x000fe200078e00ff */
[----:B------:R-:W-:-:S02]  /*4710*/  @!P0 LOP3.LUT R23, R23, R26, RZ, 0x3c, !PT ;  /* 0x0000001a17178212 */ /* 0x000fc400078e3cff */
[----:B------:R-:W-:Y:S02]  /*4720*/  @!P0 LEA R32, R11, UR4, 0x7 ;  /* 0x000000040b208c11 */ /* 0x000fe4000f8e38ff */
[----:B------:R-:W-:Y:S02]  /*4730*/  @!P0 LEA R21, R21, R24, 0x2 ;  /* 0x0000001815158211 */ /* 0x000fe400078e10ff */
[----:B------:R-:W-:Y:S01]  /*4740*/  @!P0 IADD3 R25, R16, 0x3c, RZ ;  /* 0x0000003c10198810 */ /* 0x000fe20007ffe0ff */
[----:B------:R-:W-:Y:S01]  /*4750*/  @!P0 IMAD R24, R23, 0x4, R32 ;  /* 0x0000000417188824 */ /* 0x000fe200078e0220 */
[----:B------:R-:W-:Y:S01]  /*4760*/  MOV R29, 0xffff ;  /* 0x0000ffff001d7802 */ /* 0x000fe20000000f00 */
[----:B------:R-:W3:Y:S01]  /*4770*/  @!P0 LDS R22, [R21] ;  /* 0x0000000015168984 */ /* 0x000ee20000000800 */
[----:B------:R-:W-:Y:S02]  /*4780*/  @!P0 LOP3.LUT R25, R25, R26, RZ, 0x3c, !PT ;  /* 0x0000001a19198212 */ /* 0x000fe400078e3cff */
[----:B------:R-:W-:Y:S01]  /*4790*/  MOV R26, RZ ;  /* 0x000000ff001a7202 */ /* 0x000fe20000000f00 */
[----:B------:R-:W-:Y:S01]  /*47a0*/  @!P0 LDS R39, [R24+0x500] ;  /* 0x0005000018278984 */ /* 0x000fe20000000800 */
[----:B------:R-:W-:-:S02]  /*47b0*/  @!P0 LEA R41, R25, R32, 0x2 ;  /* 0x0000002019298211 */ /* 0x000fc400078e10ff */
[----:B------:R-:W-:Y:S01]  /*47c0*/  MOV R25, RZ ;  /* 0x000000ff00197202 */ /* 0x000fe20000000f00 */
[----:B------:R-:W-:Y:S01]  /*47d0*/  @!P0 LDS R27, [R24] ;  /* 0x00000000181b8984 */ /* 0x000fe20000000800 */
[----:B------:R-:W-:Y:S02]  /*47e0*/  MOV R32, 0xffff ;  /* 0x0000ffff00207802 */ /* 0x000fe40000000f00 */
[----:B------:R-:W-:Y:S01]  /*47f0*/  MOV R36, RZ ;  /* 0x000000ff00247202 */ /* 0x000fe20000000f00 */
[----:B------:R4:W-:Y:S01]  /*4800*/  @!P0 LDS R23, [R21+0x500] ;  /* 0x0005000015178984 */ /* 0x0009e20000000800 */
[----:B------:R-:W-:Y:S02]  /*4810*/  MOV R37, 0xffff ;  /* 0x0000ffff00257802 */ /* 0x000fe40000000f00 */
[----:B------:R-:W-:Y:S01]  /*4820*/  MOV R31, 0xffff ;  /* 0x0000ffff001f7802 */ /* 0x000fe20000000f00 */
[----:B01----:R-:W0:Y:S01]  /*4830*/  SHFL.BFLY PT, R19, R18, 0x8, 0x101f ;  /* 0x0d101f0012137f89 */ /* 0x003e2200000e0000 */
[----:B------:R-:W-:-:S02]  /*4840*/  MOV R45, 0xffff ;  /* 0x0000ffff002d7802 */ /* 0x000fc40000000f00 */
[----:B------:R-:W-:Y:S01]  /*4850*/  IADD3 R43, R16, R7, RZ ;  /* 0x00000007102b7210 */ /* 0x000fe20007ffe0ff */
[----:B--2---:R-:W1:Y:S01]  /*4860*/  SHFL.BFLY PT, R32, R17, 0x8, 0x101f ;  /* 0x0d101f0011207f89 */ /* 0x004e6200000e0000 */
[----:B----4-:R-:W-:-:S03]  /*4870*/  MOV R21, RZ ;  /* 0x000000ff00157202 */ /* 0x010fc60000000f00 */
[----:B------:R-:W2:Y:S01]  /*4880*/  @!P0 LDS R24, [R41] ;  /* 0x0000000029188984 */ /* 0x000ea20000000800 */
[----:B---3--:R-:W-:Y:S02]  /*4890*/  @!P0 IMAD.MOV.U32 R34, RZ, RZ, R22 ;  /* 0x000000ffff228224 */ /* 0x008fe400078e0016 */
[----:B0-----:R-:W-:Y:S01]  /*48a0*/  FADD.FTZ R19, R19, R18 ;  /* 0x0000001213137221 */ /* 0x001fe20000010000 */
[----:B------:R0:W-:Y:S01]  /*48b0*/  @!P0 LDS R22, [R41+0x500] ;  /* 0x0005000029168984 */ /* 0x0001e20000000800 */
[----:B------:R-:W-:Y:S01]  /*48c0*/  @!P0 MOV R25, R39 ;  /* 0x0000002700198202 */ /* 0x000fe20000000f00 */
[----:B-1----:R-:W-:Y:S02]  /*48d0*/  FADD.FTZ R18, R32, R17 ;  /* 0x0000001120127221 */ /* 0x002fe40000010000 */
[----:B------:R-:W1:Y:S01]  /*48e0*/  SHFL.BFLY PT, R33, R34, 0x8, 0x101f ;  /* 0x0d101f0022217f89 */ /* 0x000e6200000e0000 */
[----:B------:R-:W-:-:S03]  /*48f0*/  @!P0 MOV R26, R27 ;  /* 0x0000001b001a8202 */ /* 0x000fc60000000f00 */
[----:B------:R-:W3:Y:S01]  /*4900*/  SHFL.BFLY PT, R40, R25, 0x8, 0x101f ;  /* 0x0d101f0019287f89 */ /* 0x000ee200000e0000 */
[----:B0-----:R-:W-:Y:S02]  /*4910*/  MOV R41, 0xffff ;  /* 0x0000ffff00297802 */ /* 0x001fe40000000f00 */
[----:B------:R-:W-:Y:S01]  /*4920*/  @!P0 MOV R36, R23 ;  /* 0x0000001700248202 */ /* 0x000fe20000000f00 */
[----:B------:R-:W0:Y:S01]  /*4930*/  SHFL.BFLY PT, R27, R26, 0x8, 0x101f ;  /* 0x0d101f001a1b7f89 */ /* 0x000e2200000e0000 */
[----:B------:R-:W-:-:S03]  /*4940*/  MOV R23, RZ ;  /* 0x000000ff00177202 */ /* 0x000fc60000000f00 */
[----:B------:R-:W4:Y:S04]  /*4950*/  SHFL.BFLY PT, R35, R36, 0x8, 0x101f ;  /* 0x0d101f0024237f89 */ /* 0x000f2800000e0000 */
[----:B------:R-:W5:Y:S01]  /*4960*/  SHFL.BFLY PT, R20, R19, 0x4, 0x101f ;  /* 0x0c901f0013147f89 */ /* 0x000f6200000e0000 */
[----:B--2---:R-:W-:Y:S02]  /*4970*/  @!P0 MOV R23, R24 ;  /* 0x0000001800178202 */ /* 0x004fe40000000f00 */
[----:B------:R-:W-:-:S03]  /*4980*/  MOV R24, 0xffff ;  /* 0x0000ffff00187802 */ /* 0x000fc60000000f00 */
[----:B------:R-:W2:Y:S01]  /*4990*/  SHFL.BFLY PT, R44, R23, 0x8, 0x101f ;  /* 0x0d101f00172c7f89 */ /* 0x000ea200000e0000 */
[----:B-1----:R-:W-:Y:S01]  /*49a0*/  FADD.FTZ R33, R33, R34 ;  /* 0x0000002221217221 */ /* 0x002fe20000010000 */
[----:B---3--:R-:W-:Y:S01]  /*49b0*/  FADD.FTZ R34, R40, R25 ;  /* 0x0000001928227221 */ /* 0x008fe20000010000 */
[----:B------:R-:W-:Y:S01]  /*49c0*/  MOV R25, 0xffff ;  /* 0x0000ffff00197802 */ /* 0x000fe20000000f00 */
[----:B0-----:R-:W-:Y:S01]  /*49d0*/  FADD.FTZ R27, R27, R26 ;  /* 0x0000001a1b1b7221 */ /* 0x001fe20000010000 */
[----:B------:R-:W-:Y:S01]  /*49e0*/  MOV R26, 0xffff ;  /* 0x0000ffff001a7802 */ /* 0x000fe20000000f00 */
[----:B------:R-:W0:Y:S01]  /*49f0*/  SHFL.BFLY PT, R32, R18, 0x4, 0x101f ;  /* 0x0c901f0012207f89 */ /* 0x000e2200000e0000 */
[----:B------:R-:W-:Y:S01]  /*4a00*/  @!P0 IMAD.MOV.U32 R21, RZ, RZ, R22 ;  /* 0x000000ffff158224 */ /* 0x000fe200078e0016 */
[----:B------:R-:W-:Y:S01]  /*4a10*/  MOV R22, 0xffff ;  /* 0x0000ffff00167802 */ /* 0x000fe20000000f00 */
[----:B----4-:R-:W-:Y:S01]  /*4a20*/  FADD.FTZ R35, R35, R36 ;  /* 0x0000002423237221 */ /* 0x010fe20000010000 */
[----:B------:R-:W1:Y:S01]  /*4a30*/  SHFL.BFLY PT, R40, R27, 0x4, 0x101f ;  /* 0x0c901f001b287f89 */ /* 0x000e6200000e0000 */
[----:B-----5:R-:W-:Y:S01]  /*4a40*/  FADD.FTZ R20, R19, R20 ;  /* 0x0000001413147221 */ /* 0x020fe20000010000 */
[----:B------:R-:W-:-:S02]  /*4a50*/  ISETP.NE.AND P0, PT, R11, RZ, PT ;  /* 0x000000ff0b00720c */ /* 0x000fc40003f05270 */
[----:B------:R-:W3:Y:S01]  /*4a60*/  SHFL.BFLY PT, R22, R33, 0x4, 0x101f ;  /* 0x0c901f0021167f89 */ /* 0x000ee200000e0000 */
[----:B------:R-:W-:-:S03]  /*4a70*/  MOV R36, 0xffff ;  /* 0x0000ffff00247802 */ /* 0x000fc60000000f00 */
[----:B------:R-:W4:Y:S01]  /*4a80*/  SHFL.BFLY PT, R24, R21, 0x8, 0x101f ;  /* 0x0d101f0015187f89 */ /* 0x000f2200000e0000 */
[----:B--2---:R-:W-:Y:S01]  /*4a90*/  FADD.FTZ R44, R44, R23 ;  /* 0x000000172c2c7221 */ /* 0x004fe20000010000 */
[----:B------:R-:W-:Y:S02]  /*4aa0*/  MOV R23, 0xffff ;  /* 0x0000ffff00177802 */ /* 0x000fe40000000f00 */
[----:B------:R-:W2:Y:S04]  /*4ab0*/  SHFL.BFLY PT, R38, R35, 0x4, 0x101f ;  /* 0x0c901f0023267f89 */ /* 0x000ea800000e0000 */
[----:B------:R-:W5:Y:S01]  /*4ac0*/  SHFL.BFLY PT, R39, R34, 0x4, 0x101f ;  /* 0x0c901f0022277f89 */ /* 0x000f6200000e0000 */
[----:B0-----:R-:W-:Y:S01]  /*4ad0*/  FADD.FTZ R17, R18, R32 ;  /* 0x0000002012117221 */ /* 0x001fe20000010000 */
[----:B------:R-:W-:-:S02]  /*4ae0*/  MOV R32, 0xffff ;  /* 0x0000ffff00207802 */ /* 0x000fc40000000f00 */
[----:B------:R-:W0:Y:S01]  /*4af0*/  SHFL.BFLY PT, R19, R20, 0x2, 0x101f ;  /* 0x0c501f0014137f89 */ /* 0x000e2200000e0000 */
[----:B-1----:R-:W-:-:S03]  /*4b00*/  FADD.FTZ R40, R27, R40 ;  /* 0x000000281b287221 */ /* 0x002fc60000010000 */
[----:B------:R-:W1:Y:S01]  /*4b10*/  SHFL.BFLY PT, R23, R44, 0x4, 0x101f ;  /* 0x0c901f002c177f89 */ /* 0x000e6200000e0000 */
[----:B---3--:R-:W-:-:S03]  /*4b20*/  FADD.FTZ R37, R33, R22 ;  /* 0x0000001621257221 */ /* 0x008fc60000010000 */
[----:B------:R-:W3:Y:S01]  /*4b30*/  SHFL.BFLY PT, R32, R17, 0x2, 0x101f ;  /* 0x0c501f0011207f89 */ /* 0x000ee200000e0000 */
[----:B------:R-:W-:Y:S02]  /*4b40*/  IMAD.MOV.U32 R22, RZ, RZ, 0xffff ;  /* 0x0000ffffff167424 */ /* 0x000fe400078e00ff */
[----:B----4-:R-:W-:Y:S01]  /*4b50*/  FADD.FTZ R33, R24, R21 ;  /* 0x0000001518217221 */ /* 0x010fe20000010000 */
[----:B------:R-:W-:Y:S01]  /*4b60*/  MOV R21, 0xffff ;  /* 0x0000ffff00157802 */ /* 0x000fe20000000f00 */
[----:B------:R-:W4:Y:S01]  /*4b70*/  SHFL.BFLY PT, R25, R40, 0x2, 0x101f ;  /* 0x0c501f0028197f89 */ /* 0x000f2200000e0000 */
[----:B--2---:R-:W-:Y:S01]  /*4b80*/  FADD.FTZ R38, R35, R38 ;  /* 0x0000002623267221 */ /* 0x004fe20000010000 */
[----:B------:R-:W-:Y:S02]  /*4b90*/  MOV R35, 0xffff ;  /* 0x0000ffff00237802 */ /* 0x000fe40000000f00 */
[----:B------:R-:W2:Y:S01]  /*4ba0*/  SHFL.BFLY PT, R22, R37, 0x2, 0x101f ;  /* 0x0c501f0025167f89 */ /* 0x000ea200000e0000 */
[----:B-----5:R-:W-:Y:S01]  /*4bb0*/  FADD.FTZ R39, R34, R39 ;  /* 0x0000002722277221 */ /* 0x020fe20000010000 */
[----:B------:R-:W-:-:S02]  /*4bc0*/  MOV R34, 0xffff ;  /* 0x0000ffff00227802 */ /* 0x000fc40000000f00 */
[----:B------:R-:W5:Y:S01]  /*4bd0*/  SHFL.BFLY PT, R21, R38, 0x2, 0x101f ;  /* 0x0c501f0026157f89 */ /* 0x000f6200000e0000 */
[----:B0-----:R-:W-:Y:S01]  /*4be0*/  FADD.FTZ R19, R20, R19 ;  /* 0x0000001314137221 */ /* 0x001fe20000010000 */
[----:B------:R-:W-:Y:S02]  /*4bf0*/  MOV R20, 0xffff ;  /* 0x0000ffff00147802 */ /* 0x000fe40000000f00 */
[----:B------:R-:W0:Y:S01]  /*4c00*/  SHFL.BFLY PT, R26, R39, 0x2, 0x101f ;  /* 0x0c501f00271a7f89 */ /* 0x000e2200000e0000 */
[----:B-1----:R-:W-:-:S03]  /*4c10*/  FADD.FTZ R44, R44, R23 ;  /* 0x000000172c2c7221 */ /* 0x002fc60000010000 */
[----:B------:R-:W1:Y:S01]  /*4c20*/  SHFL.BFLY PT, R34, R33, 0x4, 0x101f ;  /* 0x0c901f0021227f89 */ /* 0x000e6200000e0000 */
[----:B---3--:R-:W-:Y:S01]  /*4c30*/  FADD.FTZ R18, R17, R32 ;  /* 0x0000002011127221 */ /* 0x008fe20000010000 */
[----:B------:R-:W-:Y:S02]  /*4c40*/  IMAD.MOV.U32 R17, RZ, RZ, 0xffff ;  /* 0x0000ffffff117424 */ /* 0x000fe400078e00ff */
[----:B------:R-:W3:Y:S01]  /*4c50*/  SHFL.BFLY PT, R20, R19, 0x1, 0x101f ;  /* 0x0c301f0013147f89 */ /* 0x000ee200000e0000 */
[----:B----4-:R-:W-:-:S03]  /*4c60*/  FADD.FTZ R40, R40, R25 ;  /* 0x0000001928287221 */ /* 0x010fc60000010000 */
[----:B------:R-:W4:Y:S01]  /*4c70*/  SHFL.BFLY PT, R45, R44, 0x2, 0x101f ;  /* 0x0c501f002c2d7f89 */ /* 0x000f2200000e0000 */
[----:B------:R-:W4:Y:S01]  /*4c80*/  @!P0 LDC.64 R24, c[0x0][0x220] ;  /* 0x00008800ff188b82 */ /* 0x000f220000000a00 */
[----:B--2---:R-:W-:Y:S02]  /*4c90*/  FADD.FTZ R37, R37, R22 ;  /* 0x0000001625257221 */ /* 0x004fe40000010000 */
[----:B------:R-:W2:Y:S01]  /*4ca0*/  SHFL.BFLY PT, R17, R18, 0x1, 0x101f ;  /* 0x0c301f0012117f89 */ /* 0x000ea200000e0000 */
[----:B-----5:R-:W-:-:S03]  /*4cb0*/  FADD.FTZ R38, R38, R21 ;  /* 0x0000001526267221 */ /* 0x020fc60000010000 */
[----:B------:R-:W5:Y:S01]  /*4cc0*/  SHFL.BFLY PT, R36, R37, 0x1, 0x101f ;  /* 0x0c301f0025247f89 */ /* 0x000f6200000e0000 */
[----:B------:R-:W5:Y:S01]  /*4cd0*/  @!P0 LDC.64 R22, c[0x0][0x218] ;  /* 0x00008600ff168b82 */ /* 0x000f620000000a00 */
[----:B0-----:R-:W-:Y:S02]  /*4ce0*/  FADD.FTZ R39, R39, R26 ;  /* 0x0000001a27277221 */ /* 0x001fe40000010000 */
[----:B------:R-:W0:Y:S01]  /*4cf0*/  SHFL.BFLY PT, R35, R38, 0x1, 0x101f ;  /* 0x0c301f0026237f89 */ /* 0x000e2200000e0000 */
[----:B-1----:R-:W-:-:S04]  /*4d00*/  FADD.FTZ R33, R33, R34 ;  /* 0x0000002221217221 */ /* 0x002fc80000010000 */
[----:B------:R-:W1:Y:S01]  /*4d10*/  @!P0 LDC.64 R26, c[0x0][0x218] ;  /* 0x00008600ff1a8b82 */ /* 0x000e620000000a00 */
[----:B------:R-:W-:Y:S01]  /*4d20*/  MOV R34, 0xffff ;  /* 0x0000ffff00227802 */ /* 0x000fe20000000f00 */
[----:B------:R-:W1:Y:S01]  /*4d30*/  SHFL.BFLY PT, R41, R40, 0x1, 0x101f ;  /* 0x0c301f0028297f89 */ /* 0x000e6200000e0000 */
[----:B---3--:R-:W-:-:S03]  /*4d40*/  FADD.FTZ R19, R19, R20 ;  /* 0x0000001413137221 */ /* 0x008fc60000010000 */
[----:B------:R-:W3:Y:S01]  /*4d50*/  SHFL.BFLY PT, R42, R39, 0x1, 0x101f ;  /* 0x0c301f00272a7f89 */ /* 0x000ee200000e0000 */
[----:B----4-:R-:W-:Y:S01]  /*4d60*/  FADD.FTZ R44, R44, R45 ;  /* 0x0000002d2c2c7221 */ /* 0x010fe20000010000 */
[----:B------:R-:W-:Y:S01]  /*4d70*/  @!P0 F2FP.BF16.F32.PACK_AB R32, RZ, R19 ;  /* 0x00000013ff20823e */ /* 0x000fe200000010ff */
[----:B------:R-:W4:Y:S01]  /*4d80*/  @!P0 LDC.64 R20, c[0x0][0x220] ;  /* 0x00008800ff148b82 */ /* 0x000f220000000a00 */
[----:B------:R-:W4:Y:S01]  /*4d90*/  SHFL.BFLY PT, R34, R33, 0x2, 0x101f ;  /* 0x0c501f0021227f89 */ /* 0x000f2200000e0000 */
[----:B--2---:R-:W-:Y:S01]  /*4da0*/  FADD.FTZ R46, R18, R17 ;  /* 0x00000011122e7221 */ /* 0x004fe20000010000 */
[----:B------:R-:W-:-:S04]  /*4db0*/  @!P0 IMAD.WIDE R24, R43, 0x2, R24 ;  /* 0x000000022b188825 */ /* 0x000fc800078e0218 */
[----:B-----5:R-:W-:Y:S01]  /*4dc0*/  FADD.FTZ R36, R37, R36 ;  /* 0x0000002425247221 */ /* 0x020fe20000010000 */
[----:B------:R-:W-:Y:S01]  /*4dd0*/  @!P0 F2FP.BF16.F32.PACK_AB R46, RZ, R46 ;  /* 0x0000002eff2e823e */ /* 0x000fe200000010ff */
[----:B------:R-:W2:Y:S01]  /*4de0*/  @!P0 LDC.64 R18, c[0x0][0x218] ;  /* 0x00008600ff128b82 */ /* 0x000ea20000000a00 */
[----:B------:R-:W-:Y:S02]  /*4df0*/  IMAD.MOV.U32 R37, RZ, RZ, 0xffff ;  /* 0x0000ffffff257424 */ /* 0x000fe400078e00ff */
[----:B0-----:R-:W-:Y:S01]  /*4e00*/  FADD.FTZ R35, R38, R35 ;  /* 0x0000002326237221 */ /* 0x001fe20000010000 */
[----:B------:R-:W-:-:S03]  /*4e10*/  @!P0 IMAD.WIDE R22, R43, 0x2, R22 ;  /* 0x000000022b168825 */ /* 0x000fc600078e0216 */
[----:B------:R-:W0:Y:S01]  /*4e20*/  SHFL.BFLY PT, R37, R44, 0x1, 0x101f ;  /* 0x0c301f002c257f89 */ /* 0x000e2200000e0000 */
[----:B------:R-:W5:Y:S01]  /*4e30*/  @!P0 LDC.64 R16, c[0x0][0x220] ;  /* 0x00008800ff108b82 */ /* 0x000f620000000a00 */
[----:B-1----:R-:W-:-:S04]  /*4e40*/  @!P0 IMAD.WIDE R26, R43, 0x2, R26 ;  /* 0x000000022b1a8825 */ /* 0x002fc800078e021a */
[----:B------:R-:W-:Y:S01]  /*4e50*/  FADD.FTZ R40, R40, R41 ;  /* 0x0000002928287221 */ /* 0x000fe20000010000 */
[----:B---3--:R-:W-:Y:S01]  /*4e60*/  FADD.FTZ R39, R39, R42 ;  /* 0x0000002a27277221 */ /* 0x008fe20000010000 */
[----:B------:R1:W-:Y:S03]  /*4e70*/  @!P0 STG.E.U16 desc[UR12][R26.64], R32 ;  /* 0x000000201a008986 */ /* 0x0003e6000c10150c */
[----:B------:R-:W-:Y:S01]  /*4e80*/  @!P0 F2FP.BF16.F32.PACK_AB R28, RZ, R40 ;  /* 0x00000028ff1c823e */ /* 0x000fe200000010ff */
[----:B----4-:R-:W-:-:S04]  /*4e90*/  @!P0 IMAD.WIDE R20, R43, 0x2, R20 ;  /* 0x000000022b148825 */ /* 0x010fc800078e0214 */
[----:B------:R-:W-:Y:S01]  /*4ea0*/  FADD.FTZ R33, R33, R34 ;  /* 0x0000002221217221 */ /* 0x000fe20000010000 */
[----:B------:R3:W-:Y:S01]  /*4eb0*/  @!P0 STG.E.U16 desc[UR12][R24.64], R46 ;  /* 0x0000002e18008986 */ /* 0x0007e2000c10150c */
[C---:B--2---:R-:W-:Y:S01]  /*4ec0*/  @!P0 IMAD.WIDE R18, R43.reuse, 0x2, R18 ;  /* 0x000000022b128825 */ /* 0x044fe200078e0212 */
[----:B-1----:R-:W-:Y:S02]  /*4ed0*/  @!P0 F2FP.BF16.F32.PACK_AB R27, RZ, R35 ;  /* 0x00000023ff1b823e */ /* 0x002fe400000010ff */
[----:B------:R-:W-:Y:S02]  /*4ee0*/  MOV R32, 0xffff ;  /* 0x0000ffff00207802 */ /* 0x000fe40000000f00 */
[----:B---3--:R-:W-:Y:S01]  /*4ef0*/  @!P0 F2FP.BF16.F32.PACK_AB R25, RZ, R36 ;  /* 0x00000024ff19823e */ /* 0x008fe200000010ff */
[----:B0-----:R-:W-:Y:S01]  /*4f00*/  FADD.FTZ R37, R44, R37 ;  /* 0x000000252c257221 */ /* 0x001fe20000010000 */
[----:B------:R-:W-:Y:S01]  /*4f10*/  @!P0 F2FP.BF16.F32.PACK_AB R35, RZ, R39 ;  /* 0x00000027ff23823e */ /* 0x000fe200000010ff */
[----:B-----5:R-:W-:Y:S01]  /*4f20*/  @!P0 IMAD.WIDE R16, R43, 0x2, R16 ;  /* 0x000000022b108825 */ /* 0x020fe200078e0210 */
[----:B------:R0:W1:Y:S04]  /*4f30*/  SHFL.BFLY PT, R32, R33, 0x1, 0x101f ;  /* 0x0c301f0021207f89 */ /* 0x00006800000e0000 */
[----:B------:R0:W-:Y:S04]  /*4f40*/  @!P0 STG.E.U16 desc[UR12][R22.64+0x28], R25 ;  /* 0x0000281916008986 */ /* 0x0001e8000c10150c */
[----:B------:R0:W-:Y:S04]  /*4f50*/  @!P0 STG.E.U16 desc[UR12][R20.64+0x28], R27 ;  /* 0x0000281b14008986 */ /* 0x0001e8000c10150c */
[----:B------:R0:W-:Y:S04]  /*4f60*/  @!P0 STG.E.U16 desc[UR12][R18.64+0x50], R28 ;  /* 0x0000501c12008986 */ /* 0x0001e8000c10150c */
[----:B------:R0:W-:Y:S02]  /*4f70*/  @!P0 STG.E.U16 desc[UR12][R16.64+0x50], R35 ;  /* 0x0000502310008986 */ /* 0x0001e4000c10150c */
.L_x_568:
[----:B0-----:R-:W0:Y:S01]  /*4f80*/  @!P0 LDC.64 R16, c[0x0][0x218] ;  /* 0x00008600ff108b82 */ /* 0x001e220000000a00 */
[----:B-1----:R-:W-:Y:S01]  /*4f90*/  FADD.FTZ R21, R33, R32 ;  /* 0x0000002021157221 */ /* 0x002fe20000010000 */
[----:B------:R-:W-:-:S04]  /*4fa0*/  @!P0 F2FP.BF16.F32.PACK_AB R20, RZ, R37 ;  /* 0x00000025ff14823e */ /* 0x000fc800000010ff */
[----:B------:R-:W-:Y:S02]  /*4fb0*/  @!P0 F2FP.BF16.F32.PACK_AB R21, RZ, R21 ;  /* 0x00000015ff15823e */ /* 0x000fe400000010ff */
[----:B------:R-:W1:Y:S01]  /*4fc0*/  @!P0 LDC.64 R18, c[0x0][0x220] ;  /* 0x00008800ff128b82 */ /* 0x000e620000000a00 */
[----:B0-----:R-:W-:-:S05]  /*4fd0*/  @!P0 IMAD.WIDE R16, R43, 0x2, R16 ;  /* 0x000000022b108825 */ /* 0x001fca00078e0210 */
[----:B------:R3:W-:Y:S01]  /*4fe0*/  @!P0 STG.E.U16 desc[UR12][R16.64+0x78], R20 ;  /* 0x0000781410008986 */ /* 0x0007e2000c10150c */
[----:B-1----:R-:W-:-:S05]  /*4ff0*/  @!P0 IMAD.WIDE R18, R43, 0x2, R18 ;  /* 0x000000022b128825 */ /* 0x002fca00078e0212 */
[----:B------:R3:W-:Y:S02]  /*5000*/  @!P0 STG.E.U16 desc[UR12][R18.64+0x78], R21 ;  /* 0x0000781512008986 */ /* 0x0007e4000c10150c */
.L_x_498:
[----:B------:R-:W-:Y:S05]  /*5010*/  WARPSYNC.ALL ;  /* 0x0000000000007948 */ /* 0x000fea0003800000 */
[----:B------:R-:W-:Y:S01]  /*5020*/  UMOV UR4, 0x140 ;  /* 0x0000014000047882 */ /* 0x000fe20000000000 */
[----:B------:R-:W-:Y:S01]  /*5030*/  IADD3 R7, R7, 0x500, RZ ;  /* 0x0000050007077810 */ /* 0x000fe20007ffe0ff */
[----:B------:R-:W-:Y:S01]  /*5040*/  UIMAD UR4, UR11, UR4, 0x140 ;  /* 0x000001400b0474a4 */ /* 0x000fe2000f8e0204 */
[----:B------:R-:W-:Y:S05]  /*5050*/  BAR.SYNC.DEFER_BLOCKING 0x0 ;  /* 0x0000000000007b1d */ /* 0x000fea0000010000 */
[----:B------:R-:W-:-:S13]  /*5060*/  ISETP.GE.AND P0, PT, R7, UR4, PT ;  /* 0x0000000407007c0c */ /* 0x000fda000bf06270 */
[----:B------:R-:W-:Y:S05]  /*5070*/  @!P0 BRA `(.L_x_505) ;  /* 0xffffffe0003c8947 */ /* 0x000fea000383ffff */
[----:B------:R-:W-:Y:S05]  /*5080*/  EXIT ;  /* 0x000000000000794d */ /* 0x000fea0003800000 */
.L_x_501:
[----:B------:R-:W-:Y:S01]  /*5090*/  HFMA2.MMA R29, -RZ, RZ, 0, 0.000503063201904296875 ;  /* 0x0000101fff1d7435 */ /* 0x000fe200000001ff */
[----:B-1----:R-:W-:Y:S01]  /*50a0*/  MOV R31, R16 ;  /* 0x00000010001f7202 */ /* 0x002fe20000000f00 */
[----:B------:R-:W-:Y:S01]  /*50b0*/  IMAD.MOV.U32 R30, RZ, RZ, 0x8 ;  /* 0x00000008ff1e7424 */ /* 0x000fe200078e00ff */
[----:B------:R-:W-:-:S08]  /*50c0*/  MOV R28, 0xffff ;  /* 0x0000ffff001c7802 */ /* 0x000fd00000000f00 */
[----:B0-2---:R-:W-:Y:S05]  /*50d0*/  WARPSYNC.COLLECTIVE R28, `(.L_x_506) ;  /* 0x000000001c087348 */ /* 0x005fea0003c00000 */
[----:B------:R1:W3:Y:S02]  /*50e0*/  SHFL.BFLY P2, R32, R31, R30, R29 ;  /* 0x0c00001e1f207389 */ /* 0x0002e4000004001d */
[----:B0123--:R-:W-:Y:S01]  /*50f0*/  ENDCOLLECTIVE ;  /* 0x000000000000791b */ /* 0x00ffe20003800000 */
.L_x_506:
[----:B------:R-:W-:Y:S01]  /*5100*/  IMAD.MOV.U32 R31, RZ, RZ, R17 ;  /* 0x000000ffff1f7224 */ /* 0x000fe200078e0011 */
[----:B------:R-:W-:-:S07]  /*5110*/  MOV R19, R32 ;  /* 0x0000002000137202 */ /* 0x000fce0000000f00 */
[----:B------:R-:W-:Y:S05]  /*5120*/  WARPSYNC.COLLECTIVE R28, `(.L_x_507) ;  /* 0x000000001c087348 */ /* 0x000fea0003c00000 */
[----:B------:R0:W1:Y:S02]  /*5130*/  SHFL.BFLY P2, R32, R31, R30, R29 ;  /* 0x0c00001e1f207389 */ /* 0x000064000004001d */
[----:B01----:R-:W-:Y:S01]  /*5140*/  ENDCOLLECTIVE ;  /* 0x000000000000791b */ /* 0x003fe20003800000 */
.L_x_507:
[----:B------:R-:W-:Y:S01]  /*5150*/  FADD.FTZ R19, R19, R16 ;  /* 0x0000001013137221 */ /* 0x000fe20000010000 */
[----:B------:R-:W-:-:S04]  /*5160*/  HFMA2.MMA R30, -RZ, RZ, 0, 2.384185791015625e-07 ;  /* 0x00000004ff1e7435 */ /* 0x000fc800000001ff */
[----:B------:R-:W-:Y:S02]  /*5170*/  MOV R31, R19 ;  /* 0x00000013001f7202 */ /* 0x000fe40000000f00 */
[----:B------:R-:W-:-:S07]  /*5180*/  MOV R18, R32 ;  /* 0x0000002000127202 */ /* 0x000fce0000000f00 */
[----:B------:R-:W-:Y:S05]  /*5190*/  WARPSYNC.COLLECTIVE R28, `(.L_x_508) ;  /* 0x000000001c087348 */ /* 0x000fea0003c00000 */
[----:B------:R0:W1:Y:S02]  /*51a0*/  SHFL.BFLY P2, R32, R31, R30, R29 ;  /* 0x0c00001e1f207389 */ /* 0x000064000004001d */
[----:B01----:R-:W-:Y:S01]  /*51b0*/  ENDCOLLECTIVE ;  /* 0x000000000000791b */ /* 0x003fe20003800000 */
.L_x_508:
[----:B------:R-:W-:-:S05]  /*51c0*/  FADD.FTZ R18, R18, R17 ;  /* 0x0000001112127221 */ /* 0x000fca0000010000 */
[----:B------:R-:W-:Y:S01]  /*51d0*/  MOV R31, R18 ;  /* 0x00000012001f7202 */ /* 0x000fe20000000f00 */
[----:B------:R-:W-:-:S07]  /*51e0*/  IMAD.MOV.U32 R20, RZ, RZ, R32 ;  /* 0x000000ffff147224 */ /* 0x000fce00078e0020 */
[----:B------:R-:W-:Y:S05]  /*51f0*/  WARPSYNC.COLLECTIVE R28, `(.L_x_509) ;  /* 0x000000001c087348 */ /* 0x000fea0003c00000 */
[----:B------:R0:W1:Y:S02]  /*5200*/  SHFL.BFLY P2, R32, R31, R30, R29 ;  /* 0x0c00001e1f207389 */ /* 0x000064000004001d */
[----:B01----:R-:W-:Y:S01]  /*5210*/  ENDCOLLECTIVE ;  /* 0x000000000000791b */ /* 0x003fe20003800000 */
.L_x_509:
[----:B------:R-:W-:-:S05]  /*5220*/  FADD.FTZ R20, R19, R20 ;  /* 0x0000001413147221 */ /* 0x000fca0000010000 */
[----:B------:R-:W-:Y:S01]  /*5230*/  MOV R31, R20 ;  /* 0x00000014001f7202 */ /* 0x000fe20000000f00 */
[----:B------:R-:W-:Y:S01]  /*5240*/  IMAD.MOV.U32 R30, RZ, RZ, 0x2 ;  /* 0x00000002ff1e7424 */ /* 0x000fe200078e00ff */
[----:B------:R-:W-:-:S07]  /*5250*/  MOV R21, R32 ;  /* 0x0000002000157202 */ /* 0x000fce0000000f00 */
[----:B------:R-:W-:Y:S05]  /*5260*/  WARPSYNC.COLLECTIVE R28, `(.L_x_510) ;  /* 0x000000001c087348 */ /* 0x000fea0003c00000 */
[----:B------:R0:W1:Y:S02]  /*5270*/  SHFL.BFLY P2, R32, R31, R30, R29 ;  /* 0x0c00001e1f207389 */ /* 0x000064000004001d */
[----:B01----:R-:W-:Y:S01]  /*5280*/  ENDCOLLECTIVE ;  /* 0x000000000000791b */ /* 0x003fe20003800000 */
.L_x_510:
[----:B------:R-:W-:-:S05]  /*5290*/  FADD.FTZ R21, R18, R21 ;  /* 0x0000001512157221 */ /* 0x000fca0000010000 */
[----:B------:R-:W-:Y:S02]  /*52a0*/  MOV R31, R21 ;  /* 0x00000015001f7202 */ /* 0x000fe40000000f00 */
[----:B------:R-:W-:-:S07]  /*52b0*/  MOV R23, R32 ;  /* 0x0000002000177202 */ /* 0x000fce0000000f00 */
[----:B------:R-:W-:Y:S05]  /*52c0*/  WARPSYNC.COLLECTIVE R28, `(.L_x_511) ;  /* 0x000000001c087348 */ /* 0x000fea0003c00000 */
[----:B------:R0:W1:Y:S02]  /*52d0*/  SHFL.BFLY P2, R32, R31, R30, R29 ;  /* 0x0c00001e1f207389 */ /* 0x000064000004001d */
[----:B01----:R-:W-:Y:S01]  /*52e0*/  ENDCOLLECTIVE ;  /* 0x000000000000791b */ /* 0x003fe20003800000 */
.L_x_511:
[----:B------:R-:W-:Y:S01]  /*52f0*/  FADD.FTZ R23, R20, R23 ;  /* 0x0000001714177221 */ /* 0x000fe20000010000 */
[----:B------:R-:W-:-:S03]  /*5300*/  HFMA2.MMA R30, -RZ, RZ, 0, 5.9604644775390625e-08 ;  /* 0x00000001ff1e7435 */ /* 0x000fc600000001ff */
[----:B------:R-:W-:Y:S01]  /*5310*/  IMAD.MOV.U32 R31, RZ, RZ, R23 ;  /* 0x000000ffff1f7224 */ /* 0x000fe200078e0017 */
[----:B------:R-:W-:-:S07]  /*5320*/  MOV R16, R32 ;  /* 0x0000002000107202 */ /* 0x000fce0000000f00 */
[----:B------:R-:W-:Y:S05]  /*5330*/  WARPSYNC.COLLECTIVE R28, `(.L_x_512) ;  /* 0x000000001c087348 */ /* 0x000fea0003c00000 */
[----:B------:R0:W1:Y:S02]  /*5340*/  SHFL.BFLY P2, R32, R31, R30, R29 ;  /* 0x0c00001e1f207389 */ /* 0x000064000004001d */
[----:B01----:R-:W-:Y:S01]  /*5350*/  ENDCOLLECTIVE ;  /* 0x000000000000791b */ /* 0x003fe20003800000 */
.L_x_512:
[----:B------:R-:W-:-:S05]  /*5360*/  FADD.FTZ R16, R21, R16 ;  /* 0x0000001015107221 */ /* 0x000fca0000010000 */
[----:B------:R-:W-:Y:S02]  /*5370*/  MOV R31, R16 ;  /* 0x00000010001f7202 */ /* 0x000fe40000000f00 */
[----:B------:R-:W-:-:S07]  /*5380*/  MOV R22, R32 ;  /* 0x0000002000167202 */ /* 0x000fce0000000f00 */
[----:B------:R-:W-:Y:S05]  /*5390*/  WARPSYNC.COLLECTIVE R28, `(.L_x_513) ;  /* 0x000000001c087348 */ /* 0x000fea0003c00000 */
[----:B------:R0:W1:Y:S02]  /*53a0*/  SHFL.BFLY P2, R32, R31, R30, R29 ;  /* 0x0c00001e1f207389 */ /* 0x000064000004001d */
[----:B01----:R-:W-:Y:S01]  /*53b0*/  ENDCOLLECTIVE ;  /* 0x000000000000791b */ /* 0x003fe20003800000 */
.L_x_513:
[----:B------:R-:W-:Y:S01]  /*53c0*/  FADD.FTZ R22, R23, R22 ;  /* 0x0000001617167221 */ /* 0x000fe20000010000 */
[----:B------:R-:W-:Y:S06]  /*53d0*/  BRA `(.L_x_514) ;  /* 0xffffffe800ec7947 */ /* 0x000fec000383ffff */
.L_x_502:
[----:B------:R-:W-:Y:S01]  /*53e0*/  HFMA2.MMA R30, -RZ, RZ, 0, 4.76837158203125e-07 ;  /* 0x00000008ff1e7435 */ /* 0x000fe200000001ff */
[----:B------:R-:W-:Y:S01]  /*53f0*/  BSSY B1, `(.L_x_515) ;  /* 0x0000007000017945 */ /* 0x000fe20003800000 */
[----:B-1----:R-:W-:Y:S01]  /*5400*/  IMAD.MOV.U32 R31, RZ, RZ, R16 ;  /* 0x000000ffff1f7224 */ /* 0x002fe200078e0010 */
[----:B------:R-:W-:Y:S02]  /*5410*/  MOV R29, 0x101f ;  /* 0x0000101f001d7802 */ /* 0x000fe40000000f00 */
[----:B------:R-:W-:-:S07]  /*5420*/  MOV R28, 0xffff ;  /* 0x0000ffff001c7802 */ /* 0x000fce0000000f00 */
[----:B0-2---:R-:W-:Y:S05]  /*5430*/  WARPSYNC.COLLECTIVE R28, `(.L_x_516) ;  /* 0x000000001c087348 */ /* 0x005fea0003c00000 */
[----:B------:R1:W3:Y:S02]  /*5440*/  SHFL.BFLY P2, R32, R31, R30, R29 ;  /* 0x0c00001e1f207389 */ /* 0x0002e4000004001d */
[----:B0123--:R-:W-:Y:S01]  /*5450*/  ENDCOLLECTIVE ;  /* 0x000000000000791b */ /* 0x00ffe20003800000 */
.L_x_516:
[----:B------:R-:W-:Y:S05]  /*5460*/  BSYNC B1 ;  /* 0x0000000000017941 */ /* 0x000fea0003800000 */
.L_x_515:
[----:B------:R-:W-:Y:S01]  /*5470*/  HFMA2.MMA R30, -RZ, RZ, 0, 4.76837158203125e-07 ;  /* 0x00000008ff1e7435 */ /* 0x000fe200000001ff */
[----:B------:R-:W-:Y:S01]  /*5480*/  MOV R31, R17 ;  /* 0x00000011001f7202 */ /* 0x000fe20000000f00 */
[----:B------:R-:W-:Y:S01]  /*5490*/  IMAD.MOV.U32 R28, RZ, RZ, 0xffff ;  /* 0x0000ffffff1c7424 */ /* 0x000fe200078e00ff */
[----:B------:R-:W-:Y:S01]  /*54a0*/  MOV R29, 0x101f ;  /* 0x0000101f001d7802 */ /* 0x000fe20000000f00 */
[----:B------:R-:W-:-:S07]  /*54b0*/  IMAD.MOV.U32 R23, RZ, RZ, R32 ;  /* 0x000000ffff177224 */ /* 0x000fce00078e0020 */
[----:B------:R-:W-:Y:S05]  /*54c0*/  WARPSYNC.COLLECTIVE R28, `(.L_x_517) ;  /* 0x000000001c087348 */ /* 0x000fea0003c00000 */
[----:B------:R0:W1:Y:S02]  /*54d0*/  SHFL.BFLY P2, R32, R31, R30, R29 ;  /* 0x0c00001e1f207389 */ /* 0x000064000004001d */
[----:B01----:R-:W-:Y:S01]  /*54e0*/  ENDCOLLECTIVE ;  /* 0x000000000000791b */ /* 0x003fe20003800000 */
.L_x_517:
[----:B------:R-:W-:Y:S01]  /*54f0*/  FADD.FTZ R23, R23, R16 ;  /* 0x0000001017177221 */ /* 0x000fe20000010000 */
[----:B------:R-:W-:-:S04]  /*5500*/  HFMA2.MMA R30, -RZ, RZ, 0, 2.384185791015625e-07 ;  /* 0x00000004ff1e7435 */ /* 0x000fc800000001ff */
[----:B------:R-:W-:Y:S02]  /*5510*/  MOV R31, R23 ;  /* 0x00000017001f7202 */ /* 0x000fe40000000f00 */
[----:B------:R-:W-:-:S07]  /*5520*/  MOV R22, R32 ;  /* 0x0000002000167202 */ /* 0x000fce0000000f00 */
[----:B------:R-:W-:Y:S05]  /*5530*/  WARPSYNC.COLLECTIVE R28, `(.L_x_518) ;  /* 0x000000001c087348 */ /* 0x000fea0003c00000 */
[----:B------:R0:W1:Y:S02]  /*5540*/  SHFL.BFLY P2, R32, R31, R30, R29 ;  /* 0x0c00001e1f207389 */ /* 0x000064000004001d */
[----:B01----:R-:W-:Y:S01]  /*5550*/  ENDCOLLECTIVE ;  /* 0x000000000000791b */ /* 0x003fe20003800000 */
.L_x_518:
[----:B------:R-:W-:-:S05]  /*5560*/  FADD.FTZ R22, R22, R17 ;  /* 0x0000001116167221 */ /* 0x000fca0000010000 */
[----:B------:R-:W-:Y:S01]  /*5570*/  MOV R31, R22 ;  /* 0x00000016001f7202 */ /* 0x000fe20000000f00 */
[----:B------:R-:W-:-:S07]  /*5580*/  IMAD.MOV.U32 R24, RZ, RZ, R32 ;  /* 0x000000ffff187224 */ /* 0x000fce00078e0020 */
[----:B------:R-:W-:Y:S05]  /*5590*/  WARPSYNC.COLLECTIVE R28, `(.L_x_519) ;  /* 0x000000001c087348 */ /* 0x000fea0003c00000 */
[----:B------:R0:W1:Y:S02]  /*55a0*/  SHFL.BFLY P2, R32, R31, R30, R29 ;  /* 0x0c00001e1f207389 */ /* 0x000064000004001d */
[----:B01----:R-:W-:Y:S01]  /*55b0*/  ENDCOLLECTIVE ;  /* 0x000000000000791b */ /* 0x003fe20003800000 */
.L_x_519:
[----:B------:R-:W-:-:S05]  /*55c0*/  FADD.FTZ R24, R23, R24 ;  /* 0x0000001817187221 */ /* 0x000fca0000010000 */
[----:B------:R-:W-:Y:S01]  /*55d0*/  MOV R31, R24 ;  /* 0x00000018001f7202 */ /* 0x000fe20000000f00 */
[----:B------:R-:W-:Y:S01]  /*55e0*/  IMAD.MOV.U32 R30, RZ, RZ, 0x2 ;  /* 0x00000002ff1e7424 */ /* 0x000fe200078e00ff */
[----:B------:R-:W-:-:S07]  /*55f0*/  MOV R25, R32 ;  /* 0x0000002000197202 */ /* 0x000fce0000000f00 */
[----:B------:R-:W-:Y:S05]  /*5600*/  WARPSYNC.COLLECTIVE R28, `(.L_x_520) ;  /* 0x000000001c087348 */ /* 0x000fea0003c00000 */
[----:B------:R0:W1:Y:S02]  /*5610*/  SHFL.BFLY P2, R32, R31, R30, R29 ;  /* 0x0c00001e1f207389 */ /* 0x000064000004001d */
[----:B01----:R-:W-:Y:S01]  /*5620*/  ENDCOLLECTIVE ;  /* 0x000000000000791b */ /* 0x003fe20003800000 */
.L_x_520:
[----:B------:R-:W-:-:S05]  /*5630*/  FADD.FTZ R25, R22, R25 ;  /* 0x0000001916197221 */ /* 0x000fca0000010000 */
[----:B------:R-:W-:Y:S02]  /*5640*/  MOV R31, R25 ;  /* 0x00000019001f7202 */ /* 0x000fe40000000f00 */
[----:B------:R-:W-:-:S07]  /*5650*/  MOV R27, R32 ;  /* 0x00000020001b7202 */ /* 0x000fce0000000f00 */
[----:B------:R-:W-:Y:S05]  /*5660*/  WARPSYNC.COLLECTIVE R28, `(.L_x_521) ;  /* 0x000000001c087348 */ /* 0x000fea0003c00000 */
[----:B------:R0:W1:Y:S02]  /*5670*/  SHFL.BFLY P2, R32, R31, R30, R29 ;  /* 0x0c00001e1f207389 */ /* 0x000064000004001d */
[----:B01----:R-:W-:Y:S01]  /*5680*/  ENDCOLLECTIVE ;  /* 0x000000000000791b */ /* 0x003fe20003800000 */
.L_x_521:
[----:B------:R-:W-:Y:S01]  /*5690*/  FADD.FTZ R27, R24, R27 ;  /* 0x0000001b181b7221 */ /* 0x000fe20000010000 */
[----:B------:R-:W-:-:S03]  /*56a0*/  HFMA2.MMA R30, -RZ, RZ, 0, 5.9604644775390625e-08 ;  /* 0x00000001ff1e7435 */ /* 0x000fc600000001ff */
[----:B------:R-:W-:Y:S01]  /*56b0*/  IMAD.MOV.U32 R31, RZ, RZ, R27 ;  /* 0x000000ffff1f7224 */ /* 0x000fe200078e001b */
[----:B------:R-:W-:-:S07]  /*56c0*/  MOV R16, R32 ;  /* 0x0000002000107202 */ /* 0x000fce0000000f00 */
[----:B------:R-:W-:Y:S05]  /*56d0*/  WARPSYNC.COLLECTIVE R28, `(.L_x_522) ;  /* 0x000000001c087348 */ /* 0x000fea0003c00000 */
[----:B------:R0:W1:Y:S02]  /*56e0*/  SHFL.BFLY P2, R32, R31, R30, R29 ;  /* 0x0c00001e1f207389 */ /* 0x000064000004001d */
[----:B01----:R-:W-:Y:S01]  /*56f0*/  ENDCOLLECTIVE ;  /* 0x000000000000791b */ /* 0x003fe20003800000 */
.L_x_522:
[----:B------:R-:W-:-:S05]  /*5700*/  FADD.FTZ R16, R25, R16 ;  /* 0x0000001019107221 */ /* 0x000fca0000010000 */
[----:B------:R-:W-:Y:S02]  /*5710*/  MOV R31, R16 ;  /* 0x00000010001f7202 */ /* 0x000fe40000000f00 */
[----:B------:R-:W-:-:S07]  /*5720*/  MOV R26, R32 ;  /* 0x00000020001a7202 */ /* 0x000fce0000000f00 */
[----:B------:R-:W-:Y:S05]  /*5730*/  WARPSYNC.COLLECTIVE R28, `(.L_x_523) ;  /* 0x000000001c087348 */ /* 0x000fea0003c00000 */
[----:B------:R0:W1:Y:S02]  /*5740*/  SHFL.BFLY P2, R32, R31, R30, R29 ;  /* 0x0c00001e1f207389 */ /* 0x000064000004001d */
[----:B01----:R-:W-:Y:S01]  /*5750*/  ENDCOLLECTIVE ;  /* 0x000000000000791b */ /* 0x003fe20003800000 */
.L_x_523:
[----:B------:R-:W-:Y:S01]  /*5760*/  FADD.FTZ R26, R27, R26 ;  /* 0x0000001a1b1a7221 */ /* 0x000fe20000010000 */
[----:B------:R-:W-:Y:S06]  /*5770*/  BRA `(.L_x_524) ;  /* 0xffffffe800c07947 */ /* 0x000fec000383ffff */
.L_x_503:
        /* <DEDUP_REMOVED lines=8> */
.L_x_526:
[----:B------:R-:W-:Y:S05]  /*5800*/  BSYNC B1 ;  /* 0x0000000000017941 */ /* 0x000fea0003800000 */
.L_x_525:
        /* <DEDUP_REMOVED lines=8> */
.L_x_527:
[----:B------:R-:W-:Y:S01]  /*5890*/  FADD.FTZ R23, R23, R16 ;  /* 0x0000001017177221 */ /* 0x000fe20000010000 */
[----:B------:R-:W-:-:S04]  /*58a0*/  HFMA2.MMA R30, -RZ, RZ, 0, 2.384185791015625e-07 ;  /* 0x00000004ff1e7435 */ /* 0x000fc800000001ff */
[----:B------:R-:W-:Y:S02]  /*58b0*/  MOV R31, R23 ;  /* 0x00000017001f7202 */ /* 0x000fe40000000f00 */
[----:B------:R-:W-:-:S07]  /*58c0*/  MOV R22, R32 ;  /* 0x0000002000167202 */ /* 0x000fce0000000f00 */
[----:B------:R-:W-:Y:S05]  /*58d0*/  WARPSYNC.COLLECTIVE R28, `(.L_x_528) ;  /* 0x000000001c087348 */ /* 0x000fea0003c00000 */
[----:B------:R0:W1:Y:S02]  /*58e0*/  SHFL.BFLY P2, R32, R31, R30, R29 ;  /* 0x0c00001e1f207389 */ /* 0x000064000004001d */
[----:B01----:R-:W-:Y:S01]  /*58f0*/  ENDCOLLECTIVE ;  /* 0x000000000000791b */ /* 0x003fe20003800000 */
.L_x_528:
[----:B------:R-:W-:-:S05]  /*5900*/  FADD.FTZ R22, R22, R17 ;  /* 0x0000001116167221 */ /* 0x000fca0000010000 */
[----:B------:R-:W-:Y:S01]  /*5910*/  MOV R31, R22 ;  /* 0x00000016001f7202 */ /* 0x000fe20000000f00 */
[----:B------:R-:W-:-:S07]  /*5920*/  IMAD.MOV.U32 R24, RZ, RZ, R32 ;  /* 0x000000ffff187224 */ /* 0x000fce00078e0020 */
[----:B------:R-:W-:Y:S05]  /*5930*/  WARPSYNC.COLLECTIVE R28, `(.L_x_529) ;  /* 0x000000001c087348 */ /* 0x000fea0003c00000 */
[----:B------:R0:W1:Y:S02]  /*5940*/  SHFL.BFLY P2, R32, R31, R30, R29 ;  /* 0x0c00001e1f207389 */ /* 0x000064000004001d */
[----:B01----:R-:W-:Y:S01]  /*5950*/  ENDCOLLECTIVE ;  /* 0x000000000000791b */ /* 0x003fe20003800000 */
.L_x_529:
[----:B------:R-:W-:-:S05]  /*5960*/  FADD.FTZ R24, R23, R24 ;  /* 0x0000001817187221 */ /* 0x000fca0000010000 */
[----:B------:R-:W-:Y:S01]  /*5970*/  MOV R31, R24 ;  /* 0x00000018001f7202 */ /* 0x000fe20000000f00 */
[----:B------:R-:W-:Y:S01]  /*5980*/  IMAD.MOV.U32 R30, RZ, RZ, 0x2 ;  /* 0x00000002ff1e7424 */ /* 0x000fe200078e00ff */
[----:B------:R-:W-:-:S07]  /*5990*/  MOV R25, R32 ;  /* 0x0000002000197202 */ /* 0x000fce0000000f00 */
[----:B------:R-:W-:Y:S05]  /*59a0*/  WARPSYNC.COLLECTIVE R28, `(.L_x_530) ;  /* 0x000000001c087348 */ /* 0x000fea0003c00000 */
[----:B------:R0:W1:Y:S02]  /*59b0*/  SHFL.BFLY P2, R32, R31, R30, R29 ;  /* 0x0c00001e1f207389 */ /* 0x000064000004001d */
[----:B01----:R-:W-:Y:S01]  /*59c0*/  ENDCOLLECTIVE ;  /* 0x000000000000791b */ /* 0x003fe20003800000 */
.L_x_530:
[----:B------:R-:W-:-:S05]  /*59d0*/  FADD.FTZ R25, R22, R25 ;  /* 0x0000001916197221 */ /* 0x000fca0000010000 */
[----:B------:R-:W-:Y:S02]  /*59e0*/  MOV R31, R25 ;  /* 0x00000019001f7202 */ /* 0x000fe40000000f00 */
[----:B------:R-:W-:-:S07]  /*59f0*/  MOV R27, R32 ;  /* 0x00000020001b7202 */ /* 0x000fce0000000f00 */
[----:B------:R-:W-:Y:S05]  /*5a00*/  WARPSYNC.COLLECTIVE R28, `(.L_x_531) ;  /* 0x000000001c087348 */ /* 0x000fea0003c00000 */
[----:B------:R0:W1:Y:S02]  /*5a10*/  SHFL.BFLY P2, R32, R31, R30, R29 ;  /* 0x0c00001e1f207389 */ /* 0x000064000004001d */
[----:B01----:R-:W-:Y:S01]  /*5a20*/  ENDCOLLECTIVE ;  /* 0x000000000000791b */ /* 0x003fe20003800000 */
.L_x_531:
[----:B------:R-:W-:Y:S01]  /*5a30*/  FADD.FTZ R27, R24, R27 ;  /* 0x0000001b181b7221 */ /* 0x000fe20000010000 */
[----:B------:R-:W-:-:S03]  /*5a40*/  HFMA2.MMA R30, -RZ, RZ, 0, 5.9604644775390625e-08 ;  /* 0x00000001ff1e7435 */ /* 0x000fc600000001ff */
[----:B------:R-:W-:Y:S01]  /*5a50*/  IMAD.MOV.U32 R31, RZ, RZ, R27 ;  /* 0x000000ffff1f7224 */ /* 0x000fe200078e001b */
[----:B------:R-:W-:-:S07]  /*5a60*/  MOV R16, R32 ;  /* 0x0000002000107202 */ /* 0x000fce0000000f00 */
[----:B------:R-:W-:Y:S05]  /*5a70*/  WARPSYNC.COLLECTIVE R28, `(.L_x_532) ;  /* 0x000000001c087348 */ /* 0x000fea0003c00000 */
[----:B------:R0:W1:Y:S02]  /*5a80*/  SHFL.BFLY P2, R32, R31, R30, R29 ;  /* 0x0c00001e1f207389 */ /* 0x000064000004001d */
[----:B01----:R-:W-:Y:S01]  /*5a90*/  ENDCOLLECTIVE ;  /* 0x000000000000791b */ /* 0x003fe20003800000 */
.L_x_532:
[----:B------:R-:W-:-:S05]  /*5aa0*/  FADD.FTZ R16, R25, R16 ;  /* 0x0000001019107221 */ /* 0x000fca0000010000 */
[----:B------:R-:W-:Y:S02]  /*5ab0*/  MOV R31, R16 ;  /* 0x00000010001f7202 */ /* 0x000fe40000000f00 */
[----:B------:R-:W-:-:S07]  /*5ac0*/  MOV R26, R32 ;  /* 0x00000020001a7202 */ /* 0x000fce0000000f00 */
[----:B------:R-:W-:Y:S05]  /*5ad0*/  WARPSYNC.COLLECTIVE R28, `(.L_x_533) ;  /* 0x000000001c087348 */ /* 0x000fea0003c00000 */
[----:B------:R0:W1:Y:S02]  /*5ae0*/  SHFL.BFLY P2, R32, R31, R30, R29 ;  /* 0x0c00001e1f207389 */ /* 0x000064000004001d */
[----:B01----:R-:W-:Y:S01]  /*5af0*/  ENDCOLLECTIVE ;  /* 0x000000000000791b */ /* 0x003fe20003800000 */
.L_x_533:
[----:B------:R-:W-:Y:S01]  /*5b00*/  FADD.FTZ R26, R27, R26 ;  /* 0x0000001a1b1a7221 */ /* 0x000fe20000010000 */
[----:B------:R-:W-:Y:S06]  /*5b10*/  BRA `(.L_x_534) ;  /* 0xffffffe8007c7947 */ /* 0x000fec000383ffff */
.L_x_504:
[----:B------:R-:W-:Y:S01]  /*5b20*/  BSSY B0, `(.L_x_535) ;  /* 0x0000008000007945 */ /* 0x000fe20003800000 */
[----:B-1----:R-:W-:Y:S01]  /*5b30*/  IMAD.MOV.U32 R31, RZ, RZ, R18 ;  /* 0x000000ffff1f7224 */ /* 0x002fe200078e0012 */
[----:B------:R-:W-:Y:S02]  /*5b40*/  MOV R30, 0x8 ;  /* 0x00000008001e7802 */ /* 0x000fe40000000f00 */
[----:B------:R-:W-:Y:S02]  /*5b50*/  MOV R29, 0x101f ;  /* 0x0000101f001d7802 */ /* 0x000fe40000000f00 */
[----:B------:R-:W-:-:S07]  /*5b60*/  MOV R28, 0xffff ;  /* 0x0000ffff001c7802 */ /* 0x000fce0000000f00 */
[----:B0-2---:R-:W-:Y:S05]  /*5b70*/  WARPSYNC.COLLECTIVE R28, `(.L_x_536) ;  /* 0x000000001c087348 */ /* 0x005fea0003c00000 */
[----:B------:R1:W3:Y:S02]  /*5b80*/  SHFL.BFLY P2, R32, R31, R30, R29 ;  /* 0x0c00001e1f207389 */ /* 0x0002e4000004001d */
[----:B0123--:R-:W-:Y:S01]  /*5b90*/  ENDCOLLECTIVE ;  /* 0x000000000000791b */ /* 0x00ffe20003800000 */
.L_x_536:
[----:B------:R-:W-:Y:S05]  /*5ba0*/  BSYNC B0 ;  /* 0x0000000000007941 */ /* 0x000fea0003800000 */
.L_x_535:
[----:B------:R-:W-:Y:S01]  /*5bb0*/  HFMA2.MMA R30, -RZ, RZ, 0, 4.76837158203125e-07 ;  /* 0x00000008ff1e7435 */ /* 0x000fe200000001ff */
[----:B------:R-:W-:Y:S01]  /*5bc0*/  MOV R31, R17 ;  /* 0x00000011001f7202 */ /* 0x000fe20000000f00 */
[----:B------:R-:W-:Y:S01]  /*5bd0*/  IMAD.MOV.U32 R28, RZ, RZ, 0xffff ;  /* 0x0000ffffff1c7424 */ /* 0x000fe200078e00ff */
[----:B------:R-:W-:Y:S01]  /*5be0*/  MOV R29, 0x101f ;  /* 0x0000101f001d7802 */ /* 0x000fe20000000f00 */
[----:B------:R-:W-:Y:S01]  /*5bf0*/  IMAD.MOV.U32 R19, RZ, RZ, R32 ;  /* 0x000000ffff137224 */ /* 0x000fe200078e0020 */
[----:B------:R-:W-:Y:S01]  /*5c00*/  @!P0 SHF.L.U32 R22, R11, 0x1, RZ ;  /* 0x000000010b168819 */ /* 0x000fe200000006ff */
[----:B------:R-:W-:Y:S01]  /*5c10*/  IMAD.MOV.U32 R34, RZ, RZ, RZ ;  /* 0x000000ffff227224 */ /* 0x000fe200078e00ff */
[----:B------:R-:W-:-:S07]  /*5c20*/  @!P0 IADD3 R21, R16, 0x14, RZ ;  /* 0x0000001410158810 */ /* 0x000fce0007ffe0ff */
[----:B------:R-:W-:Y:S05]  /*5c30*/  WARPSYNC.COLLECTIVE R28, `(.L_x_537) ;  /* 0x000000001c087348 */ /* 0x000fea0003c00000 */
[----:B------:R0:W1:Y:S02]  /*5c40*/  SHFL.BFLY P2, R32, R31, R30, R29 ;  /* 0x0c00001e1f207389 */ /* 0x000064000004001d */
[----:B01----:R-:W-:Y:S01]  /*5c50*/  ENDCOLLECTIVE ;  /* 0x000000000000791b */ /* 0x003fe20003800000 */
.L_x_537:
[----:B------:R-:W-:Y:S01]  /*5c60*/  FADD.FTZ R19, R19, R18 ;  /* 0x0000001213137221 */ /* 0x000fe20000010000 */
[----:B------:R-:W-:Y:S01]  /*5c70*/  @!P0 LEA R24, R11, UR4, 0x7 ;  /* 0x000000040b188c11 */ /* 0x000fe2000f8e38ff */
[----:B------:R-:W-:Y:S01]  /*5c80*/  HFMA2.MMA R36, -RZ, RZ, 0, 0 ;  /* 0x00000000ff247435 */ /* 0x000fe200000001ff */
[----:B------:R-:W-:Y:S01]  /*5c90*/  @!P0 LOP3.LUT R21, R21, R22, RZ, 0x3c, !PT ;  /* 0x0000001615158212 */ /* 0x000fe200078e3cff */
[----:B------:R-:W-:Y:S01]  /*5ca0*/  IMAD.MOV.U32 R25, RZ, RZ, RZ ;  /* 0x000000ffff197224 */ /* 0x000fe200078e00ff */
[----:B------:R-:W-:Y:S01]  /*5cb0*/  @!P0 SHF.L.U32 R26, R11, 0x1, RZ ;  /* 0x000000010b1a8819 */ /* 0x000fe200000006ff */
[----:B------:R-:W-:Y:S01]  /*5cc0*/  IMAD.IADD R43, R16, 0x1, R7 ;  /* 0x00000001102b7824 */ /* 0x000fe200078e0207 */
[----:B------:R-:W-:-:S05]  /*5cd0*/  @!P0 LEA R21, R21, R24, 0x2 ;  /* 0x0000001815158211 */ /* 0x000fca00078e10ff */
[----:B------:R0:W1:Y:S01]  /*5ce0*/  @!P0 LDS R22, [R21] ;  /* 0x0000000015168984 */ /* 0x0000620000000800 */
[----:B------:R-:W-:Y:S01]  /*5cf0*/  HFMA2.MMA R30, -RZ, RZ, 0, 2.384185791015625e-07 ;  /* 0x00000004ff1e7435 */ /* 0x000fe200000001ff */
[----:B------:R-:W-:Y:S02]  /*5d00*/  MOV R31, R19 ;  /* 0x00000013001f7202 */ /* 0x000fe40000000f00 */
[----:B------:R0:W2:Y:S01]  /*5d10*/  @!P0 LDS R23, [R21+0x500] ;  /* 0x0005000015178984 */ /* 0x0000a20000000800 */
[----:B------:R-:W-:-:S07]  /*5d20*/  FADD.FTZ R18, R32, R17 ;  /* 0x0000001120127221 */ /* 0x000fce0000010000 */
[----:B012---:R-:W-:Y:S05]  /*5d30*/  WARPSYNC.COLLECTIVE R28, `(.L_x_538) ;  /* 0x000000001c087348 */ /* 0x007fea0003c00000 */
[----:B------:R3:W4:Y:S02]  /*5d40*/  SHFL.BFLY P2, R32, R31, R30, R29 ;  /* 0x0c00001e1f207389 */ /* 0x000724000004001d */
[----:B01234-:R-:W-:Y:S01]  /*5d50*/  ENDCOLLECTIVE ;  /* 0x000000000000791b */ /* 0x01ffe20003800000 */
.L_x_538:
[----:B------:R-:W-:Y:S01]  /*5d60*/  MOV R31, R18 ;  /* 0x00000012001f7202 */ /* 0x000fe20000000f00 */
[----:B------:R-:W-:-:S07]  /*5d70*/  IMAD.MOV.U32 R20, RZ, RZ, R32 ;  /* 0x000000ffff147224 */ /* 0x000fce00078e0020 */
[----:B------:R-:W-:Y:S05]  /*5d80*/  WARPSYNC.COLLECTIVE R28, `(.L_x_539) ;  /* 0x000000001c087348 */ /* 0x000fea0003c00000 */
[----:B------:R0:W1:Y:S02]  /*5d90*/  SHFL.BFLY P2, R32, R31, R30, R29 ;  /* 0x0c00001e1f207389 */ /* 0x000064000004001d */
[----:B01----:R-:W-:Y:S01]  /*5da0*/  ENDCOLLECTIVE ;  /* 0x000000000000791b */ /* 0x003fe20003800000 */
.L_x_539:
[----:B------:R-:W-:Y:S01]  /*5db0*/  @!P0 MOV R34, R22 ;  /* 0x0000001600228202 */ /* 0x000fe20000000f00 */
[----:B------:R-:W-:Y:S01]  /*5dc0*/  FADD.FTZ R20, R19, R20 ;  /* 0x0000001413147221 */ /* 0x000fe20000010000 */
[----:B------:R-:W-:Y:S01]  /*5dd0*/  @!P0 MOV R36, R23 ;  /* 0x0000001700248202 */ /* 0x000fe20000000f00 */
[----:B------:R-:W-:-:S05]  /*5de0*/  @!P0 VIADD R23, R16, 0x28 ;  /* 0x0000002810178836 */ /* 0x000fca0000000000 */
[----:B------:R-:W-:Y:S01]  /*5df0*/  @!P0 LOP3.LUT R23, R23, R26, RZ, 0x3c, !PT ;  /* 0x0000001a17178212 */ /* 0x000fe200078e3cff */
[----:B------:R-:W-:Y:S02]  /*5e00*/  HFMA2.MMA R26, -RZ, RZ, 0, 0 ;  /* 0x00000000ff1a7435 */ /* 0x000fe400000001ff */
[----:B------:R-:W-:Y:S01]  /*5e10*/  HFMA2.MMA R30, -RZ, RZ, 0, 1.1920928955078125e-07 ;  /* 0x00000002ff1e7435 */ /* 0x000fe200000001ff */
[----:B------:R-:W-:Y:S02]  /*5e20*/  IMAD.MOV.U32 R31, RZ, RZ, R20 ;  /* 0x000000ffff1f7224 */ /* 0x000fe400078e0014 */
[----:B------:R-:W-:-:S08]  /*5e30*/  FADD.FTZ R17, R18, R32 ;  /* 0x0000002012117221 */ /* 0x000fd00000010000 */
[----:B------:R-:W-:Y:S05]  /*5e40*/  WARPSYNC.COLLECTIVE R28, `(.L_x_540) ;  /* 0x000000001c087348 */ /* 0x000fea0003c00000 */
[----:B------:R0:W1:Y:S02]  /*5e50*/  SHFL.BFLY P2, R32, R31, R30, R29 ;  /* 0x0c00001e1f207389 */ /* 0x000064000004001d */
[----:B01----:R-:W-:Y:S01]  /*5e60*/  ENDCOLLECTIVE ;  /* 0x000000000000791b */ /* 0x003fe20003800000 */
.L_x_540:
[----:B------:R-:W-:Y:S02]  /*5e70*/  MOV R31, R17 ;  /* 0x00000011001f7202 */ /* 0x000fe40000000f00 */
[----:B------:R-:W-:-:S07]  /*5e80*/  MOV R19, R32 ;  /* 0x0000002000137202 */ /* 0x000fce0000000f00 */
[----:B------:R-:W-:Y:S05]  /*5e90*/  WARPSYNC.COLLECTIVE R28, `(.L_x_541) ;  /* 0x000000001c087348 */ /* 0x000fea0003c00000 */
[----:B------:R0:W1:Y:S02]  /*5ea0*/  SHFL.BFLY P2, R32, R31, R30, R29 ;  /* 0x0c00001e1f207389 */ /* 0x000064000004001d */
[----:B01----:R-:W-:Y:S01]  /*5eb0*/  ENDCOLLECTIVE ;  /* 0x000000000000791b */ /* 0x003fe20003800000 */
.L_x_541:
[----:B------:R-:W-:Y:S01]  /*5ec0*/  FADD.FTZ R19, R20, R19 ;  /* 0x0000001314137221 */ /* 0x000fe20000010000 */
[----:B------:R-:W-:-:S03]  /*5ed0*/  HFMA2.MMA R30, -RZ, RZ, 0, 5.9604644775390625e-08 ;  /* 0x00000001ff1e7435 */ /* 0x000fc600000001ff */
[----:B------:R-:W-:Y:S02]  /*5ee0*/  IMAD.MOV.U32 R31, RZ, RZ, R19 ;  /* 0x000000ffff1f7224 */ /* 0x000fe400078e0013 */
[----:B------:R-:W-:-:S07]  /*5ef0*/  FADD.FTZ R18, R17, R32 ;  /* 0x0000002011127221 */ /* 0x000fce0000010000 */
[----:B------:R-:W-:Y:S05]  /*5f00*/  WARPSYNC.COLLECTIVE R28, `(.L_x_542) ;  /* 0x000000001c087348 */ /* 0x000fea0003c00000 */
[----:B------:R0:W1:Y:S02]  /*5f10*/  SHFL.BFLY P2, R32, R31, R30, R29 ;  /* 0x0c00001e1f207389 */ /* 0x000064000004001d */
[----:B01----:R-:W-:Y:S01]  /*5f20*/  ENDCOLLECTIVE ;  /* 0x000000000000791b */ /* 0x003fe20003800000 */
.L_x_542:
[----:B------:R-:W-:Y:S02]  /*5f30*/  MOV R31, R18 ;  /* 0x00000012001f7202 */ /* 0x000fe40000000f00 */
[----:B------:R-:W-:-:S07]  /*5f40*/  MOV R20, R32 ;  /* 0x0000002000147202 */ /* 0x000fce0000000f00 */
[----:B------:R-:W-:Y:S05]  /*5f50*/  WARPSYNC.COLLECTIVE R28, `(.L_x_543) ;  /* 0x000000001c087348 */ /* 0x000fea0003c00000 */
[----:B------:R0:W1:Y:S02]  /*5f60*/  SHFL.BFLY P2, R32, R31, R30, R29 ;  /* 0x0c00001e1f207389 */ /* 0x000064000004001d */
[----:B01----:R-:W-:Y:S01]  /*5f70*/  ENDCOLLECTIVE ;  /* 0x000000000000791b */ /* 0x003fe20003800000 */
.L_x_543:
[----:B------:R-:W-:Y:S01]  /*5f80*/  FADD.FTZ R19, R19, R20 ;  /* 0x0000001413137221 */ /* 0x000fe20000010000 */
[----:B------:R-:W-:Y:S01]  /*5f90*/  HFMA2.MMA R30, -RZ, RZ, 0, 4.76837158203125e-07 ;  /* 0x00000008ff1e7435 */ /* 0x000fe200000001ff */
[----:B------:R-:W-:Y:S01]  /*5fa0*/  MOV R31, R34 ;  /* 0x00000022001f7202 */ /* 0x000fe20000000f00 */
[----:B------:R-:W-:-:S09]  /*5fb0*/  IMAD.MOV.U32 R17, RZ, RZ, R32 ;  /* 0x000000ffff117224 */ /* 0x000fd200078e0020 */
[----:B------:R-:W-:Y:S05]  /*5fc0*/  WARPSYNC.COLLECTIVE R28, `(.L_x_544) ;  /* 0x000000001c087348 */ /* 0x000fea0003c00000 */
[----:B------:R0:W1:Y:S02]  /*5fd0*/  SHFL.BFLY P2, R32, R31, R30, R29 ;  /* 0x0c00001e1f207389 */ /* 0x000064000004001d */
[----:B01----:R-:W-:Y:S01]  /*5fe0*/  ENDCOLLECTIVE ;  /* 0x000000000000791b */ /* 0x003fe20003800000 */
.L_x_544:
[----:B------:R-:W-:Y:S01]  /*5ff0*/  FADD.FTZ R46, R18, R17 ;  /* 0x00000011122e7221 */ /* 0x000fe20000010000 */
[----:B------:R-:W-:Y:S01]  /*6000*/  IMAD.MOV.U32 R31, RZ, RZ, R36 ;  /* 0x000000ffff1f7224 */ /* 0x000fe200078e0024 */
[----:B------:R-:W-:-:S07]  /*6010*/  MOV R33, R32 ;  /* 0x0000002000217202 */ /* 0x000fce0000000f00 */
[----:B------:R-:W-:Y:S05]  /*6020*/  WARPSYNC.COLLECTIVE R28, `(.L_x_545) ;  /* 0x000000001c087348 */ /* 0x000fea0003c00000 */
[----:B------:R0:W1:Y:S02]  /*6030*/  SHFL.BFLY P2, R32, R31, R30, R29 ;  /* 0x0c00001e1f207389 */ /* 0x000064000004001d */
[----:B01----:R-:W-:Y:S01]  /*6040*/  ENDCOLLECTIVE ;  /* 0x000000000000791b */ /* 0x003fe20003800000 */
.L_x_545:
[----:B------:R-:W-:-:S05]  /*6050*/  FADD.FTZ R33, R33, R34 ;  /* 0x0000002221217221 */ /* 0x000fca0000010000 */
[----:B------:R-:W-:Y:S01]  /*6060*/  MOV R31, R33 ;  /* 0x00000021001f7202 */ /* 0x000fe20000000f00 */
[----:B------:R-:W-:Y:S01]  /*6070*/  IMAD.MOV.U32 R30, RZ, RZ, 0x4 ;  /* 0x00000004ff1e7424 */ /* 0x000fe200078e00ff */
[----:B------:R-:W-:-:S07]  /*6080*/  MOV R35, R32 ;  /* 0x0000002000237202 */ /* 0x000fce0000000f00 */
[----:B------:R-:W-:Y:S05]  /*6090*/  WARPSYNC.COLLECTIVE R28, `(.L_x_546) ;  /* 0x000000001c087348 */ /* 0x000fea0003c00000 */
[----:B------:R0:W1:Y:S02]  /*60a0*/  SHFL.BFLY P2, R32, R31, R30, R29 ;  /* 0x0c00001e1f207389 */ /* 0x000064000004001d */
[----:B01----:R-:W-:Y:S01]  /*60b0*/  ENDCOLLECTIVE ;  /* 0x000000000000791b */ /* 0x003fe20003800000 */
.L_x_546:
[----:B------:R-:W-:-:S05]  /*60c0*/  FADD.FTZ R35, R35, R36 ;  /* 0x0000002423237221 */ /* 0x000fca0000010000 */
[----:B------:R-:W-:Y:S02]  /*60d0*/  MOV R31, R35 ;  /* 0x00000023001f7202 */ /* 0x000fe40000000f00 */
[----:B------:R-:W-:-:S07]  /*60e0*/  MOV R22, R32 ;  /* 0x0000002000167202 */ /* 0x000fce0000000f00 */
[----:B------:R-:W-:Y:S05]  /*60f0*/  WARPSYNC.COLLECTIVE R28, `(.L_x_547) ;  /* 0x000000001c087348 */ /* 0x000fea0003c00000 */
[----:B------:R0:W1:Y:S02]  /*6100*/  SHFL.BFLY P2, R32, R31, R30, R29 ;  /* 0x0c00001e1f207389 */ /* 0x000064000004001d */
[----:B01----:R-:W-:Y:S01]  /*6110*/  ENDCOLLECTIVE ;  /* 0x000000000000791b */ /* 0x003fe20003800000 */
.L_x_547:
[----:B------:R-:W-:Y:S01]  /*6120*/  FADD.FTZ R37, R33, R22 ;  /* 0x0000001621257221 */ /* 0x000fe20000010000 */
[----:B------:R-:W-:-:S04]  /*6130*/  HFMA2.MMA R30, -RZ, RZ, 0, 1.1920928955078125e-07 ;  /* 0x00000002ff1e7435 */ /* 0x000fc800000001ff */
[----:B------:R-:W-:Y:S02]  /*6140*/  MOV R31, R37 ;  /* 0x00000025001f7202 */ /* 0x000fe40000000f00 */
[----:B------:R-:W-:Y:S02]  /*6150*/  MOV R38, R32 ;  /* 0x0000002000267202 */ /* 0x000fe40000000f00 */
[----:B------:R-:W-:-:S03]  /*6160*/  @!P0 LEA R32, R11, UR4, 0x7 ;  /* 0x000000040b208c11 */ /* 0x000fc6000f8e38ff */
[----:B------:R-:W-:Y:S01]  /*6170*/  FADD.FTZ R38, R35, R38 ;  /* 0x0000002623267221 */ /* 0x000fe20000010000 */
[----:B------:R-:W-:Y:S01]  /*6180*/  @!P0 LEA R24, R23, R32, 0x2 ;  /* 0x0000002017188211 */ /* 0x000fe200078e10ff */
[----:B------:R-:W-:-:S11]  /*6190*/  HFMA2.MMA R23, -RZ, RZ, 0, 0 ;  /* 0x00000000ff177435 */ /* 0x000fd600000001ff */
[----:B------:R-:W-:Y:S05]  /*61a0*/  WARPSYNC.COLLECTIVE R28, `(.L_x_548) ;  /* 0x000000001c087348 */ /* 0x000fea0003c00000 */
[----:B------:R0:W1:Y:S02]  /*61b0*/  SHFL.BFLY P2, R32, R31, R30, R29 ;  /* 0x0c00001e1f207389 */ /* 0x000064000004001d */
[----:B01----:R-:W-:Y:S01]  /*61c0*/  ENDCOLLECTIVE ;  /* 0x000000000000791b */ /* 0x003fe20003800000 */
.L_x_548:
[----:B------:R0:W1:Y:S04]  /*61d0*/  @!P0 LDS R27, [R24] ;  /* 0x00000000181b8984 */ /* 0x0000680000000800 */
[----:B------:R0:W2:Y:S01]  /*61e0*/  @!P0 LDS R39, [R24+0x500] ;  /* 0x0005000018278984 */ /* 0x0000a20000000800 */
[----:B------:R-:W-:Y:S01]  /*61f0*/  MOV R31, R38 ;  /* 0x00000026001f7202 */ /* 0x000fe20000000f00 */
[----:B------:R-:W-:-:S07]  /*6200*/  IMAD.MOV.U32 R22, RZ, RZ, R32 ;  /* 0x000000ffff167224 */ /* 0x000fce00078e0020 */
[----:B012---:R-:W-:Y:S05]  /*6210*/  WARPSYNC.COLLECTIVE R28, `(.L_x_549) ;  /* 0x000000001c087348 */ /* 0x007fea0003c00000 */
[----:B------:R3:W4:Y:S02]  /*6220*/  SHFL.BFLY P2, R32, R31, R30, R29 ;  /* 0x0c00001e1f207389 */ /* 0x000724000004001d */
[----:B01234-:R-:W-:Y:S01]  /*6230*/  ENDCOLLECTIVE ;  /* 0x000000000000791b */ /* 0x01ffe20003800000 */
.L_x_549:
[----:B------:R-:W-:-:S05]  /*6240*/  FADD.FTZ R37, R37, R22 ;  /* 0x0000001625257221 */ /* 0x000fca0000010000 */
[----:B------:R-:W-:Y:S01]  /*6250*/  MOV R31, R37 ;  /* 0x00000025001f7202 */ /* 0x000fe20000000f00 */
[----:B------:R-:W-:Y:S01]  /*6260*/  IMAD.MOV.U32 R30, RZ, RZ, 0x1 ;  /* 0x00000001ff1e7424 */ /* 0x000fe200078e00ff */
[----:B------:R-:W-:Y:S02]  /*6270*/  @!P0 MOV R26, R27 ;  /* 0x0000001b001a8202 */ /* 0x000fe40000000f00 */
[----:B------:R-:W-:Y:S02]  /*6280*/  @!P0 MOV R25, R39 ;  /* 0x0000002700198202 */ /* 0x000fe40000000f00 */
[----:B------:R-:W-:-:S07]  /*6290*/  MOV R21, R32 ;  /* 0x0000002000157202 */ /* 0x000fce0000000f00 */
[----:B------:R-:W-:Y:S05]  /*62a0*/  WARPSYNC.COLLECTIVE R28, `(.L_x_550) ;  /* 0x000000001c087348 */ /* 0x000fea0003c00000 */
[----:B------:R0:W1:Y:S02]  /*62b0*/  SHFL.BFLY P2, R32, R31, R30, R29 ;  /* 0x0c00001e1f207389 */ /* 0x000064000004001d */
[----:B01----:R-:W-:Y:S01]  /*62c0*/  ENDCOLLECTIVE ;  /* 0x000000000000791b */ /* 0x003fe20003800000 */
.L_x_550:
[----:B------:R-:W-:Y:S01]  /*62d0*/  FADD.FTZ R38, R38, R21 ;  /* 0x0000001526267221 */ /* 0x000fe20000010000 */
[----:B------:R-:W-:-:S04]  /*62e0*/  IMAD.MOV.U32 R21, RZ, RZ, RZ ;  /* 0x000000ffff157224 */ /* 0x000fc800078e00ff */
[----:B------:R-:W-:Y:S02]  /*62f0*/  MOV R31, R38 ;  /* 0x00000026001f7202 */ /* 0x000fe40000000f00 */
[----:B------:R-:W-:-:S07]  /*6300*/  MOV R36, R32 ;  /* 0x0000002000247202 */ /* 0x000fce0000000f00 */
[----:B------:R-:W-:Y:S05]  /*6310*/  WARPSYNC.COLLECTIVE R28, `(.L_x_551) ;  /* 0x000000001c087348 */ /* 0x000fea0003c00000 */
[----:B------:R0:W1:Y:S02]  /*6320*/  SHFL.BFLY P2, R32, R31, R30, R29 ;  /* 0x0c00001e1f207389 */ /* 0x000064000004001d */
[----:B01----:R-:W-:Y:S01]  /*6330*/  ENDCOLLECTIVE ;  /* 0x000000000000791b */ /* 0x003fe20003800000 */
.L_x_551:
[----:B------:R-:W-:Y:S01]  /*6340*/  FADD.FTZ R36, R37, R36 ;  /* 0x0000002425247221 */ /* 0x000fe20000010000 */
[----:B------:R-:W-:Y:S01]  /*6350*/  HFMA2.MMA R30, -RZ, RZ, 0, 4.76837158203125e-07 ;  /* 0x00000008ff1e7435 */ /* 0x000fe200000001ff */
[----:B------:R-:W-:Y:S01]  /*6360*/  IMAD.MOV.U32 R31, RZ, RZ, R26 ;  /* 0x000000ffff1f7224 */ /* 0x000fe200078e001a */
[----:B------:R-:W-:-:S09]  /*6370*/  MOV R35, R32 ;  /* 0x0000002000237202 */ /* 0x000fd20000000f00 */
[----:B------:R-:W-:Y:S05]  /*6380*/  WARPSYNC.COLLECTIVE R28, `(.L_x_552) ;  /* 0x000000001c087348 */ /* 0x000fea0003c00000 */
[----:B------:R0:W1:Y:S02]  /*6390*/  SHFL.BFLY P2, R32, R31, R30, R29 ;  /* 0x0c00001e1f207389 */ /* 0x000064000004001d */
[----:B01----:R-:W-:Y:S01]  /*63a0*/  ENDCOLLECTIVE ;  /* 0x000000000000791b */ /* 0x003fe20003800000 */
.L_x_552:
[----:B------:R-:W-:Y:S01]  /*63b0*/  FADD.FTZ R35, R38, R35 ;  /* 0x0000002326237221 */ /* 0x000fe20000010000 */
[----:B------:R-:W-:Y:S02]  /*63c0*/  MOV R31, R25 ;  /* 0x00000019001f7202 */ /* 0x000fe40000000f00 */
[----:B------:R-:W-:-:S07]  /*63d0*/  MOV R27, R32 ;  /* 0x00000020001b7202 */ /* 0x000fce0000000f00 */
[----:B------:R-:W-:Y:S05]  /*63e0*/  WARPSYNC.COLLECTIVE R28, `(.L_x_553) ;  /* 0x000000001c087348 */ /* 0x000fea0003c00000 */
[----:B------:R0:W1:Y:S02]  /*63f0*/  SHFL.BFLY P2, R32, R31, R30, R29 ;  /* 0x0c00001e1f207389 */ /* 0x000064000004001d */
[----:B01----:R-:W-:Y:S01]  /*6400*/  ENDCOLLECTIVE ;  /* 0x000000000000791b */ /* 0x003fe20003800000 */
.L_x_553:
[----:B------:R-:W-:Y:S01]  /*6410*/  FADD.FTZ R27, R27, R26 ;  /* 0x0000001a1b1b7221 */ /* 0x000fe20000010000 */
[----:B------:R-:W-:Y:S01]  /*6420*/  @!P0 SHF.L.U32 R26, R11, 0x1, RZ ;  /* 0x000000010b1a8819 */ /* 0x000fe200000006ff */
[----:B------:R-:W-:-:S03]  /*6430*/  HFMA2.MMA R30, -RZ, RZ, 0, 2.384185791015625e-07 ;  /* 0x00000004ff1e7435 */ /* 0x000fc600000001ff */
[----:B------:R-:W-:Y:S01]  /*6440*/  MOV R31, R27 ;  /* 0x0000001b001f7202 */ /* 0x000fe20000000f00 */
[----:B------:R-:W-:-:S07]  /*6450*/  IMAD.MOV.U32 R40, RZ, RZ, R32 ;  /* 0x000000ffff287224 */ /* 0x000fce00078e0020 */
[----:B------:R-:W-:Y:S05]  /*6460*/  WARPSYNC.COLLECTIVE R28, `(.L_x_554) ;  /* 0x000000001c087348 */ /* 0x000fea0003c00000 */
[----:B------:R0:W1:Y:S02]  /*6470*/  SHFL.BFLY P2, R32, R31, R30, R29 ;  /* 0x0c00001e1f207389 */ /* 0x000064000004001d */
[----:B01----:R-:W-:Y:S01]  /*6480*/  ENDCOLLECTIVE ;  /* 0x000000000000791b */ /* 0x003fe20003800000 */
.L_x_554:
[----:B------:R-:W-:Y:S01]  /*6490*/  FADD.FTZ R34, R40, R25 ;  /* 0x0000001928227221 */ /* 0x000fe20000010000 */
[----:B------:R-:W-:-:S04]  /*64a0*/  @!P0 IADD3 R25, R16, 0x3c, RZ ;  /* 0x0000003c10198810 */ /* 0x000fc80007ffe0ff */
[----:B------:R-:W-:Y:S02]  /*64b0*/  @!P0 LOP3.LUT R25, R25, R26, RZ, 0x3c, !PT ;  /* 0x0000001a19198212 */ /* 0x000fe400078e3cff */
[----:B------:R-:W-:Y:S01]  /*64c0*/  MOV R31, R34 ;  /* 0x00000022001f7202 */ /* 0x000fe20000000f00 */
[----:B------:R-:W-:-:S07]  /*64d0*/  IMAD.MOV.U32 R40, RZ, RZ, R32 ;  /* 0x000000ffff287224 */ /* 0x000fce00078e0020 */
[----:B------:R-:W-:Y:S05]  /*64e0*/  WARPSYNC.COLLECTIVE R28, `(.L_x_555) ;  /* 0x000000001c087348 */ /* 0x000fea0003c00000 */
[----:B------:R0:W1:Y:S02]  /*64f0*/  SHFL.BFLY P2, R32, R31, R30, R29 ;  /* 0x0c00001e1f207389 */ /* 0x000064000004001d */
[----:B01----:R-:W-:Y:S01]  /*6500*/  ENDCOLLECTIVE ;  /* 0x000000000000791b */ /* 0x003fe20003800000 */
.L_x_555:
        /* <DEDUP_REMOVED lines=10> */
.L_x_556:
[----:B------:R0:W1:Y:S04]  /*65b0*/  @!P0 LDS R24, [R41] ;  /* 0x0000000029188984 */ /* 0x0000680000000800 */
[----:B------:R0:W2:Y:S01]  /*65c0*/  @!P0 LDS R22, [R41+0x500] ;  /* 0x0005000029168984 */ /* 0x0000a20000000800 */
[----:B------:R-:W-:Y:S01]  /*65d0*/  IMAD.MOV.U32 R31, RZ, RZ, R39 ;  /* 0x000000ffff1f7224 */ /* 0x000fe200078e0027 */
[----:B------:R-:W-:-:S07]  /*65e0*/  MOV R25, R32 ;  /* 0x0000002000197202 */ /* 0x000fce0000000f00 */
[----:B012---:R-:W-:Y:S05]  /*65f0*/  WARPSYNC.COLLECTIVE R28, `(.L_x_557) ;  /* 0x000000001c087348 */ /* 0x007fea0003c00000 */
[----:B------:R3:W4:Y:S02]  /*6600*/  SHFL.BFLY P2, R32, R31, R30, R29 ;  /* 0x0c00001e1f207389 */ /* 0x000724000004001d */
[----:B01234-:R-:W-:Y:S01]  /*6610*/  ENDCOLLECTIVE ;  /* 0x000000000000791b */ /* 0x01ffe20003800000 */
.L_x_557:
[----:B------:R-:W-:Y:S01]  /*6620*/  FADD.FTZ R40, R40, R25 ;  /* 0x0000001928287221 */ /* 0x000fe20000010000 */
[----:B------:R-:W-:-:S04]  /*6630*/  HFMA2.MMA R30, -RZ, RZ, 0, 5.9604644775390625e-08 ;  /* 0x00000001ff1e7435 */ /* 0x000fc800000001ff */
[----:B------:R-:W-:Y:S02]  /*6640*/  MOV R31, R40 ;  /* 0x00000028001f7202 */ /* 0x000fe40000000f00 */
[----:B------:R-:W-:Y:S02]  /*6650*/  @!P0 MOV R23, R24 ;  /* 0x0000001800178202 */ /* 0x000fe40000000f00 */
[----:B------:R-:W-:Y:S02]  /*6660*/  @!P0 MOV R21, R22 ;  /* 0x0000001600158202 */ /* 0x000fe40000000f00 */
[----:B------:R-:W-:-:S07]  /*6670*/  MOV R26, R32 ;  /* 0x00000020001a7202 */ /* 0x000fce0000000f00 */
[----:B------:R-:W-:Y:S05]  /*6680*/  WARPSYNC.COLLECTIVE R28, `(.L_x_558) ;  /* 0x000000001c087348 */ /* 0x000fea0003c00000 */
[----:B------:R0:W1:Y:S02]  /*6690*/  SHFL.BFLY P2, R32, R31, R30, R29 ;  /* 0x0c00001e1f207389 */ /* 0x000064000004001d */
[----:B01----:R-:W-:Y:S01]  /*66a0*/  ENDCOLLECTIVE ;  /* 0x000000000000791b */ /* 0x003fe20003800000 */
.L_x_558:
        /* <DEDUP_REMOVED lines=10> */
.L_x_559:
[----:B------:R-:W-:Y:S01]  /*6750*/  FADD.FTZ R40, R40, R41 ;  /* 0x0000002928287221 */ /* 0x000fe20000010000 */
[C---:B------:R-:W-:Y:S01]  /*6760*/  @!P0 IMAD.WIDE R26, R43.reuse, 0x2, R26 ;  /* 0x000000022b1a8825 */ /* 0x040fe200078e021a */
[----:B------:R-:W-:Y:S01]  /*6770*/  HFMA2.MMA R30, -RZ, RZ, 0, 4.76837158203125e-07 ;  /* 0x00000008ff1e7435 */ /* 0x000fe200000001ff */
[----:B------:R-:W-:Y:S02]  /*6780*/  MOV R31, R23 ;  /* 0x00000017001f7202 */ /* 0x000fe40000000f00 */
[----:B------:R-:W-:Y:S01]  /*6790*/  @!P0 IMAD.WIDE R16, R43, 0x2, R16 ;  /* 0x000000022b108825 */ /* 0x000fe200078e0210 */
[----:B------:R-:W-:-:S07]  /*67a0*/  MOV R42, R32 ;  /* 0x00000020002a7202 */ /* 0x000fce0000000f00 */
[----:B------:R-:W-:Y:S05]  /*67b0*/  WARPSYNC.COLLECTIVE R28, `(.L_x_560) ;  /* 0x000000001c087348 */ /* 0x000fea0003c00000 */
[----:B------:R0:W1:Y:S02]  /*67c0*/  SHFL.BFLY P2, R32, R31, R30, R29 ;  /* 0x0c00001e1f207389 */ /* 0x000064000004001d */
[----:B01----:R-:W-:Y:S01]  /*67d0*/  ENDCOLLECTIVE ;  /* 0x000000000000791b */ /* 0x003fe20003800000 */
.L_x_560:
[----:B------:R-:W-:Y:S01]  /*67e0*/  FADD.FTZ R39, R39, R42 ;  /* 0x0000002a27277221 */ /* 0x000fe20000010000 */
[----:B------:R-:W-:Y:S01]  /*67f0*/  MOV R31, R21 ;  /* 0x00000015001f7202 */ /* 0x000fe20000000f00 */
[----:B------:R-:W-:-:S07]  /*6800*/  IMAD.MOV.U32 R44, RZ, RZ, R32 ;  /* 0x000000ffff2c7224 */ /* 0x000fce00078e0020 */
[----:B------:R-:W-:Y:S05]  /*6810*/  WARPSYNC.COLLECTIVE R28, `(.L_x_561) ;  /* 0x000000001c087348 */ /* 0x000fea0003c00000 */
[----:B------:R0:W1:Y:S02]  /*6820*/  SHFL.BFLY P2, R32, R31, R30, R29 ;  /* 0x0c00001e1f207389 */ /* 0x000064000004001d */
[----:B01----:R-:W-:Y:S01]  /*6830*/  ENDCOLLECTIVE ;  /* 0x000000000000791b */ /* 0x003fe20003800000 */
.L_x_561:
[----:B------:R-:W-:Y:S01]  /*6840*/  FADD.FTZ R44, R44, R23 ;  /* 0x000000172c2c7221 */ /* 0x000fe20000010000 */
[----:B------:R-:W-:-:S03]  /*6850*/  HFMA2.MMA R30, -RZ, RZ, 0, 2.384185791015625e-07 ;  /* 0x00000004ff1e7435 */ /* 0x000fc600000001ff */
[----:B------:R-:W-:Y:S01]  /*6860*/  IMAD.MOV.U32 R31, RZ, RZ, R44 ;  /* 0x000000ffff1f7224 */ /* 0x000fe200078e002c */
[----:B------:R-:W-:-:S07]  /*6870*/  MOV R24, R32 ;  /* 0x0000002000187202 */ /* 0x000fce0000000f00 */
[----:B------:R-:W-:Y:S05]  /*6880*/  WARPSYNC.COLLECTIVE R28, `(.L_x_562) ;  /* 0x000000001c087348 */ /* 0x000fea0003c00000 */
[----:B------:R0:W1:Y:S02]  /*6890*/  SHFL.BFLY P2, R32, R31, R30, R29 ;  /* 0x0c00001e1f207389 */ /* 0x000064000004001d */
[----:B01----:R-:W-:Y:S01]  /*68a0*/  ENDCOLLECTIVE ;  /* 0x000000000000791b */ /* 0x003fe20003800000 */
.L_x_562:
        /* <DEDUP_REMOVED lines=8> */
.L_x_563:
        /* <DEDUP_REMOVED lines=10> */
.L_x_564:
[----:B------:R-:W-:Y:S01]  /*69d0*/  FADD.FTZ R33, R33, R34 ;  /* 0x0000002221217221 */ /* 0x000fe20000010000 */
[----:B------:R-:W-:-:S04]  /*69e0*/  @!P0 IMAD.WIDE R22, R43, 0x2, R22 ;  /* 0x000000022b168825 */ /* 0x000fc800078e0216 */
[----:B------:R-:W-:Y:S02]  /*69f0*/  MOV R31, R33 ;  /* 0x00000021001f7202 */ /* 0x000fe40000000f00 */
[----:B------:R-:W-:Y:S02]  /*6a00*/  MOV R45, R32 ;  /* 0x00000020002d7202 */ /* 0x000fe40000000f00 */
[----:B------:R-:W-:Y:S02]  /*6a10*/  @!P0 F2FP.BF16.F32.PACK_AB R32, RZ, R19 ;  /* 0x00000013ff20823e */ /* 0x000fe400000010ff */
[----:B------:R-:W0:Y:S01]  /*6a20*/  @!P0 LDC.64 R18, c[0x0][0x218] ;  /* 0x00008600ff128b82 */ /* 0x000e220000000a00 */
[----:B------:R-:W-:Y:S01]  /*6a30*/  FADD.FTZ R44, R44, R45 ;  /* 0x0000002d2c2c7221 */ /* 0x000fe20000010000 */
[----:B------:R-:W-:-:S07]  /*6a40*/  PRMT R47, R32, 0x7610, R47 ;  /* 0x00007610202f7816 */ /* 0x000fce000000002f */
[----:B0-----:R-:W-:Y:S05]  /*6a50*/  WARPSYNC.COLLECTIVE R28, `(.L_x_565) ;  /* 0x000000001c087348 */ /* 0x001fea0003c00000 */
[----:B------:R1:W2:Y:S02]  /*6a60*/  SHFL.BFLY P2, R32, R31, R30, R29 ;  /* 0x0c00001e1f207389 */ /* 0x0002a4000004001d */
[----:B012---:R-:W-:Y:S01]  /*6a70*/  ENDCOLLECTIVE ;  /* 0x000000000000791b */ /* 0x007fe20003800000 */
.L_x_565:
[----:B------:R0:W-:Y:S04]  /*6a80*/  @!P0 STG.E.U16 desc[UR12][R26.64], R47 ;  /* 0x0000002f1a008986 */ /* 0x0001e8000c10150c */
[----:B------:R1:W-:Y:S01]  /*6a90*/  @!P0 STG.E.U16 desc[UR12][R24.64], R46 ;  /* 0x0000002e18008986 */ /* 0x0003e2000c10150c */
[----:B------:R-:W-:Y:S01]  /*6aa0*/  @!P0 F2FP.BF16.F32.PACK_AB R28, RZ, R40 ;  /* 0x00000028ff1c823e */ /* 0x000fe200000010ff */
[----:B------:R-:W-:Y:S01]  /*6ab0*/  IMAD.MOV.U32 R30, RZ, RZ, 0x1 ;  /* 0x00000001ff1e7424 */ /* 0x000fe200078e00ff */
[----:B------:R-:W-:Y:S02]  /*6ac0*/  MOV R31, R44 ;  /* 0x0000002c001f7202 */ /* 0x000fe40000000f00 */
[----:B0-----:R-:W-:Y:S02]  /*6ad0*/  @!P0 F2FP.BF16.F32.PACK_AB R27, RZ, R35 ;  /* 0x00000023ff1b823e */ /* 0x001fe400000010ff */
[----:B-1----:R-:W-:Y:S01]  /*6ae0*/  PRMT R24, R28, 0x7610, R24 ;  /* 0x000076101c187816 */ /* 0x002fe20000000018 */
[----:B------:R-:W-:Y:S01]  /*6af0*/  @!P0 IMAD.WIDE R18, R43, 0x2, R18 ;  /* 0x000000022b128825 */ /* 0x000fe200078e0212 */
[----:B------:R-:W-:-:S02]  /*6b00*/  MOV R28, 0xffff ;  /* 0x0000ffff001c7802 */ /* 0x000fc40000000f00 */
[----:B------:R-:W-:Y:S02]  /*6b10*/  MOV R34, R32 ;  /* 0x0000002000227202 */ /* 0x000fe40000000f00 */
[----:B------:R-:W-:-:S07]  /*6b20*/  @!P0 F2FP.BF16.F32.PACK_AB R25, RZ, R36 ;  /* 0x00000024ff19823e */ /* 0x000fce00000010ff */
[----:B------:R-:W-:Y:S05]  /*6b30*/  WARPSYNC.COLLECTIVE R28, `(.L_x_566) ;  /* 0x000000001c087348 */ /* 0x000fea0003c00000 */
[----:B------:R0:W1:Y:S02]  /*6b40*/  SHFL.BFLY P2, R32, R31, R30, R29 ;  /* 0x0c00001e1f207389 */ /* 0x000064000004001d */
[----:B01----:R-:W-:Y:S01]  /*6b50*/  ENDCOLLECTIVE ;  /* 0x000000000000791b */ /* 0x003fe20003800000 */
.L_x_566:
        /* <DEDUP_REMOVED lines=11> */
.L_x_567:
[----:B------:R-:W-:Y:S01]  /*6c10*/  FADD.FTZ R37, R44, R37 ;  /* 0x000000252c257221 */ /* 0x000fe20000010000 */
[----:B------:R-:W-:Y:S06]  /*6c20*/  BRA `(.L_x_568) ;  /* 0xffffffe000d47947 */ /* 0x000fec000383ffff */
.L_x_569:
        /* <DEDUP_REMOVED lines=13> */
.L_x_2446:


//--------------------- .text._ZN13group_norm_v218gn_bwd_cuda_kernelI13__nv_bfloat16Li320ELi1ELi16ELi160ELi64ELb1ELb1ELi16ELi320ELi320ELi4ELb1ELi32ELb0ELb0ELNS_15WgradSyncMethodE3ENS_16CompileConditionILi900EEEEEvPT_S6_S6_PKS5_S8_S8_S8_PKfflPfPj --------------------------
	.section	.text._ZN13group_norm_v218gn_bwd_cuda_kernelI13__nv_bfloat16Li320ELi1ELi16ELi160ELi64ELb1ELb1ELi16ELi320ELi320ELi4ELb1ELi32ELb0ELb0ELNS_15WgradSyncMethodE3ENS_16CompileConditionILi900EEEEEvPT_S6_S6_PKS5_S8_S8_S8_PKfflPfPj,"ax",@progbits
	.align	128
        .global         _ZN13group_norm_v218gn_bwd_cuda_kernelI13__nv_bfloat16Li320ELi1ELi16ELi160ELi64ELb1ELb1ELi16ELi320ELi320ELi4ELb1ELi32ELb0ELb0ELNS_15WgradSyncMethodE3ENS_16CompileConditionILi900EEEEEvPT_S6_S6_PKS5_S8_S8_S8_PKfflPfPj
        .type           _ZN13group_norm_v218gn_bwd_cuda_kernelI13__nv_bfloat16Li320ELi1ELi16ELi160ELi64ELb1ELb1ELi16ELi320ELi320ELi4ELb1ELi32ELb0ELb0ELNS_15WgradSyncMethodE3ENS_16CompileConditionILi900EEEEEvPT_S6_S6_PKS5_S8_S8_S8_PKfflPfPj,@function
        .size           _ZN13group_norm_v218gn_bwd_cuda_kernelI13__nv_bfloat16Li320ELi1ELi16ELi160ELi64ELb1ELb1ELi16ELi320ELi320ELi4ELb1ELi32ELb0ELb0ELNS_15WgradSyncMethodE3ENS_16CompileConditionILi900EEEEEvPT_S6_S6_PKS5_S8_S8_S8_PKfflPfPj,(.L_x_2447 - _ZN13group_norm_v218gn_bwd_cuda_kernelI13__nv_bfloat16Li320ELi1ELi16ELi160ELi64ELb1ELb1ELi16ELi320ELi320ELi4ELb1ELi32ELb0ELb0ELNS_15WgradSyncMethodE3ENS_16CompileConditionILi900EEEEEvPT_S6_S6_PKS5_S8_S8_S8_PKfflPfPj)
        .other          _ZN13group_norm_v218gn_bwd_cuda_kernelI13__nv_bfloat16Li320ELi1ELi16ELi160ELi64ELb1ELb1ELi16ELi320ELi320ELi4ELb1ELi32ELb0ELb0ELNS_15WgradSyncMethodE3ENS_16CompileConditionILi900EEEEEvPT_S6_S6_PKS5_S8_S8_S8_PKfflPfPj,@"STO_CUDA_ENTRY STV_DEFAULT"
_ZN13group_norm_v218gn_bwd_cuda_kernelI13__nv_bfloat16Li320ELi1ELi16ELi160ELi64ELb1ELb1ELi16ELi320ELi320ELi4ELb1ELi32ELb0ELb0ELNS_15WgradSyncMethodE3ENS_16CompileConditionILi900EEEEEvPT_S6_S6_PKS5_S8_S8_S8_PKfflPfPj:
.text._ZN13group_norm_v218gn_bwd_cuda_kernelI13__nv_bfloat16Li320ELi1ELi16ELi160ELi64ELb1ELb1ELi16ELi320ELi320ELi4ELb1ELi32ELb0ELb0ELNS_15WgradSyncMethodE3ENS_16CompileConditionILi900EEEEEvPT_S6_S6_PKS5_S8_S8_S8_PKfflPfPj:
        /* <DEDUP_REMOVED lines=9> */
[----:B0-----:R-:W-:Y:S02]  /*0090*/  ISETP.LT.U32.AND P0, PT, R38, UR11, PT ;  /* 0x0000000b26007c0c */ /* 0x001fe4000bf01070 */
[----:B------:R-:W-:Y:S02]  /*00a0*/  MOV R80, R38 ;  /* 0x0000002600507202 */ /* 0x000fe40000000f00 */
[----:B------:R-:W-:Y:S02]  /*00b0*/  ISETP.GT.AND.EX P0, PT, R0, RZ, PT, P0 ;  /* 0x000000ff0000720c */ /* 0x000fe40003f04300 */
[----:B------:R-:W-:-:S11]  /*00c0*/  LOP3.LUT R0, R38, 0x7, RZ, 0xc0, !PT ;  /* 0x0000000726007812 */ /* 0x000fd600078ec0ff */
        /* <DEDUP_REMOVED lines=17> */
.L_x_572:
[----:B------:R-:W2:Y:S04]  /*01e0*/  LD.E.STRONG.GPU R0, desc[UR8][R2.64] ;  /* 0x0000000802007980 */ /* 0x000ea8000c10f900 */
[----:B--2---:R-:W-:Y:S01]  /*01f0*/  CCTL.IVALL ;  /* 0x00000000ff00798f */ /* 0x004fe20002000000 */
[----:B------:R-:W-:Y:S05]  /*0200*/  YIELD ;  /* 0x0000000000007946 */ /* 0x000fea0003800000 */
[----:B-----5:R-:W-:-:S04]  /*0210*/  LOP3.LUT R0, R0, R5, RZ, 0x3c, !PT ;  /* 0x0000000500007212 */ /* 0x020fc800078e3cff */
[----:B------:R-:W-:-:S13]  /*0220*/  ISETP.GT.AND P0, PT, R0, -0x1, PT ;  /* 0xffffffff0000780c */ /* 0x000fda0003f04270 */
[----:B------:R-:W-:Y:S05]  /*0230*/  @P0 BRA `(.L_x_572) ;  /* 0xfffffffc00e80947 */ /* 0x000fea000383ffff */
.L_x_571:
[----:B------:R-:W-:Y:S05]  /*0240*/  WARPSYNC.ALL ;  /* 0x0000000000007948 */ /* 0x000fea0003800000 */
[----:B------:R-:W-:Y:S06]  /*0250*/  BAR.SYNC.DEFER_BLOCKING 0x0 ;  /* 0x0000000000007b1d */ /* 0x000fec0000010000 */
[----:B------:R-:W-:Y:S05]  /*0260*/  BRA `(.L_x_573) ;  /* 0x0000003c009c7947 */ /* 0x000fea0003800000 */
.L_x_570:
[----:B------:R-:W0:Y:S01]  /*0270*/  S2R R41, SR_TID.X ;  /* 0x0000000000297919 */ /* 0x000e220000002100 */
[----:B------:R-:W-:Y:S01]  /*0280*/  MOV R42, 0x400 ;  /* 0x00000400002a7802 */ /* 0x000fe20000000f00 */
[----:B------:R-:W1:Y:S01]  /*0290*/  LDC.64 R22, c[0x0][0x268] ;  /* 0x00009a00ff167b82 */ /* 0x000e620000000a00 */
[----:B------:R-:W-:Y:S01]  /*02a0*/  SHF.R.U32.HI R12, RZ, 0x3, R80 ;  /* 0x00000003ff0c7819 */ /* 0x000fe20000011650 */
[----:B------:R-:W2:Y:S01]  /*02b0*/  S2R R5, SR_CgaCtaId ;  /* 0x0000000000057919 */ /* 0x000ea20000008800 */
[----:B------:R-:W-:Y:S01]  /*02c0*/  IADD3 R43, R42, 0x2800, RZ ;  /* 0x000028002a2b7810 */ /* 0x000fe20007ffe0ff */
[----:B------:R-:W-:Y:S01]  /*02d0*/  UMOV UR4, URZ ;  /* 0x0000003f00047c82 */ /* 0x000fe20008000000 */
[----:B------:R-:W-:Y:S02]  /*02e0*/  IADD3 R6, -R12, RZ, RZ ;  /* 0x000000ff0c067210 */ /* 0x000fe40007ffe1ff */
[----:B------:R-:W-:Y:S01]  /*02f0*/  MOV R57, 0x7ffffff1 ;  /* 0x7ffffff100397802 */ /* 0x000fe20000000f00 */
[----:B------:R-:W3:Y:S01]  /*0300*/  LDC.64 R20, c[0x0][0x268] ;  /* 0x00009a00ff147b82 */ /* 0x000ee20000000a00 */
[----:B------:R-:W-:-:S04]  /*0310*/  ISETP.NE.AND P1, PT, R39, R6, PT ;  /* 0x000000062700720c */ /* 0x000fc80003f25270 */
[----:B------:R-:W-:Y:S02]  /*0320*/  SEL R57, R57, 0x1, !P1 ;  /* 0x0000000139397807 */ /* 0x000fe40004800000 */
[----:B-1----:R-:W-:-:S04]  /*0330*/  LEA R22, P0, R80, R22, 0x2 ;  /* 0x0000001650167211 */ /* 0x002fc800078010ff */
[----:B------:R-:W-:Y:S02]  /*0340*/  LEA.HI.X R23, R80, R23, R70, 0x2, P0 ;  /* 0x0000001750177211 */ /* 0x000fe400000f1446 */
[----:B0-----:R-:W-:Y:S01]  /*0350*/  SHF.R.S32.HI R4, RZ, 0x1f, R41 ;  /* 0x0000001fff047819 */ /* 0x001fe20000011429 */
[C---:B------:R-:W-:Y:S01]  /*0360*/  IMAD.WIDE.U32 R2, R41.reuse, -0x33333333, RZ ;  /* 0xcccccccd29027825 */ /* 0x040fe200078e00ff */
[----:B------:R-:W-:Y:S02]  /*0370*/  SHF.L.U32 R104, R41, 0x1, RZ ;  /* 0x0000000129687819 */ /* 0x000fe400000006ff */
[----:B--2---:R-:W-:Y:S01]  /*0380*/  LEA R42, R5, R42, 0x18 ;  /* 0x0000002a052a7211 */ /* 0x004fe200078ec0ff */
[----:B------:R-:W-:Y:S01]  /*0390*/  IMAD.SHL.U32 R2, R39, 0x10, RZ ;  /* 0x0000001027027824 */ /* 0x000fe200078e00ff */
[----:B------:R-:W-:Y:S02]  /*03a0*/  LEA R43, R5, R43, 0x18 ;  /* 0x0000002b052b7211 */ /* 0x000fe400078ec0ff */
[----:B------:R-:W-:-:S02]  /*03b0*/  LEA.HI R5, R4, R41, RZ, 0x2 ;  /* 0x0000002904057211 */ /* 0x000fc400078f10ff */
[----:B------:R-:W-:Y:S02]  /*03c0*/  SHF.R.U32.HI R11, RZ, 0x6, R3 ;  /* 0x00000006ff0b7819 */ /* 0x000fe40000011603 */
[----:B------:R-:W-:Y:S02]  /*03d0*/  SHF.R.S32.HI R45, RZ, 0x2, R5 ;  /* 0x00000002ff2d7819 */ /* 0x000fe40000011405 */
[----:B------:R-:W-:Y:S01]  /*03e0*/  LOP3.LUT R2, R2, 0x30, RZ, 0xc0, !PT ;  /* 0x0000003002027812 */ /* 0x000fe200078ec0ff */
[----:B------:R-:W-:Y:S01]  /*03f0*/  IMAD R44, R11, -0x50, R41 ;  /* 0xffffffb00b2c7824 */ /* 0x000fe200078e0229 */
[C---:B------:R-:W-:Y:S02]  /*0400*/  IADD3 R3, R45.reuse, 0x50, RZ ;  /* 0x000000502d037810 */ /* 0x040fe40007ffe0ff */
[----:B------:R-:W-:Y:S01]  /*0410*/  IADD3 R9, R45, 0xf0, RZ ;  /* 0x000000f02d097810 */ /* 0x000fe20007ffe0ff */
[----:B------:R-:W-:Y:S01]  /*0420*/  IMAD R46, R44, 0x28, R43 ;  /* 0x000000282c2e7824 */ /* 0x000fe200078e022b */
[----:B------:R-:W-:-:S02]  /*0430*/  SHF.R.S32.HI R6, RZ, 0x1f, R3 ;  /* 0x0000001fff067819 */ /* 0x000fc40000011403 */
[----:B------:R-:W-:Y:S02]  /*0440*/  IADD3 R7, R45, 0xa0, RZ ;  /* 0x000000a02d077810 */ /* 0x000fe40007ffe0ff */
[----:B------:R-:W-:Y:S02]  /*0450*/  LEA.HI R6, R6, R3, RZ, 0x2 ;  /* 0x0000000306067211 */ /* 0x000fe400078f10ff */
[----:B------:R-:W-:Y:S02]  /*0460*/  LEA.HI R3, R4, R41, RZ, 0x4 ;  /* 0x0000002904037211 */ /* 0x000fe400078f20ff */
[----:B------:R-:W-:Y:S02]  /*0470*/  LOP3.LUT R4, R5, 0xfffffffc, RZ, 0xc0, !PT ;  /* 0xfffffffc05047812 */ /* 0x000fe400078ec0ff */
[----:B------:R-:W-:Y:S02]  /*0480*/  SHF.R.S32.HI R10, RZ, 0x1f, R9 ;  /* 0x0000001fff0a7819 */ /* 0x000fe40000011409 */
[----:B------:R-:W-:-:S02]  /*0490*/  SHF.R.U32.HI R3, RZ, 0x4, R3 ;  /* 0x00000004ff037819 */ /* 0x000fc40000011603 */
[----:B------:R-:W-:Y:S02]  /*04a0*/  IADD3 R4, -R4, R41, RZ ;  /* 0x0000002904047210 */ /* 0x000fe40007ffe1ff */
[----:B------:R-:W-:Y:S02]  /*04b0*/  SHF.R.S32.HI R8, RZ, 0x1f, R7 ;  /* 0x0000001fff087819 */ /* 0x000fe40000011407 */
[----:B------:R-:W-:Y:S02]  /*04c0*/  LEA.HI R10, R10, R9, RZ, 0x2 ;  /* 0x000000090a0a7211 */ /* 0x000fe400078f10ff */
[----:B------:R-:W-:Y:S01]  /*04d0*/  LOP3.LUT R47, R4, 0x3, R3, 0x78, !PT ;  /* 0x00000003042f7812 */ /* 0x000fe200078e7803 */
[----:B------:R-:W-:Y:S01]  /*04e0*/  IMAD.SHL.U32 R3, R12, 0x4, RZ ;  /* 0x000000040c037824 */ /* 0x000fe200078e00ff */
[----:B------:R-:W-:Y:S02]  /*04f0*/  LOP3.LUT R9, R0, 0x20, RZ, 0xfc, !PT ;  /* 0x0000002000097812 */ /* 0x000fe400078efcff */
[----:B------:R-:W-:-:S02]  /*0500*/  LEA.HI R8, R8, R7, RZ, 0x2 ;  /* 0x0000000708087211 */ /* 0x000fc400078f10ff */
[----:B------:R-:W-:Y:S01]  /*0510*/  LOP3.LUT R0, R39, 0x3, RZ, 0xc0, !PT ;  /* 0x0000000327007812 */ /* 0x000fe200078ec0ff */
[----:B---3--:R-:W-:Y:S01]  /*0520*/  IMAD.WIDE.U32 R20, R9, 0x4, R20 ;  /* 0x0000000409147825 */ /* 0x008fe200078e0014 */
[----:B------:R-:W-:Y:S02]  /*0530*/  LOP3.LUT R55, R104, 0x18, RZ, 0xc0, !PT ;  /* 0x0000001868377812 */ /* 0x000fe400078ec0ff */
[----:B------:R-:W-:Y:S02]  /*0540*/  IADD3 R2, R2, R11, RZ ;  /* 0x0000000b02027210 */ /* 0x000fe40007ffe0ff */
[----:B------:R-:W-:Y:S02]  /*0550*/  SHF.R.U32.HI R5, RZ, 0x2, R6 ;  /* 0x00000002ff057819 */ /* 0x000fe40000011606 */
[----:B------:R-:W-:Y:S02]  /*0560*/  SHF.R.U32.HI R49, RZ, 0x2, R8 ;  /* 0x00000002ff317819 */ /* 0x000fe40000011608 */
[----:B------:R-:W-:-:S02]  /*0570*/  CS2R R8, SRZ ;  /* 0x0000000000087805 */ /* 0x000fc4000001ff00 */
[----:B------:R-:W-:Y:S01]  /*0580*/  SHF.R.U32.HI R7, RZ, 0x2, R10 ;  /* 0x00000002ff077819 */ /* 0x000fe2000001160a */
[----:B------:R-:W-:Y:S01]  /*0590*/  IMAD R60, R2, 0xa00, RZ ;  /* 0x00000a00023c7824 */ /* 0x000fe200078e02ff */
[----:B------:R-:W-:Y:S02]  /*05a0*/  LOP3.LUT R56, R3, 0xfffffffc, R0, 0xe2, !PT ;  /* 0xfffffffc03387812 */ /* 0x000fe400078ee200 */
[----:B------:R-:W-:Y:S02]  /*05b0*/  LEA R54, R41, R42, 0x5 ;  /* 0x0000002a29367211 */ /* 0x000fe400078e28ff */
[----:B------:R-:W-:Y:S01]  /*05c0*/  LOP3.LUT R13, R104, 0x18, RZ, 0xc, !PT ;  /* 0x00000018680d7812 */ /* 0x000fe200078e0cff */
[----:B------:R-:W-:Y:S01]  /*05d0*/  IMAD R56, R56, 0xa00, R41 ;  /* 0x00000a0038387824 */ /* 0x000fe200078e0229 */
[----:B------:R-:W-:Y:S02]  /*05e0*/  LOP3.LUT R3, R55, 0x10, RZ, 0x3c, !PT ;  /* 0x0000001037037812 */ /* 0x000fe400078e3cff */
[----:B------:R-:W-:-:S02]  /*05f0*/  LEA R46, R11, R46, 0x3 ;  /* 0x0000002e0b2e7211 */ /* 0x000fc400078e18ff */
[----:B------:R-:W-:Y:S02]  /*0600*/  CS2R R10, SRZ ;  /* 0x00000000000a7805 */ /* 0x000fe4000001ff00 */
[C---:B------:R-:W-:Y:S02]  /*0610*/  LOP3.LUT R48, R4.reuse, 0x3, R5, 0x78, !PT ;  /* 0x0000000304307812 */ /* 0x040fe400078e7805 */
[C---:B------:R-:W-:Y:S02]  /*0620*/  LOP3.LUT R49, R4.reuse, 0x3, R49, 0x78, !PT ;  /* 0x0000000304317812 */ /* 0x040fe400078e7831 */
[----:B------:R-:W-:Y:S02]  /*0630*/  LOP3.LUT R50, R4, 0x3, R7, 0x78, !PT ;  /* 0x0000000304327812 */ /* 0x000fe400078e7807 */
[----:B------:R-:W-:Y:S02]  /*0640*/  CS2R R4, SRZ ;  /* 0x0000000000047805 */ /* 0x000fe4000001ff00 */
[----:B------:R-:W-:-:S02]  /*0650*/  CS2R R6, SRZ ;  /* 0x0000000000067805 */ /* 0x000fc4000001ff00 */
[----:B------:R-:W-:Y:S02]  /*0660*/  LOP3.LUT R51, R0, 0x7ffffffc, R41, 0xf8, !PT ;  /* 0x7ffffffc00337812 */ /* 0x000fe400078ef829 */
[C---:B------:R-:W-:Y:S02]  /*0670*/  LOP3.LUT R52, R41.reuse, 0x3, RZ, 0xc0, !PT ;  /* 0x0000000329347812 */ /* 0x040fe400078ec0ff */
[----:B------:R-:W-:Y:S02]  /*0680*/  LOP3.LUT R53, R41, 0x7ffffffc, RZ, 0xc0, !PT ;  /* 0x7ffffffc29357812 */ /* 0x000fe400078ec0ff */
[C---:B------:R-:W-:Y:S02]  /*0690*/  IADD3 R58, R54.reuse, R13, RZ ;  /* 0x0000000d363a7210 */ /* 0x040fe40007ffe0ff */
[C---:B------:R-:W-:Y:S02]  /*06a0*/  IADD3 R59, R54.reuse, R55, RZ ;  /* 0x00000037363b7210 */ /* 0x040fe40007ffe0ff */
[----:B------:R-:W-:-:S07]  /*06b0*/  IADD3 R40, R54, R3, RZ ;  /* 0x0000000336287210 */ /* 0x000fce0007ffe0ff */
.L_x_584:
[C---:B-1----:R-:W-:Y:S01]  /*06c0*/  LOP3.LUT R3, R80.reuse, 0x7, RZ, 0xc0, !PT ;  /* 0x0000000750037812 */ /* 0x042fe200078ec0ff */
[----:B------:R-:W-:Y:S01]  /*06d0*/  ULDC.64 UR12, c[0x0][0x248] ;  /* 0x00009200000c7ab9 */ /* 0x000fe20000000a00 */
[--C-:B------:R-:W-:Y:S01]  /*06e0*/  SHF.R.U64 R17, R80, 0x3, R70.reuse ;  /* 0x0000000350117819 */ /* 0x100fe20000001246 */
[----:B0-----:R-:W0:Y:S01]  /*06f0*/  LDC.64 R26, c[0x0][0x238] ;  /* 0x00008e00ff1a7b82 */ /* 0x001e220000000a00 */
[----:B------:R-:W-:Y:S01]  /*0700*/  SHF.R.U32.HI R2, RZ, 0x3, R70 ;  /* 0x00000003ff027819 */ /* 0x000fe20000011646 */
[----:B------:R-:W-:Y:S01]  /*0710*/  IMAD R3, R3, 0x140, RZ ;  /* 0x0000014003037824 */ /* 0x000fe200078e02ff */
[----:B------:R-:W-:-:S03]  /*0720*/  ULDC UR5, c[0x0][0x250] ;  /* 0x0000940000057ab9 */ /* 0x000fc60000000800 */
[----:B------:R-:W-:Y:S01]  /*0730*/  IMAD R19, R2, 0x28000, RZ ;  /* 0x0002800002137824 */ /* 0x000fe200078e02ff */
[----:B------:R-:W-:Y:S01]  /*0740*/  LEA R30, R44, R3, 0x2 ;  /* 0x000000032c1e7211 */ /* 0x000fe200078e10ff */
[----:B------:R-:W1:Y:S03]  /*0750*/  LDC.64 R14, c[0x0][0x240] ;  /* 0x00009000ff0e7b82 */ /* 0x000e660000000a00 */
[----:B------:R-:W-:Y:S01]  /*0760*/  SHF.R.S32.HI R31, RZ, 0x1f, R30 ;  /* 0x0000001fff1f7819 */ /* 0x000fe2000001141e */
[----:B------:R-:W-:-:S05]  /*0770*/  IMAD.WIDE.U32 R12, R30, -0x33333333, RZ ;  /* 0xcccccccd1e0c7825 */ /* 0x000fca00078e00ff */
[----:B------:R-:W-:Y:S01]  /*0780*/  SHF.R.U32.HI R79, RZ, 0x7, R13 ;  /* 0x00000007ff4f7819 */ /* 0x000fe2000001160d */
[----:B------:R-:W-:-:S03]  /*0790*/  IMAD.WIDE.U32 R12, R17, 0x28000, R30 ;  /* 0x00028000110c7825 */ /* 0x000fc600078e001e */
[----:B------:R-:W-:Y:S02]  /*07a0*/  LEA R0, P0, R17, R79, 0x4 ;  /* 0x0000004f11007211 */ /* 0x000fe400078020ff */
[----:B------:R-:W-:Y:S02]  /*07b0*/  IADD3 R64, R13, R19, RZ ;  /* 0x000000130d407210 */ /* 0x000fe40007ffe0ff */
[----:B------:R-:W-:Y:S02]  /*07c0*/  LEA.HI.X R17, R17, RZ, R2, 0x4, P0 ;  /* 0x000000ff11117211 */ /* 0x000fe400000f2402 */
[----:B------:R-:W-:Y:S02]  /*07d0*/  LEA R24, P0, R0, UR12, 0x3 ;  /* 0x0000000c00187c11 */ /* 0x000fe4000f8018ff */
[----:B------:R-:W-:Y:S02]  /*07e0*/  IADD3 R65, P1, R60, R12, RZ ;  /* 0x0000000c3c417210 */ /* 0x000fe40007f3e0ff */
[----:B------:R-:W-:Y:S01]  /*07f0*/  LEA.HI.X R25, R0, UR13, R17, 0x3, P0 ;  /* 0x0000000d00197c11 */ /* 0x000fe200080f1c11 */
[----:B------:R-:W-:Y:S01]  /*0800*/  ULDC.64 UR12, c[0x0][0x230] ;  /* 0x00008c00000c7ab9 */ /* 0x000fe20000000a00 */
[----:B------:R-:W-:Y:S01]  /*0810*/  SHF.L.U32 R62, R65, 0x1, RZ ;  /* 0x00000001413e7819 */ /* 0x000fe200000006ff */
[----:B------:R-:W-:-:S03]  /*0820*/  IMAD.X R0, RZ, RZ, R64, P1 ;  /* 0x000000ffff007224 */ /* 0x000fc600008e0640 */
[----:B------:R-:W2:Y:S01]  /*0830*/  LDG.E.64.CONSTANT R24, desc[UR8][R24.64] ;  /* 0x0000000818187981 */ /* 0x000ea2000c1e9b00 */
[----:B------:R-:W-:Y:S01]  /*0840*/  IADD3 R28, P0, R62, UR12, RZ ;  /* 0x0000000c3e1c7c10 */ /* 0x000fe2000ff1e0ff */
[----:B0-----:R-:W-:Y:S01]  /*0850*/  IMAD.WIDE R26, R30, 0x2, R26 ;  /* 0x000000021e1a7825 */ /* 0x001fe200078e021a */
[----:B------:R-:W-:-:S03]  /*0860*/  SHF.L.U64.HI R65, R65, 0x1, R0 ;  /* 0x0000000141417819 */ /* 0x000fc60000010200 */
[----:B-1----:R-:W-:Y:S01]  /*0870*/  IMAD.WIDE R30, R30, 0x2, R14 ;  /* 0x000000021e1e7825 */ /* 0x002fe200078e020e */
[----:B------:R-:W-:Y:S01]  /*0880*/  IADD3.X R29, R65, UR13, RZ, P0, !PT ;  /* 0x0000000d411d7c10 */ /* 0x000fe200087fe4ff */
[----:B------:R-:W3:Y:S04]  /*0890*/  LDG.E.64.CONSTANT R26, desc[UR8][R26.64] ;  /* 0x000000081a1a7981 */ /* 0x000ee8000c1e9b00 */
[----:B------:R-:W4:Y:S04]  /*08a0*/  LDG.E.64.CONSTANT R30, desc[UR8][R30.64] ;  /* 0x000000081e1e7981 */ /* 0x000f28000c1e9b00 */
[----:B------:R-:W5:Y:S01]  /*08b0*/  LDG.E.64.CONSTANT R28, desc[UR8][R28.64] ;  /* 0x000000081c1c7981 */ /* 0x000f62000c1e9b00 */
[----:B------:R-:W-:-:S04]  /*08c0*/  IADD3 R13, R60, 0x2800, RZ ;  /* 0x000028003c0d7810 */ /* 0x000fc80007ffe0ff */
[----:B------:R-:W-:-:S04]  /*08d0*/  IADD3 R13, P0, R13, R12, RZ ;  /* 0x0000000c0d0d7210 */ /* 0x000fc80007f1e0ff */
[----:B------:R-:W-:Y:S02]  /*08e0*/  IADD3.X R0, RZ, R64, RZ, P0, !PT ;  /* 0x00000040ff007210 */ /* 0x000fe400007fe4ff */
[C---:B------:R-:W-:Y:S02]  /*08f0*/  SHF.L.U32 R68, R13.reuse, 0x1, RZ ;  /* 0x000000010d447819 */ /* 0x040fe400000006ff */
[----:B------:R-:W-:Y:S02]  /*0900*/  SHF.L.U64.HI R63, R13, 0x1, R0 ;  /* 0x000000010d3f7819 */ /* 0x000fe40000010200 */
[----:B------:R-:W-:-:S04]  /*0910*/  IADD3 R13, R60, 0x5000, RZ ;  /* 0x000050003c0d7810 */ /* 0x000fc80007ffe0ff */
[----:B------:R-:W-:Y:S02]  /*0920*/  IADD3 R13, P1, R13, R12, RZ ;  /* 0x0000000c0d0d7210 */ /* 0x000fe40007f3e0ff */
[----:B------:R-:W-:Y:S02]  /*0930*/  IADD3 R32, P0, R68, UR12, RZ ;  /* 0x0000000c44207c10 */ /* 0x000fe4000ff1e0ff */
[----:B------:R-:W-:Y:S02]  /*0940*/  IADD3.X R0, RZ, R64, RZ, P1, !PT ;  /* 0x00000040ff007210 */ /* 0x000fe40000ffe4ff */
[----:B------:R-:W-:Y:S02]  /*0950*/  SHF.L.U32 R67, R13, 0x1, RZ ;  /* 0x000000010d437819 */ /* 0x000fe400000006ff */
[----:B------:R-:W-:Y:S02]  /*0960*/  IADD3.X R33, R63, UR13, RZ, P0, !PT ;  /* 0x0000000d3f217c10 */ /* 0x000fe400087fe4ff */
[----:B------:R-:W-:Y:S01]  /*0970*/  SHF.L.U64.HI R61, R13, 0x1, R0 ;  /* 0x000000010d3d7819 */ /* 0x000fe20000010200 */
[----:B------:R-:W-:Y:S01]  /*0980*/  VIADD R13, R60, 0x7800 ;  /* 0x000078003c0d7836 */ /* 0x000fe20000000000 */
[----:B------:R-:W-:-:S02]  /*0990*/  IADD3 R34, P0, R67, UR12, RZ ;  /* 0x0000000c43227c10 */ /* 0x000fc4000ff1e0ff */
[----:B------:R-:W4:Y:S02]  /*09a0*/  LDG.E.64.CONSTANT R32, desc[UR8][R32.64] ;  /* 0x0000000820207981 */ /* 0x000f24000c1e9b00 */
[----:B------:R-:W-:Y:S02]  /*09b0*/  IADD3.X R35, R61, UR13, RZ, P0, !PT ;  /* 0x0000000d3d237c10 */ /* 0x000fe400087fe4ff */
[----:B------:R-:W-:-:S04]  /*09c0*/  IADD3 R13, P0, R13, R12, RZ ;  /* 0x0000000c0d0d7210 */ /* 0x000fc80007f1e0ff */
[----:B------:R-:W-:Y:S01]  /*09d0*/  IADD3.X R64, RZ, R64, RZ, P0, !PT ;  /* 0x00000040ff407210 */ /* 0x000fe200007fe4ff */
[----:B------:R-:W4:Y:S01]  /*09e0*/  LDG.E.64.CONSTANT R34, desc[UR8][R34.64] ;  /* 0x0000000822227981 */ /* 0x000f22000c1e9b00 */
[C---:B------:R-:W-:Y:S02]  /*09f0*/  SHF.L.U32 R66, R13.reuse, 0x1, RZ ;  /* 0x000000010d427819 */ /* 0x040fe400000006ff */
[----:B------:R-:W-:Y:S02]  /*0a00*/  SHF.L.U64.HI R64, R13, 0x1, R64 ;  /* 0x000000010d407819 */ /* 0x000fe40000010240 */
[----:B------:R-:W-:-:S04]  /*0a10*/  IADD3 R36, P0, R66, UR12, RZ ;  /* 0x0000000c42247c10 */ /* 0x000fc8000ff1e0ff */
[----:B------:R-:W-:Y:S01]  /*0a20*/  IADD3.X R37, R64, UR13, RZ, P0, !PT ;  /* 0x0000000d40257c10 */ /* 0x000fe200087fe4ff */
[----:B------:R-:W-:Y:S02]  /*0a30*/  ULDC.64 UR12, c[0x0][0x228] ;  /* 0x00008a00000c7ab9 */ /* 0x000fe40000000a00 */
[----:B------:R-:W-:-:S03]  /*0a40*/  IADD3 R12, P0, R62, UR12, RZ ;  /* 0x0000000c3e0c7c10 */ /* 0x000fc6000ff1e0ff */
[----:B------:R-:W4:Y:S01]  /*0a50*/  LDG.E.64.CONSTANT R36, desc[UR8][R36.64] ;  /* 0x0000000824247981 */ /* 0x000f22000c1e9b00 */
[----:B------:R-:W-:-:S06]  /*0a60*/  IADD3.X R13, R65, UR13, RZ, P0, !PT ;  /* 0x0000000d410d7c10 */ /* 0x000fcc00087fe4ff */
[----:B------:R-:W4:Y:S01]  /*0a70*/  LDG.E.64.CONSTANT R12, desc[UR8][R12.64] ;  /* 0x000000080c0c7981 */ /* 0x000f22000c1e9b00 */
[----:B------:R-:W-:-:S04]  /*0a80*/  IADD3 R14, P0, R68, UR12, RZ ;  /* 0x0000000c440e7c10 */ /* 0x000fc8000ff1e0ff */
        /* <DEDUP_REMOVED lines=8> */
[----:B------:R-:W-:-:S04]  /*0b10*/  IADD3 R85, P1, R80, 0x20, RZ ;  /* 0x0000002050557810 */ /* 0x000fc80007f3e0ff */
[----:B------:R-:W-:Y:S02]  /*0b20*/  ISETP.GE.U32.AND P0, PT, R85, UR11, PT ;  /* 0x0000000b55007c0c */ /* 0x000fe4000bf06070 */
[----:B------:R-:W-:-:S04]  /*0b30*/  IADD3.X R87, RZ, R70, RZ, P1, !PT ;  /* 0x00000046ff577210 */ /* 0x000fc80000ffe4ff */
[----:B------:R-:W-:Y:S01]  /*0b40*/  ISETP.GE.AND.EX P0, PT, R87, UR7, PT, P0 ;  /* 0x0000000757007c0c */ /* 0x000fe2000bf06300 */
[----:B--2---:R-:W-:-:S04]  /*0b50*/  FADD.FTZ R25, R25, UR5 ;  /* 0x0000000519197e21 */ /* 0x004fc80008010000 */
[----:B------:R-:W0:Y:S01]  /*0b60*/  MUFU.RSQ R69, R25 ;  /* 0x0000001900457308 */ /* 0x000e220000001400 */
[----:B-----5:R-:W-:-:S05]  /*0b70*/  SHF.L.U32 R71, R28, 0x10, RZ ;  /* 0x000000101c477819 */ /* 0x020fca00000006ff */
[----:B------:R-:W-:Y:S01]  /*0b80*/  FADD.FTZ R2, -R24, R71 ;  /* 0x0000004718027221 */ /* 0x000fe20000010100 */
[----:B------:R-:W-:Y:S01]  /*0b90*/  IMAD.U32 R71, R29, 0x10000, RZ ;  /* 0x000100001d477824 */ /* 0x000fe200078e00ff */
[----:B---3--:R-:W-:Y:S02]  /*0ba0*/  SHF.L.U32 R0, R26, 0x10, RZ ;  /* 0x000000101a007819 */ /* 0x008fe400000006ff */
[----:B0-----:R-:W-:Y:S01]  /*0bb0*/  FMUL.FTZ R91, R69, R2 ;  /* 0x00000002455b7220 */ /* 0x001fe20000410000 */
[----:B------:R-:W-:Y:S01]  /*0bc0*/  PRMT R2, R28, 0x7632, R2 ;  /* 0x000076321c027816 */ /* 0x000fe20000000002 */
[----:B------:R-:W-:Y:S01]  /*0bd0*/  FADD.FTZ R74, -R24, R71 ;  /* 0x00000047184a7221 */ /* 0x000fe20000010100 */
[----:B----4-:R-:W-:Y:S02]  /*0be0*/  SHF.L.U32 R73, R30, 0x10, RZ ;  /* 0x000000101e497819 */ /* 0x010fe400000006ff */
[----:B------:R-:W-:Y:S01]  /*0bf0*/  SHF.L.U32 R77, R27, 0x10, RZ ;  /* 0x000000101b4d7819 */ /* 0x000fe200000006ff */
[----:B------:R-:W-:Y:S01]  /*0c00*/  FMUL.FTZ R97, R69, R74 ;  /* 0x0000004a45617220 */ /* 0x000fe20000410000 */
[----:B------:R-:W-:-:S02]  /*0c10*/  SHF.L.U32 R96, R31, 0x10, RZ ;  /* 0x000000101f607819 */ /* 0x000fc400000006ff */
[----:B------:R-:W-:Y:S01]  /*0c20*/  SHF.L.U32 R83, R2, 0x10, RZ ;  /* 0x0000001002537819 */ /* 0x000fe200000006ff */
[----:B------:R-:W-:Y:S01]  /*0c30*/  FFMA.FTZ R71, R91, R0, R73 ;  /* 0x000000005b477223 */ /* 0x000fe20000010049 */
[----:B------:R-:W-:Y:S01]  /*0c40*/  PRMT R25, R29, 0x7632, R25 ;  /* 0x000076321d197816 */ /* 0x000fe20000000019 */
[----:B------:R-:W-:Y:S01]  /*0c50*/  FFMA.FTZ R78, R97, R77, R96 ;  /* 0x0000004d614e7223 */ /* 0x000fe20000010060 */
[----:B------:R-:W-:Y:S01]  /*0c60*/  PRMT R81, R26, 0x7632, R81 ;  /* 0x000076321a517816 */ /* 0x000fe20000000051 */
[----:B------:R-:W-:Y:S01]  /*0c70*/  FADD.FTZ R74, -R24, R83 ;  /* 0x00000053184a7221 */ /* 0x000fe20000010100 */
[----:B------:R-:W-:Y:S01]  /*0c80*/  PRMT R92, R30, 0x7632, R92 ;  /* 0x000076321e5c7816 */ /* 0x000fe2000000005c */
[----:B------:R-:W-:Y:S01]  /*0c90*/  FMUL.FTZ R2, R71, -1.4426950216293334961 ;  /* 0xbfb8aa3b47027820 */ /* 0x000fe20000410000 */
[----:B------:R-:W-:Y:S01]  /*0ca0*/  SHF.L.U32 R25, R25, 0x10, RZ ;  /* 0x0000001019197819 */ /* 0x000fe200000006ff */
[----:B------:R-:W-:Y:S01]  /*0cb0*/  FMUL.FTZ R95, R69, R74 ;  /* 0x0000004a455f7220 */ /* 0x000fe20000410000 */
[----:B------:R-:W-:Y:S01]  /*0cc0*/  SHF.L.U32 R81, R81, 0x10, RZ ;  /* 0x0000001051517819 */ /* 0x000fe200000006ff */
[----:B------:R-:W-:Y:S01]  /*0cd0*/  FMUL.FTZ R76, R78, -1.4426950216293334961 ;  /* 0xbfb8aa3b4e4c7820 */ /* 0x000fe20000410000 */
[----:B------:R-:W-:Y:S01]  /*0ce0*/  SHF.L.U32 R92, R92, 0x10, RZ ;  /* 0x000000105c5c7819 */ /* 0x000fe200000006ff */
[----:B------:R-:W0:Y:S01]  /*0cf0*/  MUFU.EX2 R2, R2 ;  /* 0x0000000200027308 */ /* 0x000e220000000800 */
[----:B------:R-:W-:-:S03]  /*0d00*/  FADD.FTZ R74, -R24, R25 ;  /* 0x00000019184a7221 */ /* 0x000fc60000010100 */
[----:B------:R-:W-:Y:S01]  /*0d10*/  FFMA.FTZ R25, R95, R81, R92 ;  /* 0x000000515f197223 */ /* 0x000fe2000001005c */
[----:B------:R-:W-:Y:S01]  /*0d20*/  PRMT R75, R27, 0x7632, R75 ;  /* 0x000076321b4b7816 */ /* 0x000fe2000000004b */
[----:B------:R-:W-:Y:S01]  /*0d30*/  FMUL.FTZ R99, R69, R74 ;  /* 0x0000004a45637220 */ /* 0x000fe20000410000 */
[----:B------:R-:W-:Y:S01]  /*0d40*/  PRMT R72, R31, 0x7632, R72 ;  /* 0x000076321f487816 */ /* 0x000fe20000000048 */
[----:B------:R-:W1:Y:S01]  /*0d50*/  MUFU.EX2 R76, R76 ;  /* 0x0000004c004c7308 */ /* 0x000e620000000800 */
[----:B------:R-:W-:Y:S01]  /*0d60*/  FMUL.FTZ R74, R25, -1.4426950216293334961 ;  /* 0xbfb8aa3b194a7820 */ /* 0x000fe20000410000 */
[----:B------:R-:W-:Y:S02]  /*0d70*/  SHF.L.U32 R75, R75, 0x10, RZ ;  /* 0x000000104b4b7819 */ /* 0x000fe400000006ff */
[----:B------:R-:W-:-:S04]  /*0d80*/  SHF.L.U32 R72, R72, 0x10, RZ ;  /* 0x0000001048487819 */ /* 0x000fc800000006ff */
[----:B------:R-:W2:Y:S01]  /*0d90*/  MUFU.EX2 R74, R74 ;  /* 0x0000004a004a7308 */ /* 0x000ea20000000800 */
[----:B------:R-:W-:Y:S01]  /*0da0*/  FFMA.FTZ R84, R99, R75, R72 ;  /* 0x0000004b63547223 */ /* 0x000fe20000010048 */
[----:B0-----:R-:W-:-:S03]  /*0db0*/  FADD.FTZ R2, R2, 1 ;  /* 0x3f80000002027421 */ /* 0x001fc60000010000 */
[----:B------:R-:W-:Y:S01]  /*0dc0*/  FMUL.FTZ R83, R84, -1.4426950216293334961 ;  /* 0xbfb8aa3b54537820 */ /* 0x000fe20000410000 */
[----:B-1----:R-:W-:Y:S02]  /*0dd0*/  FADD.FTZ R82, R76, 1 ;  /* 0x3f8000004c527421 */ /* 0x002fe40000010000 */
[----:B------:R-:W-:Y:S08]  /*0de0*/  MUFU.RCP R2, R2 ;  /* 0x0000000200027308 */ /* 0x000ff00000001000 */
[----:B------:R-:W0:Y:S01]  /*0df0*/  MUFU.EX2 R83, R83 ;  /* 0x0000005300537308 */ /* 0x000e220000000800 */
[----:B--2---:R-:W-:-:S07]  /*0e00*/  FADD.FTZ R76, R74, 1 ;  /* 0x3f8000004a4c7421 */ /* 0x004fce0000010000 */
[----:B------:R-:W1:Y:S08]  /*0e10*/  MUFU.RCP R82, R82 ;  /* 0x0000005200527308 */ /* 0x000e700000001000 */
[----:B------:R-:W2:Y:S01]  /*0e20*/  MUFU.RCP R98, R76 ;  /* 0x0000004c00627308 */ /* 0x000ea20000001000 */
[----:B0-----:R-:W-:Y:S01]  /*0e30*/  FADD.FTZ R86, R83, 1 ;  /* 0x3f80000053567421 */ /* 0x001fe20000010000 */
[----:B------:R-:W-:-:S04]  /*0e40*/  FADD.FTZ R74, -R2, 1 ;  /* 0x3f800000024a7421 */ /* 0x000fc80000010100 */
[----:B------:R-:W-:Y:S01]  /*0e50*/  FFMA.FTZ R71, R71, R74, 1 ;  /* 0x3f80000047477423 */ /* 0x000fe2000001004a */
[----:B-1----:R-:W-:Y:S01]  /*0e60*/  FADD.FTZ R83, -R82, 1 ;  /* 0x3f80000052537421 */ /* 0x002fe20000010100 */
[----:B------:R-:W0:Y:S03]  /*0e70*/  MUFU.RCP R86, R86 ;  /* 0x0000005600567308 */ /* 0x000e260000001000 */
[----:B------:R-:W-:Y:S01]  /*0e80*/  FFMA.FTZ R83, R78, R83, 1 ;  /* 0x3f8000004e537423 */ /* 0x000fe20000010053 */
[----:B------:R-:W-:Y:S01]  /*0e90*/  FMUL.FTZ R78, R2, R71 ;  /* 0x00000047024e7220 */ /* 0x000fe20000410000 */
[----:B--2---:R-:W-:Y:S01]  /*0ea0*/  FADD.FTZ R2, -R98, 1 ;  /* 0x3f80000062027421 */ /* 0x004fe20000010100 */
[----:B------:R-:W-:Y:S01]  /*0eb0*/  IMAD.U32 R85, R32, 0x10000, RZ ;  /* 0x0001000020557824 */ /* 0x000fe200078e00ff */
[----:B------:R-:W-:Y:S02]  /*0ec0*/  SHF.L.U32 R89, R36, 0x10, RZ ;  /* 0x0000001024597819 */ /* 0x000fe400000006ff */
[----:B------:R-:W-:Y:S01]  /*0ed0*/  FFMA.FTZ R25, R25, R2, 1 ;  /* 0x3f80000019197423 */ /* 0x000fe20000010002 */
[----:B------:R-:W-:Y:S01]  /*0ee0*/  FADD.FTZ R74, -R24, R85 ;  /* 0x00000055184a7221 */ /* 0x000fe20000010100 */
[----:B------:R-:W-:Y:S01]  /*0ef0*/  SHF.L.U32 R87, R33, 0x10, RZ ;  /* 0x0000001021577819 */ /* 0x000fe200000006ff */
[----:B------:R-:W-:Y:S01]  /*0f00*/  FMUL.FTZ R2, R82, R83 ;  /* 0x0000005352027220 */ /* 0x000fe20000410000 */
[----:B------:R-:W-:Y:S01]  /*0f10*/  SHF.L.U32 R71, R34, 0x10, RZ ;  /* 0x0000001022477819 */ /* 0x000fe200000006ff */
[----:B------:R-:W-:Y:S01]  /*0f20*/  FMUL.FTZ R98, R98, R25 ;  /* 0x0000001962627220 */ /* 0x000fe20000410000 */
[----:B------:R-:W-:Y:S01]  /*0f30*/  PRMT R25, R32, 0x7632, R25 ;  /* 0x0000763220197816 */ /* 0x000fe20000000019 */
[C---:B------:R-:W-:Y:S01]  /*0f40*/  FADD.FTZ R82, -R24.reuse, R89 ;  /* 0x0000005918527221 */ /* 0x040fe20000010100 */
[----:B------:R-:W-:Y:S01]  /*0f50*/  FMUL.FTZ R85, R69, R74 ;  /* 0x0000004a45557220 */ /* 0x000fe20000410000 */
[C---:B------:R-:W-:Y:S01]  /*0f60*/  FADD.FTZ R76, -R24.reuse, R87 ;  /* 0x00000057184c7221 */ /* 0x040fe20000010100 */
[----:B------:R-:W-:Y:S01]  /*0f70*/  FADD.FTZ R74, -R24, R71 ;  /* 0x00000047184a7221 */ /* 0x000fe20000010100 */
[----:B------:R-:W-:Y:S01]  /*0f80*/  SHF.L.U32 R105, R25, 0x10, RZ ;  /* 0x0000001019697819 */ /* 0x000fe200000006ff */
[----:B0-----:R-:W-:Y:S01]  /*0f90*/  FADD.FTZ R71, -R86, 1 ;  /* 0x3f80000056477421 */ /* 0x001fe20000010100 */
[----:B------:R-:W-:Y:S01]  /*0fa0*/  FMUL.FTZ R25, R69, R82 ;  /* 0x0000005245197220 */ /* 0x000fe20000410000 */
[----:B------:R-:W-:Y:S01]  /*0fb0*/  PRMT R82, R33, 0x7632, R82 ;  /* 0x0000763221527816 */ /* 0x000fe20000000052 */
[----:B------:R-:W-:Y:S01]  /*0fc0*/  FMUL.FTZ R76, R69, R76 ;  /* 0x0000004c454c7220 */ /* 0x000fe20000410000 */
[----:B------:R-:W-:Y:S01]  /*0fd0*/  FFMA.FTZ R94, R0, R85, R73 ;  /* 0x00000055005e7223 */ /* 0x000fe20000010049 */
[----:B------:R-:W-:Y:S01]  /*0fe0*/  FFMA.FTZ R103, R84, R71, 1 ;  /* 0x3f80000054677423 */ /* 0x000fe20000010047 */
[----:B------:R-:W-:Y:S01]  /*0ff0*/  SHF.L.U32 R89, R12, 0x10, RZ ;  /* 0x000000100c597819 */ /* 0x000fe200000006ff */
[----:B------:R-:W-:Y:S01]  /*1000*/  FADD.FTZ R84, -R24, R105 ;  /* 0x0000006918547221 */ /* 0x000fe20000010100 */
[----:B------:R-:W-:Y:S01]  /*1010*/  SHF.L.U32 R107, R82, 0x10, RZ ;  /* 0x00000010526b7819 */ /* 0x000fe200000006ff */
[----:B------:R-:W-:Y:S01]  /*1020*/  FFMA.FTZ R93, R77, R76, R96 ;  /* 0x0000004c4d5d7223 */ /* 0x000fe20000010060 */
[----:B------:R-:W-:Y:S01]  /*1030*/  FMUL.FTZ R101, R94, -1.4426950216293334961 ;  /* 0xbfb8aa3b5e657820 */ /* 0x000fe20000410000 */
[----:B------:R-:W-:Y:S01]  /*1040*/  FMUL.FTZ R105, R89, R78 ;  /* 0x0000004e59697220 */ /* 0x000fe20000410000 */
[----:B------:R-:W-:Y:S01]  /*1050*/  FMUL.FTZ R82, R69, R84 ;  /* 0x0000005445527220 */ /* 0x000fe20000410000 */
[----:B------:R-:W-:Y:S01]  /*1060*/  PRMT R89, R12, 0x7632, R89 ;  /* 0x000076320c597816 */ /* 0x000fe20000000059 */
[----:B------:R-:W-:Y:S01]  /*1070*/  FADD.FTZ R84, -R24, R107 ;  /* 0x0000006b18547221 */ /* 0x000fe20000010100 */
[----:B------:R-:W-:Y:S01]  /*1080*/  FMUL.FTZ R102, R93, -1.4426950216293334961 ;  /* 0xbfb8aa3b5d667820 */ /* 0x000fe20000410000 */
[C---:B------:R-:W-:Y:S01]  /*1090*/  PRMT R100, R13.reuse, 0x7632, R100 ;  /* 0x000076320d647816 */ /* 0x040fe20000000064 */
[----:B------:R-:W0:Y:S01]  /*10a0*/  MUFU.EX2 R101, R101 ;  /* 0x0000006500657308 */ /* 0x000e220000000800 */
[----:B------:R-:W-:-:S02]  /*10b0*/  IMAD.U32 R109, R13, 0x10000, RZ ;  /* 0x000100000d6d7824 */ /* 0x000fc400078e00ff */
[----:B------:R-:W-:Y:S01]  /*10c0*/  FMUL.FTZ R84, R69, R84 ;  /* 0x0000005445547220 */ /* 0x000fe20000410000 */
[----:B------:R-:W-:Y:S01]  /*10d0*/  SHF.L.U32 R107, R89, 0x10, RZ ;  /* 0x00000010596b7819 */ /* 0x000fe200000006ff */
[----:B------:R-:W-:Y:S01]  /*10e0*/  FMUL.FTZ R103, R86, R103 ;  /* 0x0000006756677220 */ /* 0x000fe20000410000 */
[----:B------:R-:W-:Y:S01]  /*10f0*/  SHF.L.U32 R108, R100, 0x10, RZ ;  /* 0x00000010646c7819 */ /* 0x000fe200000006ff */
[----:B------:R-:W-:Y:S01]  /*1100*/  FFMA.FTZ R90, R81, R82, R92 ;  /* 0x00000052515a7223 */ /* 0x000fe2000001005c */
[----:B------:R-:W-:Y:S01]  /*1110*/  FFMA.FTZ R89, R75, R84, R72 ;  /* 0x000000544b597223 */ /* 0x000fe20000010048 */
[----:B------:R-:W1:Y:S01]  /*1120*/  MUFU.EX2 R102, R102 ;  /* 0x0000006600667308 */ /* 0x000e620000000800 */
[----:B------:R-:W-:Y:S01]  /*1130*/  FMUL.FTZ R106, R109, R2 ;  /* 0x000000026d6a7220 */ /* 0x000fe20000410000 */
[----:B------:R-:W-:Y:S01]  /*1140*/  FMUL.FTZ R112, R107, R98 ;  /* 0x000000626b707220 */ /* 0x000fe20000410000 */
[----:B------:R-:W-:Y:S01]  /*1150*/  FMUL.FTZ R2, R0, R105 ;  /* 0x0000006900027220 */ /* 0x000fe20000410000 */
[----:B------:R-:W-:Y:S01]  /*1160*/  FMUL.FTZ R111, R90, -1.4426950216293334961 ;  /* 0xbfb8aa3b5a6f7820 */ /* 0x000fe20000410000 */
[----:B------:R-:W-:Y:S01]  /*1170*/  FMUL.FTZ R107, R89, -1.4426950216293334961 ;  /* 0xbfb8aa3b596b7820 */ /* 0x000fe20000410000 */
[----:B------:R-:W-:Y:S01]  /*1180*/  FMUL.FTZ R98, R108, R103 ;  /* 0x000000676c627220 */ /* 0x000fe20000410000 */
[----:B------:R-:W-:Y:S01]  /*1190*/  FFMA.FTZ R110, R91, R2, RZ ;  /* 0x000000025b6e7223 */ /* 0x000fe200000100ff */
[-C--:B------:R-:W-:Y:S01]  /*11a0*/  FFMA.FTZ R108, R0, R105.reuse, RZ ;  /* 0x00000069006c7223 */ /* 0x080fe200000100ff */
[-C--:B------:R-:W-:Y:S01]  /*11b0*/  FMUL.FTZ R103, R81, R112.reuse ;  /* 0x0000007051677220 */ /* 0x080fe20000410000 */
[----:B------:R-:W-:Y:S01]  /*11c0*/  FFMA.FTZ R4, R91, R105, R4 ;  /* 0x000000695b047223 */ /* 0x000fe20000010004 */
[----:B------:R-:W2:Y:S01]  /*11d0*/  MUFU.EX2 R100, R111 ;  /* 0x0000006f00647308 */ /* 0x000ea20000000800 */
[-C--:B------:R-:W-:Y:S01]  /*11e0*/  FFMA.FTZ R91, R95, R112.reuse, R6 ;  /* 0x000000705f5b7223 */ /* 0x080fe20000010006 */
[----:B------:R-:W-:Y:S01]  /*11f0*/  FFMA.FTZ R6, R81, R112, R108 ;  /* 0x0000007051067223 */ /* 0x000fe2000001006c */
[----:B------:R-:W-:Y:S01]  /*1200*/  FFMA.FTZ R110, R95, R103, R110 ;  /* 0x000000675f6e7223 */ /* 0x000fe2000001006e */
[----:B------:R-:W-:-:S04]  /*1210*/  FMUL.FTZ R103, R77, R106 ;  /* 0x0000006a4d677220 */ /* 0x000fc80000410000 */
[----:B------:R2:W3:Y:S01]  /*1220*/  MUFU.EX2 R2, R107 ;  /* 0x0000006b00027308 */ /* 0x0004e20000000800 */
[----:B0-----:R-:W-:Y:S01]  /*1230*/  FADD.FTZ R101, R101, 1 ;  /* 0x3f80000065657421 */ /* 0x001fe20000010000 */
[-C--:B------:R-:W-:Y:S01]  /*1240*/  FFMA.FTZ R95, R97, R106.reuse, R8 ;  /* 0x0000006a615f7223 */ /* 0x080fe20000010008 */
[----:B------:R-:W-:Y:S01]  /*1250*/  FADD.FTZ R9, R106, R9 ;  /* 0x000000096a097221 */ /* 0x000fe20000010000 */
[----:B------:R-:W-:Y:S01]  /*1260*/  FFMA.FTZ R6, R77, R106, R6 ;  /* 0x0000006a4d067223 */ /* 0x000fe20000010006 */
[----:B------:R-:W-:Y:S01]  /*1270*/  FFMA.FTZ R106, R97, R103, R110 ;  /* 0x00000067616a7223 */ /* 0x000fe2000001006e */
[----:B------:R-:W-:Y:S01]  /*1280*/  SHF.L.U32 R103, R37, 0x10, RZ ;  /* 0x0000001025677819 */ /* 0x000fe200000006ff */
[----:B-1----:R-:W-:Y:S01]  /*1290*/  FADD.FTZ R102, R102, 1 ;  /* 0x3f80000066667421 */ /* 0x002fe20000010000 */
[----:B------:R-:W-:Y:S01]  /*12a0*/  PRMT R8, R34, 0x7632, R8 ;  /* 0x0000763222087816 */ /* 0x000fe20000000008 */
[----:B------:R-:W0:Y:S01]  /*12b0*/  MUFU.RCP R101, R101 ;  /* 0x0000006500657308 */ /* 0x000e220000001000 */
[----:B------:R-:W-:Y:S01]  /*12c0*/  SHF.L.U32 R87, R35, 0x10, RZ ;  /* 0x0000001023577819 */ /* 0x000fe200000006ff */
[----:B------:R-:W-:Y:S01]  /*12d0*/  FADD.FTZ R108, -R24, R103 ;  /* 0x00000067186c7221 */ /* 0x000fe20000010100 */
[----:B------:R-:W-:Y:S01]  /*12e0*/  SHF.L.U32 R103, R8, 0x10, RZ ;  /* 0x0000001008677819 */ /* 0x000fe200000006ff */
[--C-:B------:R-:W-:Y:S01]  /*12f0*/  FFMA.FTZ R97, R99, R98, R10.reuse ;  /* 0x0000006263617223 */ /* 0x100fe2000001000a */
[----:B------:R-:W-:Y:S01]  /*1300*/  PRMT R10, R35, 0x7632, R10 ;  /* 0x00007632230a7816 */ /* 0x000fe2000000000a */
[----:B------:R-:W-:-:S02]  /*1310*/  FMUL.FTZ R83, R69, R74 ;  /* 0x0000004a45537220 */ /* 0x000fc40000410000 */
[----:B------:R-:W1:Y:S01]  /*1320*/  MUFU.RCP R102, R102 ;  /* 0x0000006600667308 */ /* 0x000e620000001000 */
[----:B------:R-:W-:Y:S01]  /*1330*/  FMUL.FTZ R8, R69, R108 ;  /* 0x0000006c45087220 */ /* 0x000fe20000410000 */
[----:B------:R-:W-:Y:S01]  /*1340*/  FADD.FTZ R74, -R24, R87 ;  /* 0x00000057184a7221 */ /* 0x000fe20000010100 */
[----:B--2---:R-:W-:Y:S01]  /*1350*/  FADD.FTZ R107, R100, 1 ;  /* 0x3f800000646b7421 */ /* 0x004fe20000010000 */
[----:B---3--:R-:W-:Y:S01]  /*1360*/  FADD.FTZ R108, R2, 1 ;  /* 0x3f800000026c7421 */ /* 0x008fe20000010000 */
[----:B------:R-:W-:Y:S01]  /*1370*/  FADD.FTZ R5, R105, R5 ;  /* 0x0000000569057221 */ /* 0x000fe20000010000 */
[----:B------:R-:W-:Y:S01]  /*1380*/  PRMT R100, R36, 0x7632, R100 ;  /* 0x0000763224647816 */ /* 0x000fe20000000064 */
[----:B------:R-:W-:Y:S01]  /*1390*/  FADD.FTZ R2, -R24, R103 ;  /* 0x0000006718027221 */ /* 0x000fe20000010100 */
[----:B------:R-:W-:Y:S01]  /*13a0*/  SHF.L.U32 R105, R10, 0x10, RZ ;  /* 0x000000100a697819 */ /* 0x000fe200000006ff */
[----:B------:R-:W-:Y:S01]  /*13b0*/  FMUL.FTZ R74, R69, R74 ;  /* 0x0000004a454a7220 */ /* 0x000fe20000410000 */
[----:B------:R-:W-:Y:S01]  /*13c0*/  FFMA.FTZ R103, R75, R98, R6 ;  /* 0x000000624b677223 */ /* 0x000fe20000010006 */
[----:B------:R-:W-:Y:S01]  /*13d0*/  SHF.L.U32 R109, R100, 0x10, RZ ;  /* 0x00000010646d7819 */ /* 0x000fe200000006ff */
[----:B------:R-:W-:Y:S01]  /*13e0*/  FMUL.FTZ R2, R69, R2 ;  /* 0x0000000245027220 */ /* 0x000fe20000410000 */
[----:B------:R-:W-:Y:S01]  /*13f0*/  FMUL.FTZ R6, R75, R98 ;  /* 0x000000624b067220 */ /* 0x000fe20000410000 */
[----:B------:R-:W2:Y:S01]  /*1400*/  MUFU.RCP R107, R107 ;  /* 0x0000006b006b7308 */ /* 0x000ea20000001000 */
[----:B------:R-:W-:Y:S01]  /*1410*/  FADD.FTZ R10, -R24, R105 ;  /* 0x00000069180a7221 */ /* 0x000fe20000010100 */
[C-C-:B------:R-:W-:Y:S01]  /*1420*/  FFMA.FTZ R86, R77.reuse, R74, R96.reuse ;  /* 0x0000004a4d567223 */ /* 0x140fe20000010060 */
[----:B------:R-:W-:Y:S01]  /*1430*/  FFMA.FTZ R71, R0, R83, R73 ;  /* 0x0000005300477223 */ /* 0x000fe20000010049 */
[----:B------:R-:W-:Y:S01]  /*1440*/  FFMA.FTZ R96, R77, R8, R96 ;  /* 0x000000084d607223 */ /* 0x000fe20000010060 */
[----:B------:R-:W-:Y:S01]  /*1450*/  FFMA.FTZ R100, R81, R2, R92 ;  /* 0x0000000251647223 */ /* 0x000fe2000001005c */
[----:B------:R-:W-:Y:S01]  /*1460*/  FFMA.FTZ R106, R99, R6, R106 ;  /* 0x00000006636a7223 */ /* 0x000fe2000001006a */
[----:B------:R-:W-:Y:S01]  /*1470*/  FADD.FTZ R6, -R24, R109 ;  /* 0x0000006d18067221 */ /* 0x000fe20000010100 */
[----:B------:R-:W-:Y:S01]  /*1480*/  FMUL.FTZ R10, R69, R10 ;  /* 0x0000000a450a7220 */ /* 0x000fe20000410000 */
[----:B0-----:R-:W-:Y:S01]  /*1490*/  FADD.FTZ R109, -R101, 1 ;  /* 0x3f800000656d7421 */ /* 0x001fe20000010100 */
[----:B------:R-:W-:Y:S01]  /*14a0*/  FMUL.FTZ R87, R71, -1.4426950216293334961 ;  /* 0xbfb8aa3b47577820 */ /* 0x000fe20000410000 */
[----:B------:R-:W0:Y:S01]  /*14b0*/  MUFU.RCP R108, R108 ;  /* 0x0000006c006c7308 */ /* 0x000e220000001000 */
[----:B------:R-:W-:Y:S01]  /*14c0*/  FMUL.FTZ R111, R96, -1.4426950216293334961 ;  /* 0xbfb8aa3b606f7820 */ /* 0x000fe20000410000 */
[----:B------:R-:W-:Y:S01]  /*14d0*/  FMUL.FTZ R105, R100, -1.4426950216293334961 ;  /* 0xbfb8aa3b64697820 */ /* 0x000fe20000410000 */
[----:B-1----:R-:W-:Y:S01]  /*14e0*/  FADD.FTZ R110, -R102, 1 ;  /* 0x3f800000666e7421 */ /* 0x002fe20000010100 */
[----:B------:R-:W-:Y:S01]  /*14f0*/  FFMA.FTZ R99, R75, R10, R72 ;  /* 0x0000000a4b637223 */ /* 0x000fe20000010048 */
[----:B------:R-:W-:Y:S01]  /*1500*/  FFMA.FTZ R94, R94, R109, 1 ;  /* 0x3f8000005e5e7423 */ /* 0x000fe2000001006d */
[----:B------:R-:W-:Y:S01]  /*1510*/  FMUL.FTZ R88, R86, -1.4426950216293334961 ;  /* 0xbfb8aa3b56587820 */ /* 0x000fe20000410000 */
[----:B------:R-:W-:-:S02]  /*1520*/  FADD.FTZ R11, R98, R11 ;  /* 0x0000000b620b7221 */ /* 0x000fc40000010000 */
[----:B------:R1:W-:Y:S01]  /*1530*/  MUFU.EX2 R98, R111 ;  /* 0x0000006f00627308 */ /* 0x0003e20000000800 */
[----:B------:R-:W-:Y:S01]  /*1540*/  FMUL.FTZ R94, R101, R94 ;  /* 0x0000005e655e7220 */ /* 0x000fe20000410000 */
[----:B------:R-:W-:Y:S01]  /*1550*/  SHF.L.U32 R101, R14, 0x10, RZ ;  /* 0x000000100e657819 */ /* 0x000fe200000006ff */
[----:B--2---:R-:W-:-:S05]  /*1560*/  FADD.FTZ R109, -R107, 1 ;  /* 0x3f8000006b6d7421 */ /* 0x004fca0000010100 */
[----:B------:R-:W2:Y:S01]  /*1570*/  MUFU.EX2 R87, R87 ;  /* 0x0000005700577308 */ /* 0x000ea20000000800 */
[----:B-1----:R-:W-:Y:S01]  /*1580*/  FFMA.FTZ R111, R93, R110, 1 ;  /* 0x3f8000005d6f7423 */ /* 0x002fe2000001006e */
[----:B------:R-:W-:-:S06]  /*1590*/  FMUL.FTZ R93, R99, -1.4426950216293334961 ;  /* 0xbfb8aa3b635d7820 */ /* 0x000fcc0000410000 */
[----:B------:R-:W1:Y:S01]  /*15a0*/  MUFU.EX2 R105, R105 ;  /* 0x0000006900697308 */ /* 0x000e620000000800 */
[----:B------:R-:W-:Y:S01]  /*15b0*/  FMUL.FTZ R101, R101, R94 ;  /* 0x0000005e65657220 */ /* 0x000fe20000410000 */
[----:B------:R-:W-:Y:S01]  /*15c0*/  PRMT R94, R14, 0x7632, R94 ;  /* 0x000076320e5e7816 */ /* 0x000fe2000000005e */
[----:B------:R-:W-:-:S05]  /*15d0*/  FFMA.FTZ R90, R90, R109, 1 ;  /* 0x3f8000005a5a7423 */ /* 0x000fca000001006d */
[----:B------:R-:W3:Y:S01]  /*15e0*/  MUFU.EX2 R88, R88 ;  /* 0x0000005800587308 */ /* 0x000ee20000000800 */
[----:B0-----:R-:W-:Y:S01]  /*15f0*/  FADD.FTZ R110, -R108, 1 ;  /* 0x3f8000006c6e7421 */ /* 0x001fe20000010100 */
[----:B------:R-:W-:-:S06]  /*1600*/  SHF.L.U32 R94, R94, 0x10, RZ ;  /* 0x000000105e5e7819 */ /* 0x000fcc00000006ff */
[----:B------:R-:W0:Y:S01]  /*1610*/  MUFU.EX2 R93, R93 ;  /* 0x0000005d005d7308 */ /* 0x000e220000000800 */
[----:B------:R-:W-:Y:S01]  /*1620*/  FMUL.FTZ R107, R107, R90 ;  /* 0x0000005a6b6b7220 */ /* 0x000fe20000410000 */
[----:B------:R-:W-:Y:S01]  /*1630*/  FFMA.FTZ R109, R89, R110, 1 ;  /* 0x3f800000596d7423 */ /* 0x000fe2000001006e */
[----:B------:R-:W-:Y:S01]  /*1640*/  FMUL.FTZ R111, R102, R111 ;  /* 0x0000006f666f7220 */ /* 0x000fe20000410000 */
[----:B--2---:R-:W-:Y:S01]  /*1650*/  FADD.FTZ R90, R87, 1 ;  /* 0x3f800000575a7421 */ /* 0x004fe20000010000 */
[----:B------:R-:W-:Y:S01]  /*1660*/  FMUL.FTZ R110, R94, R107 ;  /* 0x0000006b5e6e7220 */ /* 0x000fe20000410000 */
[----:B------:R-:W-:Y:S01]  /*1670*/  PRMT R102, R37, 0x7632, R102 ;  /* 0x0000763225667816 */ /* 0x000fe20000000066 */
[----:B-1----:R-:W-:Y:S01]  /*1680*/  FADD.FTZ R107, R105, 1 ;  /* 0x3f800000696b7421 */ /* 0x002fe20000010000 */
[----:B------:R-:W-:Y:S01]  /*1690*/  FFMA.FTZ R73, R0, R25, R73 ;  /* 0x0000001900497223 */ /* 0x000fe20000010049 */
[----:B------:R-:W-:Y:S01]  /*16a0*/  FADD.FTZ R7, R112, R7 ;  /* 0x0000000770077221 */ /* 0x000fe20000010000 */
[----:B------:R-:W-:Y:S01]  /*16b0*/  FMUL.FTZ R105, R0, R101 ;  /* 0x0000006500697220 */ /* 0x000fe20000410000 */
[----:B------:R-:W-:Y:S01]  /*16c0*/  FMUL.FTZ R112, R108, R109 ;  /* 0x0000006d6c707220 */ /* 0x000fe20000410000 */
[C---:B------:R-:W-:Y:S01]  /*16d0*/  PRMT R87, R15.reuse, 0x7632, R87 ;  /* 0x000076320f577816 */ /* 0x040fe20000000057 */
[----:B---3--:R-:W-:Y:S01]  /*16e0*/  FADD.FTZ R109, R88, 1 ;  /* 0x3f800000586d7421 */ /* 0x008fe20000010000 */
[----:B------:R-:W-:Y:S01]  /*16f0*/  IMAD.U32 R108, R15, 0x10000, RZ ;  /* 0x000100000f6c7824 */ /* 0x000fe200078e00ff */
[----:B------:R-:W-:Y:S01]  /*1700*/  SHF.L.U32 R113, R102, 0x10, RZ ;  /* 0x0000001066717819 */ /* 0x000fe200000006ff */
[----:B------:R-:W-:Y:S01]  /*1710*/  FMUL.FTZ R78, R73, -1.4426950216293334961 ;  /* 0xbfb8aa3b494e7820 */ /* 0x000fe20000410000 */
[C---:B------:R-:W-:Y:S01]  /*1720*/  FFMA.FTZ R4, R85.reuse, R101, R4 ;  /* 0x0000006555047223 */ /* 0x040fe20000010004 */
[----:B------:R-:W-:Y:S01]  /*1730*/  FFMA.FTZ R105, R85, R105, R106 ;  /* 0x0000006955697223 */ /* 0x000fe2000001006a */
[----:B------:R-:W1:Y:S01]  /*1740*/  MUFU.RCP R90, R90 ;  /* 0x0000005a005a7308 */ /* 0x000e620000001000 */
[----:B0-----:R-:W-:Y:S01]  /*1750*/  FADD.FTZ R85, R93, 1 ;  /* 0x3f8000005d557421 */ /* 0x001fe20000010000 */
[----:B------:R-:W-:Y:S01]  /*1760*/  SHF.L.U32 R87, R87, 0x10, RZ ;  /* 0x0000001057577819 */ /* 0x000fe200000006ff */
[----:B------:R-:W-:Y:S01]  /*1770*/  FMUL.FTZ R102, R108, R111 ;  /* 0x0000006f6c667220 */ /* 0x000fe20000410000 */
[----:B------:R-:W-:-:S04]  /*1780*/  FADD.FTZ R108, -R24, R113 ;  /* 0x00000071186c7221 */ /* 0x000fc80000010100 */
[----:B------:R0:W2:Y:S01]  /*1790*/  MUFU.RCP R94, R109 ;  /* 0x0000006d005e7308 */ /* 0x0000a20000001000 */
[----:B------:R-:W-:Y:S01]  /*17a0*/  FMUL.FTZ R6, R69, R6 ;  /* 0x0000000645067220 */ /* 0x000fe20000410000 */
[----:B------:R-:W-:Y:S01]  /*17b0*/  FMUL.FTZ R88, R87, R112 ;  /* 0x0000007057587220 */ /* 0x000fe20000410000 */
[----:B------:R-:W-:Y:S01]  /*17c0*/  FMUL.FTZ R87, R69, R108 ;  /* 0x0000006c45577220 */ /* 0x000fe20000410000 */
[----:B------:R-:W-:Y:S01]  /*17d0*/  FADD.FTZ R5, R5, R101 ;  /* 0x0000006505057221 */ /* 0x000fe20000010000 */
[----:B------:R-:W-:-:S03]  /*17e0*/  FFMA.FTZ R108, R0, R101, R103 ;  /* 0x00000065006c7223 */ /* 0x000fc60000010067 */
[----:B------:R-:W3:Y:S01]  /*17f0*/  MUFU.EX2 R78, R78 ;  /* 0x0000004e004e7308 */ /* 0x000ee20000000800 */
[C---:B------:R-:W-:Y:S01]  /*1800*/  FFMA.FTZ R92, R81.reuse, R6, R92 ;  /* 0x00000006515c7223 */ /* 0x040fe2000001005c */
[----:B------:R-:W-:-:S06]  /*1810*/  FMUL.FTZ R93, R81, R110 ;  /* 0x0000006e515d7220 */ /* 0x000fcc0000410000 */
[----:B------:R-:W4:Y:S01]  /*1820*/  MUFU.RCP R85, R85 ;  /* 0x0000005500557308 */ /* 0x000f220000001000 */
[----:B------:R-:W-:Y:S01]  /*1830*/  FFMA.FTZ R72, R75, R87, R72 ;  /* 0x000000574b487223 */ /* 0x000fe20000010048 */
[----:B------:R-:W-:Y:S01]  /*1840*/  FMUL.FTZ R89, R92, -1.4426950216293334961 ;  /* 0xbfb8aa3b5c597820 */ /* 0x000fe20000410000 */
[----:B------:R-:W-:-:S05]  /*1850*/  FFMA.FTZ R91, R82, R110, R91 ;  /* 0x0000006e525b7223 */ /* 0x000fca000001005b */
[----:B------:R-:W5:Y:S01]  /*1860*/  MUFU.RCP R101, R107 ;  /* 0x0000006b00657308 */ /* 0x000f620000001000 */
[----:B------:R-:W-:Y:S01]  /*1870*/  FFMA.FTZ R93, R82, R93, R105 ;  /* 0x0000005d525d7223 */ /* 0x000fe20000010069 */
[-C--:B------:R-:W-:Y:S01]  /*1880*/  FMUL.FTZ R82, R77, R102.reuse ;  /* 0x000000664d527220 */ /* 0x080fe20000410000 */
[----:B0-----:R-:W-:Y:S01]  /*1890*/  FMUL.FTZ R109, R72, -1.4426950216293334961 ;  /* 0xbfb8aa3b486d7820 */ /* 0x001fe20000410000 */
[----:B-1----:R-:W-:Y:S01]  /*18a0*/  FADD.FTZ R106, -R90, 1 ;  /* 0x3f8000005a6a7421 */ /* 0x002fe20000010100 */
[----:B--2---:R-:W-:Y:S01]  /*18b0*/  FADD.FTZ R103, -R94, 1 ;  /* 0x3f8000005e677421 */ /* 0x004fe20000010100 */
[C---:B------:R-:W-:Y:S01]  /*18c0*/  FFMA.FTZ R95, R76.reuse, R102, R95 ;  /* 0x000000664c5f7223 */ /* 0x040fe2000001005f */
[----:B------:R-:W-:Y:S01]  /*18d0*/  FFMA.FTZ R93, R76, R82, R93 ;  /* 0x000000524c5d7223 */ /* 0x000fe2000001005d */
[----:B------:R-:W0:Y:S01]  /*18e0*/  MUFU.EX2 R89, R89 ;  /* 0x0000005900597308 */ /* 0x000e220000000800 */
[----:B------:R-:W-:Y:S01]  /*18f0*/  FFMA.FTZ R71, R71, R106, 1 ;  /* 0x3f80000047477423 */ /* 0x000fe2000001006a */
[----:B------:R-:W-:Y:S01]  /*1900*/  FMUL.FTZ R82, R75, R88 ;  /* 0x000000584b527220 */ /* 0x000fe20000410000 */
[----:B---3--:R-:W-:Y:S01]  /*1910*/  FADD.FTZ R106, R78, 1 ;  /* 0x3f8000004e6a7421 */ /* 0x008fe20000010000 */
[----:B------:R-:W-:Y:S01]  /*1920*/  FFMA.FTZ R105, R86, R103, 1 ;  /* 0x3f80000056697423 */ /* 0x000fe20000010067 */
[----:B----4-:R-:W-:-:S03]  /*1930*/  FADD.FTZ R78, -R85, 1 ;  /* 0x3f800000554e7421 */ /* 0x010fc60000010100 */
[----:B------:R-:W1:Y:S01]  /*1940*/  MUFU.EX2 R76, R109 ;  /* 0x0000006d004c7308 */ /* 0x000e620000000800 */
[C---:B------:R-:W-:Y:S01]  /*1950*/  FFMA.FTZ R97, R84.reuse, R88, R97 ;  /* 0x0000005854617223 */ /* 0x040fe20000010061 */
[----:B------:R-:W-:Y:S01]  /*1960*/  FFMA.FTZ R84, R84, R82, R93 ;  /* 0x0000005254547223 */ /* 0x000fe2000001005d */
[----:B-----5:R-:W-:Y:S01]  /*1970*/  FADD.FTZ R103, -R101, 1 ;  /* 0x3f80000065677421 */ /* 0x020fe20000010100 */
[----:B------:R-:W-:Y:S01]  /*1980*/  FMUL.FTZ R105, R94, R105 ;  /* 0x000000695e697220 */ /* 0x000fe20000410000 */
[----:B------:R-:W-:Y:S01]  /*1990*/  FFMA.FTZ R94, R99, R78, 1 ;  /* 0x3f800000635e7423 */ /* 0x000fe2000001004e */
[----:B------:R-:W-:Y:S01]  /*19a0*/  SHF.L.U32 R82, R16, 0x10, RZ ;  /* 0x0000001010527819 */ /* 0x000fe200000006ff */
[----:B------:R-:W-:Y:S01]  /*19b0*/  FMUL.FTZ R93, R90, R71 ;  /* 0x000000475a5d7220 */ /* 0x000fe20000410000 */
[----:B------:R-:W-:Y:S01]  /*19c0*/  FFMA.FTZ R100, R100, R103, 1 ;  /* 0x3f80000064647423 */ /* 0x000fe20000010067 */
[----:B------:R-:W-:Y:S01]  /*19d0*/  PRMT R78, R16, 0x7632, R78 ;  /* 0x00007632104e7816 */ /* 0x000fe2000000004e */
[----:B------:R-:W-:Y:S01]  /*19e0*/  FMUL.FTZ R103, R85, R94 ;  /* 0x0000005e55677220 */ /* 0x000fe20000410000 */
[----:B------:R-:W2:Y:S01]  /*19f0*/  MUFU.RCP R71, R106 ;  /* 0x0000006a00477308 */ /* 0x000ea20000001000 */
[----:B------:R-:W-:Y:S01]  /*1a00*/  FMUL.FTZ R85, R82, R93 ;  /* 0x0000005d52557220 */ /* 0x000fe20000410000 */
[----:B------:R-:W-:Y:S01]  /*1a10*/  SHF.L.U32 R90, R17, 0x10, RZ ;  /* 0x00000010115a7819 */ /* 0x000fe200000006ff */
[----:B------:R-:W-:Y:S01]  /*1a20*/  FMUL.FTZ R101, R101, R100 ;  /* 0x0000006465657220 */ /* 0x000fe20000410000 */
[----:B------:R-:W-:Y:S01]  /*1a30*/  SHF.L.U32 R78, R78, 0x10, RZ ;  /* 0x000000104e4e7819 */ /* 0x000fe200000006ff */
[----:B------:R-:W-:Y:S01]  /*1a40*/  FADD.FTZ R86, R98, 1 ;  /* 0x3f80000062567421 */ /* 0x000fe20000010000 */
[----:B0-----:R-:W-:Y:S01]  /*1a50*/  FADD.FTZ R89, R89, 1 ;  /* 0x3f80000059597421 */ /* 0x001fe20000010000 */
[----:B------:R-:W-:Y:S01]  /*1a60*/  FMUL.FTZ R93, R0, R85 ;  /* 0x00000055005d7220 */ /* 0x000fe20000410000 */
[----:B-1----:R-:W-:Y:S01]  /*1a70*/  FADD.FTZ R94, R76, 1 ;  /* 0x3f8000004c5e7421 */ /* 0x002fe20000010000 */
[----:B------:R-:W-:Y:S01]  /*1a80*/  FMUL.FTZ R82, R90, R105 ;  /* 0x000000695a527220 */ /* 0x000fe20000410000 */
[----:B------:R-:W-:Y:S01]  /*1a90*/  FFMA.FTZ R108, R81, R110, R108 ;  /* 0x0000006e516c7223 */ /* 0x000fe2000001006c */
[----:B------:R-:W-:Y:S01]  /*1aa0*/  PRMT R90, R17, 0x7632, R90 ;  /* 0x00007632115a7816 */ /* 0x000fe2000000005a */
[----:B------:R-:W-:Y:S01]  /*1ab0*/  FMUL.FTZ R78, R78, R101 ;  /* 0x000000654e4e7220 */ /* 0x000fe20000410000 */
[----:B------:R-:W-:Y:S01]  /*1ac0*/  FFMA.FTZ R99, R83, R93, R84 ;  /* 0x0000005d53637223 */ /* 0x000fe20000010054 */
[----:B------:R-:W-:Y:S01]  /*1ad0*/  FADD.FTZ R9, R9, R102 ;  /* 0x0000006609097221 */ /* 0x000fe20000010000 */
[----:B------:R-:W-:Y:S01]  /*1ae0*/  MUFU.RCP R84, R94 ;  /* 0x0000005e00547308 */ /* 0x000fe20000001000 */
[----:B------:R-:W-:Y:S01]  /*1af0*/  FFMA.FTZ R102, R77, R102, R108 ;  /* 0x000000664d667223 */ /* 0x000fe2000001006c */
[----:B------:R-:W-:Y:S01]  /*1b00*/  SHF.L.U32 R90, R90, 0x10, RZ ;  /* 0x000000105a5a7819 */ /* 0x000fe200000006ff */
[----:B------:R-:W-:-:S05]  /*1b10*/  FMUL.FTZ R76, R81, R78 ;  /* 0x0000004e514c7220 */ /* 0x000fca0000410000 */
[----:B------:R-:W0:Y:S01]  /*1b20*/  MUFU.RCP R86, R86 ;  /* 0x0000005600567308 */ /* 0x000e220000001000 */
[----:B------:R-:W-:Y:S01]  /*1b30*/  FADD.FTZ R11, R11, R88 ;  /* 0x000000580b0b7221 */ /* 0x000fe20000010000 */
[----:B------:R-:W-:Y:S01]  /*1b40*/  FFMA.FTZ R93, R75, R88, R102 ;  /* 0x000000584b5d7223 */ /* 0x000fe20000010066 */
[----:B------:R-:W-:-:S05]  /*1b50*/  FFMA.FTZ R99, R2, R76, R99 ;  /* 0x0000004c02637223 */ /* 0x000fca0000010063 */
[----:B------:R-:W1:Y:S01]  /*1b60*/  MUFU.RCP R89, R89 ;  /* 0x0000005900597308 */ /* 0x000e620000001000 */
[----:B------:R-:W-:Y:S01]  /*1b70*/  FMUL.FTZ R88, R77, R82 ;  /* 0x000000524d587220 */ /* 0x000fe20000410000 */
[----:B------:R-:W-:Y:S01]  /*1b80*/  FMUL.FTZ R76, R90, R103 ;  /* 0x000000675a4c7220 */ /* 0x000fe20000410000 */
[----:B--2---:R-:W-:Y:S02]  /*1b90*/  FADD.FTZ R90, -R71, 1 ;  /* 0x3f800000475a7421 */ /* 0x004fe40000010100 */
[----:B------:R-:W-:Y:S02]  /*1ba0*/  FFMA.FTZ R99, R74, R88, R99 ;  /* 0x000000584a637223 */ /* 0x000fe40000010063 */
[----:B------:R-:W-:Y:S01]  /*1bb0*/  FFMA.FTZ R88, R73, R90, 1 ;  /* 0x3f80000049587423 */ /* 0x000fe2000001005a */
[----:B0-----:R-:W-:-:S03]  /*1bc0*/  FADD.FTZ R101, -R86, 1 ;  /* 0x3f80000056657421 */ /* 0x001fc60000010100 */
[----:B------:R-:W-:Y:S01]  /*1bd0*/  FMUL.FTZ R94, R71, R88 ;  /* 0x00000058475e7220 */ /* 0x000fe20000410000 */
[----:B------:R-:W-:Y:S01]  /*1be0*/  FADD.FTZ R71, -R84, 1 ;  /* 0x3f80000054477421 */ /* 0x000fe20000010100 */
[----:B------:R-:W-:Y:S01]  /*1bf0*/  FFMA.FTZ R88, R0, R85, R93 ;  /* 0x0000005500587223 */ /* 0x000fe2000001005d */
[----:B-1----:R-:W-:Y:S02]  /*1c00*/  FADD.FTZ R73, -R89, 1 ;  /* 0x3f80000059497421 */ /* 0x002fe40000010100 */
[----:B------:R-:W-:Y:S01]  /*1c10*/  FFMA.FTZ R93, R72, R71, 1 ;  /* 0x3f800000485d7423 */ /* 0x000fe20000010047 */
[----:B------:R-:W-:Y:S01]  /*1c20*/  FFMA.FTZ R101, R96, R101, 1 ;  /* 0x3f80000060657423 */ /* 0x000fe20000010065 */
[----:B------:R-:W-:Y:S01]  /*1c30*/  FFMA.FTZ R88, R81, R78, R88 ;  /* 0x0000004e51587223 */ /* 0x000fe20000010058 */
[----:B------:R-:W-:Y:S01]  /*1c40*/  FFMA.FTZ R92, R92, R73, 1 ;  /* 0x3f8000005c5c7423 */ /* 0x000fe20000010049 */
[C---:B------:R-:W-:Y:S01]  /*1c50*/  PRMT R71, R18.reuse, 0x7632, R71 ;  /* 0x0000763212477816 */ /* 0x040fe20000000047 */
[----:B------:R-:W-:Y:S01]  /*1c60*/  IMAD.U32 R73, R18, 0x10000, RZ ;  /* 0x0001000012497824 */ /* 0x000fe200078e00ff */
[----:B------:R-:W-:Y:S01]  /*1c70*/  SHF.L.U32 R72, R19, 0x10, RZ ;  /* 0x0000001013487819 */ /* 0x000fe200000006ff */
[----:B------:R-:W-:Y:S01]  /*1c80*/  FFMA.FTZ R4, R83, R85, R4 ;  /* 0x0000005553047223 */ /* 0x000fe20000010004 */
[----:B------:R-:W-:Y:S01]  /*1c90*/  FMUL.FTZ R101, R86, R101 ;  /* 0x0000006556657220 */ /* 0x000fe20000410000 */
[----:B------:R-:W-:Y:S01]  /*1ca0*/  FFMA.FTZ R88, R77, R82, R88 ;  /* 0x000000524d587223 */ /* 0x000fe20000010058 */
[----:B------:R-:W-:Y:S01]  /*1cb0*/  SHF.L.U32 R71, R71, 0x10, RZ ;  /* 0x0000001047477819 */ /* 0x000fe200000006ff */
[----:B------:R-:W-:Y:S01]  /*1cc0*/  FMUL.FTZ R83, R75, R76 ;  /* 0x0000004c4b537220 */ /* 0x000fe20000410000 */
[----:B------:R-:W-:Y:S01]  /*1cd0*/  FMUL.FTZ R94, R73, R94 ;  /* 0x0000005e495e7220 */ /* 0x000fe20000410000 */
[----:B------:R-:W-:Y:S01]  /*1ce0*/  FMUL.FTZ R92, R89, R92 ;  /* 0x0000005c595c7220 */ /* 0x000fe20000410000 */
[----:B------:R-:W-:Y:S01]  /*1cf0*/  FMUL.FTZ R86, R72, R101 ;  /* 0x0000006548567220 */ /* 0x000fe20000410000 */
[----:B------:R-:W-:Y:S01]  /*1d00*/  FFMA.FTZ R73, R75, R76, R88 ;  /* 0x0000004c4b497223 */ /* 0x000fe20000010058 */
[----:B------:R-:W-:Y:S01]  /*1d10*/  FFMA.FTZ R90, R10, R83, R99 ;  /* 0x000000530a5a7223 */ /* 0x000fe20000010063 */
[C---:B------:R-:W-:Y:S01]  /*1d20*/  FMUL.FTZ R72, R0.reuse, R94 ;  /* 0x0000005e00487220 */ /* 0x040fe20000410000 */
[----:B------:R-:W-:Y:S01]  /*1d30*/  FMUL.FTZ R92, R71, R92 ;  /* 0x0000005c475c7220 */ /* 0x000fe20000410000 */
[----:B------:R-:W-:Y:S01]  /*1d40*/  PRMT R71, R19, 0x7632, R71 ;  /* 0x0000763213477816 */ /* 0x000fe20000000047 */
[----:B------:R-:W-:Y:S01]  /*1d50*/  FFMA.FTZ R0, R0, R94, R73 ;  /* 0x0000005e00007223 */ /* 0x000fe20000010049 */
[----:B------:R-:W-:Y:S01]  /*1d60*/  FFMA.FTZ R73, R25, R72, R90 ;  /* 0x0000004819497223 */ /* 0x000fe2000001005a */
[----:B------:R-:W-:Y:S01]  /*1d70*/  FMUL.FTZ R72, R81, R92 ;  /* 0x0000005c51487220 */ /* 0x000fe20000410000 */
[----:B------:R-:W-:Y:S01]  /*1d80*/  SHF.L.U32 R83, R71, 0x10, RZ ;  /* 0x0000001047537819 */ /* 0x000fe200000006ff */
[----:B------:R-:W-:Y:S01]  /*1d90*/  FMUL.FTZ R84, R84, R93 ;  /* 0x0000005d54547220 */ /* 0x000fe20000410000 */
[----:B------:R-:W-:Y:S01]  /*1da0*/  FMUL.FTZ R71, R77, R86 ;  /* 0x000000564d477220 */ /* 0x000fe20000410000 */
[----:B------:R-:W-:Y:S01]  /*1db0*/  FFMA.FTZ R73, R6, R72, R73 ;  /* 0x0000004806497223 */ /* 0x000fe20000010049 */
[----:B------:R-:W-:Y:S01]  /*1dc0*/  FFMA.FTZ R0, R81, R92, R0 ;  /* 0x0000005c51007223 */ /* 0x000fe20000010000 */
[----:B------:R-:W-:-:S02]  /*1dd0*/  FMUL.FTZ R88, R83, R84 ;  /* 0x0000005453587220 */ /* 0x000fc40000410000 */
[----:B------:R-:W-:Y:S01]  /*1de0*/  FFMA.FTZ R84, R8, R71, R73 ;  /* 0x0000004708547223 */ /* 0x000fe20000010049 */
[----:B------:R-:W-:Y:S01]  /*1df0*/  FFMA.FTZ R0, R77, R86, R0 ;  /* 0x000000564d007223 */ /* 0x000fe20000010000 */
[-C--:B------:R-:W-:Y:S01]  /*1e00*/  FMUL.FTZ R73, R75, R88.reuse ;  /* 0x000000584b497220 */ /* 0x080fe20000410000 */
[----:B------:R-:W-:Y:S02]  /*1e10*/  FADD.FTZ R7, R7, R110 ;  /* 0x0000006e07077221 */ /* 0x000fe40000010000 */
[----:B------:R-:W-:Y:S01]  /*1e20*/  FFMA.FTZ R72, R75, R88, R0 ;  /* 0x000000584b487223 */ /* 0x000fe20000010000 */
[----:B------:R-:W-:Y:S01]  /*1e30*/  FFMA.FTZ R73, R87, R73, R84 ;  /* 0x0000004957497223 */ /* 0x000fe20000010054 */
[----:B------:R-:W-:Y:S01]  /*1e40*/  FADD.FTZ R5, R5, R85 ;  /* 0x0000005505057221 */ /* 0x000fe20000010000 */
[----:B------:R-:W-:Y:S01]  /*1e50*/  FFMA.FTZ R95, R74, R82, R95 ;  /* 0x000000524a5f7223 */ /* 0x000fe2000001005f */
[----:B------:R-:W-:Y:S01]  /*1e60*/  FADD.FTZ R9, R9, R82 ;  /* 0x0000005209097221 */ /* 0x000fe20000010000 */
[----:B------:R-:W-:Y:S01]  /*1e70*/  FFMA.FTZ R91, R2, R78, R91 ;  /* 0x0000004e025b7223 */ /* 0x000fe2000001005b */
[----:B------:R-:W-:Y:S01]  /*1e80*/  FADD.FTZ R7, R7, R78 ;  /* 0x0000004e07077221 */ /* 0x000fe20000010000 */
[----:B------:R-:W-:Y:S01]  /*1e90*/  FFMA.FTZ R10, R10, R76, R97 ;  /* 0x0000004c0a0a7223 */ /* 0x000fe20000010061 */
[----:B------:R-:W-:Y:S01]  /*1ea0*/  FADD.FTZ R11, R11, R76 ;  /* 0x0000004c0b0b7221 */ /* 0x000fe20000010000 */
[----:B------:R0:W-:Y:S01]  /*1eb0*/  STS.64 [R46], R72 ;  /* 0x000000482e007388 */ /* 0x0001e20000000a00 */
[----:B------:R-:W-:Y:S01]  /*1ec0*/  FFMA.FTZ R4, R25, R94, R4 ;  /* 0x0000005e19047223 */ /* 0x000fe20000010004 */
[----:B------:R-:W-:Y:S01]  /*1ed0*/  HFMA2.MMA R25, -RZ, RZ, 0, 0 ;  /* 0x00000000ff197435 */ /* 0x000fe200000001ff */
        /* <DEDUP_REMOVED lines=9> */
[----:B------:R-:W-:Y:S01]  /*1f70*/  MOV R78, RZ ;  /* 0x000000ff004e7202 */ /* 0x000fe20000000f00 */
[----:B0-----:R-:W-:Y:S07]  /*1f80*/  @!P0 BRA `(.L_x_574) ;  /* 0x0000000000748947 */ /* 0x001fee0003800000 */
[----:B------:R-:W-:Y:S01]  /*1f90*/  LOP3.LUT R71, R55, 0x8, RZ, 0x3c, !PT ;  /* 0x0000000837477812 */ /* 0x000fe200078e3cff */
[----:B------:R-:W-:Y:S01]  /*1fa0*/  STS.64 [R59], R4 ;  /* 0x000000043b007388 */ /* 0x000fe20000000a00 */
[----:B------:R-:W-:Y:S01]  /*1fb0*/  LEA R0, R45, R42, 0x5 ;  /* 0x0000002a2d007211 */ /* 0x000fe200078e28ff */
[----:B------:R-:W0:Y:S01]  /*1fc0*/  LDC.64 R76, c[0x0][0x260] ;  /* 0x00009800ff4c7b82 */ /* 0x000e220000000a00 */
[----:B------:R-:W-:Y:S02]  /*1fd0*/  IADD3 R71, R54, R71, RZ ;  /* 0x0000004736477210 */ /* 0x000fe40007ffe0ff */
[-C--:B------:R-:W-:Y:S01]  /*1fe0*/  LEA R74, R48, R0.reuse, 0x3 ;  /* 0x00000000304a7211 */ /* 0x080fe200078e18ff */
[----:B------:R-:W-:Y:S01]  /*1ff0*/  IMAD R84, R47, 0x8, R0 ;  /* 0x000000082f547824 */ /* 0x000fe200078e0200 */
[-C--:B------:R-:W-:Y:S01]  /*2000*/  LEA R82, R49, R0.reuse, 0x3 ;  /* 0x0000000031527211 */ /* 0x080fe200078e18ff */
[----:B------:R-:W-:Y:S01]  /*2010*/  STS.64 [R71], R6 ;  /* 0x0000000647007388 */ /* 0x000fe20000000a00 */
[----:B------:R-:W-:-:S02]  /*2020*/  LEA R72, R50, R0, 0x3 ;  /* 0x0000000032487211 */ /* 0x000fc400078e18ff */
[----:B------:R-:W-:Y:S01]  /*2030*/  IADD3 R2, R56, R3, RZ ;  /* 0x0000000338027210 */ /* 0x000fe20007ffe0ff */
[----:B------:R-:W-:Y:S04]  /*2040*/  STS.64 [R40], R8 ;  /* 0x0000000828007388 */ /* 0x000fe80000000a00 */
[----:B------:R-:W-:Y:S01]  /*2050*/  STS.64 [R58], R10 ;  /* 0x0000000a3a007388 */ /* 0x000fe20000000a00 */
[----:B------:R-:W-:Y:S06]  /*2060*/  BAR.SYNC.DEFER_BLOCKING 0x0 ;  /* 0x0000000000007b1d */ /* 0x000fec0000010000 */
        /* <DEDUP_REMOVED lines=15> */
.L_x_574:
[----:B------:R-:W-:Y:S04]  /*2160*/  BSSY B0, `(.L_x_575) ;  /* 0x0000054000007945 */ /* 0x000fe80003800000 */
[----:B------:R-:W-:Y:S05]  /*2170*/  @P1 BRA `(.L_x_576) ;  /* 0x0000000400481947 */ /* 0x000fea0003800000 */
[----:B------:R-:W-:Y:S01]  /*2180*/  SHF.L.U32 R0, R80, 0x1, RZ ;  /* 0x0000000150007819 */ /* 0x000fe200000006ff */
[----:B------:R-:W-:Y:S01]  /*2190*/  HFMA2.MMA R78, -RZ, RZ, 0, 0 ;  /* 0x00000000ff4e7435 */ /* 0x000fe200000001ff */
[----:B------:R-:W-:Y:S02]  /*21a0*/  MOV R25, RZ ;  /* 0x000000ff00197202 */ /* 0x000fe40000000f00 */
[----:B------:R-:W-:-:S04]  /*21b0*/  LOP3.LUT R0, R0, 0xe, RZ, 0xc0, !PT ;  /* 0x0000000e00007812 */ /* 0x000fc800078ec0ff */
[----:B------:R-:W-:Y:S01]  /*21c0*/  LEA.HI R2, R41, R0, RZ, 0x1e ;  /* 0x0000000029027211 */ /* 0x000fe200078ff0ff */
[----:B------:R-:W-:-:S04]  /*21d0*/  IMAD.MOV.U32 R0, RZ, RZ, RZ ;  /* 0x000000ffff007224 */ /* 0x000fc800078e00ff */
[----:B------:R-:W-:-:S07]  /*21e0*/  IMAD R71, R2, 0xa0, -R3 ;  /* 0x000000a002477824 */ /* 0x000fce00078e0a03 */
.L_x_577:
[----:B------:R-:W-:Y:S02]  /*21f0*/  IADD3 R2, R71, R0, RZ ;  /* 0x0000000047027210 */ /* 0x000fe40007ffe0ff */
[----:B------:R-:W-:Y:S02]  /*2200*/  IADD3 R0, R0, 0x20, RZ ;  /* 0x0000002000007810 */ /* 0x000fe40007ffe0ff */
[C---:B------:R-:W-:Y:S02]  /*2210*/  IADD3 R3, R2.reuse, 0x4, RZ ;  /* 0x0000000402037810 */ /* 0x040fe40007ffe0ff */
[----:B------:R-:W-:Y:S02]  /*2220*/  IADD3 R74, R2, 0x8, RZ ;  /* 0x00000008024a7810 */ /* 0x000fe40007ffe0ff */
[----:B0-----:R-:W-:Y:S02]  /*2230*/  SHF.R.S32.HI R72, RZ, 0x1f, R3 ;  /* 0x0000001fff487819 */ /* 0x001fe40000011403 */
[----:B------:R-:W-:-:S02]  /*2240*/  SHF.R.S32.HI R75, RZ, 0x1f, R74 ;  /* 0x0000001fff4b7819 */ /* 0x000fc4000001144a */
[----:B------:R-:W-:Y:S02]  /*2250*/  LEA.HI R73, R72, R3, RZ, 0x2 ;  /* 0x0000000348497211 */ /* 0x000fe400078f10ff */
[C---:B------:R-:W-:Y:S02]  /*2260*/  IADD3 R72, R2.reuse, 0x10, RZ ;  /* 0x0000001002487810 */ /* 0x040fe40007ffe0ff */
[----:B------:R-:W-:Y:S02]  /*2270*/  SHF.R.S32.HI R3, RZ, 0x1f, R2 ;  /* 0x0000001fff037819 */ /* 0x000fe40000011402 */
[----:B------:R-:W-:Y:S02]  /*2280*/  LEA.HI R75, R75, R74, RZ, 0x2 ;  /* 0x0000004a4b4b7211 */ /* 0x000fe400078f10ff */
[C---:B------:R-:W-:Y:S02]  /*2290*/  IADD3 R76, R2.reuse, 0xc, RZ ;  /* 0x0000000c024c7810 */ /* 0x040fe40007ffe0ff */
[----:B------:R-:W-:-:S02]  /*22a0*/  IADD3 R74, R2, 0x14, RZ ;  /* 0x00000014024a7810 */ /* 0x000fc40007ffe0ff */
[----:B------:R-:W-:Y:S02]  /*22b0*/  SHF.R.S32.HI R81, RZ, 0x1f, R72 ;  /* 0x0000001fff517819 */ /* 0x000fe40000011448 */
[----:B------:R-:W-:Y:S02]  /*22c0*/  LEA.HI R3, R3, R2, RZ, 0x2 ;  /* 0x0000000203037211 */ /* 0x000fe400078f10ff */
[----:B------:R-:W-:Y:S02]  /*22d0*/  SHF.R.S32.HI R77, RZ, 0x1f, R76 ;  /* 0x0000001fff4d7819 */ /* 0x000fe4000001144c */
[----:B------:R-:W-:Y:S02]  /*22e0*/  SHF.R.S32.HI R83, RZ, 0x1f, R74 ;  /* 0x0000001fff537819 */ /* 0x000fe4000001144a */
[----:B------:R-:W-:Y:S02]  /*22f0*/  LEA.HI R81, R81, R72, RZ, 0x2 ;  /* 0x0000004851517211 */ /* 0x000fe400078f10ff */
[----:B------:R-:W-:-:S02]  /*2300*/  SHF.R.S32.HI R72, RZ, 0x2, R3 ;  /* 0x00000002ff487819 */ /* 0x000fc40000011403 */
[----:B------:R-:W-:Y:S01]  /*2310*/  LEA.HI R77, R77, R76, RZ, 0x2 ;  /* 0x0000004c4d4d7211 */ /* 0x000fe200078f10ff */
[----:B------:R-:W-:Y:S01]  /*2320*/  VIADD R76, R2, 0x18 ;  /* 0x00000018024c7836 */ /* 0x000fe20000000000 */
[----:B------:R-:W-:Y:S01]  /*2330*/  LEA.HI R83, R83, R74, RZ, 0x2 ;  /* 0x0000004a53537211 */ /* 0x000fe200078f10ff */
[----:B------:R-:W-:Y:S01]  /*2340*/  IMAD R3, R72, 0x28, R43 ;  /* 0x0000002848037824 */ /* 0x000fe200078e022b */
[----:B------:R-:W-:Y:S02]  /*2350*/  IADD3 R74, R2, 0x1c, RZ ;  /* 0x0000001c024a7810 */ /* 0x000fe40007ffe0ff */
[----:B------:R-:W-:Y:S02]  /*2360*/  SHF.R.S32.HI R2, RZ, 0x2, R73 ;  /* 0x00000002ff027819 */ /* 0x000fe40000011449 */
[----:B------:R-:W-:Y:S02]  /*2370*/  SHF.R.S32.HI R87, RZ, 0x1f, R74 ;  /* 0x0000001fff577819 */ /* 0x000fe4000001144a */
[----:B------:R-:W-:Y:S01]  /*2380*/  SHF.R.S32.HI R72, RZ, 0x2, R75 ;  /* 0x00000002ff487819 */ /* 0x000fe2000001144b */
[----:B------:R-:W-:Y:S01]  /*2390*/  IMAD R73, R2, 0x28, R43 ;  /* 0x0000002802497824 */ /* 0x000fe200078e022b */
[----:B------:R-:W-:-:S02]  /*23a0*/  LEA R3, R52, R3, 0x3 ;  /* 0x0000000334037211 */ /* 0x000fc400078e18ff */
[----:B------:R-:W-:Y:S01]  /*23b0*/  LEA.HI R87, R87, R74, RZ, 0x2 ;  /* 0x0000004a57577211 */ /* 0x000fe200078f10ff */
[----:B------:R-:W-:Y:S01]  /*23c0*/  IMAD R75, R72, 0x28, R43 ;  /* 0x00000028484b7824 */ /* 0x000fe200078e022b */
[----:B------:R-:W-:Y:S02]  /*23d0*/  SHF.R.S32.HI R85, RZ, 0x1f, R76 ;  /* 0x0000001fff557819 */ /* 0x000fe4000001144c */
[----:B------:R-:W-:Y:S01]  /*23e0*/  SHF.R.S32.HI R74, RZ, 0x2, R77 ;  /* 0x00000002ff4a7819 */ /* 0x000fe2000001144d */
[----:B------:R-:W0:Y:S01]  /*23f0*/  LDS.64 R2, [R3] ;  /* 0x0000000003027984 */ /* 0x000e220000000a00 */
[----:B------:R-:W-:Y:S02]  /*2400*/  LEA R73, R52, R73, 0x3 ;  /* 0x0000004934497211 */ /* 0x000fe400078e18ff */
[----:B------:R-:W-:Y:S01]  /*2410*/  LEA.HI R85, R85, R76, RZ, 0x2 ;  /* 0x0000004c55557211 */ /* 0x000fe200078f10ff */
[----:B------:R-:W-:Y:S01]  /*2420*/  IMAD R77, R74, 0x28, R43 ;  /* 0x000000284a4d7824 */ /* 0x000fe200078e022b */
[----:B------:R-:W-:-:S02]  /*2430*/  SHF.R.S32.HI R76, RZ, 0x2, R81 ;  /* 0x00000002ff4c7819 */ /* 0x000fc40000011451 */
        /* <DEDUP_REMOVED lines=8> */
[----:B------:R-:W-:Y:S01]  /*24c0*/  LEA R81, R52, R81, 0x3 ;  /* 0x0000005134517211 */ /* 0x000fe200078e18ff */
[----:B------:R-:W3:Y:S01]  /*24d0*/  LDS.64 R76, [R77] ;  /* 0x000000004d4c7984 */ /* 0x000ee20000000a00 */
[----:B------:R-:W-:Y:S01]  /*24e0*/  SHF.R.S32.HI R86, RZ, 0x2, R87 ;  /* 0x00000002ff567819 */ /* 0x000fe20000011457 */
[----:B------:R-:W-:Y:S01]  /*24f0*/  IMAD R85, R84, 0x28, R43 ;  /* 0x0000002854557824 */ /* 0x000fe200078e022b */
[----:B------:R-:W-:-:S02]  /*2500*/  LEA R84, R52, R83, 0x3 ;  /* 0x0000005334547211 */ /* 0x000fc400078e18ff */
[----:B------:R-:W4:Y:S01]  /*2510*/  LDS.64 R82, [R81] ;  /* 0x0000000051527984 */ /* 0x000f220000000a00 */
[----:B------:R-:W-:Y:S01]  /*2520*/  IMAD R87, R86, 0x28, R43 ;  /* 0x0000002856577824 */ /* 0x000fe200078e022b */
[----:B------:R-:W-:Y:S01]  /*2530*/  ISETP.GE.U32.AND P0, PT, R0, 0xa0, PT ;  /* 0x000000a00000780c */ /* 0x000fe20003f06070 */
[C---:B------:R-:W-:Y:S02]  /*2540*/  IMAD R86, R52.reuse, 0x8, R85 ;  /* 0x0000000834567824 */ /* 0x040fe400078e0255 */
[----:B------:R-:W5:Y:S01]  /*2550*/  LDS.64 R84, [R84] ;  /* 0x0000000054547984 */ /* 0x000f620000000a00 */
[----:B------:R-:W-:-:S03]  /*2560*/  LEA R88, R52, R87, 0x3 ;  /* 0x0000005734587211 */ /* 0x000fc600078e18ff */
        /* <DEDUP_REMOVED lines=19> */
.L_x_576:
[----:B------:R-:W-:Y:S05]  /*26a0*/  BSYNC B0 ;  /* 0x0000000000007941 */ /* 0x000fea0003800000 */
.L_x_575:
[----:B------:R-:W-:Y:S01]  /*26b0*/  LOP3.LUT P2, RZ, R41, 0xfffffffb, RZ, 0xc0, !PT ;  /* 0xfffffffb29ff7812 */ /* 0x000fe2000784c0ff */
[----:B------:R-:W1:Y:S01]  /*26c0*/  SHFL.BFLY PT, R0, R25, 0x2, 0x1f ;  /* 0x0c401f0019007f89 */ /* 0x000e6200000e0000 */
[----:B------:R-:W-:Y:S02]  /*26d0*/  PRMT R83, R26, 0x7632, R83 ;  /* 0x000076321a537816 */ /* 0x000fe40000000053 */
[----:B------:R-:W-:Y:S01]  /*26e0*/  PRMT R82, R27, 0x7632, R82 ;  /* 0x000076321b527816 */ /* 0x000fe20000000052 */
[----:B------:R-:W2:Y:S01]  /*26f0*/  SHFL.BFLY PT, R3, R78, 0x2, 0x1f ;  /* 0x0c401f004e037f89 */ /* 0x000ea200000e0000 */
[----:B------:R-:W-:Y:S02]  /*2700*/  PRMT R102, R30, 0x7632, R102 ;  /* 0x000076321e667816 */ /* 0x000fe40000000066 */
[----:B------:R-:W-:Y:S02]  /*2710*/  PRMT R116, R31, 0x7632, R116 ;  /* 0x000076321f747816 */ /* 0x000fe40000000074 */
[----:B------:R-:W-:-:S02]  /*2720*/  PRMT R87, R29, 0x7632, R87 ;  /* 0x000076321d577816 */ /* 0x000fc40000000057 */
[----:B------:R-:W-:Y:S01]  /*2730*/  PRMT R86, R32, 0x7632, R86 ;  /* 0x0000763220567816 */ /* 0x000fe20000000056 */
[----:B------:R-:W3:Y:S01]  /*2740*/  @!P2 LDC R75, c[0x0][0x10] ;  /* 0x00000400ff4bab82 */ /* 0x000ee20000000800 */
[----:B------:R-:W-:Y:S02]  /*2750*/  PRMT R84, R33, 0x7632, R84 ;  /* 0x0000763221547816 */ /* 0x000fe40000000054 */
[----:B0-----:R-:W-:Y:S02]  /*2760*/  PRMT R77, R14, 0x7632, R77 ;  /* 0x000076320e4d7816 */ /* 0x001fe4000000004d */
[----:B------:R-:W-:Y:S02]  /*2770*/  PRMT R76, R15, 0x7632, R76 ;  /* 0x000076320f4c7816 */ /* 0x000fe4000000004c */
[----:B------:R-:W-:Y:S02]  /*2780*/  PRMT R92, R34, 0x7632, R92 ;  /* 0x00007632225c7816 */ /* 0x000fe4000000005c */
[----:B------:R-:W-:-:S02]  /*2790*/  PRMT R90, R35, 0x7632, R90 ;  /* 0x00007632235a7816 */ /* 0x000fc4000000005a */
[----:B------:R-:W-:Y:S01]  /*27a0*/  PRMT R94, R36, 0x7632, R94 ;  /* 0x00007632245e7816 */ /* 0x000fe2000000005e */
[----:B-1----:R-:W-:Y:S01]  /*27b0*/  FADD.FTZ R71, R0, R25 ;  /* 0x0000001900477221 */ /* 0x002fe20000010000 */
[----:B------:R-:W-:Y:S01]  /*27c0*/  PRMT R98, R37, 0x7632, R98 ;  /* 0x0000763225627816 */ /* 0x000fe20000000062 */
[----:B--2---:R-:W-:-:S03]  /*27d0*/  FADD.FTZ R72, R3, R78 ;  /* 0x0000004e03487221 */ /* 0x004fc60000010000 */
[----:B------:R-:W0:Y:S01]  /*27e0*/  SHFL.BFLY PT, R74, R71, 0x1, 0x1f ;  /* 0x0c201f00474a7f89 */ /* 0x000e2200000e0000 */
[----:B------:R-:W1:Y:S01]  /*27f0*/  @!P2 LDC.64 R2, c[0x0][0x260] ;  /* 0x00009800ff02ab82 */ /* 0x000e620000000a00 */
[----:B------:R-:W-:Y:S02]  /*2800*/  PRMT R78, R13, 0x7632, R78 ;  /* 0x000076320d4e7816 */ /* 0x000fe4000000004e */
[----:B------:R-:W2:Y:S01]  /*2810*/  SHFL.BFLY PT, R73, R72, 0x1, 0x1f ;  /* 0x0c201f0048497f89 */ /* 0x000ea200000e0000 */
[----:B---3--:R-:W-:-:S05]  /*2820*/  @!P2 IMAD R0, R75, UR4, R38 ;  /* 0x000000044b00ac24 */ /* 0x008fca000f8e0226 */
[----:B------:R-:W-:-:S04]  /*2830*/  @!P2 LEA R0, R0, R51, 0x3 ;  /* 0x000000330000a211 */ /* 0x000fc800078e18ff */
[----:B------:R-:W-:Y:S02]  /*2840*/  @!P2 SHF.L.U32 R25, R0, 0x1, RZ ;  /* 0x000000010019a819 */ /* 0x000fe400000006ff */
[----:B------:R-:W-:-:S04]  /*2850*/  IADD3 R0, P0, R80, 0x20, RZ ;  /* 0x0000002050007810 */ /* 0x000fc80007f1e0ff */
[----:B------:R-:W-:Y:S02]  /*2860*/  IADD3.X R70, RZ, R70, RZ, P0, !PT ;  /* 0x00000046ff467210 */ /* 0x000fe400007fe4ff */
[----:B------:R-:W-:Y:S01]  /*2870*/  ISETP.GE.U32.AND P0, PT, R0, UR11, PT ;  /* 0x0000000b00007c0c */ /* 0x000fe2000bf06070 */
[----:B-1----:R-:W-:-:S04]  /*2880*/  @!P2 IMAD.WIDE.U32 R2, R25, 0x4, R2 ;  /* 0x000000041902a825 */ /* 0x002fc800078e0002 */
[----:B0-----:R-:W-:Y:S01]  /*2890*/  FADD.FTZ R74, R71, R74 ;  /* 0x0000004a474a7221 */ /* 0x001fe20000010000 */
[----:B------:R-:W-:Y:S01]  /*28a0*/  PRMT R25, R28, 0x7632, R25 ;  /* 0x000076321c197816 */ /* 0x000fe20000000019 */
[----:B--2---:R-:W-:Y:S01]  /*28b0*/  FADD.FTZ R75, R72, R73 ;  /* 0x00000049484b7221 */ /* 0x004fe20000010000 */
[----:B------:R-:W-:Y:S02]  /*28c0*/  ISETP.GE.AND.EX P0, PT, R70, UR7, PT, P0 ;  /* 0x0000000746007c0c */ /* 0x000fe4000bf06300 */
[----:B------:R-:W-:Y:S02]  /*28d0*/  PRMT R71, R12, 0x7632, R71 ;  /* 0x000076320c477816 */ /* 0x000fe40000000047 */
[----:B------:R0:W-:Y:S01]  /*28e0*/  @!P2 STG.E.64 desc[UR8][R2.64], R74 ;  /* 0x0000004a0200a986 */ /* 0x0001e2000c101b08 */
[----:B------:R-:W-:Y:S02]  /*28f0*/  PRMT R72, R17, 0x7632, R72 ;  /* 0x0000763211487816 */ /* 0x000fe40000000048 */
[----:B------:R-:W-:-:S02]  /*2900*/  PRMT R73, R19, 0x7632, R73 ;  /* 0x0000763213497816 */ /* 0x000fc40000000049 */
[----:B0-----:R-:W-:Y:S02]  /*2910*/  PRMT R75, R16, 0x7632, R75 ;  /* 0x00007632104b7816 */ /* 0x001fe4000000004b */
[----:B------:R-:W-:Y:S02]  /*2920*/  PRMT R74, R18, 0x7632, R74 ;  /* 0x00007632124a7816 */ /* 0x000fe4000000004a */
[----:B------:R-:W-:Y:S05]  /*2930*/  @P0 BRA `(.L_x_578) ;  /* 0x00000000004c0947 */ /* 0x000fea0003800000 */
[----:B------:R-:W-:Y:S01]  /*2940*/  BAR.SYNC.DEFER_BLOCKING 0x0 ;  /* 0x0000000000007b1d */ /* 0x000fe20000010000 */
[----:B------:R-:W-:-:S13]  /*2950*/  ISETP.NE.AND P0, PT, R41, RZ, PT ;  /* 0x000000ff2900720c */ /* 0x000fda0003f05270 */
[----:B------:R-:W-:Y:S05]  /*2960*/  @P0 BRA `(.L_x_579) ;  /* 0x0000000000340947 */ /* 0x000fea0003800000 */
[----:B------:R-:W-:Y:S02]  /*2970*/  ISETP.NE.AND P0, PT, R39, RZ, PT ;  /* 0x000000ff2700720c */ /* 0x000fe40003f05270 */
[----:B------:R-:W-:-:S04]  /*2980*/  MOV R3, 0x7ffffffd ;  /* 0x7ffffffd00037802 */ /* 0x000fc80000000f00 */
[----:B------:R-:W-:Y:S01]  /*2990*/  SEL R3, R3, 0x1, !P0 ;  /* 0x0000000103037807 */ /* 0x000fe20004000000 */
[----:B------:R-:W-:Y:S06]  /*29a0*/  MEMBAR.ALL.GPU ;  /* 0x0000000000007992 */ /* 0x000fec000000a000 */
[----:B------:R-:W-:-:S00]  /*29b0*/  ERRBAR ;  /* 0x00000000000079ab */ /* 0x000fc00000000000 */
[----:B------:R-:W-:Y:S06]  /*29c0*/  CGAERRBAR ;  /* 0x00000000000075ab */ /* 0x000fec0000000000 */
[----:B------:R0:W5:Y:S02]  /*29d0*/  ATOM.E.ADD.STRONG.GPU PT, R3, desc[UR8][R22.64], R3 ;  /* 0x000000031603798a */ /* 0x00016400081ee1c8 */
.L_x_580:
[----:B------:R-:W2:Y:S04]  /*29e0*/  LD.E.STRONG.GPU R2, desc[UR8][R22.64] ;  /* 0x0000000816027980 */ /* 0x000ea8000c10f900 */
[----:B--2---:R-:W-:Y:S01]  /*29f0*/  CCTL.IVALL ;  /* 0x00000000ff00798f */ /* 0x004fe20002000000 */
[----:B------:R-:W-:Y:S05]  /*2a00*/  YIELD ;  /* 0x0000000000007946 */ /* 0x000fea0003800000 */
[----:B-----5:R-:W-:-:S04]  /*2a10*/  LOP3.LUT R2, R2, R3, RZ, 0x3c, !PT ;  /* 0x0000000302027212 */ /* 0x020fc800078e3cff */
[----:B------:R-:W-:-:S13]  /*2a20*/  ISETP.GT.AND P0, PT, R2, -0x1, PT ;  /* 0xffffffff0200780c */ /* 0x000fda0003f04270 */
[----:B------:R-:W-:Y:S05]  /*2a30*/  @P0 BRA `(.L_x_580) ;  /* 0xfffffffc00e80947 */ /* 0x000fea000383ffff */
.L_x_579:
[----:B------:R-:W-:Y:S05]  /*2a40*/  WARPSYNC.ALL ;  /* 0x0000000000007948 */ /* 0x000fea0003800000 */
[----:B------:R-:W-:Y:S06]  /*2a50*/  BAR.SYNC.DEFER_BLOCKING 0x0 ;  /* 0x0000000000007b1d */ /* 0x000fec0000010000 */
[----:B------:R-:W-:Y:S05]  /*2a60*/  BRA `(.L_x_581) ;  /* 0x00000000003c7947 */ /* 0x000fea0003800000 */
.L_x_578:
[----:B------:R-:W-:Y:S01]  /*2a70*/  BAR.SYNC.DEFER_BLOCKING 0x0 ;  /* 0x0000000000007b1d */ /* 0x000fe20000010000 */
[----:B------:R-:W-:-:S13]  /*2a80*/  ISETP.NE.AND P0, PT, R41, RZ, PT ;  /* 0x000000ff2900720c */ /* 0x000fda0003f05270 */
[----:B------:R-:W-:Y:S05]  /*2a90*/  @P0 BRA `(.L_x_582) ;  /* 0x0000000000280947 */ /* 0x000fea0003800000 */
[----:B------:R-:W-:Y:S06]  /*2aa0*/  MEMBAR.ALL.GPU ;  /* 0x0000000000007992 */ /* 0x000fec000000a000 */
[----:B------:R-:W-:-:S00]  /*2ab0*/  ERRBAR ;  /* 0x00000000000079ab */ /* 0x000fc00000000000 */
[----:B------:R-:W-:Y:S06]  /*2ac0*/  CGAERRBAR ;  /* 0x00000000000075ab */ /* 0x000fec0000000000 */
[----:B------:R0:W5:Y:S02]  /*2ad0*/  ATOM.E.ADD.STRONG.GPU PT, R2, desc[UR8][R20.64], R57 ;  /* 0x000000391402798a */ /* 0x00016400081ee1c8 */
.L_x_583:
[----:B------:R-:W2:Y:S04]  /*2ae0*/  LD.E.STRONG.GPU R3, desc[UR8][R20.64] ;  /* 0x0000000814037980 */ /* 0x000ea8000c10f900 */
[----:B--2---:R-:W-:Y:S01]  /*2af0*/  CCTL.IVALL ;  /* 0x00000000ff00798f */ /* 0x004fe20002000000 */
[----:B------:R-:W-:Y:S05]  /*2b00*/  YIELD ;  /* 0x0000000000007946 */ /* 0x000fea0003800000 */
[----:B-----5:R-:W-:-:S04]  /*2b10*/  LOP3.LUT R3, R3, R2, RZ, 0x3c, !PT ;  /* 0x0000000203037212 */ /* 0x020fc800078e3cff */
[----:B------:R-:W-:-:S13]  /*2b20*/  ISETP.GT.AND P0, PT, R3, -0x1, PT ;  /* 0xffffffff0300780c */ /* 0x000fda0003f04270 */
[----:B------:R-:W-:Y:S05]  /*2b30*/  @P0 BRA `(.L_x_583) ;  /* 0xfffffffc00e80947 */ /* 0x000fea000383ffff */
.L_x_582:
[----:B------:R-:W-:Y:S05]  /*2b40*/  WARPSYNC.ALL ;  /* 0x0000000000007948 */ /* 0x000fea0003800000 */
[----:B------:R-:W-:Y:S06]  /*2b50*/  BAR.SYNC.DEFER_BLOCKING 0x0 ;  /* 0x0000000000007b1d */ /* 0x000fec0000010000 */
.L_x_581:
[----:B------:R-:W1:Y:S08]  /*2b60*/  @!P1 LDC R81, c[0x0][0x10] ;  /* 0x00000400ff519b82 */ /* 0x000e700000000800 */
[----:B------:R-:W2:Y:S01]  /*2b70*/  @!P1 LDC.64 R2, c[0x0][0x260] ;  /* 0x00009800ff029b82 */ /* 0x000ea20000000a00 */
[----:B------:R-:W-:Y:S02]  /*2b80*/  SHF.L.U32 R89, R29, 0x10, RZ ;  /* 0x000000101d597819 */ /* 0x000fe400000006ff */
[----:B------:R-:W-:-:S02]  /*2b90*/  SHF.L.U32 R95, R86, 0x10, RZ ;  /* 0x00000010565f7819 */ /* 0x000fc400000006ff */
[----:B------:R-:W-:Y:S02]  /*2ba0*/  SHF.L.U32 R101, R84, 0x10, RZ ;  /* 0x0000001054657819 */ /* 0x000fe400000006ff */
[----:B------:R-:W-:Y:S02]  /*2bb0*/  SHF.L.U32 R110, R30, 0x10, RZ ;  /* 0x000000101e6e7819 */ /* 0x000fe400000006ff */
[----:B------:R-:W-:Y:S02]  /*2bc0*/  SHF.L.U32 R107, R92, 0x10, RZ ;  /* 0x000000105c6b7819 */ /* 0x000fe400000006ff */
[----:B------:R-:W-:Y:S02]  /*2bd0*/  SHF.L.U32 R118, R31, 0x10, RZ ;  /* 0x000000101f767819 */ /* 0x000fe400000006ff */
[----:B------:R-:W-:Y:S02]  /*2be0*/  SHF.L.U32 R105, R34, 0x10, RZ ;  /* 0x0000001022697819 */ /* 0x000fe400000006ff */
[----:B------:R-:W-:Y:S01]  /*2bf0*/  SHF.L.U32 R25, R25, 0x10, RZ ;  /* 0x0000001019197819 */ /* 0x000fe200000006ff */
[----:B-1----:R-:W-:Y:S01]  /*2c00*/  @!P1 IMAD R88, R81, UR4, R38 ;  /* 0x0000000451589c24 */ /* 0x002fe2000f8e0226 */
[----:B------:R-:W-:-:S02]  /*2c10*/  SHF.L.U32 R116, R116, 0x10, RZ ;  /* 0x0000001074747819 */ /* 0x000fc400000006ff */
[----:B------:R-:W-:Y:S02]  /*2c20*/  SHF.L.U32 R87, R87, 0x10, RZ ;  /* 0x0000001057577819 */ /* 0x000fe400000006ff */
[----:B------:R-:W-:Y:S02]  /*2c30*/  SHF.L.U32 R27, R27, 0x10, RZ ;  /* 0x000000101b1b7819 */ /* 0x000fe400000006ff */
[----:B------:R-:W-:Y:S02]  /*2c40*/  SHF.L.U32 R109, R90, 0x10, RZ ;  /* 0x000000105a6d7819 */ /* 0x000fe400000006ff */
[----:B------:R-:W-:Y:S02]  /*2c50*/  SHF.L.U32 R102, R102, 0x10, RZ ;  /* 0x0000001066667819 */ /* 0x000fe400000006ff */
[----:B------:R-:W-:Y:S02]  /*2c60*/  SHF.L.U32 R115, R94, 0x10, RZ ;  /* 0x000000105e737819 */ /* 0x000fe400000006ff */
[----:B------:R-:W-:Y:S01]  /*2c70*/  SHF.L.U32 R121, R37, 0x10, RZ ;  /* 0x0000001025797819 */ /* 0x000fe200000006ff */
[----:B------:R-:W1:Y:S01]  /*2c80*/  S2UR UR6, SR_CgaCtaId ;  /* 0x00000000000679c3 */ /* 0x000e620000008800 */
[----:B------:R-:W-:Y:S01]  /*2c90*/  @!P1 LEA R81, R88, R53, 0x3 ;  /* 0x0000003558519211 */ /* 0x000fe200078e18ff */
[----:B------:R-:W-:Y:S01]  /*2ca0*/  UMOV UR5, 0x400 ;  /* 0x0000040000057882 */ /* 0x000fe20000000000 */
[----:B------:R-:W-:-:S02]  /*2cb0*/  SHF.L.U32 R14, R14, 0x10, RZ ;  /* 0x000000100e0e7819 */ /* 0x000fc400000006ff */
[----:B------:R-:W-:Y:S01]  /*2cc0*/  SHF.L.U32 R71, R71, 0x10, RZ ;  /* 0x0000001047477819 */ /* 0x000fe200000006ff */
[----:B------:R-:W-:Y:S01]  /*2cd0*/  @!P1 IMAD.IADD R81, R52, 0x1, R81 ;  /* 0x0000000134519824 */ /* 0x000fe200078e0251 */
[----:B------:R-:W-:Y:S02]  /*2ce0*/  SHF.L.U32 R15, R15, 0x10, RZ ;  /* 0x000000100f0f7819 */ /* 0x000fe400000006ff */
[----:B------:R-:W-:Y:S02]  /*2cf0*/  SHF.L.U32 R75, R75, 0x10, RZ ;  /* 0x000000104b4b7819 */ /* 0x000fe400000006ff */
[----:B------:R-:W-:Y:S01]  /*2d00*/  SHF.L.U32 R16, R16, 0x10, RZ ;  /* 0x0000001010107819 */ /* 0x000fe200000006ff */
[----:B------:R-:W-:Y:S01]  /*2d10*/  IMAD.U32 R72, R72, 0x10000, RZ ;  /* 0x0001000048487824 */ /* 0x000fe200078e00ff */
[----:B------:R-:W-:Y:S01]  /*2d20*/  @!P1 SHF.L.U32 R81, R81, 0x1, RZ ;  /* 0x0000000151519819 */ /* 0x000fe200000006ff */
[----:B------:R-:W-:-:S04]  /*2d30*/  ULDC.64 UR12, c[0x0][0x210] ;  /* 0x00008400000c7ab9 */ /* 0x000fc80000000a00 */
[----:B--2---:R-:W-:-:S06]  /*2d40*/  @!P1 IMAD.WIDE.U32 R2, R81, 0x4, R2 ;  /* 0x0000000451029825 */ /* 0x004fcc00078e0002 */
[----:B------:R-:W2:Y:S01]  /*2d50*/  @!P1 LDG.E.64 R2, desc[UR8][R2.64] ;  /* 0x0000000802029981 */ /* 0x000ea2000c1e1b00 */
[----:B------:R-:W-:Y:S01]  /*2d60*/  FADD.FTZ R30, -R24, R89 ;  /* 0x00000059181e7221 */ /* 0x000fe20000010100 */
[----:B------:R-:W-:Y:S01]  /*2d70*/  SHF.L.U32 R81, R28, 0x10, RZ ;  /* 0x000000101c517819 */ /* 0x000fe200000006ff */
[----:B------:R-:W-:Y:S01]  /*2d80*/  FADD.FTZ R86, -R24, R95 ;  /* 0x0000005f18567221 */ /* 0x000fe20000010100 */
[----:B------:R-:W-:Y:S01]  /*2d90*/  SHF.L.U32 R89, R32, 0x10, RZ ;  /* 0x0000001020597819 */ /* 0x000fe200000006ff */
[----:B------:R-:W-:Y:S02]  /*2da0*/  IMAD.U32 R95, R33, 0x10000, RZ ;  /* 0x00010000215f7824 */ /* 0x000fe400078e00ff */
[C---:B------:R-:W-:Y:S01]  /*2db0*/  FADD.FTZ R88, -R24.reuse, R101 ;  /* 0x0000006518587221 */ /* 0x040fe20000010100 */
[----:B------:R-:W-:Y:S01]  /*2dc0*/  FADD.FTZ R28, -R24, R81 ;  /* 0x00000051181c7221 */ /* 0x000fe20000010100 */
[----:B------:R-:W-:Y:S01]  /*2dd0*/  SHF.L.U32 R31, R82, 0x10, RZ ;  /* 0x00000010521f7819 */ /* 0x000fe200000006ff */
[C---:B------:R-:W-:Y:S01]  /*2de0*/  FADD.FTZ R32, -R24.reuse, R89 ;  /* 0x0000005918207221 */ /* 0x040fe20000010100 */
[----:B------:R-:W-:Y:S01]  /*2df0*/  FADD.FTZ R84, -R24, R95 ;  /* 0x0000005f18547221 */ /* 0x000fe20000010100 */
[C---:B------:R-:W-:Y:S01]  /*2e00*/  FMUL.FTZ R88, R69.reuse, R88 ;  /* 0x0000005845587220 */ /* 0x040fe20000410000 */
[----:B------:R-:W-:Y:S01]  /*2e10*/  SHF.L.U32 R81, R26, 0x10, RZ ;  /* 0x000000101a517819 */ /* 0x000fe200000006ff */
[C---:B------:R-:W-:Y:S01]  /*2e20*/  FADD.FTZ R92, -R24.reuse, R107 ;  /* 0x0000006b185c7221 */ /* 0x040fe20000010100 */
[C---:B------:R-:W-:Y:S01]  /*2e30*/  FMUL.FTZ R26, R69.reuse, R28 ;  /* 0x0000001c451a7220 */ /* 0x040fe20000410000 */
[----:B------:R-:W-:Y:S01]  /*2e40*/  FMUL.FTZ R32, R69, R32 ;  /* 0x0000002045207220 */ /* 0x000fe20000410000 */
[C---:B------:R-:W-:Y:S01]  /*2e50*/  FADD.FTZ R34, -R24.reuse, R105 ;  /* 0x0000006918227221 */ /* 0x040fe20000010100 */
[----:B------:R-:W-:Y:S01]  /*2e60*/  SHF.L.U32 R107, R35, 0x10, RZ ;  /* 0x00000010236b7819 */ /* 0x000fe200000006ff */
[----:B------:R-:W-:Y:S01]  /*2e70*/  FADD.FTZ R28, -R24, R25 ;  /* 0x00000019181c7221 */ /* 0x000fe20000010100 */
[----:B------:R-:W-:Y:S01]  /*2e80*/  FMUL.FTZ R84, R69, R84 ;  /* 0x0000005445547220 */ /* 0x000fe20000410000 */
[----:B------:R-:W-:Y:S01]  /*2e90*/  FFMA.FTZ R105, R31, R88, R116 ;  /* 0x000000581f697223 */ /* 0x000fe20000010074 */
[----:B------:R-:W-:-:S02]  /*2ea0*/  IMAD.U32 R29, R83, 0x10000, RZ ;  /* 0x00010000531d7824 */ /* 0x000fc400078e00ff */
[----:B------:R-:W-:Y:S01]  /*2eb0*/  FADD.FTZ R82, -R24, R87 ;  /* 0x0000005718527221 */ /* 0x000fe20000010100 */
[----:B------:R-:W-:Y:S01]  /*2ec0*/  FMUL.FTZ R92, R69, R92 ;  /* 0x0000005c455c7220 */ /* 0x000fe20000410000 */
[--C-:B------:R-:W-:Y:S01]  /*2ed0*/  FFMA.FTZ R25, R26, R81, R110.reuse ;  /* 0x000000511a197223 */ /* 0x100fe2000001006e */
[----:B------:R-:W-:Y:S01]  /*2ee0*/  FFMA.FTZ R33, R81, R32, R110 ;  /* 0x0000002051217223 */ /* 0x000fe2000001006e */
[----:B------:R-:W-:Y:S01]  /*2ef0*/  FMUL.FTZ R28, R69, R28 ;  /* 0x0000001c451c7220 */ /* 0x000fe20000410000 */
[----:B------:R-:W-:Y:S01]  /*2f00*/  FFMA.FTZ R100, R27, R84, R118 ;  /* 0x000000541b647223 */ /* 0x000fe20000010076 */
[----:B------:R-:W-:Y:S01]  /*2f10*/  FMUL.FTZ R96, R105, -1.4426950216293334961 ;  /* 0xbfb8aa3b69607820 */ /* 0x000fe20000410000 */
[C---:B------:R-:W-:Y:S01]  /*2f20*/  FADD.FTZ R90, -R24.reuse, R107 ;  /* 0x0000006b185a7221 */ /* 0x040fe20000010100 */
[----:B------:R-:W-:Y:S01]  /*2f30*/  FADD.FTZ R112, -R24, R109 ;  /* 0x0000006d18707221 */ /* 0x000fe20000010100 */
[----:B------:R-:W-:Y:S01]  /*2f40*/  FMUL.FTZ R82, R69, R82 ;  /* 0x0000005245527220 */ /* 0x000fe20000410000 */
[--C-:B------:R-:W-:Y:S01]  /*2f50*/  FFMA.FTZ R107, R29, R92, R102.reuse ;  /* 0x0000005c1d6b7223 */ /* 0x100fe20000010066 */
[----:B------:R-:W-:Y:S01]  /*2f60*/  FMUL.FTZ R85, R25, -1.4426950216293334961 ;  /* 0xbfb8aa3b19557820 */ /* 0x000fe20000410000 */
[----:B------:R-:W-:Y:S01]  /*2f70*/  FMUL.FTZ R97, R33, -1.4426950216293334961 ;  /* 0xbfb8aa3b21617820 */ /* 0x000fe20000410000 */
[C---:B------:R-:W-:Y:S01]  /*2f80*/  FMUL.FTZ R34, R69.reuse, R34 ;  /* 0x0000002245227220 */ /* 0x040fe20000410000 */
[----:B------:R-:W-:Y:S01]  /*2f90*/  SHF.L.U32 R109, R36, 0x10, RZ ;  /* 0x00000010246d7819 */ /* 0x000fe200000006ff */
[----:B------:R-:W-:Y:S01]  /*2fa0*/  FFMA.FTZ R83, R28, R29, R102 ;  /* 0x0000001d1c537223 */ /* 0x000fe20000010066 */
[----:B------:R-:W-:Y:S01]  /*2fb0*/  FMUL.FTZ R101, R100, -1.4426950216293334961 ;  /* 0xbfb8aa3b64657820 */ /* 0x000fe20000410000 */
[----:B------:R3:W-:Y:S01]  /*2fc0*/  MUFU.EX2 R35, R96 ;  /* 0x0000006000237308 */ /* 0x0007e20000000800 */
[----:B------:R-:W-:Y:S01]  /*2fd0*/  FMUL.FTZ R90, R69, R90 ;  /* 0x0000005a455a7220 */ /* 0x000fe20000410000 */
[----:B------:R-:W-:Y:S01]  /*2fe0*/  FADD.FTZ R36, -R24, R115 ;  /* 0x0000007318247221 */ /* 0x000fe20000010100 */
[----:B------:R-:W-:-:S02]  /*2ff0*/  IMAD.U32 R115, R98, 0x10000, RZ ;  /* 0x0001000062737824 */ /* 0x000fc400078e00ff */
[----:B------:R-:W-:Y:S01]  /*3000*/  FFMA.FTZ R89, R82, R31, R116 ;  /* 0x0000001f52597223 */ /* 0x000fe20000010074 */
[----:B------:R-:W-:Y:S01]  /*3010*/  FMUL.FTZ R114, R107, -1.4426950216293334961 ;  /* 0xbfb8aa3b6b727820 */ /* 0x000fe20000410000 */
[----:B------:R-:W-:Y:S01]  /*3020*/  FFMA.FTZ R106, R81, R34, R110 ;  /* 0x00000022516a7223 */ /* 0x000fe2000001006e */
[----:B------:R-:W-:Y:S01]  /*3030*/  FMUL.FTZ R93, R83, -1.4426950216293334961 ;  /* 0xbfb8aa3b535d7820 */ /* 0x000fe20000410000 */
[----:B------:R-:W-:Y:S01]  /*3040*/  FFMA.FTZ R111, R27, R90, R118 ;  /* 0x0000005a1b6f7223 */ /* 0x000fe20000010076 */
[----:B---3--:R-:W-:Y:S01]  /*3050*/  FMUL.FTZ R96, R69, R112 ;  /* 0x0000007045607220 */ /* 0x008fe20000410000 */
[C---:B------:R-:W-:Y:S01]  /*3060*/  FADD.FTZ R94, -R24.reuse, R109 ;  /* 0x0000006d185e7221 */ /* 0x040fe20000010100 */
[----:B------:R-:W3:Y:S01]  /*3070*/  MUFU.EX2 R85, R85 ;  /* 0x0000005500557308 */ /* 0x000ee20000000800 */
[----:B------:R-:W-:Y:S01]  /*3080*/  FADD.FTZ R98, -R24, R115 ;  /* 0x0000007318627221 */ /* 0x000fe20000010100 */
[----:B------:R-:W-:Y:S01]  /*3090*/  FFMA.FTZ R109, R31, R96, R116 ;  /* 0x000000601f6d7223 */ /* 0x000fe20000010074 */
[----:B------:R-:W-:Y:S01]  /*30a0*/  FMUL.FTZ R99, R89, -1.4426950216293334961 ;  /* 0xbfb8aa3b59637820 */ /* 0x000fe20000410000 */
[C---:B------:R-:W-:Y:S01]  /*30b0*/  FMUL.FTZ R86, R69.reuse, R86 ;  /* 0x0000005645567220 */ /* 0x040fe20000410000 */
[----:B------:R-:W-:Y:S01]  /*30c0*/  FMUL.FTZ R108, R106, -1.4426950216293334961 ;  /* 0xbfb8aa3b6a6c7820 */ /* 0x000fe20000410000 */
[----:B------:R-:W-:Y:S01]  /*30d0*/  FMUL.FTZ R36, R69, R36 ;  /* 0x0000002445247220 */ /* 0x000fe20000410000 */
[----:B------:R-:W-:Y:S01]  /*30e0*/  FMUL.FTZ R112, R111, -1.4426950216293334961 ;  /* 0xbfb8aa3b6f707820 */ /* 0x000fe20000410000 */
[----:B------:R-:W-:Y:S01]  /*30f0*/  MUFU.EX2 R97, R97 ;  /* 0x0000006100617308 */ /* 0x000fe20000000800 */
[----:B------:R-:W-:Y:S01]  /*3100*/  FMUL.FTZ R113, R109, -1.4426950216293334961 ;  /* 0xbfb8aa3b6d717820 */ /* 0x000fe20000410000 */
[----:B------:R-:W-:Y:S01]  /*3110*/  FMUL.FTZ R98, R69, R98 ;  /* 0x0000006245627220 */ /* 0x000fe20000410000 */
[C-C-:B------:R-:W-:Y:S01]  /*3120*/  FFMA.FTZ R95, R29.reuse, R86, R102.reuse ;  /* 0x000000561d5f7223 */ /* 0x140fe20000010066 */
[----:B------:R-:W-:Y:S01]  /*3130*/  FFMA.FTZ R37, R29, R36, R102 ;  /* 0x000000241d257223 */ /* 0x000fe20000010066 */
[----:B------:R-:W-:Y:S01]  /*3140*/  FADD.FTZ R102, -R24, R121 ;  /* 0x0000007918667221 */ /* 0x000fe20000010100 */
[----:B------:R-:W-:Y:S01]  /*3150*/  FFMA.FTZ R116, R31, R98, R116 ;  /* 0x000000621f747223 */ /* 0x000fe20000010074 */
[C---:B------:R-:W-:Y:S01]  /*3160*/  FMUL.FTZ R94, R69.reuse, R94 ;  /* 0x0000005e455e7220 */ /* 0x040fe20000410000 */
[----:B------:R-:W-:Y:S01]  /*3170*/  MUFU.EX2 R101, R101 ;  /* 0x0000006500657308 */ /* 0x000fe20000000800 */
[C---:B------:R-:W-:Y:S01]  /*3180*/  FMUL.FTZ R30, R69.reuse, R30 ;  /* 0x0000001e451e7220 */ /* 0x040fe20000410000 */
[----:B------:R-:W-:Y:S01]  /*3190*/  FMUL.FTZ R102, R69, R102 ;  /* 0x0000006645667220 */ /* 0x000fe20000410000 */
[----:B------:R-:W-:Y:S01]  /*31a0*/  FMUL.FTZ R120, R116, -1.4426950216293334961 ;  /* 0xbfb8aa3b74787820 */ /* 0x000fe20000410000 */
[----:B------:R-:W-:Y:S01]  /*31b0*/  FFMA.FTZ R110, R81, R94, R110 ;  /* 0x0000005e516e7223 */ /* 0x000fe2000001006e */
[--C-:B------:R-:W-:Y:S01]  /*31c0*/  FFMA.FTZ R87, R30, R27, R118.reuse ;  /* 0x0000001b1e577223 */ /* 0x100fe20000010076 */
[----:B------:R-:W-:Y:S01]  /*31d0*/  FFMA.FTZ R24, R27, R102, R118 ;  /* 0x000000661b187223 */ /* 0x000fe20000010076 */
[----:B---3--:R-:W-:Y:S01]  /*31e0*/  FADD.FTZ R85, R85, 1 ;  /* 0x3f80000055557421 */ /* 0x008fe20000010000 */
[----:B------:R-:W-:Y:S01]  /*31f0*/  MUFU.EX2 R114, R114 ;  /* 0x0000007200727308 */ /* 0x000fe20000000800 */
[----:B------:R-:W-:Y:S01]  /*3200*/  FMUL.FTZ R119, R110, -1.4426950216293334961 ;  /* 0xbfb8aa3b6e777820 */ /* 0x000fe20000410000 */
[----:B------:R-:W-:Y:S01]  /*3210*/  FMUL.FTZ R121, R24, -1.4426950216293334961 ;  /* 0xbfb8aa3b18797820 */ /* 0x000fe20000410000 */
[----:B------:R-:W-:Y:S01]  /*3220*/  FMUL.FTZ R103, R95, -1.4426950216293334961 ;  /* 0xbfb8aa3b5f677820 */ /* 0x000fe20000410000 */
[----:B------:R-:W-:Y:S01]  /*3230*/  FMUL.FTZ R91, R87, -1.4426950216293334961 ;  /* 0xbfb8aa3b575b7820 */ /* 0x000fe20000410000 */
[----:B------:R-:W-:Y:S01]  /*3240*/  FMUL.FTZ R117, R37, -1.4426950216293334961 ;  /* 0xbfb8aa3b25757820 */ /* 0x000fe20000410000 */
[----:B------:R-:W-:Y:S01]  /*3250*/  UIADD3 UR5, UR5, 0x3480, URZ ;  /* 0x0000348005057890 */ /* 0x000fe2000fffe03f */
[----:B------:R-:W-:Y:S01]  /*3260*/  SHF.L.U32 R18, R18, 0x10, RZ ;  /* 0x0000001012127819 */ /* 0x000fe200000006ff */
[----:B------:R-:W3:Y:S01]  /*3270*/  MUFU.EX2 R93, R93 ;  /* 0x0000005d005d7308 */ /* 0x000ee20000000800 */
[----:B------:R-:W-:Y:S01]  /*3280*/  SHF.L.U32 R73, R73, 0x10, RZ ;  /* 0x0000001049497819 */ /* 0x000fe200000006ff */
[----:B-1----:R-:W-:-:S02]  /*3290*/  ULEA UR5, UR6, UR5, 0x18 ;  /* 0x0000000506057291 */ /* 0x002fc4000f8ec03f */
[----:B------:R-:W-:-:S04]  /*32a0*/  ULOP3.LUT UR4, UR4, 0x1, URZ, 0x3c, !UPT ;  /* 0x0000000104047892 */ /* 0x000fc8000f8e3c3f */
[----:B------:R-:W1:Y:S08]  /*32b0*/  MUFU.EX2 R99, R99 ;  /* 0x0000006300637308 */ /* 0x000e700000000800 */
[----:B------:R-:W4:Y:S01]  /*32c0*/  MUFU.EX2 R108, R108 ;  /* 0x0000006c006c7308 */ /* 0x000f220000000800 */
[----:B---3--:R-:W-:-:S07]  /*32d0*/  FADD.FTZ R93, R93, 1 ;  /* 0x3f8000005d5d7421 */ /* 0x008fce0000010000 */
[----:B------:R-:W3:Y:S01]  /*32e0*/  MUFU.EX2 R112, R112 ;  /* 0x0000007000707308 */ /* 0x000ee20000000800 */
[----:B-1----:R-:W-:-:S07]  /*32f0*/  FADD.FTZ R99, R99, 1 ;  /* 0x3f80000063637421 */ /* 0x002fce0000010000 */
[----:B------:R-:W1:Y:S08]  /*3300*/  MUFU.EX2 R113, R113 ;  /* 0x0000007100717308 */ /* 0x000e700000000800 */
[----:B------:R5:W-:Y:S08]  /*3310*/  MUFU.EX2 R118, R120 ;  /* 0x0000007800767308 */ /* 0x000bf00000000800 */
[----:B------:R-:W-:Y:S01]  /*3320*/  MUFU.EX2 R115, R119 ;  /* 0x0000007700737308 */ /* 0x000fe20000000800 */
[----:B-----5:R-:W-:Y:S01]  /*3330*/  FADD.FTZ R120, R97, 1 ;  /* 0x3f80000061787421 */ /* 0x020fe20000010000 */
[----:B------:R-:W-:Y:S01]  /*3340*/  FADD.FTZ R97, R101, 1 ;  /* 0x3f80000065617421 */ /* 0x000fe20000010000 */
[----:B------:R-:W-:Y:S01]  /*3350*/  FADD.FTZ R101, R35, 1 ;  /* 0x3f80000023657421 */ /* 0x000fe20000010000 */
[----:B------:R-:W-:Y:S01]  /*3360*/  FADD.FTZ R35, R114, 1 ;  /* 0x3f80000072237421 */ /* 0x000fe20000010000 */
[----:B------:R-:W-:-:S03]  /*3370*/  HFMA2.MMA R114, -RZ, RZ, 0, 0 ;  /* 0x00000000ff727435 */ /* 0x000fc600000001ff */
[----:B------:R-:W5:Y:S08]  /*3380*/  MUFU.RCP R85, R85 ;  /* 0x0000005500557308 */ /* 0x000f700000001000 */
[----:B------:R4:W-:Y:S08]  /*3390*/  MUFU.EX2 R119, R121 ;  /* 0x0000007900777308 */ /* 0x0009f00000000800 */
[----:B------:R-:W-:Y:S01]  /*33a0*/  MUFU.RCP R93, R93 ;  /* 0x0000005d005d7308 */ /* 0x000fe20000001000 */
[----:B----4-:R-:W-:Y:S01]  /*33b0*/  FADD.FTZ R121, R108, 1 ;  /* 0x3f8000006c797421 */ /* 0x010fe20000010000 */
[----:B---3--:R-:W-:Y:S01]  /*33c0*/  FADD.FTZ R108, R112, 1 ;  /* 0x3f800000706c7421 */ /* 0x008fe20000010000 */
[----:B-1----:R-:W-:Y:S01]  /*33d0*/  FADD.FTZ R112, R113, 1 ;  /* 0x3f80000071707421 */ /* 0x002fe20000010000 */
[----:B------:R-:W-:Y:S01]  /*33e0*/  MOV R113, RZ ;  /* 0x000000ff00717202 */ /* 0x000fe20000000f00 */
[----:B-----5:R-:W-:-:S03]  /*33f0*/  FADD.FTZ R124, -R85, 1 ;  /* 0x3f800000557c7421 */ /* 0x020fc60000010100 */
[----:B------:R-:W-:Y:S08]  /*3400*/  MUFU.RCP R99, R99 ;  /* 0x0000006300637308 */ /* 0x000ff00000001000 */
[----:B------:R-:W-:Y:S08]  /*3410*/  MUFU.RCP R97, R97 ;  /* 0x0000006100617308 */ /* 0x000ff00000001000 */
[----:B------:R-:W-:Y:S08]  /*3420*/  MUFU.RCP R101, R101 ;  /* 0x0000006500657308 */ /* 0x000ff00000001000 */
[----:B------:R-:W1:Y:S08]  /*3430*/  MUFU.EX2 R103, R103 ;  /* 0x0000006700677308 */ /* 0x000e700000000800 */
[----:B------:R-:W3:Y:S08]  /*3440*/  MUFU.EX2 R91, R91 ;  /* 0x0000005b005b7308 */ /* 0x000ef00000000800 */
[----:B------:R-:W-:Y:S01]  /*3450*/  MUFU.EX2 R117, R117 ;  /* 0x0000007500757308 */ /* 0x000fe20000000800 */
[----:B-1----:R-:W-:-:S07]  /*3460*/  FADD.FTZ R103, R103, 1 ;  /* 0x3f80000067677421 */ /* 0x002fce0000010000 */
[----:B------:R-:W-:Y:S01]  /*3470*/  MUFU.RCP R103, R103 ;  /* 0x0000006700677308 */ /* 0x000fe20000001000 */
[----:B---3--:R-:W-:-:S07]  /*3480*/  FADD.FTZ R91, R91, 1 ;  /* 0x3f8000005b5b7421 */ /* 0x008fce0000010000 */
[----:B------:R-:W-:Y:S08]  /*3490*/  MUFU.RCP R91, R91 ;  /* 0x0000005b005b7308 */ /* 0x000ff00000001000 */
[----:B------:R-:W-:Y:S08]  /*34a0*/  MUFU.RCP R120, R120 ;  /* 0x0000007800787308 */ /* 0x000ff00000001000 */
[----:B------:R-:W-:Y:S08]  /*34b0*/  MUFU.RCP R121, R121 ;  /* 0x0000007900797308 */ /* 0x000ff00000001000 */
[----:B------:R-:W1:Y:S08]  /*34c0*/  MUFU.RCP R35, R35 ;  /* 0x0000002300237308 */ /* 0x000e700000001000 */
[----:B------:R-:W3:Y:S08]  /*34d0*/  MUFU.RCP R112, R112 ;  /* 0x0000007000707308 */ /* 0x000ef00000001000 */
[----:B------:R-:W-:Y:S01]  /*34e0*/  MUFU.RCP R108, R108 ;  /* 0x0000006c006c7308 */ /* 0x000fe20000001000 */
[----:B-1----:R-:W-:Y:S01]  /*34f0*/  FADD.FTZ R123, -R35, 1 ;  /* 0x3f800000237b7421 */ /* 0x002fe20000010100 */
[----:B--2---:R-:W-:Y:S01]  /*3500*/  @!P1 FADD.FTZ R114, RZ, R2 ;  /* 0x00000002ff729221 */ /* 0x004fe20000010000 */
[----:B------:R-:W-:Y:S01]  /*3510*/  SHF.L.U32 R2, R80, 0x1, RZ ;  /* 0x0000000150027819 */ /* 0x000fe200000006ff */
[----:B------:R-:W-:Y:S01]  /*3520*/  @!P1 FADD.FTZ R113, RZ, R3 ;  /* 0x00000003ff719221 */ /* 0x000fe20000010000 */
[----:B------:R-:W-:Y:S01]  /*3530*/  FADD.FTZ R80, R115, 1 ;  /* 0x3f80000073507421 */ /* 0x000fe20000010000 */
[----:B------:R-:W-:Y:S01]  /*3540*/  FADD.FTZ R115, R117, 1 ;  /* 0x3f80000075737421 */ /* 0x000fe20000010000 */
[----:B------:R-:W-:Y:S01]  /*3550*/  LOP3.LUT R122, R2, 0xe, RZ, 0xc0, !PT ;  /* 0x0000000e027a7812 */ /* 0x000fe200078ec0ff */
[----:B------:R-:W1:Y:S01]  /*3560*/  SHFL.BFLY PT, R3, R114, 0x2, 0x1f ;  /* 0x0c401f0072037f89 */ /* 0x000e6200000e0000 */
[----:B------:R-:W-:-:S02]  /*3570*/  FADD.FTZ R117, -R91, 1 ;  /* 0x3f8000005b757421 */ /* 0x000fc40000010100 */
[----:B------:R-:W-:Y:S01]  /*3580*/  IADD3 R79, -R122, R79, RZ ;  /* 0x0000004f7a4f7210 */ /* 0x000fe20007ffe1ff */
[----:B------:R-:W2:Y:S01]  /*3590*/  SHFL.BFLY PT, R2, R113, 0x2, 0x1f ;  /* 0x0c401f0071027f89 */ /* 0x000ea200000e0000 */
[----:B------:R-:W-:Y:S01]  /*35a0*/  FFMA.FTZ R122, R25, R124, 1 ;  /* 0x3f800000197a7423 */ /* 0x000fe2000001007c */
[----:B------:R-:W-:Y:S01]  /*35b0*/  FADD.FTZ R124, -R93, 1 ;  /* 0x3f8000005d7c7421 */ /* 0x000fe20000010100 */
[----:B------:R-:W-:Y:S01]  /*35c0*/  FADD.FTZ R25, -R99, 1 ;  /* 0x3f80000063197421 */ /* 0x000fe20000010100 */
[----:B------:R-:W4:Y:S01]  /*35d0*/  MUFU.RCP R80, R80 ;  /* 0x0000005000507308 */ /* 0x000f220000001000 */
[----:B------:R-:W-:Y:S01]  /*35e0*/  FMUL.FTZ R122, R85, R122 ;  /* 0x0000007a557a7220 */ /* 0x000fe20000410000 */
[----:B------:R-:W-:Y:S01]  /*35f0*/  FFMA.FTZ R124, R83, R124, 1 ;  /* 0x3f800000537c7423 */ /* 0x000fe2000001007c */
[----:B------:R-:W-:Y:S01]  /*3600*/  FADD.FTZ R83, R118, 1 ;  /* 0x3f80000076537421 */ /* 0x000fe20000010000 */
[----:B------:R-:W-:Y:S01]  /*3610*/  FFMA.FTZ R118, R89, R25, 1 ;  /* 0x3f80000059767423 */ /* 0x000fe20000010019 */
[----:B------:R-:W-:Y:S01]  /*3620*/  FADD.FTZ R25, -R97, 1 ;  /* 0x3f80000061197421 */ /* 0x000fe20000010100 */
[----:B------:R-:W-:Y:S01]  /*3630*/  FADD.FTZ R89, -R103, 1 ;  /* 0x3f80000067597421 */ /* 0x000fe20000010100 */
[----:B------:R-:W-:Y:S01]  /*3640*/  @!P2 LOP3.LUT R85, R104, 0xfffffff8, RZ, 0xc0, !PT ;  /* 0xfffffff86855a812 */ /* 0x000fe200078ec0ff */
[----:B------:R-:W5:Y:S01]  /*3650*/  MUFU.RCP R115, R115 ;  /* 0x0000007300737308 */ /* 0x000f620000001000 */
[----:B------:R-:W-:Y:S01]  /*3660*/  FFMA.FTZ R100, R100, R25, 1 ;  /* 0x3f80000064647423 */ /* 0x000fe20000010019 */
[----:B------:R-:W-:Y:S01]  /*3670*/  FADD.FTZ R25, -R101, 1 ;  /* 0x3f80000065197421 */ /* 0x000fe20000010100 */
[----:B------:R-:W-:Y:S01]  /*3680*/  FFMA.FTZ R95, R95, R89, 1 ;  /* 0x3f8000005f5f7423 */ /* 0x000fe20000010059 */
[----:B------:R-:W-:Y:S01]  /*3690*/  FADD.FTZ R89, R119, 1 ;  /* 0x3f80000077597421 */ /* 0x000fe20000010000 */
[----:B------:R-:W-:Y:S01]  /*36a0*/  FFMA.FTZ R87, R87, R117, 1 ;  /* 0x3f80000057577423 */ /* 0x000fe20000010075 */
[----:B------:R-:W-:Y:S01]  /*36b0*/  FADD.FTZ R117, -R120, 1 ;  /* 0x3f80000078757421 */ /* 0x000fe20000010100 */
[----:B------:R-:W-:Y:S01]  /*36c0*/  FMUL.FTZ R118, R99, R118 ;  /* 0x0000007663767220 */ /* 0x000fe20000410000 */
[----:B-1----:R-:W-:Y:S01]  /*36d0*/  FADD.FTZ R3, R3, R114 ;  /* 0x0000007203037221 */ /* 0x002fe20000010000 */
[----:B------:R-:W-:Y:S01]  /*36e0*/  FFMA.FTZ R114, R105, R25, 1 ;  /* 0x3f80000069727423 */ /* 0x000fe20000010019 */
[----:B------:R-:W1:Y:S01]  /*36f0*/  MUFU.RCP R89, R89 ;  /* 0x0000005900597308 */ /* 0x000e620000001000 */
[----:B------:R-:W-:Y:S01]  /*3700*/  FADD.FTZ R25, -R121, 1 ;  /* 0x3f80000079197421 */ /* 0x000fe20000010100 */
[----:B--2---:R-:W-:Y:S01]  /*3710*/  FADD.FTZ R2, R2, R113 ;  /* 0x0000007102027221 */ /* 0x004fe20000010000 */
[----:B------:R-:W2:Y:S01]  /*3720*/  SHFL.BFLY PT, R105, R3, 0x1, 0x1f ;  /* 0x0c201f0003697f89 */ /* 0x000ea200000e0000 */
[----:B------:R-:W-:Y:S01]  /*3730*/  FFMA.FTZ R33, R33, R117, 1 ;  /* 0x3f80000021217423 */ /* 0x000fe20000010075 */
[----:B---3--:R-:W-:Y:S01]  /*3740*/  FADD.FTZ R117, -R112, 1 ;  /* 0x3f80000070757421 */ /* 0x008fe20000010100 */
[----:B------:R-:W-:Y:S01]  /*3750*/  FFMA.FTZ R25, R106, R25, 1 ;  /* 0x3f8000006a197423 */ /* 0x000fe20000010019 */
[----:B------:R-:W3:Y:S01]  /*3760*/  SHFL.BFLY PT, R113, R2, 0x1, 0x1f ;  /* 0x0c201f0002717f89 */ /* 0x000ee200000e0000 */
[----:B------:R-:W-:Y:S01]  /*3770*/  FFMA.FTZ R106, R107, R123, 1 ;  /* 0x3f8000006b6a7423 */ /* 0x000fe2000001007b */
[----:B----4-:R-:W-:Y:S01]  /*3780*/  FADD.FTZ R107, -R80, 1 ;  /* 0x3f800000506b7421 */ /* 0x010fe20000010100 */
[----:B------:R-:W-:Y:S01]  /*3790*/  FFMA.FTZ R109, R109, R117, 1 ;  /* 0x3f8000006d6d7423 */ /* 0x000fe20000010075 */
[----:B-----5:R-:W-:Y:S01]  /*37a0*/  FADD.FTZ R123, -R115, 1 ;  /* 0x3f800000737b7421 */ /* 0x020fe20000010100 */
[----:B------:R-:W-:Y:S01]  /*37b0*/  FMUL.FTZ R121, R121, R25 ;  /* 0x0000001979797220 */ /* 0x000fe20000410000 */
[----:B------:R-:W-:Y:S01]  /*37c0*/  FFMA.FTZ R107, R110, R107, 1 ;  /* 0x3f8000006e6b7423 */ /* 0x000fe2000001006b */
[----:B------:R-:W4:Y:S01]  /*37d0*/  MUFU.RCP R83, R83 ;  /* 0x0000005300537308 */ /* 0x000f220000001000 */
[----:B------:R-:W-:Y:S01]  /*37e0*/  FFMA.FTZ R110, R37, R123, 1 ;  /* 0x3f800000256e7423 */ /* 0x000fe2000001007b */
[----:B------:R-:W-:Y:S01]  /*37f0*/  FMUL.FTZ R106, R35, R106 ;  /* 0x0000006a236a7220 */ /* 0x000fe20000410000 */
[----:B-1----:R-:W-:Y:S01]  /*3800*/  FADD.FTZ R117, -R89, 1 ;  /* 0x3f80000059757421 */ /* 0x002fe20000010100 */
[----:B------:R-:W-:Y:S01]  /*3810*/  SHF.L.U32 R35, R12, 0x10, RZ ;  /* 0x000000100c237819 */ /* 0x000fe200000006ff */
[----:B------:R-:W-:Y:S01]  /*3820*/  FMUL.FTZ R33, R120, R33 ;  /* 0x0000002178217220 */ /* 0x000fe20000410000 */
[----:B------:R-:W-:Y:S01]  /*3830*/  FMUL.FTZ R114, R101, R114 ;  /* 0x0000007265727220 */ /* 0x000fe20000410000 */
[----:B------:R-:W-:Y:S01]  /*3840*/  FFMA.FTZ R37, R24, R117, 1 ;  /* 0x3f80000018257423 */ /* 0x000fe20000010075 */
[----:B------:R-:W-:Y:S01]  /*3850*/  LEA R24, R79, UR5, 0x3 ;  /* 0x000000054f187c11 */ /* 0x000fe2000f8e18ff */
[----:B------:R-:W-:Y:S01]  /*3860*/  FMUL.FTZ R122, R35, R122 ;  /* 0x0000007a237a7220 */ /* 0x000fe20000410000 */
[----:B------:R-:W-:Y:S01]  /*3870*/  FMUL.FTZ R35, R14, R33 ;  /* 0x000000210e237220 */ /* 0x000fe20000410000 */
[----:B------:R-:W-:Y:S01]  /*3880*/  FADD.FTZ R119, -R108, 1 ;  /* 0x3f8000006c777421 */ /* 0x000fe20000010100 */
[----:B------:R-:W-:Y:S01]  /*3890*/  FMUL.FTZ R95, R103, R95 ;  /* 0x0000005f675f7220 */ /* 0x000fe20000410000 */
[----:B--2---:R-:W-:Y:S01]  /*38a0*/  FADD.FTZ R105, R3, R105 ;  /* 0x0000006903697221 */ /* 0x004fe20000010000 */
[----:B------:R-:W-:Y:S01]  /*38b0*/  FMUL.FTZ R110, R115, R110 ;  /* 0x0000006e736e7220 */ /* 0x000fe20000410000 */
[----:B------:R-:W-:Y:S01]  /*38c0*/  FMUL.FTZ R124, R93, R124 ;  /* 0x0000007c5d7c7220 */ /* 0x000fe20000410000 */
[----:B------:R-:W-:Y:S01]  /*38d0*/  FMUL.FTZ R87, R91, R87 ;  /* 0x000000575b577220 */ /* 0x000fe20000410000 */
[----:B---3--:R-:W-:Y:S01]  /*38e0*/  FADD.FTZ R3, R2, R113 ;  /* 0x0000007102037221 */ /* 0x008fe20000010000 */
[----:B------:R-:W-:Y:S01]  /*38f0*/  @!P2 FMUL.FTZ R2, R105, 9.7656251455191522837e-05 ;  /* 0x38cccccd6902a820 */ /* 0x000fe20000410000 */
[----:B------:R-:W-:-:S02]  /*3900*/  IMAD.U32 R12, R13, 0x10000, RZ ;  /* 0x000100000d0c7824 */ /* 0x000fc400078e00ff */
[----:B------:R-:W-:Y:S01]  /*3910*/  FMUL.FTZ R100, R97, R100 ;  /* 0x0000006461647220 */ /* 0x000fe20000410000 */
[----:B------:R-:W-:Y:S01]  /*3920*/  @!P2 FMUL.FTZ R3, R3, 9.7656251455191522837e-05 ;  /* 0x38cccccd0303a820 */ /* 0x000fe20000410000 */
[----:B------:R-:W-:Y:S01]  /*3930*/  FFMA.FTZ R111, R111, R119, 1 ;  /* 0x3f8000006f6f7423 */ /* 0x000fe20000010077 */
[----:B------:R-:W-:Y:S01]  /*3940*/  FMUL.FTZ R124, R71, R124 ;  /* 0x0000007c477c7220 */ /* 0x000fe20000410000 */
[----:B------:R-:W-:Y:S01]  /*3950*/  FMUL.FTZ R87, R12, R87 ;  /* 0x000000570c577220 */ /* 0x000fe20000410000 */
[----:B----4-:R-:W-:Y:S01]  /*3960*/  FADD.FTZ R119, -R83, 1 ;  /* 0x3f80000053777421 */ /* 0x010fe20000010100 */
[----:B------:R1:W-:Y:S01]  /*3970*/  @!P2 STS.64 [R85+UR5], R2 ;  /* 0x000000025500a988 */ /* 0x0003e20008000a05 */
[----:B------:R-:W-:Y:S01]  /*3980*/  FMUL.FTZ R111, R108, R111 ;  /* 0x0000006f6c6f7220 */ /* 0x000fe20000410000 */
[----:B------:R-:W-:Y:S01]  /*3990*/  FMUL.FTZ R109, R112, R109 ;  /* 0x0000006d706d7220 */ /* 0x000fe20000410000 */
[----:B------:R-:W-:Y:S01]  /*39a0*/  FFMA.FTZ R116, R116, R119, 1 ;  /* 0x3f80000074747423 */ /* 0x000fe20000010077 */
[----:B------:R-:W-:Y:S01]  /*39b0*/  BAR.SYNC.DEFER_BLOCKING 0x0 ;  /* 0x0000000000007b1d */ /* 0x000fe20000010000 */
[----:B------:R-:W-:Y:S01]  /*39c0*/  FMUL.FTZ R107, R80, R107 ;  /* 0x0000006b506b7220 */ /* 0x000fe20000410000 */
[----:B------:R-:W-:Y:S01]  /*39d0*/  FMUL.FTZ R37, R89, R37 ;  /* 0x0000002559257220 */ /* 0x000fe20000410000 */
[----:B------:R-:W-:Y:S01]  /*39e0*/  FMUL.FTZ R116, R83, R116 ;  /* 0x0000007453747220 */ /* 0x000fe20000410000 */
[----:B------:R-:W-:Y:S01]  /*39f0*/  FMUL.FTZ R75, R75, R106 ;  /* 0x0000006a4b4b7220 */ /* 0x000fe20000410000 */
[----:B------:R-:W-:Y:S01]  /*3a00*/  FMUL.FTZ R121, R16, R121 ;  /* 0x0000007910797220 */ /* 0x000fe20000410000 */
[----:B------:R-:W-:Y:S01]  /*3a10*/  FMUL.FTZ R109, R72, R109 ;  /* 0x0000006d486d7220 */ /* 0x000fe20000410000 */
[----:B------:R-:W-:Y:S01]  /*3a20*/  FMUL.FTZ R107, R18, R107 ;  /* 0x0000006b126b7220 */ /* 0x000fe20000410000 */
[----:B-1----:R-:W-:Y:S01]  /*3a30*/  SHF.L.U32 R3, R78, 0x10, RZ ;  /* 0x000000104e037819 */ /* 0x002fe200000006ff */
[----:B------:R-:W-:Y:S01]  /*3a40*/  FMUL.FTZ R73, R73, R116 ;  /* 0x0000007449497220 */ /* 0x000fe20000410000 */
[----:B------:R-:W-:-:S02]  /*3a50*/  SHF.L.U32 R2, R77, 0x10, RZ ;  /* 0x000000104d027819 */ /* 0x000fc400000006ff */
[----:B------:R-:W-:Y:S01]  /*3a60*/  MOV R80, R0 ;  /* 0x0000000000507202 */ /* 0x000fe20000000f00 */
[----:B------:R-:W-:Y:S01]  /*3a70*/  FMUL.FTZ R118, R3, R118 ;  /* 0x0000007603767220 */ /* 0x000fe20000410000 */
[----:B------:R-:W-:Y:S01]  /*3a80*/  SHF.L.U32 R3, R76, 0x10, RZ ;  /* 0x000000104c037819 */ /* 0x000fe200000006ff */
[----:B------:R-:W-:Y:S01]  /*3a90*/  FMUL.FTZ R95, R2, R95 ;  /* 0x0000005f025f7220 */ /* 0x000fe20000410000 */
[----:B------:R-:W-:Y:S01]  /*3aa0*/  SHF.L.U32 R2, R17, 0x10, RZ ;  /* 0x0000001011027819 */ /* 0x000fe200000006ff */
[----:B------:R-:W-:Y:S02]  /*3ab0*/  FMUL.FTZ R17, R15, R100 ;  /* 0x000000640f117220 */ /* 0x000fe40000410000 */
[----:B------:R-:W-:Y:S01]  /*3ac0*/  FMUL.FTZ R33, R3, R114 ;  /* 0x0000007203217220 */ /* 0x000fe20000410000 */
[----:B------:R-:W-:Y:S01]  /*3ad0*/  SHF.L.U32 R3, R74, 0x10, RZ ;  /* 0x000000104a037819 */ /* 0x000fe200000006ff */
[----:B------:R-:W-:Y:S01]  /*3ae0*/  FMUL.FTZ R111, R2, R111 ;  /* 0x0000006f026f7220 */ /* 0x000fe20000410000 */
[----:B------:R-:W-:Y:S01]  /*3af0*/  SHF.L.U32 R2, R19, 0x10, RZ ;  /* 0x0000001013027819 */ /* 0x000fe200000006ff */
[----:B------:R-:W1:Y:S02]  /*3b00*/  LDS.64 R24, [R24] ;  /* 0x0000000018187984 */ /* 0x000e640000000a00 */
[----:B------:R-:W-:-:S02]  /*3b10*/  FMUL.FTZ R13, R3, R110 ;  /* 0x0000006e030d7220 */ /* 0x000fc40000410000 */
[----:B------:R-:W-:Y:S01]  /*3b20*/  FMUL.FTZ R37, R2, R37 ;  /* 0x0000002502257220 */ /* 0x000fe20000410000 */
[----:B------:R-:W-:Y:S01]  /*3b30*/  IADD3 R2, P0, R62, UR12, RZ ;  /* 0x0000000c3e027c10 */ /* 0x000fe2000ff1e0ff */
[--C-:B-1----:R-:W-:Y:S01]  /*3b40*/  FFMA.FTZ R15, R81, R35, -R24.reuse ;  /* 0x00000023510f7223 */ /* 0x102fe20000010818 */
[--C-:B------:R-:W-:Y:S01]  /*3b50*/  FFMA.FTZ R35, R29, R13, -R24.reuse ;  /* 0x0000000d1d237223 */ /* 0x100fe20000010818 */
[--C-:B------:R-:W-:Y:S01]  /*3b60*/  FFMA.FTZ R3, R81, R122, -R24.reuse ;  /* 0x0000007a51037223 */ /* 0x100fe20000010818 */
        /* <DEDUP_REMOVED lines=8> */
[C---:B------:R-:W-:Y:S01]  /*3bf0*/  FMUL.FTZ R26, R69.reuse, R26 ;  /* 0x0000001a451a7220 */ /* 0x040fe20000410000 */
[C---:B------:R-:W-:Y:S01]  /*3c00*/  FMUL.FTZ R3, R69.reuse, R124 ;  /* 0x0000007c45037220 */ /* 0x040fe20000410000 */
[C---:B------:R-:W-:Y:S01]  /*3c10*/  FMUL.FTZ R30, R69.reuse, R30 ;  /* 0x0000001e451e7220 */ /* 0x040fe20000410000 */
[----:B------:R-:W-:Y:S01]  /*3c20*/  FMUL.FTZ R13, R69, R82 ;  /* 0x00000052450d7220 */ /* 0x000fe20000410000 */
[--C-:B------:R-:W-:Y:S01]  /*3c30*/  FFMA.FTZ R17, R27, R17, -R24.reuse ;  /* 0x000000111b117223 */ /* 0x100fe20000010818 */
[--C-:B------:R-:W-:Y:S01]  /*3c40*/  FFMA.FTZ R33, R31, R33, -R24.reuse ;  /* 0x000000211f217223 */ /* 0x100fe20000010818 */
[--C-:B------:R-:W-:Y:S01]  /*3c50*/  FFMA.FTZ R75, R29, R75, -R24.reuse ;  /* 0x0000004b1d4b7223 */ /* 0x100fe20000010818 */
[----:B------:R-:W-:Y:S01]  /*3c60*/  FFMA.FTZ R32, R32, -R25, R15 ;  /* 0x8000001920207223 */ /* 0x000fe2000001000f */
[----:B------:R-:W-:Y:S01]  /*3c70*/  FFMA.FTZ R86, -R25, R86, R95 ;  /* 0x0000005619567223 */ /* 0x000fe2000001015f */
[--C-:B------:R-:W-:Y:S01]  /*3c80*/  FFMA.FTZ R19, R81, R121, -R24.reuse ;  /* 0x0000007951137223 */ /* 0x100fe20000010818 */
[--C-:B------:R-:W-:Y:S01]  /*3c90*/  FFMA.FTZ R29, R27, R111, -R24.reuse ;  /* 0x0000006f1b1d7223 */ /* 0x100fe20000010818 */
[--C-:B------:R-:W-:Y:S01]  /*3ca0*/  FFMA.FTZ R81, R81, R107, -R24.reuse ;  /* 0x0000006b51517223 */ /* 0x100fe20000010818 */
[--C-:B------:R-:W-:Y:S01]  /*3cb0*/  FFMA.FTZ R27, R27, R37, -R24.reuse ;  /* 0x000000251b1b7223 */ /* 0x100fe20000010818 */
[C-C-:B------:R-:W-:Y:S01]  /*3cc0*/  FFMA.FTZ R109, R31.reuse, R109, -R24.reuse ;  /* 0x0000006d1f6d7223 */ /* 0x140fe20000010818 */
[----:B------:R-:W-:Y:S01]  /*3cd0*/  FFMA.FTZ R24, R31, R73, -R24 ;  /* 0x000000491f187223 */ /* 0x000fe20000010818 */
[-C--:B------:R-:W-:Y:S01]  /*3ce0*/  FFMA.FTZ R84, R84, -R25.reuse, R17 ;  /* 0x8000001954547223 */ /* 0x080fe20000010011 */
[----:B------:R-:W-:Y:S01]  /*3cf0*/  FFMA.FTZ R88, -R25, R88, R33 ;  /* 0x0000005819587223 */ /* 0x000fe20000010121 */
[----:B------:R-:W-:Y:S01]  /*3d00*/  F2FP.BF16.F32.PACK_AB R26, R3, R26 ;  /* 0x0000001a031a723e */ /* 0x000fe200000010ff */
[----:B------:R-:W-:Y:S01]  /*3d10*/  FMUL.FTZ R32, R69, R32 ;  /* 0x0000002045207220 */ /* 0x000fe20000410000 */
[----:B------:R-:W-:Y:S01]  /*3d20*/  F2FP.BF16.F32.PACK_AB R30, R13, R30 ;  /* 0x0000001e0d1e723e */ /* 0x000fe200000010ff */
[----:B------:R-:W-:Y:S01]  /*3d30*/  FMUL.FTZ R13, R69, R86 ;  /* 0x00000056450d7220 */ /* 0x000fe20000410000 */
        /* <DEDUP_REMOVED lines=8> */
[----:B------:R-:W-:Y:S01]  /*3dc0*/  IADD3.X R3, R65, UR13, RZ, P0, !PT ;  /* 0x0000000d41037c10 */ /* 0x000fe200087fe4ff */
[C---:B------:R-:W-:Y:S01]  /*3dd0*/  FMUL.FTZ R84, R69.reuse, R84 ;  /* 0x0000005445547220 */ /* 0x040fe20000410000 */
[C---:B------:R-:W-:Y:S01]  /*3de0*/  FMUL.FTZ R15, R69.reuse, R88 ;  /* 0x00000058450f7220 */ /* 0x040fe20000410000 */
[----:B------:R-:W-:Y:S01]  /*3df0*/  PRMT R12, R26, 0x7632, R12 ;  /* 0x000076321a0c7816 */ /* 0x000fe2000000000c */
[C---:B------:R-:W-:Y:S01]  /*3e00*/  FMUL.FTZ R34, R69.reuse, R34 ;  /* 0x0000002245227220 */ /* 0x040fe20000410000 */
[----:B------:R-:W-:Y:S01]  /*3e10*/  IADD3 R68, P0, R68, UR12, RZ ;  /* 0x0000000c44447c10 */ /* 0x000fe2000ff1e0ff */
[----:B------:R-:W-:Y:S01]  /*3e20*/  FMUL.FTZ R17, R69, R92 ;  /* 0x0000005c45117220 */ /* 0x000fe20000410000 */
[----:B------:R-:W-:Y:S01]  /*3e30*/  F2FP.BF16.F32.PACK_AB R32, R13, R32 ;  /* 0x000000200d20723e */ /* 0x000fe200000010ff */
[C---:B------:R-:W-:Y:S01]  /*3e40*/  FMUL.FTZ R90, R69.reuse, R90 ;  /* 0x0000005a455a7220 */ /* 0x040fe20000410000 */
[----:B------:R-:W-:Y:S01]  /*3e50*/  PRMT R13, R30, 0x7632, R13 ;  /* 0x000076321e0d7816 */ /* 0x000fe2000000000d */
[C---:B------:R-:W-:Y:S01]  /*3e60*/  FMUL.FTZ R19, R69.reuse, R96 ;  /* 0x0000006045137220 */ /* 0x040fe20000410000 */
[C---:B------:R-:W-:Y:S01]  /*3e70*/  FMUL.FTZ R94, R69.reuse, R94 ;  /* 0x0000005e455e7220 */ /* 0x040fe20000410000 */
[C---:B------:R-:W-:Y:S01]  /*3e80*/  FMUL.FTZ R25, R69.reuse, R36 ;  /* 0x0000002445197220 */ /* 0x040fe20000410000 */
[C---:B------:R-:W-:Y:S01]  /*3e90*/  FMUL.FTZ R102, R69.reuse, R102 ;  /* 0x0000006645667220 */ /* 0x040fe20000410000 */
[----:B------:R-:W-:Y:S01]  /*3ea0*/  FMUL.FTZ R27, R69, R24 ;  /* 0x00000018451b7220 */ /* 0x000fe20000410000 */
[----:B------:R1:W-:Y:S01]  /*3eb0*/  STG.E.U16 desc[UR8][R2.64+0x2], R12 ;  /* 0x0000020c02007986 */ /* 0x0003e2000c101508 */
[----:B------:R-:W-:-:S02]  /*3ec0*/  IADD3.X R69, R63, UR13, RZ, P0, !PT ;  /* 0x0000000d3f457c10 */ /* 0x000fc400087fe4ff */
[----:B------:R-:W-:Y:S01]  /*3ed0*/  F2FP.BF16.F32.PACK_AB R84, R15, R84 ;  /* 0x000000540f54723e */ /* 0x000fe200000010ff */
[----:B------:R-:W-:Y:S01]  /*3ee0*/  STG.E.U16 desc[UR8][R2.64], R26 ;  /* 0x0000001a02007986 */ /* 0x000fe2000c101508 */
[----:B------:R-:W-:Y:S02]  /*3ef0*/  PRMT R14, R32, 0x7632, R14 ;  /* 0x00007632200e7816 */ /* 0x000fe4000000000e */
[----:B------:R-:W-:Y:S01]  /*3f00*/  F2FP.BF16.F32.PACK_AB R34, R17, R34 ;  /* 0x000000221122723e */ /* 0x000fe200000010ff */
[----:B------:R-:W-:Y:S01]  /*3f10*/  STG.E.U16 desc[UR8][R2.64+0x4], R30 ;  /* 0x0000041e02007986 */ /* 0x000fe2000c101508 */
[----:B------:R-:W-:Y:S02]  /*3f20*/  F2FP.BF16.F32.PACK_AB R90, R19, R90 ;  /* 0x0000005a135a723e */ /* 0x000fe400000010ff */
[----:B------:R-:W-:Y:S01]  /*3f30*/  F2FP.BF16.F32.PACK_AB R94, R25, R94 ;  /* 0x0000005e195e723e */ /* 0x000fe200000010ff */
[----:B------:R2:W-:Y:S01]  /*3f40*/  STG.E.U16 desc[UR8][R2.64+0x6], R13 ;  /* 0x0000060d02007986 */ /* 0x0005e2000c101508 */
[----:B-1----:R-:W-:-:S02]  /*3f50*/  IADD3 R12, P0, R67, UR12, RZ ;  /* 0x0000000c430c7c10 */ /* 0x002fc4000ff1e0ff */
[----:B------:R-:W-:Y:S01]  /*3f60*/  F2FP.BF16.F32.PACK_AB R102, R27, R102 ;  /* 0x000000661b66723e */ /* 0x000fe200000010ff */
[----:B------:R1:W-:Y:S01]  /*3f70*/  STG.E.U16 desc[UR8][R68.64+0x2], R14 ;  /* 0x0000020e44007986 */ /* 0x0003e2000c101508 */
[----:B------:R-:W-:-:S03]  /*3f80*/  PRMT R33, R94, 0x7632, R33 ;  /* 0x000076325e217816 */ /* 0x000fc60000000021 */
[----:B------:R-:W-:Y:S01]  /*3f90*/  STG.E.U16 desc[UR8][R68.64], R32 ;  /* 0x0000002044007986 */ /* 0x000fe2000c101508 */
[----:B--2---:R-:W-:-:S03]  /*3fa0*/  PRMT R3, R84, 0x7632, R3 ;  /* 0x0000763254037816 */ /* 0x004fc60000000003 */
[----:B------:R-:W-:Y:S01]  /*3fb0*/  STG.E.U16 desc[UR8][R68.64+0x4], R84 ;  /* 0x0000045444007986 */ /* 0x000fe2000c101508 */
[----:B------:R-:W-:Y:S02]  /*3fc0*/  IADD3.X R13, R61, UR13, RZ, P0, !PT ;  /* 0x0000000d3d0d7c10 */ /* 0x000fe400087fe4ff */
[----:B------:R-:W-:Y:S01]  /*3fd0*/  IADD3 R66, P0, R66, UR12, RZ ;  /* 0x0000000c42427c10 */ /* 0x000fe2000ff1e0ff */
[----:B------:R2:W-:Y:S01]  /*3fe0*/  STG.E.U16 desc[UR8][R68.64+0x6], R3 ;  /* 0x0000060344007986 */ /* 0x0005e2000c101508 */
[----:B------:R-:W-:Y:S02]  /*3ff0*/  PRMT R2, R34, 0x7632, R2 ;  /* 0x0000763222027816 */ /* 0x000fe40000000002 */
[----:B-1----:R-:W-:Y:S01]  /*4000*/  PRMT R14, R90, 0x7632, R14 ;  /* 0x000076325a0e7816 */ /* 0x002fe2000000000e */
[----:B------:R1:W-:Y:S01]  /*4010*/  STG.E.U16 desc[UR8][R12.64], R34 ;  /* 0x000000220c007986 */ /* 0x0003e2000c101508 */
[----:B------:R-:W-:Y:S02]  /*4020*/  IADD3.X R67, R64, UR13, RZ, P0, !PT ;  /* 0x0000000d40437c10 */ /* 0x000fe400087fe4ff */
[----:B------:R-:W-:Y:S01]  /*4030*/  ISETP.GE.U32.AND P0, PT, R0, UR11, PT ;  /* 0x0000000b00007c0c */ /* 0x000fe2000bf06070 */
[----:B------:R1:W-:Y:S03]  /*4040*/  STG.E.U16 desc[UR8][R12.64+0x2], R2 ;  /* 0x000002020c007986 */ /* 0x0003e6000c101508 */
[----:B------:R-:W-:Y:S01]  /*4050*/  ISETP.GE.AND.EX P0, PT, R70, UR7, PT, P0 ;  /* 0x0000000746007c0c */ /* 0x000fe2000bf06300 */
[----:B------:R1:W-:Y:S01]  /*4060*/  STG.E.U16 desc[UR8][R12.64+0x4], R90 ;  /* 0x0000045a0c007986 */ /* 0x0003e2000c101508 */
[----:B--2---:R-:W-:-:S03]  /*4070*/  PRMT R3, R102, 0x7632, R3 ;  /* 0x0000763266037816 */ /* 0x004fc60000000003 */
[----:B------:R1:W-:Y:S04]  /*4080*/  STG.E.U16 desc[UR8][R12.64+0x6], R14 ;  /* 0x0000060e0c007986 */ /* 0x0003e8000c101508 */
[----:B------:R1:W-:Y:S04]  /*4090*/  STG.E.U16 desc[UR8][R66.64], R94 ;  /* 0x0000005e42007986 */ /* 0x0003e8000c101508 */
[----:B------:R1:W-:Y:S04]  /*40a0*/  STG.E.U16 desc[UR8][R66.64+0x2], R33 ;  /* 0x0000022142007986 */ /* 0x0003e8000c101508 */
[----:B------:R1:W-:Y:S04]  /*40b0*/  STG.E.U16 desc[UR8][R66.64+0x4], R102 ;  /* 0x0000046642007986 */ /* 0x0003e8000c101508 */
[----:B------:R1:W-:Y:S01]  /*40c0*/  STG.E.U16 desc[UR8][R66.64+0x6], R3 ;  /* 0x0000060342007986 */ /* 0x0003e2000c101508 */
[----:B------:R-:W-:Y:S05]  /*40d0*/  @!P0 BRA `(.L_x_584) ;  /* 0xffffffc400788947 */ /* 0x000fea000383ffff */
.L_x_573:
[----:B------:R-:W2:Y:S02]  /*40e0*/  S2UR UR6, SR_CTAID.Y ;  /* 0x00000000000679c3 */ /* 0x000ea40000002600 */
[----:B--2---:R-:W-:Y:S02]  /*40f0*/  USHF.R.U32.HI UR5, URZ, 0x1, UR6 ;  /* 0x000000013f057899 */ /* 0x004fe40008011606 */
[----:B------:R-:W-:Y:S02]  /*4100*/  ULOP3.LUT UR6, UR6, 0x7, URZ, 0xc0, !UPT ;  /* 0x0000000706067892 */ /* 0x000fe4000f8ec03f */
[----:B------:R-:W-:Y:S02]  /*4110*/  ULOP3.LUT UR5, UR5, 0x7fffffc, URZ, 0xc0, !UPT ;  /* 0x07fffffc05057892 */ /* 0x000fe4000f8ec03f */
[----:B------:R-:W-:-:S04]  /*4120*/  UIMAD UR6, UR6, 0x140, URZ ;  /* 0x00000140060678a4 */ /* 0x000fc8000f8e023f */
[----:B------:R-:W-:Y:S01]  /*4130*/  IADD3 R39, R39, UR5, RZ ;  /* 0x0000000527277c10 */ /* 0x000fe2000fffe0ff */
[----:B------:R-:W-:-:S03]  /*4140*/  UIADD3 UR10, UR6, 0x140, URZ ;  /* 0x00000140060a7890 */ /* 0x000fc6000fffe03f */
[----:B------:R-:W-:-:S04]  /*4150*/  LEA R39, R39, UR6, 0x5 ;  /* 0x0000000627277c11 */ /* 0x000fc8000f8e28ff */
[----:B------:R-:W-:-:S13]  /*4160*/  ISETP.GE.AND P0, PT, R39, UR10, PT ;  /* 0x0000000a27007c0c */ /* 0x000fda000bf06270 */
[----:B------:R-:W-:Y:S05]  /*4170*/  @P0 EXIT ;  /* 0x000000000000094d */ /* 0x000fea0003800000 */
[----:B0-----:R-:W0:Y:S01]  /*4180*/  LDC.64 R20, c[0x0][0x258] ;  /* 0x00009600ff147b82 */ /* 0x001e220000000a00 */
[----:B------:R-:W1:Y:S01]  /*4190*/  S2R R0, SR_TID.X ;  /* 0x0000000000007919 */ /* 0x000e620000002100 */
[----:B------:R-:W-:-:S06]  /*41a0*/  UMOV UR4, 0x400 ;  /* 0x0000040000047882 */ /* 0x000fcc0000000000 */
[----:B------:R-:W2:Y:S01]  /*41b0*/  S2UR UR5, SR_CgaCtaId ;  /* 0x00000000000579c3 */ /* 0x000ea20000008800 */
[----:B0-----:R-:W-:Y:S02]  /*41c0*/  LOP3.LUT R4, RZ, R20, RZ, 0x33, !PT ;  /* 0x00000014ff047212 */ /* 0x001fe400078e33ff */
[----:B------:R-:W-:Y:S02]  /*41d0*/  LOP3.LUT R5, RZ, R21, RZ, 0x33, !PT ;  /* 0x00000015ff057212 */ /* 0x000fe400078e33ff */
[----:B------:R-:W-:-:S04]  /*41e0*/  ISETP.GT.U32.AND P0, PT, R4, -0x5, PT ;  /* 0xfffffffb0400780c */ /* 0x000fc80003f04070 */
[C---:B------:R-:W-:Y:S01]  /*41f0*/  ISETP.GT.AND.EX P0, PT, R5.reuse, -0x1, PT, P0 ;  /* 0xffffffff0500780c */ /* 0x040fe20003f04300 */
[----:B--2---:R-:W-:Y:S01]  /*4200*/  ULEA UR6, UR5, UR4, 0x18 ;  /* 0x0000000405067291 */ /* 0x004fe2000f8ec03f */
[----:B-1----:R-:W-:Y:S02]  /*4210*/  SHF.R.U32.HI R2, RZ, 0x5, R0 ;  /* 0x00000005ff027819 */ /* 0x002fe40000011600 */
[----:B------:R-:W-:Y:S01]  /*4220*/  SEL R4, R4, 0xfffffffb, P0 ;  /* 0xfffffffb04047807 */ /* 0x000fe20000000000 */
[----:B------:R-:W-:Y:S01]  /*4230*/  ULDC.64 UR4, c[0x0][0x260] ;  /* 0x0000980000047ab9 */ /* 0x000fe20000000a00 */
[----:B------:R-:W-:Y:S01]  /*4240*/  SEL R5, R5, 0xffffffff, P0 ;  /* 0xffffffff05057807 */ /* 0x000fe20000000000 */
[----:B------:R-:W-:Y:S01]  /*4250*/  IMAD.SHL.U32 R7, R2, 0x2, RZ ;  /* 0x0000000202077824 */ /* 0x000fe200078e00ff */
[C---:B------:R-:W-:Y:S01]  /*4260*/  SHF.L.U32 R3, R4.reuse, 0x2, RZ ;  /* 0x0000000204037819 */ /* 0x040fe200000006ff */
[----:B------:R-:W-:Y:S01]  /*4270*/  UIADD3 UR4, UP0, UR4, 0x65000, URZ ;  /* 0x0006500004047890 */ /* 0x000fe2000ff1e03f */
[----:B------:R-:W-:-:S02]  /*4280*/  SHF.L.U64.HI R4, R4, 0x2, R5 ;  /* 0x0000000204047819 */ /* 0x000fc40000010205 */
[----:B------:R-:W-:Y:S01]  /*4290*/  MOV R5, 0xffffffff ;  /* 0xffffffff00057802 */ /* 0x000fe20000000f00 */
[----:B------:R-:W-:Y:S01]  /*42a0*/  UIADD3.X UR5, URZ, UR5, URZ, UP0, !UPT ;  /* 0x000000053f057290 */ /* 0x000fe200087fe43f */
[----:B------:R-:W-:Y:S02]  /*42b0*/  IADD3 R3, P0, P1, -R3, -0x5, -R2 ;  /* 0xfffffffb03037810 */ /* 0x000fe4000791e902 */
[----:B------:R-:W-:Y:S02]  /*42c0*/  LEA R12, R2, UR6, 0x7 ;  /* 0x00000006020c7c11 */ /* 0x000fe4000f8e38ff */
[----:B------:R-:W-:Y:S02]  /*42d0*/  IADD3.X R4, ~R4, -0x1, R5, P0, P1 ;  /* 0xffffffff04047810 */ /* 0x000fe400007e2505 */
[--C-:B------:R-:W-:Y:S02]  /*42e0*/  SHF.R.U32.HI R5, RZ, 0x4, R0.reuse ;  /* 0x00000004ff057819 */ /* 0x100fe40000011600 */
[----:B------:R-:W-:Y:S01]  /*42f0*/  LOP3.LUT R7, R7, 0x1f, R0, 0x78, !PT ;  /* 0x0000001f07077812 */ /* 0x000fe200078e7800 */
[----:B------:R-:W-:Y:S01]  /*4300*/  IMAD.WIDE.U32 R8, R4, -0x33333333, RZ ;  /* 0xcccccccd04087825 */ /* 0x000fe200078e00ff */
[----:B------:R-:W-:-:S02]  /*4310*/  IADD3 R6, R5, 0x14, RZ ;  /* 0x0000001405067810 */ /* 0x000fc40007ffe0ff */
[----:B------:R-:W-:Y:S02]  /*4320*/  LOP3.LUT R14, RZ, R5, RZ, 0x33, !PT ;  /* 0x00000005ff0e7212 */ /* 0x000fe400078e33ff */
[----:B------:R-:W-:Y:S01]  /*4330*/  VIMNMX.U32 R13, R6, 0x20, !PT ;  /* 0x00000020060d7848 */ /* 0x000fe20007fe0000 */
[----:B------:R-:W-:Y:S01]  /*4340*/  IMAD.WIDE.U32 R10, P0, R3, -0x33333334, R8 ;  /* 0xcccccccc030a7825 */ /* 0x000fe20007800008 */
[----:B------:R-:W-:Y:S02]  /*4350*/  LEA R7, R7, R12, 0x2 ;  /* 0x0000000c07077211 */ /* 0x000fe400078e10ff */
[----:B------:R-:W-:Y:S01]  /*4360*/  SHF.L.U32 R12, R0, 0x7, RZ ;  /* 0x00000007000c7819 */ /* 0x000fe200000006ff */
[----:B------:R-:W-:Y:S01]  /*4370*/  IMAD.WIDE.U32 R8, R3, -0x33333333, RZ ;  /* 0xcccccccd03087825 */ /* 0x000fe200078e00ff */
[----:B------:R-:W-:Y:S02]  /*4380*/  IADD3.X R17, RZ, RZ, RZ, P0, !PT ;  /* 0x000000ffff117210 */ /* 0x000fe400007fe4ff */
[----:B------:R-:W-:-:S02]  /*4390*/  MOV R16, R11 ;  /* 0x0000000b00107202 */ /* 0x000fc40000000f00 */
[----:B------:R-:W-:Y:S02]  /*43a0*/  IADD3 RZ, P1, R9, R10, RZ ;  /* 0x0000000a09ff7210 */ /* 0x000fe40007f3e0ff */
[----:B------:R-:W-:Y:S02]  /*43b0*/  IADD3 R8, R13, R14, RZ ;  /* 0x0000000e0d087210 */ /* 0x000fe40007ffe0ff */
[----:B------:R-:W-:Y:S01]  /*43c0*/  SHF.L.U32 R13, R0, 0x1, RZ ;  /* 0x00000001000d7819 */ /* 0x000fe200000006ff */
[----:B------:R-:W-:Y:S01]  /*43d0*/  IMAD.WIDE.U32.X R16, R4, -0x33333334, R16, P1 ;  /* 0xcccccccc04107825 */ /* 0x000fe200008e0410 */
[----:B------:R-:W-:Y:S02]  /*43e0*/  ISETP.LT.U32.AND P0, PT, R20, 0x4, PT ;  /* 0x000000041400780c */ /* 0x000fe40003f01070 */
[----:B------:R-:W-:Y:S01]  /*43f0*/  LOP3.LUT R12, R12, 0x780, RZ, 0xc0, !PT ;  /* 0x000007800c0c7812 */ /* 0x000fe200078ec0ff */
[----:B------:R-:W-:Y:S01]  /*4400*/  IMAD.WIDE.U32 R14, R8, -0x33333333, RZ ;  /* 0xcccccccd080e7825 */ /* 0x000fe200078e00ff */
[----:B------:R-:W-:-:S02]  /*4410*/  LOP3.LUT R10, R13, 0x1e, RZ, 0xc0, !PT ;  /* 0x0000001e0d0a7812 */ /* 0x000fc400078ec0ff */
[----:B------:R-:W-:Y:S01]  /*4420*/  SHF.R.U64 R24, R16, 0x3, R17 ;  /* 0x0000000310187819 */ /* 0x000fe20000001211 */
[----:B------:R-:W-:Y:S01]  /*4430*/  VIADD R18, R12, UR6 ;  /* 0x000000060c127c36 */ /* 0x000fe20008000000 */
[----:B------:R-:W-:Y:S02]  /*4440*/  IADD3 R9, R5, 0x28, RZ ;  /* 0x0000002805097810 */ /* 0x000fe40007ffe0ff */
[----:B------:R-:W-:Y:S01]  /*4450*/  ISETP.LT.AND.EX P0, PT, R21, RZ, PT, P0 ;  /* 0x000000ff1500720c */ /* 0x000fe20003f01300 */
[----:B------:R-:W-:Y:S01]  /*4460*/  VIADD R24, R24, 0x1 ;  /* 0x0000000118187836 */ /* 0x000fe20000000000 */
[-C--:B------:R-:W-:Y:S02]  /*4470*/  LOP3.LUT R13, R6, R10.reuse, RZ, 0x3c, !PT ;  /* 0x0000000a060d7212 */ /* 0x080fe400078e3cff */
[-C--:B------:R-:W-:Y:S02]  /*4480*/  LOP3.LUT R11, R5, R10.reuse, RZ, 0x3c, !PT ;  /* 0x0000000a050b7212 */ /* 0x080fe400078e3cff */
[----:B------:R-:W-:-:S02]  /*4490*/  LOP3.LUT R19, R9, R10, RZ, 0x3c, !PT ;  /* 0x0000000a09137212 */ /* 0x000fc400078e3cff */
[----:B------:R-:W-:Y:S02]  /*44a0*/  SEL R23, R20, 0x4, P0 ;  /* 0x0000000414177807 */ /* 0x000fe40000000000 */
[----:B------:R-:W-:Y:S02]  /*44b0*/  SEL R26, R21, RZ, P0 ;  /* 0x000000ff151a7207 */ /* 0x000fe40000000000 */
[----:B------:R-:W-:Y:S02]  /*44c0*/  LEA.HI R22, R15, 0x1, RZ, 0x1c ;  /* 0x000000010f167811 */ /* 0x000fe400078fe0ff */
[C---:B------:R-:W-:Y:S02]  /*44d0*/  IADD3 R16, P0, R2.reuse, 0xa, RZ ;  /* 0x0000000a02107810 */ /* 0x040fe40007f1e0ff */
[C---:B------:R-:W-:Y:S02]  /*44e0*/  IADD3 R17, P1, R2.reuse, 0x14, RZ ;  /* 0x0000001402117810 */ /* 0x040fe40007f3e0ff */
[----:B------:R-:W-:-:S02]  /*44f0*/  IADD3 R49, P2, R2, 0x1e, RZ ;  /* 0x0000001e02317810 */ /* 0x000fc40007f5e0ff */
[-C--:B------:R-:W-:Y:S02]  /*4500*/  LEA R12, R13, R18.reuse, 0x2 ;  /* 0x000000120d0c7211 */ /* 0x080fe400078e10ff */
[-C--:B------:R-:W-:Y:S02]  /*4510*/  LEA R11, R11, R18.reuse, 0x2 ;  /* 0x000000120b0b7211 */ /* 0x080fe400078e10ff */
[----:B------:R-:W-:Y:S02]  /*4520*/  LEA R13, R19, R18, 0x2 ;  /* 0x00000012130d7211 */ /* 0x000fe400078e10ff */
[----:B------:R-:W-:Y:S02]  /*4530*/  SHF.L.U64.HI R21, R23, 0x2, R26 ;  /* 0x0000000217157819 */ /* 0x000fe4000001021a */
[----:B------:R-:W-:Y:S02]  /*4540*/  MOV R14, R39 ;  /* 0x00000027000e7202 */ /* 0x000fe40000000f00 */
[----:B------:R-:W-:-:S02]  /*4550*/  LOP3.LUT R15, R0, 0x1f, RZ, 0xc0, !PT ;  /* 0x0000001f000f7812 */ /* 0x000fc400078ec0ff */
[----:B------:R-:W-:Y:S02]  /*4560*/  LOP3.LUT R47, R0, 0xf, RZ, 0xc0, !PT ;  /* 0x0000000f002f7812 */ /* 0x000fe400078ec0ff */
[----:B------:R-:W-:Y:S02]  /*4570*/  IADD3 R18, R5, 0x3c, RZ ;  /* 0x0000003c05127810 */ /* 0x000fe40007ffe0ff */
[----:B------:R-:W-:Y:S02]  /*4580*/  IADD3.X R19, RZ, RZ, RZ, P0, !PT ;  /* 0x000000ffff137210 */ /* 0x000fe400007fe4ff */
[----:B------:R-:W-:Y:S02]  /*4590*/  IADD3.X R20, RZ, RZ, RZ, P1, !PT ;  /* 0x000000ffff147210 */ /* 0x000fe40000ffe4ff */
[----:B------:R-:W-:Y:S02]  /*45a0*/  IADD3.X R53, RZ, RZ, RZ, P2, !PT ;  /* 0x000000ffff357210 */ /* 0x000fe400017fe4ff */
[----:B------:R-:W-:-:S02]  /*45b0*/  SHF.L.U32 R23, R23, 0x2, RZ ;  /* 0x0000000217177819 */ /* 0x000fc400000006ff */
[----:B------:R-:W-:Y:S02]  /*45c0*/  LOP3.LUT R22, R22, 0x3, RZ, 0xc0, !PT ;  /* 0x0000000316167812 */ /* 0x000fe400078ec0ff */
[----:B------:R-:W-:-:S07]  /*45d0*/  LOP3.LUT R24, R24, 0x3, RZ, 0xc0, !PT ;  /* 0x0000000318187812 */ /* 0x000fce00078ec0ff */
.L_x_601:
[----:B------:R-:W-:Y:S01]  /*45e0*/  ISETP.GT.U32.AND P0, PT, R23, R2, PT ;  /* 0x000000021700720c */ /* 0x000fe20003f04070 */
[----:B------:R-:W-:Y:S01]  /*45f0*/  BSSY B0, `(.L_x_585) ;  /* 0x00000a7000007945 */ /* 0x000fe20003800000 */
[----:B0-2-4-:R-:W-:Y:S01]  /*4600*/  HFMA2.MMA R25, -RZ, RZ, 0, 0 ;  /* 0x00000000ff197435 */ /* 0x015fe200000001ff */
[----:B------:R-:W-:Y:S02]  /*4610*/  MOV R52, RZ ;  /* 0x000000ff00347202 */ /* 0x000fe40000000f00 */
[----:B------:R-:W-:-:S13]  /*4620*/  ISETP.GT.AND.EX P0, PT, R21, RZ, PT, P0 ;  /* 0x000000ff1500720c */ /* 0x000fda0003f04300 */
[----:B-1-3--:R-:W-:Y:S05]  /*4630*/  @!P0 BRA `(.L_x_586) ;  /* 0x0000000800888947 */ /* 0x00afea0003800000 */
[----:B------:R-:W-:Y:S01]  /*4640*/  ISETP.NE.U32.AND P1, PT, R24, RZ, PT ;  /* 0x000000ff1800720c */ /* 0x000fe20003f25070 */
[----:B------:R-:W-:Y:S01]  /*4650*/  BSSY B1, `(.L_x_587) ;  /* 0x0000023000017945 */ /* 0x000fe20003800000 */
[----:B------:R-:W-:Y:S02]  /*4660*/  ISETP.GE.U32.AND P0, PT, R3, 0x1e, PT ;  /* 0x0000001e0300780c */ /* 0x000fe40003f06070 */
[----:B------:R-:W-:Y:S02]  /*4670*/  ISETP.NE.AND.EX P1, PT, RZ, RZ, PT, P1 ;  /* 0x000000ffff00720c */ /* 0x000fe40003f25310 */
[----:B------:R-:W-:Y:S02]  /*4680*/  IADD3 R26, P2, R15, R14, RZ ;  /* 0x0000000e0f1a7210 */ /* 0x000fe40007f5e0ff */
[----:B------:R-:W-:Y:S02]  /*4690*/  ISETP.GE.U32.AND.EX P0, PT, R4, RZ, PT, P0 ;  /* 0x000000ff0400720c */ /* 0x000fe40003f06100 */
[----:B------:R-:W-:-:S02]  /*46a0*/  MOV R52, RZ ;  /* 0x000000ff00347202 */ /* 0x000fc40000000f00 */
[----:B------:R-:W-:Y:S02]  /*46b0*/  MOV R48, R2 ;  /* 0x0000000200307202 */ /* 0x000fe40000000f00 */
[----:B------:R-:W-:Y:S02]  /*46c0*/  MOV R46, RZ ;  /* 0x000000ff002e7202 */ /* 0x000fe40000000f00 */
        /* <DEDUP_REMOVED lines=20> */
[----:B------:R-:W-:Y:S02]  /*4810*/  MOV R46, R20 ;  /* 0x00000014002e7202 */ /* 0x000fe40000000f00 */
[----:B------:R-:W-:Y:S02]  /*4820*/  @P1 MOV R48, R49 ;  /* 0x0000003100301202 */ /* 0x000fe40000000f00 */
[----:B------:R-:W-:Y:S01]  /*4830*/  @P1 MOV R46, R53 ;  /* 0x00000035002e1202 */ /* 0x000fe20000000f00 */
[----:B--2---:R-:W-:Y:S01]  /*4840*/  FADD.FTZ R25, R25, R30 ;  /* 0x0000001e19197221 */ /* 0x004fe20000010000 */
[----:B------:R-:W-:-:S03]  /*4850*/  FADD.FTZ R52, R52, R31 ;  /* 0x0000001f34347221 */ /* 0x000fc60000010000 */
[----:B---3--:R-:W-:Y:S01]  /*4860*/  @P1 FADD.FTZ R25, R25, R32 ;  /* 0x0000002019191221 */ /* 0x008fe20000010000 */
[----:B------:R-:W-:-:S07]  /*4870*/  @P1 FADD.FTZ R52, R52, R33 ;  /* 0x0000002134341221 */ /* 0x000fce0000010000 */
.L_x_588:
[----:B------:R-:W-:Y:S05]  /*4880*/  BSYNC B1 ;  /* 0x0000000000017941 */ /* 0x000fea0003800000 */
.L_x_587:
[----:B------:R-:W-:Y:S05]  /*4890*/  @!P0 BRA `(.L_x_586) ;  /* 0x0000000400f08947 */ /* 0x000fea0003800000 */
[----:B------:R-:W-:Y:S01]  /*48a0*/  SHF.L.U64.HI R29, R26, 0x1, R27 ;  /* 0x000000011a1d7819 */ /* 0x000fe2000001021b */
[----:B------:R-:W-:Y:S01]  /*48b0*/  IMAD R27, R46, 0x1400, RZ ;  /* 0x000014002e1b7824 */ /* 0x000fe200078e02ff */
[----:B------:R-:W-:Y:S01]  /*48c0*/  SHF.L.U32 R28, R26, 0x1, RZ ;  /* 0x000000011a1c7819 */ /* 0x000fe200000006ff */
[----:B------:R-:W-:Y:S01]  /*48d0*/  BSSY B1, `(.L_x_589) ;  /* 0x0000045000017945 */ /* 0x000fe20003800000 */
[----:B------:R-:W-:-:S03]  /*48e0*/  IADD3 R26, P0, -R48, R23, RZ ;  /* 0x00000017301a7210 */ /* 0x000fc60007f1e1ff */
[----:B------:R-:W-:Y:S01]  /*48f0*/  IMAD.WIDE.U32 R28, R48, 0x1400, R28 ;  /* 0x00001400301c7825 */ /* 0x000fe200078e001c */
[----:B------:R-:W-:Y:S02]  /*4900*/  ISETP.GT.U32.AND P1, PT, R26, 0x78, PT ;  /* 0x000000781a00780c */ /* 0x000fe40003f24070 */
[----:B------:R-:W-:Y:S02]  /*4910*/  IADD3.X R30, ~R46, R21, RZ, P0, !PT ;  /* 0x000000152e1e7210 */ /* 0x000fe400007fe5ff */
[----:B------:R-:W-:Y:S02]  /*4920*/  IADD3 R27, R29, R27, RZ ;  /* 0x0000001b1d1b7210 */ /* 0x000fe40007ffe0ff */
[----:B------:R-:W-:Y:S02]  /*4930*/  ISETP.GT.AND.EX P1, PT, R30, RZ, PT, P1 ;  /* 0x000000ff1e00720c */ /* 0x000fe40003f24310 */
[----:B------:R-:W-:-:S04]  /*4940*/  LEA R26, P0, R28, UR4, 0x2 ;  /* 0x000000041c1a7c11 */ /* 0x000fc8000f8010ff */
[----:B------:R-:W-:Y:S02]  /*4950*/  LEA.HI.X R27, R28, UR5, R27, 0x2, P0 ;  /* 0x000000051c1b7c11 */ /* 0x000fe400080f141b */
[----:B------:R-:W-:-:S05]  /*4960*/  PLOP3.LUT P0, PT, PT, PT, PT, 0x80, 0x0 ;  /* 0x000000000000781c */ /* 0x000fca0003f0f070 */
[----:B------:R-:W-:Y:S08]  /*4970*/  @!P1 BRA `(.L_x_590) ;  /* 0x0000000000e89947 */ /* 0x000ff00003800000 */
[----:B------:R-:W-:Y:S02]  /*4980*/  IADD3 R67, P1, R23, -0x78, RZ ;  /* 0xffffff8817437810 */ /* 0x000fe40007f3e0ff */
[----:B------:R-:W-:Y:S02]  /*4990*/  PLOP3.LUT P0, PT, PT, PT, PT, 0x8, 0x0 ;  /* 0x000000000000781c */ /* 0x000fe40003f0e170 */
[----:B------:R-:W-:-:S11]  /*49a0*/  IADD3.X R69, R21, -0x1, RZ, P1, !PT ;  /* 0xffffffff15457810 */ /* 0x000fd60000ffe4ff */
.L_x_591:
        /* <DEDUP_REMOVED lines=55> */
.L_x_590:
[----:B------:R-:W-:Y:S05]  /*4d20*/  BSYNC B1 ;  /* 0x0000000000017941 */ /* 0x000fea0003800000 */
.L_x_589:
        /* <DEDUP_REMOVED lines=35> */
.L_x_593:
[----:B------:R-:W-:Y:S05]  /*4f60*/  BSYNC B1 ;  /* 0x0000000000017941 */ /* 0x000fea0003800000 */
.L_x_592:
        /* <DEDUP_REMOVED lines=15> */
.L_x_586:
[----:B------:R-:W-:Y:S05]  /*5060*/  BSYNC B0 ;  /* 0x0000000000007941 */ /* 0x000fea0003800000 */
.L_x_585:
        /* <DEDUP_REMOVED lines=15> */
[----:B0-----:R-:W-:Y:S01]  /*5160*/  MOV R25, 0xffff ;  /* 0x0000ffff00197802 */ /* 0x001fe20000000f00 */
[----:B------:R-:W-:Y:S01]  /*5170*/  IMAD.MOV.U32 R39, RZ, RZ, 0xffff ;  /* 0x0000ffffff277424 */ /* 0x000fe200078e00ff */
[----:B------:R-:W-:Y:S02]  /*5180*/  MOV R30, 0xffff ;  /* 0x0000ffff001e7802 */ /* 0x000fe40000000f00 */
[----:B------:R-:W-:Y:S01]  /*5190*/  MOV R32, 0xffff ;  /* 0x0000ffff00207802 */ /* 0x000fe20000000f00 */
[----:B--2---:R-:W0:Y:S01]  /*51a0*/  SHFL.BFLY PT, R29, R26, 0x8, 0x101f ;  /* 0x0d101f001a1d7f89 */ /* 0x004e2200000e0000 */
[----:B------:R-:W-:-:S03]  /*51b0*/  MOV R31, 0xffff ;  /* 0x0000ffff001f7802 */ /* 0x000fc60000000f00 */
[----:B---3--:R-:W2:Y:S01]  /*51c0*/  SHFL.BFLY PT, R28, R27, 0x8, 0x101f ;  /* 0x0d101f001b1c7f89 */ /* 0x008ea200000e0000 */
[----:B0-----:R-:W-:Y:S01]  /*51d0*/  FADD.FTZ R29, R29, R26 ;  /* 0x0000001a1d1d7221 */ /* 0x001fe20000010000 */
[----:B------:R-:W-:Y:S01]  /*51e0*/  MOV R26, 0xffff ;  /* 0x0000ffff001a7802 */ /* 0x000fe20000000f00 */
[----:B--2---:R-:W-:-:S03]  /*51f0*/  FADD.FTZ R28, R28, R27 ;  /* 0x0000001b1c1c7221 */ /* 0x004fc60000010000 */
        /* <DEDUP_REMOVED lines=9> */
[----:B------:R2:W3:Y:S02]  /*5290*/  SHFL.BFLY PT, R32, R37, 0x1, 0x101f ;  /* 0x0c301f0025207f89 */ /* 0x0004e400000e0000 */
[----:B0-2---:R-:W-:-:S07]  /*52a0*/  FADD.FTZ R38, R35, R38 ;  /* 0x0000002623267221 */ /* 0x005fce0000010000 */
.L_x_610:
[----:B------:R-:W0:Y:S01]  /*52b0*/  LDC.64 R26, c[0x0][0x218] ;  /* 0x00008600ff1a7b82 */ /* 0x000e220000000a00 */
[----:B------:R-:W-:Y:S01]  /*52c0*/  ISETP.NE.AND P1, PT, R47, RZ, PT ;  /* 0x000000ff2f00720c */ /* 0x000fe20003f25270 */
[----:B---3--:R-:W-:Y:S01]  /*52d0*/  FADD.FTZ R31, R37, R32 ;  /* 0x00000020251f7221 */ /* 0x008fe20000010000 */
[----:B------:R-:W-:Y:S02]  /*52e0*/  IADD3 R25, R5, R14, RZ ;  /* 0x0000000e05197210 */ /* 0x000fe40007ffe0ff */
[----:B------:R-:W-:Y:S02]  /*52f0*/  ISETP.NE.AND P2, PT, R22, 0x1, PT ;  /* 0x000000011600780c */ /* 0x000fe40003f45270 */
[----:B------:R-:W-:Y:S01]  /*5300*/  MOV R33, R6 ;  /* 0x0000000600217202 */ /* 0x000fe20000000f00 */
[----:B------:R-:W2:Y:S06]  /*5310*/  LDC.64 R28, c[0x0][0x220] ;  /* 0x00008800ff1c7b82 */ /* 0x000eac0000000a00 */
[----:B------:R-:W-:-:S02]  /*5320*/  @!P1 F2FP.BF16.F32.PACK_AB R30, RZ, R38 ;  /* 0x00000026ff1e923e */ /* 0x000fc400000010ff */
[----:B------:R-:W-:Y:S01]  /*5330*/  @!P1 F2FP.BF16.F32.PACK_AB R31, RZ, R31 ;  /* 0x0000001fff1f923e */ /* 0x000fe200000010ff */
[----:B0-----:R-:W-:-:S05]  /*5340*/  IMAD.WIDE R26, R25, 0x2, R26 ;  /* 0x00000002191a7825 */ /* 0x001fca00078e021a */
[----:B------:R3:W-:Y:S01]  /*5350*/  @!P1 STG.E.U16 desc[UR8][R26.64], R30 ;  /* 0x0000001e1a009986 */ /* 0x0007e2000c101508 */
[----:B--2---:R-:W-:-:S05]  /*5360*/  IMAD.WIDE R28, R25, 0x2, R28 ;  /* 0x00000002191c7825 */ /* 0x004fca00078e021c */
[----:B------:R3:W-:Y:S01]  /*5370*/  @!P1 STG.E.U16 desc[UR8][R28.64], R31 ;  /* 0x0000001f1c009986 */ /* 0x0007e2000c101508 */
[----:B------:R-:W-:Y:S05]  /*5380*/  @!P2 BRA `(.L_x_596) ;  /* 0x000000040010a947 */ /* 0x000fea0003800000 */
[----:B------:R-:W-:Y:S01]  /*5390*/  HFMA2.MMA R33, -RZ, RZ, 0, 0 ;  /* 0x00000000ff217435 */ /* 0x000fe200000001ff */
[----:B------:R-:W-:Y:S01]  /*53a0*/  MOV R35, RZ ;  /* 0x000000ff00237202 */ /* 0x000fe20000000f00 */
[----:B------:R-:W-:-:S05]  /*53b0*/  UMOV UR7, 0xffff ;  /* 0x0000ffff00077882 */ /* 0x000fca0000000000 */
[----:B------:R0:W2:Y:S04]  /*53c0*/  @!P0 LDS R35, [R12+0x500] ;  /* 0x000500000c238984 */ /* 0x0000a80000000800 */
[----:B------:R0:W4:Y:S01]  /*53d0*/  @!P0 LDS R33, [R12] ;  /* 0x000000000c218984 */ /* 0x0001220000000800 */
[----:B------:R-:W-:Y:S05]  /*53e0*/  BRA.DIV UR7, `(.L_x_598) ;  /* 0x0000001207447947 */ /* 0x000fea000b800000 */
[----:B---3--:R-:W-:Y:S01]  /*53f0*/  MOV R30, 0xffff ;  /* 0x0000ffff001e7802 */ /* 0x008fe20000000f00 */
[----:B------:R-:W-:Y:S01]  /*5400*/  IMAD.MOV.U32 R31, RZ, RZ, 0xffff ;  /* 0x0000ffffff1f7424 */ /* 0x000fe200078e00ff */
[----:B------:R-:W-:Y:S02]  /*5410*/  MOV R32, 0xffff ;  /* 0x0000ffff00207802 */ /* 0x000fe40000000f00 */
[----:B------:R-:W-:Y:S01]  /*5420*/  MOV R25, 0xffff ;  /* 0x0000ffff00197802 */ /* 0x000fe20000000f00 */
[----:B----4-:R-:W3:Y:S01]  /*5430*/  SHFL.BFLY PT, R36, R33, 0x8, 0x101f ;  /* 0x0d101f0021247f89 */ /* 0x010ee200000e0000 */
[----:B------:R-:W-:-:S03]  /*5440*/  MOV R34, 0xffff ;  /* 0x0000ffff00227802 */ /* 0x000fc60000000f00 */
[----:B--2---:R-:W2:Y:S01]  /*5450*/  SHFL.BFLY PT, R38, R35, 0x8, 0x101f ;  /* 0x0d101f0023267f89 */ /* 0x004ea200000e0000 */
[----:B---3--:R-:W-:Y:S01]  /*5460*/  FADD.FTZ R36, R36, R33 ;  /* 0x0000002124247221 */ /* 0x008fe20000010000 */
[----:B--2---:R-:W-:-:S04]  /*5470*/  FADD.FTZ R38, R38, R35 ;  /* 0x0000002326267221 */ /* 0x004fc80000010000 */
        /* <DEDUP_REMOVED lines=12> */
.L_x_620:
[----:B----4-:R-:W-:Y:S01]  /*5540*/  FADD.FTZ R30, R42, R32 ;  /* 0x000000202a1e7221 */ /* 0x010fe20000010000 */
[----:B------:R-:W-:Y:S02]  /*5550*/  @!P1 F2FP.BF16.F32.PACK_AB R25, RZ, R33 ;  /* 0x00000021ff19923e */ /* 0x000fe400000010ff */
[----:B------:R-:W-:Y:S02]  /*5560*/  ISETP.NE.AND P2, PT, R22, 0x2, PT ;  /* 0x000000021600780c */ /* 0x000fe40003f45270 */
[----:B------:R-:W-:Y:S01]  /*5570*/  @!P1 F2FP.BF16.F32.PACK_AB R30, RZ, R30 ;  /* 0x0000001eff1e923e */ /* 0x000fe200000010ff */
[----:B------:R2:W-:Y:S01]  /*5580*/  @!P1 STG.E.U16 desc[UR8][R26.64+0x28], R25 ;  /* 0x000028191a009986 */ /* 0x0005e2000c101508 */
[----:B------:R-:W-:-:S03]  /*5590*/  MOV R33, R9 ;  /* 0x0000000900217202 */ /* 0x000fc60000000f00 */
[----:B------:R2:W-:Y:S06]  /*55a0*/  @!P1 STG.E.U16 desc[UR8][R28.64+0x28], R30 ;  /* 0x0000281e1c009986 */ /* 0x0005ec000c101508 */
[----:B------:R-:W-:Y:S05]  /*55b0*/  @!P2 BRA `(.L_x_596) ;  /* 0x000000000084a947 */ /* 0x000fea0003800000 */
[----:B------:R-:W-:Y:S01]  /*55c0*/  HFMA2.MMA R33, -RZ, RZ, 0, 0 ;  /* 0x00000000ff217435 */ /* 0x000fe200000001ff */
[----:B------:R-:W-:Y:S01]  /*55d0*/  MOV R35, RZ ;  /* 0x000000ff00237202 */ /* 0x000fe20000000f00 */
[----:B------:R-:W-:-:S05]  /*55e0*/  UMOV UR7, 0xffff ;  /* 0x0000ffff00077882 */ /* 0x000fca0000000000 */
[----:B------:R3:W4:Y:S04]  /*55f0*/  @!P0 LDS R35, [R13+0x500] ;  /* 0x000500000d238984 */ /* 0x0007280000000800 */
[----:B------:R3:W0:Y:S01]  /*5600*/  @!P0 LDS R33, [R13] ;  /* 0x000000000d218984 */ /* 0x0006220000000800 */
[----:B------:R-:W-:Y:S05]  /*5610*/  BRA.DIV UR7, `(.L_x_599) ;  /* 0x0000001207a07947 */ /* 0x000fea000b800000 */
[----:B--2---:R-:W-:Y:S01]  /*5620*/  MOV R30, 0xffff ;  /* 0x0000ffff001e7802 */ /* 0x004fe20000000f00 */
[----:B------:R-:W-:Y:S01]  /*5630*/  IMAD.MOV.U32 R31, RZ, RZ, 0xffff ;  /* 0x0000ffffff1f7424 */ /* 0x000fe200078e00ff */
[----:B------:R-:W-:Y:S02]  /*5640*/  MOV R32, 0xffff ;  /* 0x0000ffff00207802 */ /* 0x000fe40000000f00 */
[----:B------:R-:W-:Y:S01]  /*5650*/  MOV R25, 0xffff ;  /* 0x0000ffff00197802 */ /* 0x000fe20000000f00 */
[----:B0-----:R-:W0:Y:S01]  /*5660*/  SHFL.BFLY PT, R36, R33, 0x8, 0x101f ;  /* 0x0d101f0021247f89 */ /* 0x001e2200000e0000 */
[----:B------:R-:W-:-:S03]  /*5670*/  MOV R34, 0xffff ;  /* 0x0000ffff00227802 */ /* 0x000fc60000000f00 */
[----:B----4-:R-:W2:Y:S01]  /*5680*/  SHFL.BFLY PT, R38, R35, 0x8, 0x101f ;  /* 0x0d101f0023267f89 */ /* 0x010ea200000e0000 */
[----:B0-----:R-:W-:Y:S01]  /*5690*/  FADD.FTZ R36, R36, R33 ;  /* 0x0000002124247221 */ /* 0x001fe20000010000 */
[----:B--2---:R-:W-:-:S04]  /*56a0*/  FADD.FTZ R38, R38, R35 ;  /* 0x0000002326267221 */ /* 0x004fc80000010000 */
[----:B------:R-:W0:Y:S01]  /*56b0*/  SHFL.BFLY PT, R37, R36, 0x4, 0x101f ;  /* 0x0c901f0024257f89 */ /* 0x000e2200000e0000 */
[----:B------:R-:W-:-:S03]  /*56c0*/  MOV R35, 0xffff ;  /* 0x0000ffff00237802 */ /* 0x000fc60000000f00 */
        /* <DEDUP_REMOVED lines=10> */
.L_x_630:
[----:B----4-:R-:W-:Y:S01]  /*5770*/  FADD.FTZ R30, R42, R32 ;  /* 0x000000202a1e7221 */ /* 0x010fe20000010000 */
[----:B------:R-:W-:Y:S02]  /*5780*/  @!P1 F2FP.BF16.F32.PACK_AB R25, RZ, R33 ;  /* 0x00000021ff19923e */ /* 0x000fe400000010ff */
[----:B------:R-:W-:Y:S02]  /*5790*/  MOV R33, R18 ;  /* 0x0000001200217202 */ /* 0x000fe40000000f00 */
[----:B------:R-:W-:Y:S01]  /*57a0*/  @!P1 F2FP.BF16.F32.PACK_AB R30, RZ, R30 ;  /* 0x0000001eff1e923e */ /* 0x000fe200000010ff */
[----:B------:R4:W-:Y:S04]  /*57b0*/  @!P1 STG.E.U16 desc[UR8][R26.64+0x50], R25 ;  /* 0x000050191a009986 */ /* 0x0009e8000c101508 */
[----:B------:R4:W-:Y:S02]  /*57c0*/  @!P1 STG.E.U16 desc[UR8][R28.64+0x50], R30 ;  /* 0x0000501e1c009986 */ /* 0x0009e4000c101508 */
.L_x_596:
[----:B------:R-:W-:Y:S05]  /*57d0*/  BSYNC B0 ;  /* 0x0000000000007941 */ /* 0x000fea0003800000 */
.L_x_595:
[----:B------:R-:W-:-:S13]  /*57e0*/  ISETP.GE.U32.AND P0, PT, R8, 0x3c, PT ;  /* 0x0000003c0800780c */ /* 0x000fda0003f06070 */
[----:B------:R-:W-:Y:S05]  /*57f0*/  @!P0 BRA `(.L_x_594) ;  /* 0x0000000800548947 */ /* 0x000fea0003800000 */
[----:B------:R-:W-:Y:S02]  /*5800*/  ISETP.GT.U32.AND P0, PT, R47, 0x9, PT ;  /* 0x000000092f00780c */ /* 0x000fe40003f04070 */
[----:B--234-:R-:W-:Y:S01]  /*5810*/  CS2R R26, SRZ ;  /* 0x00000000001a7805 */ /* 0x01cfe2000001ff00 */
[----:B------:R-:W-:-:S10]  /*5820*/  UMOV UR7, 0xffff ;  /* 0x0000ffff00077882 */ /* 0x000fd40000000000 */
[----:B0-----:R-:W-:Y:S02]  /*5830*/  @!P0 LOP3.LUT R25, R33, R10, RZ, 0x3c, !PT ;  /* 0x0000000a21198212 */ /* 0x001fe400078e3cff */
[----:B------:R-:W-:-:S04]  /*5840*/  @!P0 LEA R28, R47, UR6, 0x7 ;  /* 0x000000062f1c8c11 */ /* 0x000fc8000f8e38ff */
[----:B------:R-:W-:-:S05]  /*5850*/  @!P0 LEA R25, R25, R28, 0x2 ;  /* 0x0000001c19198211 */ /* 0x000fca00078e10ff */
[----:B------:R0:W2:Y:S04]  /*5860*/  @!P0 LDS R26, [R25] ;  /* 0x00000000191a8984 */ /* 0x0000a80000000800 */
[----:B------:R0:W3:Y:S01]  /*5870*/  @!P0 LDS R27, [R25+0x500] ;  /* 0x00050000191b8984 */ /* 0x0000e20000000800 */
[----:B------:R-:W-:Y:S05]  /*5880*/  BRA.DIV UR7, `(.L_x_600) ;  /* 0x0000001207ec7947 */ /* 0x000fea000b800000 */
[C---:B------:R-:W-:Y:S01]  /*5890*/  @!P0 IADD3 R35, R33.reuse, 0x14, RZ ;  /* 0x0000001421238810 */ /* 0x040fe20007ffe0ff */
[----:B------:R-:W-:Y:S01]  /*58a0*/  @!P0 VIADD R39, R33, 0x3c ;  /* 0x0000003c21278836 */ /* 0x000fe20000000000 */
[----:B------:R-:W-:Y:S01]  /*58b0*/  @!P0 LEA R36, R47, UR6, 0x7 ;  /* 0x000000062f248c11 */ /* 0x000fe2000f8e38ff */
[----:B------:R-:W-:Y:S01]  /*58c0*/  IMAD.MOV.U32 R32, RZ, RZ, 0xffff ;  /* 0x0000ffffff207424 */ /* 0x000fe200078e00ff */
[----:B------:R-:W-:Y:S02]  /*58d0*/  @!P0 LOP3.LUT R35, R35, R10, RZ, 0x3c, !PT ;  /* 0x0000000a23238212 */ /* 0x000fe400078e3cff */
[----:B------:R-:W-:Y:S02]  /*58e0*/  CS2R R44, SRZ ;  /* 0x00000000002c7805 */ /* 0x000fe4000001ff00 */
[----:B------:R-:W-:Y:S02]  /*58f0*/  @!P0 IADD3 R29, R33, 0x28, RZ ;  /* 0x00000028211d8810 */ /* 0x000fe40007ffe0ff */
[----:B------:R-:W-:Y:S01]  /*5900*/  @!P0 LEA R35, R35, R36, 0x2 ;  /* 0x0000002423238211 */ /* 0x000fe200078e10ff */
[----:B---3--:R-:W3:Y:S01]  /*5910*/  SHFL.BFLY PT, R32, R27, 0x8, 0x101f ;  /* 0x0d101f001b207f89 */ /* 0x008ee200000e0000 */
[----:B------:R-:W-:Y:S01]  /*5920*/  @!P0 LEA R28, R47, UR6, 0x7 ;  /* 0x000000062f1c8c11 */ /* 0x000fe2000f8e38ff */
[----:B------:R-:W-:Y:S01]  /*5930*/  IMAD.MOV.U32 R36, RZ, RZ, 0xffff ;  /* 0x0000ffffff247424 */ /* 0x000fe200078e00ff */
[-C--:B------:R-:W-:Y:S01]  /*5940*/  @!P0 LOP3.LUT R29, R29, R10.reuse, RZ, 0x3c, !PT ;  /* 0x0000000a1d1d8212 */ /* 0x080fe200078e3cff */
[----:B------:R-:W4:Y:S01]  /*5950*/  @!P0 LDS R38, [R35+0x500] ;  /* 0x0005000023268984 */ /* 0x000f220000000800 */
[----:B------:R-:W-:-:S02]  /*5960*/  @!P0 LOP3.LUT R39, R39, R10, RZ, 0x3c, !PT ;  /* 0x0000000a27278212 */ /* 0x000fc400078e3cff */
[-C--:B------:R-:W-:Y:S01]  /*5970*/  @!P0 LEA R29, R29, R28.reuse, 0x2 ;  /* 0x0000001c1d1d8211 */ /* 0x080fe200078e10ff */
[----:B------:R5:W1:Y:S01]  /*5980*/  @!P0 LDS R37, [R35] ;  /* 0x0000000023258984 */ /* 0x000a620000000800 */
[----:B------:R-:W-:Y:S01]  /*5990*/  @!P0 LEA R28, R39, R28, 0x2 ;  /* 0x0000001c271c8211 */ /* 0x000fe200078e10ff */
[----:B------:R-:W-:Y:S01]  /*59a0*/  HFMA2.MMA R39, -RZ, RZ, 0, 0 ;  /* 0x00000000ff277435 */ /* 0x000fe200000001ff */
[----:B0-----:R-:W-:Y:S01]  /*59b0*/  MOV R25, 0xffff ;  /* 0x0000ffff00197802 */ /* 0x001fe20000000f00 */
[----:B------:R-:W0:Y:S01]  /*59c0*/  @!P0 LDS R48, [R29+0x500] ;  /* 0x000500001d308984 */ /* 0x000e220000000800 */
[----:B------:R-:W-:Y:S02]  /*59d0*/  MOV R40, RZ ;  /* 0x000000ff00287202 */ /* 0x000fe40000000f00 */
[----:B------:R-:W-:Y:S01]  /*59e0*/  MOV R31, 0xffff ;  /* 0x0000ffff001f7802 */ /* 0x000fe20000000f00 */
[----:B------:R-:W-:Y:S01]  /*59f0*/  @!P0 LDS R46, [R29] ;  /* 0x000000001d2e8984 */ /* 0x000fe20000000800 */
[----:B------:R-:W-:-:S02]  /*5a00*/  MOV R30, 0xffff ;  /* 0x0000ffff001e7802 */ /* 0x000fc40000000f00 */
[----:B------:R-:W-:Y:S01]  /*5a10*/  MOV R34, 0xffff ;  /* 0x0000ffff00227802 */ /* 0x000fe20000000f00 */
[----:B------:R-:W-:Y:S01]  /*5a20*/  @!P0 LDS R52, [R28] ;  /* 0x000000001c348984 */ /* 0x000fe20000000800 */
[----:B-----5:R-:W-:Y:S02]  /*5a30*/  MOV R35, 0xffff ;  /* 0x0000ffff00237802 */ /* 0x020fe40000000f00 */
[----:B------:R-:W-:Y:S01]  /*5a40*/  MOV R50, RZ ;  /* 0x000000ff00327202 */ /* 0x000fe20000000f00 */
[----:B------:R3:W-:Y:S01]  /*5a50*/  @!P0 LDS R54, [R28+0x500] ;  /* 0x000500001c368984 */ /* 0x0007e20000000800 */
[----:B------:R-:W-:-:S03]  /*5a60*/  MOV R43, 0xffff ;  /* 0x0000ffff002b7802 */ /* 0x000fc60000000f00 */
[----:B--2---:R-:W2:Y:S01]  /*5a70*/  SHFL.BFLY PT, R29, R26, 0x8, 0x101f ;  /* 0x0d101f001a1d7f89 */ /* 0x004ea200000e0000 */
[----:B---3--:R-:W-:-:S05]  /*5a80*/  FADD.FTZ R28, R32, R27 ;  /* 0x0000001b201c7221 */ /* 0x008fca0000010000 */
[----:B------:R-:W3:Y:S01]  /*5a90*/  SHFL.BFLY PT, R32, R28, 0x4, 0x101f ;  /* 0x0c901f001c207f89 */ /* 0x000ee200000e0000 */
[----:B----4-:R-:W-:Y:S01]  /*5aa0*/  @!P0 MOV R40, R38 ;  /* 0x0000002600288202 */ /* 0x010fe20000000f00 */
[----:B------:R-:W-:Y:S01]  /*5ab0*/  IMAD.MOV.U32 R38, RZ, RZ, 0xffff ;  /* 0x0000ffffff267424 */ /* 0x000fe200078e00ff */
[----:B-1----:R-:W-:-:S03]  /*5ac0*/  @!P0 MOV R39, R37 ;  /* 0x0000002500278202 */ /* 0x002fc60000000f00 */
[----:B------:R-:W1:Y:S01]  /*5ad0*/  SHFL.BFLY PT, R41, R40, 0x8, 0x101f ;  /* 0x0d101f0028297f89 */ /* 0x000e6200000e0000 */
[----:B------:R-:W-:Y:S02]  /*5ae0*/  MOV R37, 0xffff ;  /* 0x0000ffff00257802 */ /* 0x000fe40000000f00 */
[----:B0-----:R-:W-:Y:S01]  /*5af0*/  @!P0 MOV R45, R48 ;  /* 0x00000030002d8202 */ /* 0x001fe20000000f00 */
[----:B------:R-:W0:Y:S01]  /*5b00*/  SHFL.BFLY PT, R42, R39, 0x8, 0x101f ;  /* 0x0d101f00272a7f89 */ /* 0x000e2200000e0000 */
[----:B--2---:R-:W-:Y:S01]  /*5b10*/  FADD.FTZ R29, R29, R26 ;  /* 0x0000001a1d1d7221 */ /* 0x004fe20000010000 */
[----:B------:R-:W-:Y:S01]  /*5b20*/  HFMA2.MMA R48, -RZ, RZ, 0, 0 ;  /* 0x00000000ff307435 */ /* 0x000fe200000001ff */
[----:B------:R-:W-:Y:S02]  /*5b30*/  @!P0 MOV R44, R46 ;  /* 0x0000002e002c8202 */ /* 0x000fe40000000f00 */
[----:B------:R-:W2:Y:S03]  /*5b40*/  SHFL.BFLY PT, R46, R45, 0x8, 0x101f ;  /* 0x0d101f002d2e7f89 */ /* 0x000ea600000e0000 */
[----:B------:R-:W-:Y:S01]  /*5b50*/  @!P0 MOV R48, R52 ;  /* 0x0000003400308202 */ /* 0x000fe20000000f00 */
[----:B------:R-:W4:Y:S01]  /*5b60*/  SHFL.BFLY PT, R51, R44, 0x8, 0x101f ;  /* 0x0d101f002c337f89 */ /* 0x000f2200000e0000 */
[----:B---3--:R-:W-:Y:S01]  /*5b70*/  FADD.FTZ R27, R28, R32 ;  /* 0x000000201c1b7221 */ /* 0x008fe20000010000 */
[----:B------:R-:W-:-:S02]  /*5b80*/  @!P0 MOV R50, R54 ;  /* 0x0000003600328202 */ /* 0x000fc40000000f00 */
[----:B------:R-:W3:Y:S01]  /*5b90*/  SHFL.BFLY PT, R26, R29, 0x4, 0x101f ;  /* 0x0c901f001d1a7f89 */ /* 0x000ee200000e0000 */
[----:B------:R-:W-:Y:S02]  /*5ba0*/  MOV R32, 0xffff ;  /* 0x0000ffff00207802 */ /* 0x000fe40000000f00 */
[----:B------:R-:W-:Y:S01]  /*5bb0*/  MOV R28, 0xffff ;  /* 0x0000ffff001c7802 */ /* 0x000fe20000000f00 */
[----:B------:R-:W5:Y:S01]  /*5bc0*/  SHFL.BFLY PT, R55, R48, 0x8, 0x101f ;  /* 0x0d101f0030377f89 */ /* 0x000f6200000e0000 */
[----:B------:R-:W-:Y:S01]  /*5bd0*/  ISETP.NE.AND P0, PT, R47, RZ, PT ;  /* 0x000000ff2f00720c */ /* 0x000fe20003f05270 */
[----:B-1----:R-:W-:Y:S02]  /*5be0*/  FADD.FTZ R41, R41, R40 ;  /* 0x0000002829297221 */ /* 0x002fe40000010000 */
[----:B------:R-:W1:Y:S01]  /*5bf0*/  SHFL.BFLY PT, R57, R50, 0x8, 0x101f ;  /* 0x0d101f0032397f89 */ /* 0x000e6200000e0000 */
[----:B0-----:R-:W-:-:S03]  /*5c00*/  FADD.FTZ R42, R42, R39 ;  /* 0x000000272a2a7221 */ /* 0x001fc60000010000 */
[----:B------:R-:W0:Y:S01]  /*5c10*/  SHFL.BFLY PT, R40, R41, 0x4, 0x101f ;  /* 0x0c901f0029287f89 */ /* 0x000e2200000e0000 */
[----:B--2---:R-:W-:-:S03]  /*5c20*/  FADD.FTZ R46, R46, R45 ;  /* 0x0000002d2e2e7221 */ /* 0x004fc60000010000 */
[----:B------:R-:W2:Y:S01]  /*5c30*/  SHFL.BFLY PT, R39, R42, 0x4, 0x101f ;  /* 0x0c901f002a277f89 */ /* 0x000ea200000e0000 */
[----:B----4-:R-:W-:-:S03]  /*5c40*/  FADD.FTZ R51, R51, R44 ;  /* 0x0000002c33337221 */ /* 0x010fc60000010000 */
[----:B------:R-:W4:Y:S01]  /*5c50*/  SHFL.BFLY PT, R45, R46, 0x4, 0x101f ;  /* 0x0c901f002e2d7f89 */ /* 0x000f2200000e0000 */
[----:B---3--:R-:W-:-:S03]  /*5c60*/  FADD.FTZ R26, R29, R26 ;  /* 0x0000001a1d1a7221 */ /* 0x008fc60000010000 */
[----:B------:R-:W3:Y:S01]  /*5c70*/  SHFL.BFLY PT, R44, R51, 0x4, 0x101f ;  /* 0x0c901f00332c7f89 */ /* 0x000ee200000e0000 */
[----:B------:R-:W-:Y:S01]  /*5c80*/  MOV R29, 0xffff ;  /* 0x0000ffff001d7802 */ /* 0x000fe20000000f00 */
[----:B-----5:R-:W-:Y:S02]  /*5c90*/  FADD.FTZ R55, R55, R48 ;  /* 0x0000003037377221 */ /* 0x020fe40000010000 */
[----:B------:R-:W5:Y:S01]  /*5ca0*/  SHFL.BFLY PT, R32, R27, 0x2, 0x101f ;  /* 0x0c501f001b207f89 */ /* 0x000f6200000e0000 */
[----:B------:R-:W-:Y:S01]  /*5cb0*/  MOV R48, 0xffff ;  /* 0x0000ffff00307802 */ /* 0x000fe20000000f00 */
[----:B-1----:R-:W-:Y:S02]  /*5cc0*/  FADD.FTZ R57, R57, R50 ;  /* 0x0000003239397221 */ /* 0x002fe40000010000 */
[----:B------:R-:W1:Y:S01]  /*5cd0*/  SHFL.BFLY PT, R29, R26, 0x2, 0x101f ;  /* 0x0c501f001a1d7f89 */ /* 0x000e6200000e0000 */
[----:B------:R-:W-:Y:S01]  /*5ce0*/  MOV R50, 0xffff ;  /* 0x0000ffff00327802 */ /* 0x000fe20000000f00 */
[----:B0-----:R-:W-:-:S02]  /*5cf0*/  FADD.FTZ R40, R41, R40 ;  /* 0x0000002829287221 */ /* 0x001fc40000010000 */
[----:B------:R-:W0:Y:S01]  /*5d00*/  SHFL.BFLY PT, R48, R55, 0x4, 0x101f ;  /* 0x0c901f0037307f89 */ /* 0x000e2200000e0000 */
[----:B--2---:R-:W-:-:S03]  /*5d10*/  FADD.FTZ R39, R42, R39 ;  /* 0x000000272a277221 */ /* 0x004fc60000010000 */
[----:B------:R-:W2:Y:S01]  /*5d20*/  SHFL.BFLY PT, R43, R40, 0x2, 0x101f ;  /* 0x0c501f00282b7f89 */ /* 0x000ea200000e0000 */
[----:B------:R-:W-:Y:S01]  /*5d30*/  MOV R42, 0xffff ;  /* 0x0000ffff002a7802 */ /* 0x000fe20000000f00 */
[----:B----4-:R-:W-:Y:S01]  /*5d40*/  FADD.FTZ R45, R46, R45 ;  /* 0x0000002d2e2d7221 */ /* 0x010fe20000010000 */
[----:B------:R-:W-:Y:S01]  /*5d50*/  MOV R46, 0xffff ;  /* 0x0000ffff002e7802 */ /* 0x000fe20000000f00 */
[----:B------:R-:W4:Y:S01]  /*5d60*/  SHFL.BFLY PT, R28, R39, 0x2, 0x101f ;  /* 0x0c501f00271c7f89 */ /* 0x000f2200000e0000 */
[----:B---3--:R-:W-:-:S03]  /*5d70*/  FADD.FTZ R44, R51, R44 ;  /* 0x0000002c332c7221 */ /* 0x008fc60000010000 */
[----:B------:R-:W3:Y:S01]  /*5d80*/  SHFL.BFLY PT, R50, R57, 0x4, 0x101f ;  /* 0x0c901f0039327f89 */ /* 0x000ee200000e0000 */
[----:B------:R-:W-:Y:S01]  /*5d90*/  IADD3 R25, R33, R14, RZ ;  /* 0x0000000e21197210 */ /* 0x000fe20007ffe0ff */
[----:B-----5:R-:W-:Y:S02]  /*5da0*/  FADD.FTZ R36, R27, R32 ;  /* 0x000000201b247221 */ /* 0x020fe40000010000 */
[----:B------:R-:W5:Y:S01]  /*5db0*/  SHFL.BFLY PT, R51, R44, 0x2, 0x101f ;  /* 0x0c501f002c337f89 */ /* 0x000f6200000e0000 */
[----:B-1----:R-:W-:-:S03]  /*5dc0*/  FADD.FTZ R35, R26, R29 ;  /* 0x0000001d1a237221 */ /* 0x002fc60000010000 */
[----:B------:R-:W1:Y:S01]  /*5dd0*/  SHFL.BFLY PT, R46, R45, 0x2, 0x101f ;  /* 0x0c501f002d2e7f89 */ /* 0x000e6200000e0000 */
[----:B------:R-:W1:Y:S01]  /*5de0*/  LDC.64 R26, c[0x0][0x218] ;  /* 0x00008600ff1a7b82 */ /* 0x000e620000000a00 */
[----:B0-----:R-:W-:Y:S01]  /*5df0*/  FADD.FTZ R48, R55, R48 ;  /* 0x0000003037307221 */ /* 0x001fe20000010000 */
[----:B------:R-:W-:Y:S01]  /*5e00*/  MOV R55, 0xffff ;  /* 0x0000ffff00377802 */ /* 0x000fe20000000f00 */
[----:B------:R-:W0:Y:S01]  /*5e10*/  SHFL.BFLY PT, R37, R36, 0x1, 0x101f ;  /* 0x0c301f0024257f89 */ /* 0x000e2200000e0000 */
[----:B--2---:R-:W-:Y:S01]  /*5e20*/  FADD.FTZ R43, R40, R43 ;  /* 0x0000002b282b7221 */ /* 0x004fe20000010000 */
[----:B------:R-:W-:Y:S02]  /*5e30*/  MOV R40, 0xffff ;  /* 0x0000ffff00287802 */ /* 0x000fe40000000f00 */
[----:B------:R-:W2:Y:S01]  /*5e40*/  SHFL.BFLY PT, R38, R35, 0x1, 0x101f ;  /* 0x0c301f0023267f89 */ /* 0x000ea200000e0000 */
[----:B----4-:R-:W-:Y:S01]  /*5e50*/  FADD.FTZ R41, R39, R28 ;  /* 0x0000001c27297221 */ /* 0x010fe20000010000 */
[----:B------:R-:W-:Y:S01]  /*5e60*/  MOV R39, 0xffff ;  /* 0x0000ffff00277802 */ /* 0x000fe20000000f00 */
[----:B------:R-:W4:Y:S01]  /*5e70*/  LDC.64 R28, c[0x0][0x220] ;  /* 0x00008800ff1c7b82 */ /* 0x000f220000000a00 */
[----:B------:R-:W4:Y:S01]  /*5e80*/  SHFL.BFLY PT, R42, R43, 0x1, 0x101f ;  /* 0x0c301f002b2a7f89 */ /* 0x000f2200000e0000 */
[----:B---3--:R-:W-:-:S03]  /*5e90*/  FADD.FTZ R50, R57, R50 ;  /* 0x0000003239327221 */ /* 0x008fc60000010000 */
[----:B------:R-:W3:Y:S01]  /*5ea0*/  SHFL.BFLY PT, R40, R41, 0x1, 0x101f ;  /* 0x0c301f0029287f89 */ /* 0x000ee200000e0000 */
[----:B-----5:R-:W-:Y:S01]  /*5eb0*/  FADD.FTZ R51, R44, R51 ;  /* 0x000000332c337221 */ /* 0x020fe20000010000 */
[----:B------:R-:W-:Y:S02]  /*5ec0*/  MOV R44, 0xffff ;  /* 0x0000ffff002c7802 */ /* 0x000fe40000000f00 */
[----:B------:R-:W5:Y:S01]  /*5ed0*/  SHFL.BFLY PT, R39, R48, 0x2, 0x101f ;  /* 0x0c501f0030277f89 */ /* 0x000f6200000e0000 */
[----:B-1----:R-:W-:Y:S01]  /*5ee0*/  FADD.FTZ R45, R45, R46 ;  /* 0x0000002e2d2d7221 */ /* 0x002fe20000010000 */
[----:B------:R-:W-:Y:S01]  /*5ef0*/  MOV R46, 0xffff ;  /* 0x0000ffff002e7802 */ /* 0x000fe20000000f00 */
[----:B------:R-:W-:Y:S01]  /*5f00*/  IMAD.WIDE R26, R25, 0x2, R26 ;  /* 0x00000002191a7825 */ /* 0x000fe200078e021a */
[----:B------:R-:W1:Y:S03]  /*5f10*/  SHFL.BFLY PT, R44, R51, 0x1, 0x101f ;  /* 0x0c301f00332c7f89 */ /* 0x000e6600000e0000 */
[----:B0-----:R-:W-:Y:S01]  /*5f20*/  FADD.FTZ R36, R36, R37 ;  /* 0x0000002524247221 */ /* 0x001fe20000010000 */
[----:B------:R-:W0:Y:S01]  /*5f30*/  SHFL.BFLY PT, R46, R45, 0x1, 0x101f ;  /* 0x0c301f002d2e7f89 */ /* 0x000e2200000e0000 */
[----:B--2---:R-:W-:-:S03]  /*5f40*/  FADD.FTZ R35, R35, R38 ;  /* 0x0000002623237221 */ /* 0x004fc60000010000 */
[----:B------:R-:W-:Y:S01]  /*5f50*/  @!P0 F2FP.BF16.F32.PACK_AB R33, RZ, R36 ;  /* 0x00000024ff21823e */ /* 0x000fe200000010ff */
[----:B------:R-:W2:Y:S01]  /*5f60*/  SHFL.BFLY PT, R55, R50, 0x2, 0x101f ;  /* 0x0c501f0032377f89 */ /* 0x000ea200000e0000 */
[----:B------:R-:W-:Y:S02]  /*5f70*/  MOV R36, 0xffff ;  /* 0x0000ffff00247802 */ /* 0x000fe40000000f00 */
[----:B------:R-:W-:Y:S01]  /*5f80*/  @!P0 F2FP.BF16.F32.PACK_AB R32, RZ, R35 ;  /* 0x00000023ff20823e */ /* 0x000fe200000010ff */
[----:B----4-:R-:W-:Y:S01]  /*5f90*/  IMAD.WIDE R28, R25, 0x2, R28 ;  /* 0x00000002191c7825 */ /* 0x010fe200078e021c */
[----:B------:R-:W-:-:S03]  /*5fa0*/  PRMT R34, R33, 0x7610, R34 ;  /* 0x0000761021227816 */ /* 0x000fc60000000022 */
[----:B------:R-:W-:Y:S01]  /*5fb0*/  FADD.FTZ R30, R43, R42 ;  /* 0x0000002a2b1e7221 */ /* 0x000fe20000010000 */
[----:B---3--:R-:W-:Y:S01]  /*5fc0*/  FADD.FTZ R40, R41, R40 ;  /* 0x0000002829287221 */ /* 0x008fe20000010000 */
[----:B------:R-:W-:Y:S03]  /*5fd0*/  @!P0 STG.E.U16 desc[UR8][R26.64], R32 ;  /* 0x000000201a008986 */ /* 0x000fe6000c101508 */
[----:B------:R-:W-:Y:S01]  /*5fe0*/  @!P0 F2FP.BF16.F32.PACK_AB R30, RZ, R30 ;  /* 0x0000001eff1e823e */ /* 0x000fe200000010ff */
[----:B-----5:R-:W-:Y:S01]  /*5ff0*/  FADD.FTZ R39, R48, R39 ;  /* 0x0000002730277221 */ /* 0x020fe20000010000 */
[----:B------:R-:W-:Y:S01]  /*6000*/  @!P0 F2FP.BF16.F32.PACK_AB R25, RZ, R40 ;  /* 0x00000028ff19823e */ /* 0x000fe200000010ff */
[----:B------:R3:W-:Y:S01]  /*6010*/  @!P0 STG.E.U16 desc[UR8][R28.64], R34 ;  /* 0x000000221c008986 */ /* 0x0007e2000c101508 */
[----:B-1----:R-:W-:-:S03]  /*6020*/  FADD.FTZ R31, R51, R44 ;  /* 0x0000002c331f7221 */ /* 0x002fc60000010000 */
[----:B------:R-:W1:Y:S01]  /*6030*/  SHFL.BFLY PT, R36, R39, 0x1, 0x101f ;  /* 0x0c301f0027247f89 */ /* 0x000e6200000e0000 */
[----:B0-----:R-:W-:Y:S01]  /*6040*/  FADD.FTZ R33, R45, R46 ;  /* 0x0000002e2d217221 */ /* 0x001fe20000010000 */
[----:B------:R-:W-:Y:S01]  /*6050*/  @!P0 F2FP.BF16.F32.PACK_AB R31, RZ, R31 ;  /* 0x0000001fff1f823e */ /* 0x000fe200000010ff */
[----:B--2---:R-:W-:-:S03]  /*6060*/  FADD.FTZ R50, R50, R55 ;  /* 0x0000003732327221 */ /* 0x004fc60000010000 */
[----:B------:R-:W-:Y:S02]  /*6070*/  @!P0 F2FP.BF16.F32.PACK_AB R33, RZ, R33 ;  /* 0x00000021ff21823e */ /* 0x000fe400000010ff */
[----:B---3--:R-:W-:Y:S01]  /*6080*/  PRMT R34, R25, 0x7610, R34 ;  /* 0x0000761019227816 */ /* 0x008fe20000000022 */
[----:B------:R-:W-:-:S04]  /*6090*/  IMAD.MOV.U32 R25, RZ, RZ, 0xffff ;  /* 0x0000ffffff197424 */ /* 0x000fc800078e00ff */
[----:B------:R0:W-:Y:S04]  /*60a0*/  @!P0 STG.E.U16 desc[UR8][R26.64+0x28], R34 ;  /* 0x000028221a008986 */ /* 0x0001e8000c101508 */
[----:B------:R0:W-:Y:S04]  /*60b0*/  @!P0 STG.E.U16 desc[UR8][R28.64+0x28], R30 ;  /* 0x0000281e1c008986 */ /* 0x0001e8000c101508 */
[----:B------:R0:W-:Y:S01]  /*60c0*/  @!P0 STG.E.U16 desc[UR8][R26.64+0x50], R31 ;  /* 0x0000501f1a008986 */ /* 0x0001e2000c101508 */
[----:B-1----:R-:W-:-:S03]  /*60d0*/  FADD.FTZ R36, R39, R36 ;  /* 0x0000002427247221 */ /* 0x002fc60000010000 */
[----:B------:R0:W1:Y:S04]  /*60e0*/  SHFL.BFLY PT, R32, R50, 0x1, 0x101f ;  /* 0x0c301f0032207f89 */ /* 0x00006800000e0000 */
[----:B------:R0:W-:Y:S02]  /*60f0*/  @!P0 STG.E.U16 desc[UR8][R28.64+0x50], R33 ;  /* 0x000050211c008986 */ /* 0x0001e4000c101508 */
.L_x_664:
[----:B01----:R-:W-:Y:S01]  /*6100*/  FADD.FTZ R30, R50, R32 ;  /* 0x00000020321e7221 */ /* 0x003fe20000010000 */
[----:B------:R-:W-:-:S04]  /*6110*/  @!P0 F2FP.BF16.F32.PACK_AB R25, RZ, R36 ;  /* 0x00000024ff19823e */ /* 0x000fc800000010ff */
[----:B------:R-:W-:Y:S01]  /*6120*/  @!P0 F2FP.BF16.F32.PACK_AB R30, RZ, R30 ;  /* 0x0000001eff1e823e */ /* 0x000fe200000010ff */
[----:B------:R0:W-:Y:S04]  /*6130*/  @!P0 STG.E.U16 desc[UR8][R26.64+0x78], R25 ;  /* 0x000078191a008986 */ /* 0x0001e8000c101508 */
[----:B------:R0:W-:Y:S02]  /*6140*/  @!P0 STG.E.U16 desc[UR8][R28.64+0x78], R30 ;  /* 0x0000781e1c008986 */ /* 0x0001e4000c101508 */
.L_x_594:
[----:B------:R-:W-:Y:S05]  /*6150*/  WARPSYNC.ALL ;  /* 0x0000000000007948 */ /* 0x000fea0003800000 */
[----:B------:R-:W-:Y:S01]  /*6160*/  IADD3 R14, R14, 0x200, RZ ;  /* 0x000002000e0e7810 */ /* 0x000fe20007ffe0ff */
[----:B------:R-:W-:Y:S03]  /*6170*/  BAR.SYNC.DEFER_BLOCKING 0x0 ;  /* 0x0000000000007b1d */ /* 0x000fe60000010000 */
[----:B------:R-:W-:-:S13]  /*6180*/  ISETP.GE.AND P0, PT, R14, UR10, PT ;  /* 0x0000000a0e007c0c */ /* 0x000fda000bf06270 */
[----:B------:R-:W-:Y:S05]  /*6190*/  @!P0 BRA `(.L_x_601) ;  /* 0xffffffe400108947 */ /* 0x000fea000383ffff */
[----:B------:R-:W-:Y:S05]  /*61a0*/  EXIT ;  /* 0x000000000000794d */ /* 0x000fea0003800000 */
.L_x_597:
[----:B------:R-:W-:Y:S01]  /*61b0*/  HFMA2.MMA R31, -RZ, RZ, 0, 4.76837158203125e-07 ;  /* 0x00000008ff1f7435 */ /* 0x000fe200000001ff */
[----:B--2---:R-:W-:Y:S02]  /*61c0*/  MOV R34, R26 ;  /* 0x0000001a00227202 */ /* 0x004fe40000000f00 */
[----:B------:R-:W-:Y:S02]  /*61d0*/  MOV R30, 0x101f ;  /* 0x0000101f001e7802 */ /* 0x000fe40000000f00 */
[----:B0-----:R-:W-:-:S07]  /*61e0*/  MOV R25, 0xffff ;  /* 0x0000ffff00197802 */ /* 0x001fce0000000f00 */
[----:B-1-3--:R-:W-:Y:S05]  /*61f0*/  WARPSYNC.COLLECTIVE R25, `(.L_x_602) ;  /* 0x0000000019087348 */ /* 0x00afea0003c00000 */
[----:B------:R0:W2:Y:S02]  /*6200*/  SHFL.BFLY P2, R32, R34, R31, R30 ;  /* 0x0c00001f22207389 */ /* 0x0000a4000004001e */
[----:B0123--:R-:W-:Y:S01]  /*6210*/  ENDCOLLECTIVE ;  /* 0x000000000000791b */ /* 0x00ffe20003800000 */
.L_x_602:
[----:B------:R-:W-:Y:S02]  /*6220*/  MOV R34, R27 ;  /* 0x0000001b00227202 */ /* 0x000fe40000000f00 */
[----:B------:R-:W-:-:S07]  /*6230*/  MOV R29, R32 ;  /* 0x00000020001d7202 */ /* 0x000fce0000000f00 */
[----:B------:R-:W-:Y:S05]  /*6240*/  WARPSYNC.COLLECTIVE R25, `(.L_x_603) ;  /* 0x0000000019087348 */ /* 0x000fea0003c00000 */
[----:B------:R0:W1:Y:S02]  /*6250*/  SHFL.BFLY P2, R32, R34, R31, R30 ;  /* 0x0c00001f22207389 */ /* 0x000064000004001e */
[----:B01----:R-:W-:Y:S01]  /*6260*/  ENDCOLLECTIVE ;  /* 0x000000000000791b */ /* 0x003fe20003800000 */
.L_x_603:
[----:B------:R-:W-:Y:S01]  /*6270*/  FADD.FTZ R29, R29, R26 ;  /* 0x0000001a1d1d7221 */ /* 0x000fe20000010000 */
[----:B------:R-:W-:-:S03]  /*6280*/  HFMA2.MMA R31, -RZ, RZ, 0, 2.384185791015625e-07 ;  /* 0x00000004ff1f7435 */ /* 0x000fc600000001ff */
[----:B------:R-:W-:Y:S01]  /*6290*/  IMAD.MOV.U32 R34, RZ, RZ, R29 ;  /* 0x000000ffff227224 */ /* 0x000fe200078e001d */
[----:B------:R-:W-:-:S07]  /*62a0*/  MOV R28, R32 ;  /* 0x00000020001c7202 */ /* 0x000fce0000000f00 */
[----:B------:R-:W-:Y:S05]  /*62b0*/  WARPSYNC.COLLECTIVE R25, `(.L_x_604) ;  /* 0x0000000019087348 */ /* 0x000fea0003c00000 */
[----:B------:R0:W1:Y:S02]  /*62c0*/  SHFL.BFLY P2, R32, R34, R31, R30 ;  /* 0x0c00001f22207389 */ /* 0x000064000004001e */
[----:B01----:R-:W-:Y:S01]  /*62d0*/  ENDCOLLECTIVE ;  /* 0x000000000000791b */ /* 0x003fe20003800000 */
.L_x_604:
[----:B------:R-:W-:-:S05]  /*62e0*/  FADD.FTZ R28, R28, R27 ;  /* 0x0000001b1c1c7221 */ /* 0x000fca0000010000 */
[----:B------:R-:W-:Y:S02]  /*62f0*/  MOV R34, R28 ;  /* 0x0000001c00227202 */ /* 0x000fe40000000f00 */
[----:B------:R-:W-:-:S07]  /*6300*/  MOV R36, R32 ;  /* 0x0000002000247202 */ /* 0x000fce0000000f00 */
[----:B------:R-:W-:Y:S05]  /*6310*/  WARPSYNC.COLLECTIVE R25, `(.L_x_605) ;  /* 0x0000000019087348 */ /* 0x000fea0003c00000 */
[----:B------:R0:W1:Y:S02]  /*6320*/  SHFL.BFLY P2, R32, R34, R31, R30 ;  /* 0x0c00001f22207389 */ /* 0x000064000004001e */
[----:B01----:R-:W-:Y:S01]  /*6330*/  ENDCOLLECTIVE ;  /* 0x000000000000791b */ /* 0x003fe20003800000 */
.L_x_605:
[----:B------:R-:W-:Y:S01]  /*6340*/  FADD.FTZ R36, R29, R36 ;  /* 0x000000241d247221 */ /* 0x000fe20000010000 */
[----:B------:R-:W-:-:S04]  /*6350*/  HFMA2.MMA R31, -RZ, RZ, 0, 1.1920928955078125e-07 ;  /* 0x00000002ff1f7435 */ /* 0x000fc800000001ff */
[----:B------:R-:W-:Y:S02]  /*6360*/  MOV R34, R36 ;  /* 0x0000002400227202 */ /* 0x000fe40000000f00 */
[----:B------:R-:W-:-:S07]  /*6370*/  MOV R33, R32 ;  /* 0x0000002000217202 */ /* 0x000fce0000000f00 */
[----:B------:R-:W-:Y:S05]  /*6380*/  WARPSYNC.COLLECTIVE R25, `(.L_x_606) ;  /* 0x0000000019087348 */ /* 0x000fea0003c00000 */
[----:B------:R0:W1:Y:S02]  /*6390*/  SHFL.BFLY P2, R32, R34, R31, R30 ;  /* 0x0c00001f22207389 */ /* 0x000064000004001e */
[----:B01----:R-:W-:Y:S01]  /*63a0*/  ENDCOLLECTIVE ;  /* 0x000000000000791b */ /* 0x003fe20003800000 */
.L_x_606:
[----:B------:R-:W-:-:S05]  /*63b0*/  FADD.FTZ R33, R28, R33 ;  /* 0x000000211c217221 */ /* 0x000fca0000010000 */
[----:B------:R-:W-:Y:S02]  /*63c0*/  MOV R34, R33 ;  /* 0x0000002100227202 */ /* 0x000fe40000000f00 */
[----:B------:R-:W-:-:S07]  /*63d0*/  MOV R35, R32 ;  /* 0x0000002000237202 */ /* 0x000fce0000000f00 */
[----:B------:R-:W-:Y:S05]  /*63e0*/  WARPSYNC.COLLECTIVE R25, `(.L_x_607) ;  /* 0x0000000019087348 */ /* 0x000fea0003c00000 */
[----:B------:R0:W1:Y:S02]  /*63f0*/  SHFL.BFLY P2, R32, R34, R31, R30 ;  /* 0x0c00001f22207389 */ /* 0x000064000004001e */
[----:B01----:R-:W-:Y:S01]  /*6400*/  ENDCOLLECTIVE ;  /* 0x000000000000791b */ /* 0x003fe20003800000 */
.L_x_607:
[----:B------:R-:W-:Y:S01]  /*6410*/  FADD.FTZ R35, R36, R35 ;  /* 0x0000002324237221 */ /* 0x000fe20000010000 */
[----:B------:R-:W-:-:S04]  /*6420*/  HFMA2.MMA R31, -RZ, RZ, 0, 5.9604644775390625e-08 ;  /* 0x00000001ff1f7435 */ /* 0x000fc800000001ff */
[----:B------:R-:W-:Y:S01]  /*6430*/  MOV R34, R35 ;  /* 0x0000002300227202 */ /* 0x000fe20000000f00 */
[----:B------:R-:W-:-:S07]  /*6440*/  IMAD.MOV.U32 R26, RZ, RZ, R32 ;  /* 0x000000ffff1a7224 */ /* 0x000fce00078e0020 */
[----:B------:R-:W-:Y:S05]  /*6450*/  WARPSYNC.COLLECTIVE R25, `(.L_x_608) ;  /* 0x0000000019087348 */ /* 0x000fea0003c00000 */
[----:B------:R0:W1:Y:S02]  /*6460*/  SHFL.BFLY P2, R32, R34, R31, R30 ;  /* 0x0c00001f22207389 */ /* 0x000064000004001e */
[----:B01----:R-:W-:Y:S01]  /*6470*/  ENDCOLLECTIVE ;  /* 0x000000000000791b */ /* 0x003fe20003800000 */
.L_x_608:
[----:B------:R-:W-:-:S05]  /*6480*/  FADD.FTZ R37, R33, R26 ;  /* 0x0000001a21257221 */ /* 0x000fca0000010000 */
[----:B------:R-:W-:Y:S02]  /*6490*/  MOV R34, R37 ;  /* 0x0000002500227202 */ /* 0x000fe40000000f00 */
[----:B------:R-:W-:-:S07]  /*64a0*/  MOV R38, R32 ;  /* 0x0000002000267202 */ /* 0x000fce0000000f00 */
[----:B------:R-:W-:Y:S05]  /*64b0*/  WARPSYNC.COLLECTIVE R25, `(.L_x_609) ;  /* 0x0000000019087348 */ /* 0x000fea0003c00000 */
[----:B------:R0:W1:Y:S02]  /*64c0*/  SHFL.BFLY P2, R32, R34, R31, R30 ;  /* 0x0c00001f22207389 */ /* 0x000064000004001e */
[----:B01----:R-:W-:Y:S01]  /*64d0*/  ENDCOLLECTIVE ;  /* 0x000000000000791b */ /* 0x003fe20003800000 */
.L_x_609:
[----:B------:R-:W-:Y:S01]  /*64e0*/  FADD.FTZ R38, R35, R38 ;  /* 0x0000002623267221 */ /* 0x000fe20000010000 */
[----:B------:R-:W-:Y:S06]  /*64f0*/  BRA `(.L_x_610) ;  /* 0xffffffec006c7947 */ /* 0x000fec000383ffff */
.L_x_598:
[----:B------:R-:W-:Y:S01]  /*6500*/  BSSY B1, `(.L_x_611) ;  /* 0x0000008000017945 */ /* 0x000fe20003800000 */
[----:B----4-:R-:W-:Y:S02]  /*6510*/  MOV R34, R33 ;  /* 0x0000002100227202 */ /* 0x010fe40000000f00 */
[----:B---3--:R-:W-:Y:S02]  /*6520*/  MOV R31, 0x8 ;  /* 0x00000008001f7802 */ /* 0x008fe40000000f00 */
[----:B------:R-:W-:Y:S02]  /*6530*/  MOV R30, 0x101f ;  /* 0x0000101f001e7802 */ /* 0x000fe40000000f00 */
[----:B------:R-:W-:-:S07]  /*6540*/  MOV R25, 0xffff ;  /* 0x0000ffff00197802 */ /* 0x000fce0000000f00 */
[----:B012---:R-:W-:Y:S05]  /*6550*/  WARPSYNC.COLLECTIVE R25, `(.L_x_612) ;  /* 0x0000000019087348 */ /* 0x007fea0003c00000 */
[----:B------:R3:W4:Y:S02]  /*6560*/  SHFL.BFLY P2, R32, R34, R31, R30 ;  /* 0x0c00001f22207389 */ /* 0x000724000004001e */
[----:B01234-:R-:W-:Y:S01]  /*6570*/  ENDCOLLECTIVE ;  /* 0x000000000000791b */ /* 0x01ffe20003800000 */
.L_x_612:
[----:B------:R-:W-:Y:S05]  /*6580*/  BSYNC B1 ;  /* 0x0000000000017941 */ /* 0x000fea0003800000 */
.L_x_611:
[----:B------:R-:W-:Y:S01]  /*6590*/  HFMA2.MMA R31, -RZ, RZ, 0, 4.76837158203125e-07 ;  /* 0x00000008ff1f7435 */ /* 0x000fe200000001ff */
[----:B------:R-:W-:Y:S01]  /*65a0*/  MOV R34, R35 ;  /* 0x0000002300227202 */ /* 0x000fe20000000f00 */
[----:B------:R-:W-:Y:S01]  /*65b0*/  IMAD.MOV.U32 R36, RZ, RZ, R32 ;  /* 0x000000ffff247224 */ /* 0x000fe200078e0020 */
[----:B------:R-:W-:Y:S02]  /*65c0*/  MOV R30, 0x101f ;  /* 0x0000101f001e7802 */ /* 0x000fe40000000f00 */
[----:B------:R-:W-:Y:S01]  /*65d0*/  MOV R25, 0xffff ;  /* 0x0000ffff00197802 */ /* 0x000fe20000000f00 */
[----:B------:R-:W-:-:S07]  /*65e0*/  FADD.FTZ R36, R36, R33 ;  /* 0x0000002124247221 */ /* 0x000fce0000010000 */
[----:B------:R-:W-:Y:S05]  /*65f0*/  WARPSYNC.COLLECTIVE R25, `(.L_x_613) ;  /* 0x0000000019087348 */ /* 0x000fea0003c00000 */
[----:B------:R0:W1:Y:S02]  /*6600*/  SHFL.BFLY P2, R32, R34, R31, R30 ;  /* 0x0c00001f22207389 */ /* 0x000064000004001e */
[----:B01----:R-:W-:Y:S01]  /*6610*/  ENDCOLLECTIVE ;  /* 0x000000000000791b */ /* 0x003fe20003800000 */
.L_x_613:
[----:B------:R-:W-:Y:S01]  /*6620*/  HFMA2.MMA R31, -RZ, RZ, 0, 2.384185791015625e-07 ;  /* 0x00000004ff1f7435 */ /* 0x000fe200000001ff */
[----:B------:R-:W-:Y:S02]  /*6630*/  MOV R34, R36 ;  /* 0x0000002400227202 */ /* 0x000fe40000000f00 */
[----:B------:R-:W-:-:S08]  /*6640*/  MOV R38, R32 ;  /* 0x0000002000267202 */ /* 0x000fd00000000f00 */
[----:B------:R-:W-:Y:S05]  /*6650*/  WARPSYNC.COLLECTIVE R25, `(.L_x_614) ;  /* 0x0000000019087348 */ /* 0x000fea0003c00000 */
[----:B------:R0:W1:Y:S02]  /*6660*/  SHFL.BFLY P2, R32, R34, R31, R30 ;  /* 0x0c00001f22207389 */ /* 0x000064000004001e */
[----:B01----:R-:W-:Y:S01]  /*6670*/  ENDCOLLECTIVE ;  /* 0x000000000000791b */ /* 0x003fe20003800000 */
.L_x_614:
[----:B------:R-:W-:-:S04]  /*6680*/  FADD.FTZ R38, R38, R35 ;  /* 0x0000002326267221 */ /* 0x000fc80000010000 */
[----:B------:R-:W-:Y:S01]  /*6690*/  IMAD.MOV.U32 R34, RZ, RZ, R38 ;  /* 0x000000ffff227224 */ /* 0x000fe200078e0026 */
[----:B------:R-:W-:-:S07]  /*66a0*/  MOV R37, R32 ;  /* 0x0000002000257202 */ /* 0x000fce0000000f00 */
[----:B------:R-:W-:Y:S05]  /*66b0*/  WARPSYNC.COLLECTIVE R25, `(.L_x_615) ;  /* 0x0000000019087348 */ /* 0x000fea0003c00000 */
[----:B------:R0:W1:Y:S02]  /*66c0*/  SHFL.BFLY P2, R32, R34, R31, R30 ;  /* 0x0c00001f22207389 */ /* 0x000064000004001e */
[----:B01----:R-:W-:Y:S01]  /*66d0*/  ENDCOLLECTIVE ;  /* 0x000000000000791b */ /* 0x003fe20003800000 */
.L_x_615:
[----:B------:R-:W-:Y:S01]  /*66e0*/  FADD.FTZ R37, R36, R37 ;  /* 0x0000002524257221 */ /* 0x000fe20000010000 */
[----:B------:R-:W-:-:S04]  /*66f0*/  HFMA2.MMA R31, -RZ, RZ, 0, 1.1920928955078125e-07 ;  /* 0x00000002ff1f7435 */ /* 0x000fc800000001ff */
[----:B------:R-:W-:Y:S02]  /*6700*/  MOV R34, R37 ;  /* 0x0000002500227202 */ /* 0x000fe40000000f00 */
[----:B------:R-:W-:-:S07]  /*6710*/  MOV R39, R32 ;  /* 0x0000002000277202 */ /* 0x000fce0000000f00 */
[----:B------:R-:W-:Y:S05]  /*6720*/  WARPSYNC.COLLECTIVE R25, `(.L_x_616) ;  /* 0x0000000019087348 */ /* 0x000fea0003c00000 */
[----:B------:R0:W1:Y:S02]  /*6730*/  SHFL.BFLY P2, R32, R34, R31, R30 ;  /* 0x0c00001f22207389 */ /* 0x000064000004001e */
[----:B01----:R-:W-:Y:S01]  /*6740*/  ENDCOLLECTIVE ;  /* 0x000000000000791b */ /* 0x003fe20003800000 */
.L_x_616:
[----:B------:R-:W-:-:S05]  /*6750*/  FADD.FTZ R39, R38, R39 ;  /* 0x0000002726277221 */ /* 0x000fca0000010000 */
[----:B------:R-:W-:Y:S02]  /*6760*/  MOV R34, R39 ;  /* 0x0000002700227202 */ /* 0x000fe40000000f00 */
[----:B------:R-:W-:-:S07]  /*6770*/  MOV R40, R32 ;  /* 0x0000002000287202 */ /* 0x000fce0000000f00 */
[----:B------:R-:W-:Y:S05]  /*6780*/  WARPSYNC.COLLECTIVE R25, `(.L_x_617) ;  /* 0x0000000019087348 */ /* 0x000fea0003c00000 */
[----:B------:R0:W1:Y:S02]  /*6790*/  SHFL.BFLY P2, R32, R34, R31, R30 ;  /* 0x0c00001f22207389 */ /* 0x000064000004001e */
[----:B01----:R-:W-:Y:S01]  /*67a0*/  ENDCOLLECTIVE ;  /* 0x000000000000791b */ /* 0x003fe20003800000 */
.L_x_617:
[----:B------:R-:W-:Y:S01]  /*67b0*/  FADD.FTZ R40, R37, R40 ;  /* 0x0000002825287221 */ /* 0x000fe20000010000 */
[----:B------:R-:W-:-:S04]  /*67c0*/  HFMA2.MMA R31, -RZ, RZ, 0, 5.9604644775390625e-08 ;  /* 0x00000001ff1f7435 */ /* 0x000fc800000001ff */
[----:B------:R-:W-:Y:S02]  /*67d0*/  MOV R34, R40 ;  /* 0x0000002800227202 */ /* 0x000fe40000000f00 */
[----:B------:R-:W-:-:S07]  /*67e0*/  MOV R42, R32 ;  /* 0x00000020002a7202 */ /* 0x000fce0000000f00 */
[----:B------:R-:W-:Y:S05]  /*67f0*/  WARPSYNC.COLLECTIVE R25, `(.L_x_618) ;  /* 0x0000000019087348 */ /* 0x000fea0003c00000 */
[----:B------:R0:W1:Y:S02]  /*6800*/  SHFL.BFLY P2, R32, R34, R31, R30 ;  /* 0x0c00001f22207389 */ /* 0x000064000004001e */
[----:B01----:R-:W-:Y:S01]  /*6810*/  ENDCOLLECTIVE ;  /* 0x000000000000791b */ /* 0x003fe20003800000 */
.L_x_618:
[----:B------:R-:W-:-:S05]  /*6820*/  FADD.FTZ R42, R39, R42 ;  /* 0x0000002a272a7221 */ /* 0x000fca0000010000 */
[----:B------:R-:W-:Y:S01]  /*6830*/  MOV R34, R42 ;  /* 0x0000002a00227202 */ /* 0x000fe20000000f00 */
[----:B------:R-:W-:-:S07]  /*6840*/  IMAD.MOV.U32 R33, RZ, RZ, R32 ;  /* 0x000000ffff217224 */ /* 0x000fce00078e0020 */
[----:B------:R-:W-:Y:S05]  /*6850*/  WARPSYNC.COLLECTIVE R25, `(.L_x_619) ;  /* 0x0000000019087348 */ /* 0x000fea0003c00000 */
[----:B------:R0:W1:Y:S02]  /*6860*/  SHFL.BFLY P2, R32, R34, R31, R30 ;  /* 0x0c00001f22207389 */ /* 0x000064000004001e */
[----:B01----:R-:W-:Y:S01]  /*6870*/  ENDCOLLECTIVE ;  /* 0x000000000000791b */ /* 0x003fe20003800000 */
.L_x_619:
[----:B------:R-:W-:Y:S01]  /*6880*/  FADD.FTZ R33, R40, R33 ;  /* 0x0000002128217221 */ /* 0x000fe20000010000 */
[----:B------:R-:W-:Y:S06]  /*6890*/  BRA `(.L_x_620) ;  /* 0xffffffec00287947 */ /* 0x000fec000383ffff */
.L_x_599:
[----:B------:R-:W-:Y:S01]  /*68a0*/  BSSY B1, `(.L_x_621) ;  /* 0x0000008000017945 */ /* 0x000fe20003800000 */
[----:B0-----:R-:W-:Y:S02]  /*68b0*/  MOV R34, R33 ;  /* 0x0000002100227202 */ /* 0x001fe40000000f00 */
[----:B------:R-:W-:Y:S02]  /*68c0*/  MOV R31, 0x8 ;  /* 0x00000008001f7802 */ /* 0x000fe40000000f00 */
[----:B--2---:R-:W-:Y:S02]  /*68d0*/  MOV R30, 0x101f ;  /* 0x0000101f001e7802 */ /* 0x004fe40000000f00 */
[----:B------:R-:W-:-:S07]  /*68e0*/  MOV R25, 0xffff ;  /* 0x0000ffff00197802 */ /* 0x000fce0000000f00 */
[----:B-1-34-:R-:W-:Y:S05]  /*68f0*/  WARPSYNC.COLLECTIVE R25, `(.L_x_622) ;  /* 0x0000000019087348 */ /* 0x01afea0003c00000 */
[----:B------:R0:W2:Y:S02]  /*6900*/  SHFL.BFLY P2, R32, R34, R31, R30 ;  /* 0x0c00001f22207389 */ /* 0x0000a4000004001e */
[----:B01234-:R-:W-:Y:S01]  /*6910*/  ENDCOLLECTIVE ;  /* 0x000000000000791b */ /* 0x01ffe20003800000 */
.L_x_622:
[----:B------:R-:W-:Y:S05]  /*6920*/  BSYNC B1 ;  /* 0x0000000000017941 */ /* 0x000fea0003800000 */
.L_x_621:
[----:B------:R-:W-:Y:S01]  /*6930*/  HFMA2.MMA R31, -RZ, RZ, 0, 4.76837158203125e-07 ;  /* 0x00000008ff1f7435 */ /* 0x000fe200000001ff */
[----:B------:R-:W-:Y:S01]  /*6940*/  MOV R34, R35 ;  /* 0x0000002300227202 */ /* 0x000fe20000000f00 */
[----:B------:R-:W-:Y:S01]  /*6950*/  IMAD.MOV.U32 R30, RZ, RZ, 0x101f ;  /* 0x0000101fff1e7424 */ /* 0x000fe200078e00ff */
[----:B------:R-:W-:Y:S02]  /*6960*/  MOV R25, 0xffff ;  /* 0x0000ffff00197802 */ /* 0x000fe40000000f00 */
[----:B------:R-:W-:-:S07]  /*6970*/  MOV R36, R32 ;  /* 0x0000002000247202 */ /* 0x000fce0000000f00 */
[----:B------:R-:W-:Y:S05]  /*6980*/  WARPSYNC.COLLECTIVE R25, `(.L_x_623) ;  /* 0x0000000019087348 */ /* 0x000fea0003c00000 */
[----:B------:R0:W1:Y:S02]  /*6990*/  SHFL.BFLY P2, R32, R34, R31, R30 ;  /* 0x0c00001f22207389 */ /* 0x000064000004001e */
[----:B01----:R-:W-:Y:S01]  /*69a0*/  ENDCOLLECTIVE ;  /* 0x000000000000791b */ /* 0x003fe20003800000 */
.L_x_623:
[----:B------:R-:W-:Y:S01]  /*69b0*/  FADD.FTZ R36, R36, R33 ;  /* 0x0000002124247221 */ /* 0x000fe20000010000 */
[----:B------:R-:W-:-:S04]  /*69c0*/  HFMA2.MMA R31, -RZ, RZ, 0, 2.384185791015625e-07 ;  /* 0x00000004ff1f7435 */ /* 0x000fc800000001ff */
[----:B------:R-:W-:Y:S02]  /*69d0*/  MOV R34, R36 ;  /* 0x0000002400227202 */ /* 0x000fe40000000f00 */
[----:B------:R-:W-:-:S07]  /*69e0*/  MOV R38, R32 ;  /* 0x0000002000267202 */ /* 0x000fce0000000f00 */
[----:B------:R-:W-:Y:S05]  /*69f0*/  WARPSYNC.COLLECTIVE R25, `(.L_x_624) ;  /* 0x0000000019087348 */ /* 0x000fea0003c00000 */
[----:B------:R0:W1:Y:S02]  /*6a00*/  SHFL.BFLY P2, R32, R34, R31, R30 ;  /* 0x0c00001f22207389 */ /* 0x000064000004001e */
[----:B01----:R-:W-:Y:S01]  /*6a10*/  ENDCOLLECTIVE ;  /* 0x000000000000791b */ /* 0x003fe20003800000 */
.L_x_624:
[----:B------:R-:W-:-:S05]  /*6a20*/  FADD.FTZ R38, R38, R35 ;  /* 0x0000002326267221 */ /* 0x000fca0000010000 */
[----:B------:R-:W-:Y:S02]  /*6a30*/  MOV R34, R38 ;  /* 0x0000002600227202 */ /* 0x000fe40000000f00 */
[----:B------:R-:W-:-:S07]  /*6a40*/  MOV R37, R32 ;  /* 0x0000002000257202 */ /* 0x000fce0000000f00 */
[----:B------:R-:W-:Y:S05]  /*6a50*/  WARPSYNC.COLLECTIVE R25, `(.L_x_625) ;  /* 0x0000000019087348 */ /* 0x000fea0003c00000 */
[----:B------:R0:W1:Y:S02]  /*6a60*/  SHFL.BFLY P2, R32, R34, R31, R30 ;  /* 0x0c00001f22207389 */ /* 0x000064000004001e */
[----:B01----:R-:W-:Y:S01]  /*6a70*/  ENDCOLLECTIVE ;  /* 0x000000000000791b */ /* 0x003fe20003800000 */
.L_x_625:
[----:B------:R-:W-:-:S05]  /*6a80*/  FADD.FTZ R37, R36, R37 ;  /* 0x0000002524257221 */ /* 0x000fca0000010000 */
[----:B------:R-:W-:Y:S01]  /*6a90*/  MOV R34, R37 ;  /* 0x0000002500227202 */ /* 0x000fe20000000f00 */
[----:B------:R-:W-:Y:S01]  /*6aa0*/  IMAD.MOV.U32 R31, RZ, RZ, 0x2 ;  /* 0x00000002ff1f7424 */ /* 0x000fe200078e00ff */
[----:B------:R-:W-:-:S07]  /*6ab0*/  MOV R39, R32 ;  /* 0x0000002000277202 */ /* 0x000fce0000000f00 */
[----:B------:R-:W-:Y:S05]  /*6ac0*/  WARPSYNC.COLLECTIVE R25, `(.L_x_626) ;  /* 0x0000000019087348 */ /* 0x000fea0003c00000 */
[----:B------:R0:W1:Y:S02]  /*6ad0*/  SHFL.BFLY P2, R32, R34, R31, R30 ;  /* 0x0c00001f22207389 */ /* 0x000064000004001e */
[----:B01----:R-:W-:Y:S01]  /*6ae0*/  ENDCOLLECTIVE ;  /* 0x000000000000791b */ /* 0x003fe20003800000 */
.L_x_626:
[----:B------:R-:W-:-:S05]  /*6af0*/  FADD.FTZ R39, R38, R39 ;  /* 0x0000002726277221 */ /* 0x000fca0000010000 */
[----:B------:R-:W-:Y:S02]  /*6b00*/  MOV R34, R39 ;  /* 0x0000002700227202 */ /* 0x000fe40000000f00 */
[----:B------:R-:W-:-:S07]  /*6b10*/  MOV R40, R32 ;  /* 0x0000002000287202 */ /* 0x000fce0000000f00 */
[----:B------:R-:W-:Y:S05]  /*6b20*/  WARPSYNC.COLLECTIVE R25, `(.L_x_627) ;  /* 0x0000000019087348 */ /* 0x000fea0003c00000 */
[----:B------:R0:W1:Y:S02]  /*6b30*/  SHFL.BFLY P2, R32, R34, R31, R30 ;  /* 0x0c00001f22207389 */ /* 0x000064000004001e */
[----:B01----:R-:W-:Y:S01]  /*6b40*/  ENDCOLLECTIVE ;  /* 0x000000000000791b */ /* 0x003fe20003800000 */
.L_x_627:
[----:B------:R-:W-:Y:S01]  /*6b50*/  FADD.FTZ R40, R37, R40 ;  /* 0x0000002825287221 */ /* 0x000fe20000010000 */
[----:B------:R-:W-:-:S04]  /*6b60*/  HFMA2.MMA R31, -RZ, RZ, 0, 5.9604644775390625e-08 ;  /* 0x00000001ff1f7435 */ /* 0x000fc800000001ff */
[----:B------:R-:W-:Y:S02]  /*6b70*/  MOV R34, R40 ;  /* 0x0000002800227202 */ /* 0x000fe40000000f00 */
[----:B------:R-:W-:-:S07]  /*6b80*/  MOV R42, R32 ;  /* 0x00000020002a7202 */ /* 0x000fce0000000f00 */
[----:B------:R-:W-:Y:S05]  /*6b90*/  WARPSYNC.COLLECTIVE R25, `(.L_x_628) ;  /* 0x0000000019087348 */ /* 0x000fea0003c00000 */
[----:B------:R0:W1:Y:S02]  /*6ba0*/  SHFL.BFLY P2, R32, R34, R31, R30 ;  /* 0x0c00001f22207389 */ /* 0x000064000004001e */
[----:B01----:R-:W-:Y:S01]  /*6bb0*/  ENDCOLLECTIVE ;  /* 0x000000000000791b */ /* 0x003fe20003800000 */
.L_x_628:
[----:B------:R-:W-:-:S05]  /*6bc0*/  FADD.FTZ R42, R39, R42 ;  /* 0x0000002a272a7221 */ /* 0x000fca0000010000 */
[----:B------:R-:W-:Y:S02]  /*6bd0*/  MOV R34, R42 ;  /* 0x0000002a00227202 */ /* 0x000fe40000000f00 */
[----:B------:R-:W-:-:S07]  /*6be0*/  MOV R33, R32 ;  /* 0x0000002000217202 */ /* 0x000fce0000000f00 */
[----:B------:R-:W-:Y:S05]  /*6bf0*/  WARPSYNC.COLLECTIVE R25, `(.L_x_629) ;  /* 0x0000000019087348 */ /* 0x000fea0003c00000 */
[----:B------:R0:W1:Y:S02]  /*6c00*/  SHFL.BFLY P2, R32, R34, R31, R30 ;  /* 0x0c00001f22207389 */ /* 0x000064000004001e */
[----:B01----:R-:W-:Y:S01]  /*6c10*/  ENDCOLLECTIVE ;  /* 0x000000000000791b */ /* 0x003fe20003800000 */
.L_x_629:
[----:B------:R-:W-:Y:S01]  /*6c20*/  FADD.FTZ R33, R40, R33 ;  /* 0x0000002128217221 */ /* 0x000fe20000010000 */
[----:B------:R-:W-:Y:S06]  /*6c30*/  BRA `(.L_x_630) ;  /* 0xffffffe800cc7947 */ /* 0x000fec000383ffff */
.L_x_600:
[----:B------:R-:W-:Y:S01]  /*6c40*/  HFMA2.MMA R30, -RZ, RZ, 0, 0.000503063201904296875 ;  /* 0x0000101fff1e7435 */ /* 0x000fe200000001ff */
[----:B------:R-:W-:Y:S01]  /*6c50*/  BSSY B0, `(.L_x_631) ;  /* 0x0000007000007945 */ /* 0x000fe20003800000 */
[----:B--2---:R-:W-:Y:S01]  /*6c60*/  MOV R34, R26 ;  /* 0x0000001a00227202 */ /* 0x004fe20000000f00 */
[----:B------:R-:W-:Y:S01]  /*6c70*/  IMAD.MOV.U32 R31, RZ, RZ, 0x8 ;  /* 0x00000008ff1f7424 */ /* 0x000fe200078e00ff */
[----:B0-----:R-:W-:-:S07]  /*6c80*/  MOV R25, 0xffff ;  /* 0x0000ffff00197802 */ /* 0x001fce0000000f00 */
[----:B-1-3--:R-:W-:Y:S05]  /*6c90*/  WARPSYNC.COLLECTIVE R25, `(.L_x_632) ;  /* 0x0000000019087348 */ /* 0x00afea0003c00000 */
[----:B------:R0:W2:Y:S02]  /*6ca0*/  SHFL.BFLY P2, R32, R34, R31, R30 ;  /* 0x0c00001f22207389 */ /* 0x0000a4000004001e */
[----:B0123--:R-:W-:Y:S01]  /*6cb0*/  ENDCOLLECTIVE ;  /* 0x000000000000791b */ /* 0x00ffe20003800000 */
.L_x_632:
[----:B------:R-:W-:Y:S05]  /*6cc0*/  BSYNC B0 ;  /* 0x0000000000007941 */ /* 0x000fea0003800000 */
.L_x_631:
[----:B------:R-:W-:Y:S01]  /*6cd0*/  HFMA2.MMA R31, -RZ, RZ, 0, 4.76837158203125e-07 ;  /* 0x00000008ff1f7435 */ /* 0x000fe200000001ff */
[----:B------:R-:W-:Y:S01]  /*6ce0*/  MOV R34, R27 ;  /* 0x0000001b00227202 */ /* 0x000fe20000000f00 */
[----:B------:R-:W-:Y:S01]  /*6cf0*/  HFMA2.MMA R40, -RZ, RZ, 0, 0 ;  /* 0x00000000ff287435 */ /* 0x000fe200000001ff */
[----:B------:R-:W-:Y:S01]  /*6d00*/  MOV R30, 0x101f ;  /* 0x0000101f001e7802 */ /* 0x000fe20000000f00 */
[----:B------:R-:W-:Y:S01]  /*6d10*/  IMAD.MOV.U32 R39, RZ, RZ, RZ ;  /* 0x000000ffff277224 */ /* 0x000fe200078e00ff */
[----:B------:R-:W-:Y:S02]  /*6d20*/  MOV R25, 0xffff ;  /* 0x0000ffff00197802 */ /* 0x000fe40000000f00 */
[----:B------:R-:W-:Y:S02]  /*6d30*/  CS2R R44, SRZ ;  /* 0x00000000002c7805 */ /* 0x000fe4000001ff00 */
[----:B------:R-:W-:Y:S01]  /*6d40*/  MOV R29, R32 ;  /* 0x00000020001d7202 */ /* 0x000fe20000000f00 */
[----:B------:R-:W-:Y:S01]  /*6d50*/  HFMA2.MMA R50, -RZ, RZ, 0, 0 ;  /* 0x00000000ff327435 */ /* 0x000fe200000001ff */
[----:B------:R-:W-:-:S10]  /*6d60*/  @!P0 IADD3 R35, R33, 0x14, RZ ;  /* 0x0000001421238810 */ /* 0x000fd40007ffe0ff */
[----:B------:R-:W-:Y:S05]  /*6d70*/  WARPSYNC.COLLECTIVE R25, `(.L_x_633) ;  /* 0x0000000019087348 */ /* 0x000fea0003c00000 */
[----:B------:R0:W1:Y:S02]  /*6d80*/  SHFL.BFLY P2, R32, R34, R31, R30 ;  /* 0x0c00001f22207389 */ /* 0x000064000004001e */
[----:B01----:R-:W-:Y:S01]  /*6d90*/  ENDCOLLECTIVE ;  /* 0x000000000000791b */ /* 0x003fe20003800000 */
.L_x_633:
[----:B------:R-:W-:Y:S01]  /*6da0*/  @!P0 LEA R36, R47, UR6, 0x7 ;  /* 0x000000062f248c11 */ /* 0x000fe2000f8e38ff */
[----:B------:R-:W-:Y:S01]  /*6db0*/  FADD.FTZ R29, R29, R26 ;  /* 0x0000001a1d1d7221 */ /* 0x000fe20000010000 */
[----:B------:R-:W-:-:S04]  /*6dc0*/  @!P0 LOP3.LUT R35, R35, R10, RZ, 0x3c, !PT ;  /* 0x0000000a23238212 */ /* 0x000fc800078e3cff */
[----:B------:R-:W-:-:S05]  /*6dd0*/  @!P0 LEA R35, R35, R36, 0x2 ;  /* 0x0000002423238211 */ /* 0x000fca00078e10ff */
[----:B------:R0:W1:Y:S01]  /*6de0*/  @!P0 LDS R38, [R35+0x500] ;  /* 0x0005000023268984 */ /* 0x0000620000000800 */
[----:B------:R-:W-:Y:S01]  /*6df0*/  MOV R34, R29 ;  /* 0x0000001d00227202 */ /* 0x000fe20000000f00 */
[----:B------:R-:W-:Y:S02]  /*6e00*/  IMAD.MOV.U32 R31, RZ, RZ, 0x4 ;  /* 0x00000004ff1f7424 */ /* 0x000fe400078e00ff */
[----:B------:R0:W2:Y:S01]  /*6e10*/  @!P0 LDS R37, [R35] ;  /* 0x0000000023258984 */ /* 0x0000a20000000800 */
[----:B------:R-:W-:-:S07]  /*6e20*/  FADD.FTZ R28, R32, R27 ;  /* 0x0000001b201c7221 */ /* 0x000fce0000010000 */
[----:B012---:R-:W-:Y:S05]  /*6e30*/  WARPSYNC.COLLECTIVE R25, `(.L_x_634) ;  /* 0x0000000019087348 */ /* 0x007fea0003c00000 */
[----:B------:R3:W4:Y:S02]  /*6e40*/  SHFL.BFLY P2, R32, R34, R31, R30 ;  /* 0x0c00001f22207389 */ /* 0x000724000004001e */
[----:B01234-:R-:W-:Y:S01]  /*6e50*/  ENDCOLLECTIVE ;  /* 0x000000000000791b */ /* 0x01ffe20003800000 */
.L_x_634:
[----:B------:R-:W-:Y:S02]  /*6e60*/  MOV R34, R28 ;  /* 0x0000001c00227202 */ /* 0x000fe40000000f00 */
[----:B------:R-:W-:-:S07]  /*6e70*/  MOV R26, R32 ;  /* 0x00000020001a7202 */ /* 0x000fce0000000f00 */
[----:B------:R-:W-:Y:S05]  /*6e80*/  WARPSYNC.COLLECTIVE R25, `(.L_x_635) ;  /* 0x0000000019087348 */ /* 0x000fea0003c00000 */
[----:B------:R0:W1:Y:S02]  /*6e90*/  SHFL.BFLY P2, R32, R34, R31, R30 ;  /* 0x0c00001f22207389 */ /* 0x000064000004001e */
[----:B01----:R-:W-:Y:S01]  /*6ea0*/  ENDCOLLECTIVE ;  /* 0x000000000000791b */ /* 0x003fe20003800000 */
.L_x_635:
[----:B------:R-:W-:Y:S01]  /*6eb0*/  @!P0 MOV R40, R38 ;  /* 0x0000002600288202 */ /* 0x000fe20000000f00 */
[----:B------:R-:W-:Y:S01]  /*6ec0*/  FADD.FTZ R26, R29, R26 ;  /* 0x0000001a1d1a7221 */ /* 0x000fe20000010000 */
[----:B------:R-:W-:Y:S01]  /*6ed0*/  @!P0 MOV R39, R37 ;  /* 0x0000002500278202 */ /* 0x000fe20000000f00 */
[----:B------:R-:W-:-:S03]  /*6ee0*/  HFMA2.MMA R31, -RZ, RZ, 0, 1.1920928955078125e-07 ;  /* 0x00000002ff1f7435 */ /* 0x000fc600000001ff */
[----:B------:R-:W-:Y:S01]  /*6ef0*/  MOV R34, R26 ;  /* 0x0000001a00227202 */ /* 0x000fe20000000f00 */
[----:B------:R-:W-:Y:S01]  /*6f00*/  FADD.FTZ R27, R28, R32 ;  /* 0x000000201c1b7221 */ /* 0x000fe20000010000 */
[----:B------:R-:W-:-:S07]  /*6f10*/  @!P0 LEA R28, R47, UR6, 0x7 ;  /* 0x000000062f1c8c11 */ /* 0x000fce000f8e38ff */
[----:B------:R-:W-:Y:S05]  /*6f20*/  WARPSYNC.COLLECTIVE R25, `(.L_x_636) ;  /* 0x0000000019087348 */ /* 0x000fea0003c00000 */
[----:B------:R0:W1:Y:S02]  /*6f30*/  SHFL.BFLY P2, R32, R34, R31, R30 ;  /* 0x0c00001f22207389 */ /* 0x000064000004001e */
[----:B01----:R-:W-:Y:S01]  /*6f40*/  ENDCOLLECTIVE ;  /* 0x000000000000791b */ /* 0x003fe20003800000 */
.L_x_636:
[----:B------:R-:W-:Y:S02]  /*6f50*/  MOV R34, R27 ;  /* 0x0000001b00227202 */ /* 0x000fe40000000f00 */
[----:B------:R-:W-:-:S07]  /*6f60*/  MOV R29, R32 ;  /* 0x00000020001d7202 */ /* 0x000fce0000000f00 */
[----:B------:R-:W-:Y:S05]  /*6f70*/  WARPSYNC.COLLECTIVE R25, `(.L_x_637) ;  /* 0x0000000019087348 */ /* 0x000fea0003c00000 */
[----:B------:R0:W1:Y:S02]  /*6f80*/  SHFL.BFLY P2, R32, R34, R31, R30 ;  /* 0x0c00001f22207389 */ /* 0x000064000004001e */
[----:B01----:R-:W-:Y:S01]  /*6f90*/  ENDCOLLECTIVE ;  /* 0x000000000000791b */ /* 0x003fe20003800000 */
.L_x_637:
[----:B------:R-:W-:Y:S01]  /*6fa0*/  FADD.FTZ R35, R26, R29 ;  /* 0x0000001d1a237221 */ /* 0x000fe20000010000 */
[----:B------:R-:W-:-:S04]  /*6fb0*/  @!P0 IADD3 R29, R33, 0x28, RZ ;  /* 0x00000028211d8810 */ /* 0x000fc80007ffe0ff */
[----:B------:R-:W-:-:S04]  /*6fc0*/  @!P0 LOP3.LUT R29, R29, R10, RZ, 0x3c, !PT ;  /* 0x0000000a1d1d8212 */ /* 0x000fc800078e3cff */
[----:B------:R-:W-:Y:S01]  /*6fd0*/  @!P0 LEA R29, R29, R28, 0x2 ;  /* 0x0000001c1d1d8211 */ /* 0x000fe200078e10ff */
[----:B------:R-:W-:Y:S01]  /*6fe0*/  HFMA2.MMA R31, -RZ, RZ, 0, 5.9604644775390625e-08 ;  /* 0x00000001ff1f7435 */ /* 0x000fe200000001ff */
[----:B------:R-:W-:-:S03]  /*6ff0*/  MOV R34, R35 ;  /* 0x0000002300227202 */ /* 0x000fc60000000f00 */
[----:B------:R0:W1:Y:S04]  /*7000*/  @!P0 LDS R46, [R29] ;  /* 0x000000001d2e8984 */ /* 0x0000680000000800 */
[----:B------:R0:W2:Y:S01]  /*7010*/  @!P0 LDS R48, [R29+0x500] ;  /* 0x000500001d308984 */ /* 0x0000a20000000800 */
[----:B------:R-:W-:-:S07]  /*7020*/  FADD.FTZ R36, R27, R32 ;  /* 0x000000201b247221 */ /* 0x000fce0000010000 */
[----:B012---:R-:W-:Y:S05]  /*7030*/  WARPSYNC.COLLECTIVE R25, `(.L_x_638) ;  /* 0x0000000019087348 */ /* 0x007fea0003c00000 */
[----:B------:R3:W4:Y:S02]  /*7040*/  SHFL.BFLY P2, R32, R34, R31, R30 ;  /* 0x0c00001f22207389 */ /* 0x000724000004001e */
[----:B01234-:R-:W-:Y:S01]  /*7050*/  ENDCOLLECTIVE ;  /* 0x000000000000791b */ /* 0x01ffe20003800000 */
.L_x_638:
[----:B------:R-:W0:Y:S01]  /*7060*/  LDC.64 R26, c[0x0][0x218] ;  /* 0x00008600ff1a7b82 */ /* 0x000e220000000a00 */
[----:B------:R-:W-:Y:S02]  /*7070*/  MOV R34, R36 ;  /* 0x0000002400227202 */ /* 0x000fe40000000f00 */
[----:B------:R-:W-:-:S07]  /*7080*/  MOV R38, R32 ;  /* 0x0000002000267202 */ /* 0x000fce0000000f00 */
[----:B0-----:R-:W-:Y:S05]  /*7090*/  WARPSYNC.COLLECTIVE R25, `(.L_x_639) ;  /* 0x0000000019087348 */ /* 0x001fea0003c00000 */
[----:B------:R1:W2:Y:S02]  /*70a0*/  SHFL.BFLY P2, R32, R34, R31, R30 ;  /* 0x0c00001f22207389 */ /* 0x0002a4000004001e */
[----:B012---:R-:W-:Y:S01]  /*70b0*/  ENDCOLLECTIVE ;  /* 0x000000000000791b */ /* 0x007fe20003800000 */
.L_x_639:
[----:B------:R-:W-:Y:S01]  /*70c0*/  FADD.FTZ R35, R35, R38 ;  /* 0x0000002623237221 */ /* 0x000fe20000010000 */
[----:B------:R-:W-:Y:S01]  /*70d0*/  @!P0 MOV R44, R46 ;  /* 0x0000002e002c8202 */ /* 0x000fe20000000f00 */
[----:B------:R-:W-:Y:S01]  /*70e0*/  @!P0 IMAD.MOV.U32 R45, RZ, RZ, R48 ;  /* 0x000000ffff2d8224 */ /* 0x000fe200078e0030 */
[----:B------:R-:W-:Y:S02]  /*70f0*/  HFMA2.MMA R48, -RZ, RZ, 0, 0 ;  /* 0x00000000ff307435 */ /* 0x000fe400000001ff */
[----:B------:R-:W-:Y:S01]  /*7100*/  HFMA2.MMA R31, -RZ, RZ, 0, 4.76837158203125e-07 ;  /* 0x00000008ff1f7435 */ /* 0x000fe200000001ff */
[----:B------:R-:W-:Y:S01]  /*7110*/  IMAD.MOV.U32 R34, RZ, RZ, R39 ;  /* 0x000000ffff227224 */ /* 0x000fe200078e0027 */
[----:B------:R-:W-:-:S09]  /*7120*/  MOV R37, R32 ;  /* 0x0000002000257202 */ /* 0x000fd20000000f00 */
[----:B------:R-:W-:Y:S05]  /*7130*/  WARPSYNC.COLLECTIVE R25, `(.L_x_640) ;  /* 0x0000000019087348 */ /* 0x000fea0003c00000 */
[----:B------:R0:W1:Y:S02]  /*7140*/  SHFL.BFLY P2, R32, R34, R31, R30 ;  /* 0x0c00001f22207389 */ /* 0x000064000004001e */
[----:B01----:R-:W-:Y:S01]  /*7150*/  ENDCOLLECTIVE ;  /* 0x000000000000791b */ /* 0x003fe20003800000 */
.L_x_640:
[----:B------:R-:W-:Y:S01]  /*7160*/  FADD.FTZ R36, R36, R37 ;  /* 0x0000002524247221 */ /* 0x000fe20000010000 */
[----:B------:R-:W-:-:S04]  /*7170*/  IMAD.IADD R37, R33, 0x1, R14 ;  /* 0x0000000121257824 */ /* 0x000fc800078e020e */
[----:B------:R-:W-:Y:S01]  /*7180*/  IMAD.WIDE R26, R37, 0x2, R26 ;  /* 0x00000002251a7825 */ /* 0x000fe200078e021a */
[----:B------:R-:W-:Y:S02]  /*7190*/  MOV R34, R40 ;  /* 0x0000002800227202 */ /* 0x000fe40000000f00 */
[----:B------:R-:W-:-:S07]  /*71a0*/  MOV R42, R32 ;  /* 0x00000020002a7202 */ /* 0x000fce0000000f00 */
[----:B------:R-:W-:Y:S05]  /*71b0*/  WARPSYNC.COLLECTIVE R25, `(.L_x_641) ;  /* 0x0000000019087348 */ /* 0x000fea0003c00000 */
[----:B------:R0:W1:Y:S02]  /*71c0*/  SHFL.BFLY P2, R32, R34, R31, R30 ;  /* 0x0c00001f22207389 */ /* 0x000064000004001e */
[----:B01----:R-:W-:Y:S01]  /*71d0*/  ENDCOLLECTIVE ;  /* 0x000000000000791b */ /* 0x003fe20003800000 */
.L_x_641:
[----:B------:R-:W-:Y:S01]  /*71e0*/  FADD.FTZ R42, R42, R39 ;  /* 0x000000272a2a7221 */ /* 0x000fe20000010000 */
[----:B------:R-:W-:-:S04]  /*71f0*/  HFMA2.MMA R31, -RZ, RZ, 0, 2.384185791015625e-07 ;  /* 0x00000004ff1f7435 */ /* 0x000fc800000001ff */
[----:B------:R-:W-:Y:S02]  /*7200*/  MOV R34, R42 ;  /* 0x0000002a00227202 */ /* 0x000fe40000000f00 */
[----:B------:R-:W-:-:S07]  /*7210*/  MOV R41, R32 ;  /* 0x0000002000297202 */ /* 0x000fce0000000f00 */
[----:B------:R-:W-:Y:S05]  /*7220*/  WARPSYNC.COLLECTIVE R25, `(.L_x_642) ;  /* 0x0000000019087348 */ /* 0x000fea0003c00000 */
[----:B------:R0:W1:Y:S02]  /*7230*/  SHFL.BFLY P2, R32, R34, R31, R30 ;  /* 0x0c00001f22207389 */ /* 0x000064000004001e */
[----:B01----:R-:W-:Y:S01]  /*7240*/  ENDCOLLECTIVE ;  /* 0x000000000000791b */ /* 0x003fe20003800000 */
.L_x_642:
[----:B------:R-:W-:-:S05]  /*7250*/  FADD.FTZ R41, R41, R40 ;  /* 0x0000002829297221 */ /* 0x000fca0000010000 */
[----:B------:R-:W-:Y:S02]  /*7260*/  MOV R34, R41 ;  /* 0x0000002900227202 */ /* 0x000fe40000000f00 */
[----:B------:R-:W-:-:S07]  /*7270*/  MOV R39, R32 ;  /* 0x0000002000277202 */ /* 0x000fce0000000f00 */
[----:B------:R-:W-:Y:S05]  /*7280*/  WARPSYNC.COLLECTIVE R25, `(.L_x_643) ;  /* 0x0000000019087348 */ /* 0x000fea0003c00000 */
[----:B------:R0:W1:Y:S02]  /*7290*/  SHFL.BFLY P2, R32, R34, R31, R30 ;  /* 0x0c00001f22207389 */ /* 0x000064000004001e */
[----:B01----:R-:W-:Y:S01]  /*72a0*/  ENDCOLLECTIVE ;  /* 0x000000000000791b */ /* 0x003fe20003800000 */
.L_x_643:
[----:B------:R-:W-:Y:S01]  /*72b0*/  FADD.FTZ R39, R42, R39 ;  /* 0x000000272a277221 */ /* 0x000fe20000010000 */
[----:B------:R-:W-:-:S04]  /*72c0*/  HFMA2.MMA R31, -RZ, RZ, 0, 1.1920928955078125e-07 ;  /* 0x00000002ff1f7435 */ /* 0x000fc800000001ff */
[----:B------:R-:W-:Y:S01]  /*72d0*/  MOV R34, R39 ;  /* 0x0000002700227202 */ /* 0x000fe20000000f00 */
[----:B------:R-:W-:-:S07]  /*72e0*/  IMAD.MOV.U32 R40, RZ, RZ, R32 ;  /* 0x000000ffff287224 */ /* 0x000fce00078e0020 */
[----:B------:R-:W-:Y:S05]  /*72f0*/  WARPSYNC.COLLECTIVE R25, `(.L_x_644) ;  /* 0x0000000019087348 */ /* 0x000fea0003c00000 */
[----:B------:R0:W1:Y:S02]  /*7300*/  SHFL.BFLY P2, R32, R34, R31, R30 ;  /* 0x0c00001f22207389 */ /* 0x000064000004001e */
[----:B01----:R-:W-:Y:S01]  /*7310*/  ENDCOLLECTIVE ;  /* 0x000000000000791b */ /* 0x003fe20003800000 */
.L_x_644:
[----:B------:R-:W-:-:S05]  /*7320*/  FADD.FTZ R40, R41, R40 ;  /* 0x0000002829287221 */ /* 0x000fca0000010000 */
[----:B------:R-:W-:Y:S02]  /*7330*/  MOV R34, R40 ;  /* 0x0000002800227202 */ /* 0x000fe40000000f00 */
[----:B------:R-:W-:-:S07]  /*7340*/  MOV R28, R32 ;  /* 0x00000020001c7202 */ /* 0x000fce0000000f00 */
[----:B------:R-:W-:Y:S05]  /*7350*/  WARPSYNC.COLLECTIVE R25, `(.L_x_645) ;  /* 0x0000000019087348 */ /* 0x000fea0003c00000 */
[----:B------:R0:W1:Y:S02]  /*7360*/  SHFL.BFLY P2, R32, R34, R31, R30 ;  /* 0x0c00001f22207389 */ /* 0x000064000004001e */
[----:B01----:R-:W-:Y:S01]  /*7370*/  ENDCOLLECTIVE ;  /* 0x000000000000791b */ /* 0x003fe20003800000 */
.L_x_645:
[----:B------:R-:W-:Y:S01]  /*7380*/  FADD.FTZ R41, R39, R28 ;  /* 0x0000001c27297221 */ /* 0x000fe20000010000 */
[----:B------:R-:W-:Y:S02]  /*7390*/  @!P0 IADD3 R39, R33, 0x3c, RZ ;  /* 0x0000003c21278810 */ /* 0x000fe40007ffe0ff */
[----:B------:R-:W-:Y:S02]  /*73a0*/  @!P0 LEA R28, R47, UR6, 0x7 ;  /* 0x000000062f1c8c11 */ /* 0x000fe4000f8e38ff */
[----:B------:R-:W-:-:S04]  /*73b0*/  @!P0 LOP3.LUT R39, R39, R10, RZ, 0x3c, !PT ;  /* 0x0000000a27278212 */ /* 0x000fc800078e3cff */
[----:B------:R-:W-:Y:S01]  /*73c0*/  @!P0 LEA R28, R39, R28, 0x2 ;  /* 0x0000001c271c8211 */ /* 0x000fe200078e10ff */
[----:B------:R-:W-:Y:S01]  /*73d0*/  HFMA2.MMA R31, -RZ, RZ, 0, 5.9604644775390625e-08 ;  /* 0x00000001ff1f7435 */ /* 0x000fe200000001ff */
[----:B------:R-:W-:-:S03]  /*73e0*/  MOV R34, R41 ;  /* 0x0000002900227202 */ /* 0x000fc60000000f00 */
[----:B------:R0:W1:Y:S04]  /*73f0*/  @!P0 LDS R52, [R28] ;  /* 0x000000001c348984 */ /* 0x0000680000000800 */
[----:B------:R0:W2:Y:S01]  /*7400*/  @!P0 LDS R54, [R28+0x500] ;  /* 0x000500001c368984 */ /* 0x0000a20000000800 */
[----:B------:R-:W-:-:S07]  /*7410*/  MOV R43, R32 ;  /* 0x00000020002b7202 */ /* 0x000fce0000000f00 */
[----:B012---:R-:W-:Y:S05]  /*7420*/  WARPSYNC.COLLECTIVE R25, `(.L_x_646) ;  /* 0x0000000019087348 */ /* 0x007fea0003c00000 */
[----:B------:R3:W4:Y:S02]  /*7430*/  SHFL.BFLY P2, R32, R34, R31, R30 ;  /* 0x0c00001f22207389 */ /* 0x000724000004001e */
[----:B01234-:R-:W-:Y:S01]  /*7440*/  ENDCOLLECTIVE ;  /* 0x000000000000791b */ /* 0x01ffe20003800000 */
.L_x_646:
[----:B------:R-:W-:Y:S01]  /*7450*/  FADD.FTZ R43, R40, R43 ;  /* 0x0000002b282b7221 */ /* 0x000fe20000010000 */
[----:B------:R-:W0:Y:S04]  /*7460*/  LDC.64 R28, c[0x0][0x220] ;  /* 0x00008800ff1c7b82 */ /* 0x000e280000000a00 */
[----:B------:R-:W-:Y:S02]  /*7470*/  MOV R34, R43 ;  /* 0x0000002b00227202 */ /* 0x000fe40000000f00 */
[----:B------:R-:W-:-:S07]  /*7480*/  MOV R40, R32 ;  /* 0x0000002000287202 */ /* 0x000fce0000000f00 */
[----:B0-----:R-:W-:Y:S05]  /*7490*/  WARPSYNC.COLLECTIVE R25, `(.L_x_647) ;  /* 0x0000000019087348 */ /* 0x001fea0003c00000 */
[----:B------:R1:W2:Y:S02]  /*74a0*/  SHFL.BFLY P2, R32, R34, R31, R30 ;  /* 0x0c00001f22207389 */ /* 0x0002a4000004001e */
[----:B012---:R-:W-:Y:S01]  /*74b0*/  ENDCOLLECTIVE ;  /* 0x000000000000791b */ /* 0x007fe20003800000 */
.L_x_647:
[----:B------:R-:W-:-:S04]  /*74c0*/  IMAD.WIDE R28, R37, 0x2, R28 ;  /* 0x00000002251c7825 */ /* 0x000fc800078e021c */
[----:B------:R-:W-:Y:S01]  /*74d0*/  FADD.FTZ R40, R41, R40 ;  /* 0x0000002829287221 */ /* 0x000fe20000010000 */
[----:B------:R-:W-:Y:S02]  /*74e0*/  @!P0 MOV R48, R52 ;  /* 0x0000003400308202 */ /* 0x000fe40000000f00 */
[----:B------:R-:W-:Y:S02]  /*74f0*/  @!P0 MOV R50, R54 ;  /* 0x0000003600328202 */ /* 0x000fe40000000f00 */
[----:B------:R-:W-:Y:S01]  /*7500*/  ISETP.NE.AND P0, PT, R47, RZ, PT ;  /* 0x000000ff2f00720c */ /* 0x000fe20003f05270 */
[----:B------:R-:W-:Y:S01]  /*7510*/  HFMA2.MMA R31, -RZ, RZ, 0, 4.76837158203125e-07 ;  /* 0x00000008ff1f7435 */ /* 0x000fe200000001ff */
[----:B------:R-:W-:Y:S02]  /*7520*/  MOV R34, R44 ;  /* 0x0000002c00227202 */ /* 0x000fe40000000f00 */
[----:B------:R-:W-:-:S09]  /*7530*/  MOV R42, R32 ;  /* 0x00000020002a7202 */ /* 0x000fd20000000f00 */
[----:B------:R-:W-:Y:S05]  /*7540*/  WARPSYNC.COLLECTIVE R25, `(.L_x_648) ;  /* 0x0000000019087348 */ /* 0x000fea0003c00000 */
[----:B------:R0:W1:Y:S02]  /*7550*/  SHFL.BFLY P2, R32, R34, R31, R30 ;  /* 0x0c00001f22207389 */ /* 0x000064000004001e */
[----:B01----:R-:W-:Y:S01]  /*7560*/  ENDCOLLECTIVE ;  /* 0x000000000000791b */ /* 0x003fe20003800000 */
.L_x_648:
[----:B------:R-:W-:Y:S01]  /*7570*/  @!P0 F2FP.BF16.F32.PACK_AB R33, RZ, R36 ;  /* 0x00000024ff21823e */ /* 0x000fe200000010ff */
[----:B------:R-:W-:Y:S01]  /*7580*/  FADD.FTZ R42, R43, R42 ;  /* 0x0000002a2b2a7221 */ /* 0x000fe20000010000 */
[----:B------:R-:W-:Y:S01]  /*7590*/  IMAD.MOV.U32 R34, RZ, RZ, R45 ;  /* 0x000000ffff227224 */ /* 0x000fe200078e002d */
[----:B------:R-:W-:-:S07]  /*75a0*/  MOV R51, R32 ;  /* 0x0000002000337202 */ /* 0x000fce0000000f00 */
[----:B------:R-:W-:Y:S05]  /*75b0*/  WARPSYNC.COLLECTIVE R25, `(.L_x_649) ;  /* 0x0000000019087348 */ /* 0x000fea0003c00000 */
[----:B------:R0:W1:Y:S02]  /*75c0*/  SHFL.BFLY P2, R32, R34, R31, R30 ;  /* 0x0c00001f22207389 */ /* 0x000064000004001e */
[----:B01----:R-:W-:Y:S01]  /*75d0*/  ENDCOLLECTIVE ;  /* 0x000000000000791b */ /* 0x003fe20003800000 */
.L_x_649:
[----:B------:R-:W-:Y:S01]  /*75e0*/  FADD.FTZ R51, R51, R44 ;  /* 0x0000002c33337221 */ /* 0x000fe20000010000 */
[----:B------:R-:W-:-:S04]  /*75f0*/  HFMA2.MMA R31, -RZ, RZ, 0, 2.384185791015625e-07 ;  /* 0x00000004ff1f7435 */ /* 0x000fc800000001ff */
[----:B------:R-:W-:Y:S02]  /*7600*/  MOV R34, R51 ;  /* 0x0000003300227202 */ /* 0x000fe40000000f00 */
[----:B------:R-:W-:-:S07]  /*7610*/  MOV R46, R32 ;  /* 0x00000020002e7202 */ /* 0x000fce0000000f00 */
[----:B------:R-:W-:Y:S05]  /*7620*/  WARPSYNC.COLLECTIVE R25, `(.L_x_650) ;  /* 0x0000000019087348 */ /* 0x000fea0003c00000 */
[----:B------:R0:W1:Y:S02]  /*7630*/  SHFL.BFLY P2, R32, R34, R31, R30 ;  /* 0x0c00001f22207389 */ /* 0x000064000004001e */
[----:B01----:R-:W-:Y:S01]  /*7640*/  ENDCOLLECTIVE ;  /* 0x000000000000791b */ /* 0x003fe20003800000 */
.L_x_650:
[----:B------:R-:W-:-:S05]  /*7650*/  FADD.FTZ R46, R46, R45 ;  /* 0x0000002d2e2e7221 */ /* 0x000fca0000010000 */
[----:B------:R-:W-:Y:S02]  /*7660*/  MOV R34, R46 ;  /* 0x0000002e00227202 */ /* 0x000fe40000000f00 */
[----:B------:R-:W-:-:S07]  /*7670*/  MOV R44, R32 ;  /* 0x00000020002c7202 */ /* 0x000fce0000000f00 */
[----:B------:R-:W-:Y:S05]  /*7680*/  WARPSYNC.COLLECTIVE R25, `(.L_x_651) ;  /* 0x0000000019087348 */ /* 0x000fea0003c00000 */
[----:B------:R0:W1:Y:S02]  /*7690*/  SHFL.BFLY P2, R32, R34, R31, R30 ;  /* 0x0c00001f22207389 */ /* 0x000064000004001e */
[----:B01----:R-:W-:Y:S01]  /*76a0*/  ENDCOLLECTIVE ;  /* 0x000000000000791b */ /* 0x003fe20003800000 */
.L_x_651:
[----:B------:R-:W-:Y:S01]  /*76b0*/  FADD.FTZ R44, R51, R44 ;  /* 0x0000002c332c7221 */ /* 0x000fe20000010000 */
[----:B------:R-:W-:-:S03]  /*76c0*/  HFMA2.MMA R31, -RZ, RZ, 0, 1.1920928955078125e-07 ;  /* 0x00000002ff1f7435 */ /* 0x000fc600000001ff */
[----:B------:R-:W-:Y:S01]  /*76d0*/  IMAD.MOV.U32 R34, RZ, RZ, R44 ;  /* 0x000000ffff227224 */ /* 0x000fe200078e002c */
[----:B------:R-:W-:-:S07]  /*76e0*/  MOV R45, R32 ;  /* 0x00000020002d7202 */ /* 0x000fce0000000f00 */
[----:B------:R-:W-:Y:S05]  /*76f0*/  WARPSYNC.COLLECTIVE R25, `(.L_x_652) ;  /* 0x0000000019087348 */ /* 0x000fea0003c00000 */
[----:B------:R0:W1:Y:S02]  /*7700*/  SHFL.BFLY P2, R32, R34, R31, R30 ;  /* 0x0c00001f22207389 */ /* 0x000064000004001e */
[----:B01----:R-:W-:Y:S01]  /*7710*/  ENDCOLLECTIVE ;  /* 0x000000000000791b */ /* 0x003fe20003800000 */
.L_x_652:
[----:B------:R-:W-:-:S05]  /*7720*/  FADD.FTZ R45, R46, R45 ;  /* 0x0000002d2e2d7221 */ /* 0x000fca0000010000 */
[----:B------:R-:W-:Y:S02]  /*7730*/  MOV R34, R45 ;  /* 0x0000002d00227202 */ /* 0x000fe40000000f00 */
[----:B------:R-:W-:-:S07]  /*7740*/  MOV R51, R32 ;  /* 0x0000002000337202 */ /* 0x000fce0000000f00 */
[----:B------:R-:W-:Y:S05]  /*7750*/  WARPSYNC.COLLECTIVE R25, `(.L_x_653) ;  /* 0x0000000019087348 */ /* 0x000fea0003c00000 */
[----:B------:R0:W1:Y:S02]  /*7760*/  SHFL.BFLY P2, R32, R34, R31, R30 ;  /* 0x0c00001f22207389 */ /* 0x000064000004001e */
[----:B01----:R-:W-:Y:S01]  /*7770*/  ENDCOLLECTIVE ;  /* 0x000000000000791b */ /* 0x003fe20003800000 */
.L_x_653:
[----:B------:R-:W-:Y:S01]  /*7780*/  FADD.FTZ R51, R44, R51 ;  /* 0x000000332c337221 */ /* 0x000fe20000010000 */
[----:B------:R-:W-:-:S04]  /*7790*/  HFMA2.MMA R31, -RZ, RZ, 0, 5.9604644775390625e-08 ;  /* 0x00000001ff1f7435 */ /* 0x000fc800000001ff */
[----:B------:R-:W-:Y:S02]  /*77a0*/  MOV R34, R51 ;  /* 0x0000003300227202 */ /* 0x000fe40000000f00 */
[----:B------:R-:W-:-:S07]  /*77b0*/  MOV R46, R32 ;  /* 0x00000020002e7202 */ /* 0x000fce0000000f00 */
[----:B------:R-:W-:Y:S05]  /*77c0*/  WARPSYNC.COLLECTIVE R25, `(.L_x_654) ;  /* 0x0000000019087348 */ /* 0x000fea0003c00000 */
[----:B------:R0:W1:Y:S02]  /*77d0*/  SHFL.BFLY P2, R32, R34, R31, R30 ;  /* 0x0c00001f22207389 */ /* 0x000064000004001e */
[----:B01----:R-:W-:Y:S01]  /*77e0*/  ENDCOLLECTIVE ;  /* 0x000000000000791b */ /* 0x003fe20003800000 */
.L_x_654:
[----:B------:R-:W-:-:S05]  /*77f0*/  FADD.FTZ R45, R45, R46 ;  /* 0x0000002e2d2d7221 */ /* 0x000fca0000010000 */
[----:B------:R-:W-:Y:S01]  /*7800*/  MOV R34, R45 ;  /* 0x0000002d00227202 */ /* 0x000fe20000000f00 */
[----:B------:R-:W-:-:S07]  /*7810*/  IMAD.MOV.U32 R44, RZ, RZ, R32 ;  /* 0x000000ffff2c7224 */ /* 0x000fce00078e0020 */
[----:B------:R-:W-:Y:S05]  /*7820*/  WARPSYNC.COLLECTIVE R25, `(.L_x_655) ;  /* 0x0000000019087348 */ /* 0x000fea0003c00000 */
[----:B------:R0:W1:Y:S02]  /*7830*/  SHFL.BFLY P2, R32, R34, R31, R30 ;  /* 0x0c00001f22207389 */ /* 0x000064000004001e */
[----:B01----:R-:W-:Y:S01]  /*7840*/  ENDCOLLECTIVE ;  /* 0x000000000000791b */ /* 0x003fe20003800000 */
.L_x_655:
[----:B------:R-:W-:Y:S01]  /*7850*/  HFMA2.MMA R31, -RZ, RZ, 0, 4.76837158203125e-07 ;  /* 0x00000008ff1f7435 */ /* 0x000fe200000001ff */
[----:B------:R-:W-:Y:S02]  /*7860*/  MOV R34, R48 ;  /* 0x0000003000227202 */ /* 0x000fe40000000f00 */
[----:B------:R-:W-:-:S08]  /*7870*/  MOV R46, R32 ;  /* 0x00000020002e7202 */ /* 0x000fd00000000f00 */
[----:B------:R-:W-:Y:S05]  /*7880*/  WARPSYNC.COLLECTIVE R25, `(.L_x_656) ;  /* 0x0000000019087348 */ /* 0x000fea0003c00000 */
[----:B------:R0:W1:Y:S02]  /*7890*/  SHFL.BFLY P2, R32, R34, R31, R30 ;  /* 0x0c00001f22207389 */ /* 0x000064000004001e */
[----:B01----:R-:W-:Y:S01]  /*78a0*/  ENDCOLLECTIVE ;  /* 0x000000000000791b */ /* 0x003fe20003800000 */
.L_x_656:
[----:B------:R-:W-:Y:S02]  /*78b0*/  MOV R34, R50 ;  /* 0x0000003200227202 */ /* 0x000fe40000000f00 */
[----:B------:R-:W-:-:S07]  /*78c0*/  MOV R55, R32 ;  /* 0x0000002000377202 */ /* 0x000fce0000000f00 */
[----:B------:R-:W-:Y:S05]  /*78d0*/  WARPSYNC.COLLECTIVE R25, `(.L_x_657) ;  /* 0x0000000019087348 */ /* 0x000fea0003c00000 */
[----:B------:R0:W1:Y:S02]  /*78e0*/  SHFL.BFLY P2, R32, R34, R31, R30 ;  /* 0x0c00001f22207389 */ /* 0x000064000004001e */
[----:B01----:R-:W-:Y:S01]  /*78f0*/  ENDCOLLECTIVE ;  /* 0x000000000000791b */ /* 0x003fe20003800000 */
.L_x_657:
[----:B------:R-:W-:Y:S01]  /*7900*/  FADD.FTZ R55, R55, R48 ;  /* 0x0000003037377221 */ /* 0x000fe20000010000 */
[----:B------:R-:W-:-:S04]  /*7910*/  HFMA2.MMA R31, -RZ, RZ, 0, 2.384185791015625e-07 ;  /* 0x00000004ff1f7435 */ /* 0x000fc800000001ff */
[----:B------:R-:W-:Y:S01]  /*7920*/  MOV R34, R55 ;  /* 0x0000003700227202 */ /* 0x000fe20000000f00 */
[----:B------:R-:W-:-:S07]  /*7930*/  IMAD.MOV.U32 R57, RZ, RZ, R32 ;  /* 0x000000ffff397224 */ /* 0x000fce00078e0020 */
[----:B------:R-:W-:Y:S05]  /*7940*/  WARPSYNC.COLLECTIVE R25, `(.L_x_658) ;  /* 0x0000000019087348 */ /* 0x000fea0003c00000 */
[----:B------:R0:W1:Y:S02]  /*7950*/  SHFL.BFLY P2, R32, R34, R31, R30 ;  /* 0x0c00001f22207389 */ /* 0x000064000004001e */
[----:B01----:R-:W-:Y:S01]  /*7960*/  ENDCOLLECTIVE ;  /* 0x000000000000791b */ /* 0x003fe20003800000 */
.L_x_658:
[----:B------:R-:W-:-:S05]  /*7970*/  FADD.FTZ R57, R57, R50 ;  /* 0x0000003239397221 */ /* 0x000fca0000010000 */
[----:B------:R-:W-:Y:S02]  /*7980*/  MOV R34, R57 ;  /* 0x0000003900227202 */ /* 0x000fe40000000f00 */
[----:B------:R-:W-:-:S07]  /*7990*/  MOV R48, R32 ;  /* 0x0000002000307202 */ /* 0x000fce0000000f00 */
[----:B------:R-:W-:Y:S05]  /*79a0*/  WARPSYNC.COLLECTIVE R25, `(.L_x_659) ;  /* 0x0000000019087348 */ /* 0x000fea0003c00000 */
[----:B------:R0:W1:Y:S02]  /*79b0*/  SHFL.BFLY P2, R32, R34, R31, R30 ;  /* 0x0c00001f22207389 */ /* 0x000064000004001e */
[----:B01----:R-:W-:Y:S01]  /*79c0*/  ENDCOLLECTIVE ;  /* 0x000000000000791b */ /* 0x003fe20003800000 */
.L_x_659:
[----:B------:R-:W-:Y:S01]  /*79d0*/  FADD.FTZ R48, R55, R48 ;  /* 0x0000003037307221 */ /* 0x000fe20000010000 */
[----:B------:R-:W-:-:S04]  /*79e0*/  HFMA2.MMA R31, -RZ, RZ, 0, 1.1920928955078125e-07 ;  /* 0x00000002ff1f7435 */ /* 0x000fc800000001ff */
[----:B------:R-:W-:Y:S02]  /*79f0*/  MOV R34, R48 ;  /* 0x0000003000227202 */ /* 0x000fe40000000f00 */
[----:B------:R-:W-:-:S07]  /*7a00*/  MOV R50, R32 ;  /* 0x0000002000327202 */ /* 0x000fce0000000f00 */
[----:B------:R-:W-:Y:S05]  /*7a10*/  WARPSYNC.COLLECTIVE R25, `(.L_x_660) ;  /* 0x0000000019087348 */ /* 0x000fea0003c00000 */
[----:B------:R0:W1:Y:S02]  /*7a20*/  SHFL.BFLY P2, R32, R34, R31, R30 ;  /* 0x0c00001f22207389 */ /* 0x000064000004001e */
[----:B01----:R-:W-:Y:S01]  /*7a30*/  ENDCOLLECTIVE ;  /* 0x000000000000791b */ /* 0x003fe20003800000 */
.L_x_660:
[----:B------:R-:W-:-:S05]  /*7a40*/  FADD.FTZ R50, R57, R50 ;  /* 0x0000003239327221 */ /* 0x000fca0000010000 */
[----:B------:R-:W-:Y:S02]  /*7a50*/  MOV R34, R50 ;  /* 0x0000003200227202 */ /* 0x000fe40000000f00 */
[----:B------:R-:W-:-:S07]  /*7a60*/  MOV R39, R32 ;  /* 0x0000002000277202 */ /* 0x000fce0000000f00 */
[----:B------:R-:W-:Y:S05]  /*7a70*/  WARPSYNC.COLLECTIVE R25, `(.L_x_661) ;  /* 0x0000000019087348 */ /* 0x000fea0003c00000 */
[----:B------:R0:W1:Y:S02]  /*7a80*/  SHFL.BFLY P2, R32, R34, R31, R30 ;  /* 0x0c00001f22207389 */ /* 0x000064000004001e */
[----:B01----:R-:W-:Y:S01]  /*7a90*/  ENDCOLLECTIVE ;  /* 0x000000000000791b */ /* 0x003fe20003800000 */
.L_x_661:
[----:B------:R-:W-:Y:S01]  /*7aa0*/  FADD.FTZ R39, R48, R39 ;  /* 0x0000002730277221 */ /* 0x000fe20000010000 */
[----:B------:R-:W-:Y:S01]  /*7ab0*/  FADD.FTZ R31, R51, R44 ;  /* 0x0000002c331f7221 */ /* 0x000fe20000010000 */
[----:B------:R-:W-:Y:S02]  /*7ac0*/  @!P0 F2FP.BF16.F32.PACK_AB R25, RZ, R40 ;  /* 0x00000028ff19823e */ /* 0x000fe400000010ff */
[----:B------:R-:W-:Y:S02]  /*7ad0*/  @!P0 F2FP.BF16.F32.PACK_AB R30, RZ, R42 ;  /* 0x0000002aff1e823e */ /* 0x000fe400000010ff */
[----:B------:R-:W-:Y:S02]  /*7ae0*/  @!P0 F2FP.BF16.F32.PACK_AB R31, RZ, R31 ;  /* 0x0000001fff1f823e */ /* 0x000fe400000010ff */
[----:B------:R-:W-:Y:S02]  /*7af0*/  PRMT R37, R25, 0x7610, R37 ;  /* 0x0000761019257816 */ /* 0x000fe40000000025 */
[----:B------:R-:W-:Y:S01]  /*7b00*/  PRMT R40, R31, 0x7610, R40 ;  /* 0x000076101f287816 */ /* 0x000fe20000000028 */
[----:B------:R-:W-:Y:S01]  /*7b10*/  HFMA2.MMA R31, -RZ, RZ, 0, 5.9604644775390625e-08 ;  /* 0x00000001ff1f7435 */ /* 0x000fe200000001ff */
[----:B------:R-:W-:-:S02]  /*7b20*/  MOV R55, R32 ;  /* 0x0000002000377202 */ /* 0x000fc40000000f00 */
[----:B------:R-:W-:Y:S02]  /*7b30*/  @!P0 F2FP.BF16.F32.PACK_AB R32, RZ, R35 ;  /* 0x00000023ff20823e */ /* 0x000fe400000010ff */
[----:B------:R-:W-:Y:S01]  /*7b40*/  PRMT R38, R30, 0x7610, R38 ;  /* 0x000076101e267816 */ /* 0x000fe20000000026 */
[----:B------:R-:W-:Y:S01]  /*7b50*/  FADD.FTZ R50, R50, R55 ;  /* 0x0000003732327221 */ /* 0x000fe20000010000 */
[----:B------:R-:W-:Y:S01]  /*7b60*/  MOV R34, R39 ;  /* 0x0000002700227202 */ /* 0x000fe20000000f00 */
[----:B------:R0:W-:Y:S01]  /*7b70*/  @!P0 STG.E.U16 desc[UR8][R26.64], R32 ;  /* 0x000000201a008986 */ /* 0x0001e2000c101508 */
[----:B------:R-:W-:Y:S02]  /*7b80*/  MOV R30, 0x101f ;  /* 0x0000101f001e7802 */ /* 0x000fe40000000f00 */
[----:B------:R-:W-:Y:S02]  /*7b90*/  MOV R25, 0xffff ;  /* 0x0000ffff00197802 */ /* 0x000fe40000000f00 */
[----:B------:R-:W-:Y:S01]  /*7ba0*/  PRMT R35, R33, 0x7610, R35 ;  /* 0x0000761021237816 */ /* 0x000fe20000000023 */
[----:B------:R-:W-:-:S07]  /*7bb0*/  FADD.FTZ R33, R45, R46 ;  /* 0x0000002e2d217221 */ /* 0x000fce0000010000 */
[----:B0-----:R-:W-:Y:S05]  /*7bc0*/  WARPSYNC.COLLECTIVE R25, `(.L_x_662) ;  /* 0x0000000019087348 */ /* 0x001fea0003c00000 */
[----:B0-----:R0:W1:Y:S02]  /*7bd0*/  SHFL.BFLY P2, R32, R34, R31, R30 ;  /* 0x0c00001f22207389 */ /* 0x001064000004001e */
[----:B01----:R-:W-:Y:S01]  /*7be0*/  ENDCOLLECTIVE ;  /* 0x000000000000791b */ /* 0x003fe20003800000 */
.L_x_662:
[----:B------:R-:W-:Y:S01]  /*7bf0*/  @!P0 F2FP.BF16.F32.PACK_AB R33, RZ, R33 ;  /* 0x00000021ff21823e */ /* 0x000fe200000010ff */
[----:B------:R0:W-:Y:S04]  /*7c00*/  @!P0 STG.E.U16 desc[UR8][R28.64], R35 ;  /* 0x000000231c008986 */ /* 0x0001e8000c101508 */
[----:B------:R0:W-:Y:S04]  /*7c10*/  @!P0 STG.E.U16 desc[UR8][R26.64+0x28], R37 ;  /* 0x000028251a008986 */ /* 0x0001e8000c101508 */
[----:B------:R0:W-:Y:S01]  /*7c20*/  @!P0 STG.E.U16 desc[UR8][R28.64+0x28], R38 ;  /* 0x000028261c008986 */ /* 0x0001e2000c101508 */
[----:B------:R-:W-:-:S03]  /*7c30*/  MOV R34, R50 ;  /* 0x0000003200227202 */ /* 0x000fc60000000f00 */
[----:B------:R0:W-:Y:S04]  /*7c40*/  @!P0 STG.E.U16 desc[UR8][R26.64+0x50], R40 ;  /* 0x000050281a008986 */ /* 0x0001e8000c101508 */
[----:B------:R0:W-:Y:S01]  /*7c50*/  @!P0 STG.E.U16 desc[UR8][R28.64+0x50], R33 ;  /* 0x000050211c008986 */ /* 0x0001e2000c101508 */
[----:B------:R-:W-:-:S07]  /*7c60*/  MOV R36, R32 ;  /* 0x0000002000247202 */ /* 0x000fce0000000f00 */
[----:B0-----:R-:W-:Y:S05]  /*7c70*/  WARPSYNC.COLLECTIVE R25, `(.L_x_663) ;  /* 0x0000000019087348 */ /* 0x001fea0003c00000 */
[----:B------:R1:W2:Y:S02]  /*7c80*/  SHFL.BFLY P2, R32, R34, R31, R30 ;  /* 0x0c00001f22207389 */ /* 0x0002a4000004001e */
[----:B012---:R-:W-:Y:S01]  /*7c90*/  ENDCOLLECTIVE ;  /* 0x000000000000791b */ /* 0x007fe20003800000 */
.L_x_663:
[----:B------:R-:W-:Y:S01]  /*7ca0*/  FADD.FTZ R36, R39, R36 ;  /* 0x0000002427247221 */ /* 0x000fe20000010000 */
[----:B------:R-:W-:Y:S06]  /*7cb0*/  BRA `(.L_x_664) ;  /* 0xffffffe400107947 */ /* 0x000fec000383ffff */
.L_x_665:
        /* <DEDUP_REMOVED lines=12> */
.L_x_2447:


//--------------------- .text._ZN13group_norm_v218gn_bwd_cuda_kernelI13__nv_bfloat16Li320ELi3ELi16ELi160ELi64ELb1ELb1ELi16ELi320ELi320ELi4ELb1ELi80ELb0ELb0ELNS_15WgradSyncMethodE3ENS_16CompileConditionILi900EEEEEvPT_S6_S6_PKS5_S8_S8_S8_PKfflPfPj --------------------------
	.section	.text._ZN13group_norm_v218gn_bwd_cuda_kernelI13__nv_bfloat16Li320ELi3ELi16ELi160ELi64ELb1ELb1ELi16ELi320ELi320ELi4ELb1ELi80ELb0ELb0ELNS_15WgradSyncMethodE3ENS_16CompileConditionILi900EEEEEvPT_S6_S6_PKS5_S8_S8_S8_PKfflPfPj,"ax",@progbits
	.align	128
        .global         _ZN13group_norm_v218gn_bwd_cuda_kernelI13__nv_bfloat16Li320ELi3ELi16ELi160ELi64ELb1ELb1ELi16ELi320ELi320ELi4ELb1ELi80ELb0ELb0ELNS_15WgradSyncMethodE3ENS_16CompileConditionILi900EEEEEvPT_S6_S6_PKS5_S8_S8_S8_PKfflPfPj
        .type           _ZN13group_norm_v218gn_bwd_cuda_kernelI13__nv_bfloat16Li320ELi3ELi16ELi160ELi64ELb1ELb1ELi16ELi320ELi320ELi4ELb1ELi80ELb0ELb0ELNS_15WgradSyncMethodE3ENS_16CompileConditionILi900EEEEEvPT_S6_S6_PKS5_S8_S8_S8_PKfflPfPj,@function
        .size           _ZN13group_norm_v218gn_bwd_cuda_kernelI13__nv_bfloat16Li320ELi3ELi16ELi160ELi64ELb1ELb1ELi16ELi320ELi320ELi4ELb1ELi80ELb0ELb0ELNS_15WgradSyncMethodE3ENS_16CompileConditionILi900EEEEEvPT_S6_S6_PKS5_S8_S8_S8_PKfflPfPj,(.L_x_2448 - _ZN13group_norm_v218gn_bwd_cuda_kernelI13__nv_bfloat16Li320ELi3ELi16ELi160ELi64ELb1ELb1ELi16ELi320ELi320ELi4ELb1ELi80ELb0ELb0ELNS_15WgradSyncMethodE3ENS_16CompileConditionILi900EEEEEvPT_S6_S6_PKS5_S8_S8_S8_PKfflPfPj)
        .other          _ZN13group_norm_v218gn_bwd_cuda_kernelI13__nv_bfloat16Li320ELi3ELi16ELi160ELi64ELb1ELb1ELi16ELi320ELi320ELi4ELb1ELi80ELb0ELb0ELNS_15WgradSyncMethodE3ENS_16CompileConditionILi900EEEEEvPT_S6_S6_PKS5_S8_S8_S8_PKfflPfPj,@"STO_CUDA_ENTRY STV_DEFAULT"
_ZN13group_norm_v218gn_bwd_cuda_kernelI13__nv_bfloat16Li320ELi3ELi16ELi160ELi64ELb1ELb1ELi16ELi320ELi320ELi4ELb1ELi80ELb0ELb0ELNS_15WgradSyncMethodE3ENS_16CompileConditionILi900EEEEEvPT_S6_S6_PKS5_S8_S8_S8_PKfflPfPj:
.text._ZN13group_norm_v218gn_bwd_cuda_kernelI13__nv_bfloat16Li320ELi3ELi16ELi160ELi64ELb1ELb1ELi16ELi320ELi320ELi4ELb1ELi80ELb0ELb0ELNS_15WgradSyncMethodE3ENS_16CompileConditionILi900EEEEEvPT_S6_S6_PKS5_S8_S8_S8_PKfflPfPj:
[----:B------:R-:W0:Y:S08]  /*0000*/  LDC R1, c[0x0][0x28] ;  /* 0x00000a00ff017b82 */ /* 0x000e300000000800 */
[----:B------:R-:W1:Y:S01]  /*0010*/  S2UR UR6, SR_CTAID.Y ;  /* 0x00000000000679c3 */ /* 0x000e620000002600 */
[----:B------:R-:W-:Y:S01]  /*0020*/  ULDC.64 UR4, c[0x0][0x258] ;  /* 0x0000960000047ab9 */ /* 0x000fe20000000a00 */
[----:B------:R-:W-:Y:S01]  /*0030*/  ULDC.64 UR12, c[0x0][0x208] ;  /* 0x00008200000c7ab9 */ /* 0x000fe20000000a00 */
[----:B------:R-:W-:Y:S01]  /*0040*/  USHF.L.U32 UR15, UR4, 0x3, URZ ;  /* 0x00000003040f7899 */ /* 0x000fe2000800063f */
[----:B0-----:R-:W-:Y:S01]  /*0050*/  IADD3 R1, R1, -0x18, RZ ;  /* 0xffffffe801017810 */ /* 0x001fe20007ffe0ff */
[----:B------:R-:W-:-:S03]  /*0060*/  USHF.L.U64.HI UR7, UR4, 0x3, UR5 ;  /* 0x0000000304077899 */ /* 0x000fc60008010205 */
[----:B------:R-:W0:Y:S01]  /*0070*/  S2UR UR16, SR_CTAID.X ;  /* 0x00000000001079c3 */ /* 0x000e220000002500 */
[----:B------:R-:W-:Y:S01]  /*0080*/  UMOV UR5, URZ ;  /* 0x0000003f00057c82 */ /* 0x000fe20008000000 */
[----:B-1----:R-:W-:Y:S02]  /*0090*/  UISETP.GT.U32.AND UP0, UPT, UR15, UR6, UPT ;  /* 0x000000060f00728c */ /* 0x002fe4000bf04070 */
[----:B------:R-:W-:Y:S02]  /*00a0*/  UMOV UR8, UR6 ;  /* 0x0000000600087c82 */ /* 0x000fe40008000000 */
[----:B------:R-:W-:-:S06]  /*00b0*/  UISETP.GT.AND.EX UP0, UPT, UR7, URZ, UPT, UP0 ;  /* 0x0000003f0700728c */ /* 0x000fcc000bf04300 */
[----:B------:R-:W-:-:S13]  /*00c0*/  PLOP3.LUT P0, PT, PT, PT, UP0, 0x80, 0x0 ;  /* 0x000000000000781c */ /* 0x000fda0003f0f008 */
[----:B0-----:R-:W-:Y:S05]  /*00d0*/  @P0 BRA `(.L_x_666) ;  /* 0x00000000006c0947 */ /* 0x001fea0003800000 */
[----:B------:R-:W0:Y:S01]  /*00e0*/  S2R R0, SR_TID.X ;  /* 0x0000000000007919 */ /* 0x000e220000002100 */
[----:B------:R-:W-:Y:S01]  /*00f0*/  BAR.SYNC.DEFER_BLOCKING 0x0 ;  /* 0x0000000000007b1d */ /* 0x000fe20000010000 */
[----:B0-----:R-:W-:-:S13]  /*0100*/  ISETP.NE.AND P0, PT, R0, RZ, PT ;  /* 0x000000ff0000720c */ /* 0x001fda0003f05270 */
[----:B------:R-:W-:Y:S05]  /*0110*/  @P0 BRA `(.L_x_667) ;  /* 0x0000000000500947 */ /* 0x000fea0003800000 */
[----:B------:R-:W0:Y:S01]  /*0120*/  LDC.64 R2, c[0x0][0x268] ;  /* 0x00009a00ff027b82 */ /* 0x000e220000000a00 */
[----:B------:R-:W-:Y:S01]  /*0130*/  ULOP3.LUT UR4, UR6, 0x7, URZ, 0xc0, !UPT ;  /* 0x0000000706047892 */ /* 0x000fe2000f8ec03f */
[----:B------:R-:W-:Y:S01]  /*0140*/  MOV R5, 0x7fffffd9 ;  /* 0x7fffffd900057802 */ /* 0x000fe20000000f00 */
        /* <DEDUP_REMOVED lines=11> */
.L_x_668:
[----:B------:R-:W2:Y:S04]  /*0200*/  LD.E.STRONG.GPU R0, desc[UR12][R2.64] ;  /* 0x0000000c02007980 */ /* 0x000ea8000c10f900 */
[----:B--2---:R-:W-:Y:S01]  /*0210*/  CCTL.IVALL ;  /* 0x00000000ff00798f */ /* 0x004fe20002000000 */
[----:B------:R-:W-:Y:S05]  /*0220*/  YIELD ;  /* 0x0000000000007946 */ /* 0x000fea0003800000 */
[----:B-----5:R-:W-:-:S04]  /*0230*/  LOP3.LUT R0, R0, R5, RZ, 0x3c, !PT ;  /* 0x0000000500007212 */ /* 0x020fc800078e3cff */
[----:B------:R-:W-:-:S13]  /*0240*/  ISETP.GT.AND P0, PT, R0, -0x1, PT ;  /* 0xffffffff0000780c */ /* 0x000fda0003f04270 */
[----:B------:R-:W-:Y:S05]  /*0250*/  @P0 BRA `(.L_x_668) ;  /* 0xfffffffc00e80947 */ /* 0x000fea000383ffff */
.L_x_667:
[----:B------:R-:W-:Y:S05]  /*0260*/  WARPSYNC.ALL ;  /* 0x0000000000007948 */ /* 0x000fea0003800000 */
[----:B------:R-:W-:Y:S06]  /*0270*/  BAR.SYNC.DEFER_BLOCKING 0x0 ;  /* 0x0000000000007b1d */ /* 0x000fec0000010000 */
[----:B------:R-:W-:Y:S05]  /*0280*/  BRA `(.L_x_669) ;  /* 0x0000004000647947 */ /* 0x000fea0003800000 */
.L_x_666:
[----:B------:R-:W0:Y:S01]  /*0290*/  S2R R9, SR_TID.X ;  /* 0x0000000000097919 */ /* 0x000e220000002100 */
[----:B------:R-:W1:Y:S01]  /*02a0*/  S2UR UR9, SR_CgaCtaId ;  /* 0x00000000000979c3 */ /* 0x000e620000008800 */
[----:B------:R-:W-:Y:S01]  /*02b0*/  UMOV UR4, 0x400 ;  /* 0x0000040000047882 */ /* 0x000fe20000000000 */
[----:B------:R-:W-:Y:S01]  /*02c0*/  CS2R R44, SRZ ;  /* 0x00000000002c7805 */ /* 0x000fe2000001ff00 */
[----:B------:R-:W-:Y:S01]  /*02d0*/  UIADD3 UR4, UR4, 0x2800, URZ ;  /* 0x0000280004047890 */ /* 0x000fe2000fffe03f */
[----:B------:R-:W-:Y:S02]  /*02e0*/  CS2R R42, SRZ ;  /* 0x00000000002a7805 */ /* 0x000fe4000001ff00 */
[----:B------:R-:W-:Y:S02]  /*02f0*/  CS2R R40, SRZ ;  /* 0x0000000000287805 */ /* 0x000fe4000001ff00 */
[----:B------:R-:W-:Y:S01]  /*0300*/  CS2R R38, SRZ ;  /* 0x0000000000267805 */ /* 0x000fe2000001ff00 */
[----:B-1----:R-:W-:-:S03]  /*0310*/  ULEA UR9, UR9, UR4, 0x18 ;  /* 0x0000000409097291 */ /* 0x002fc6000f8ec03f */
[----:B------:R-:W-:Y:S01]  /*0320*/  UMOV UR4, URZ ;  /* 0x0000003f00047c82 */ /* 0x000fe20008000000 */
[----:B0-----:R-:W-:-:S04]  /*0330*/  SHF.R.S32.HI R0, RZ, 0x1f, R9 ;  /* 0x0000001fff007819 */ /* 0x001fc80000011409 */
[CC--:B------:R-:W-:Y:S02]  /*0340*/  LEA.HI R2, R0.reuse, R9.reuse, RZ, 0x2 ;  /* 0x0000000900027211 */ /* 0x0c0fe400078f10ff */
[----:B------:R-:W-:Y:S02]  /*0350*/  LEA.HI R0, R0, R9, RZ, 0x4 ;  /* 0x0000000900007211 */ /* 0x000fe400078f20ff */
[----:B------:R-:W-:Y:S02]  /*0360*/  SHF.R.S32.HI R6, RZ, 0x2, R2 ;  /* 0x00000002ff067819 */ /* 0x000fe40000011402 */
[----:B------:R-:W-:Y:S02]  /*0370*/  LOP3.LUT R2, R2, 0xfffffffc, RZ, 0xc0, !PT ;  /* 0xfffffffc02027812 */ /* 0x000fe400078ec0ff */
[C---:B------:R-:W-:Y:S02]  /*0380*/  IADD3 R3, R6.reuse, 0x50, RZ ;  /* 0x0000005006037810 */ /* 0x040fe40007ffe0ff */
[----:B------:R-:W-:-:S02]  /*0390*/  IADD3 R5, R6, 0xa0, RZ ;  /* 0x000000a006057810 */ /* 0x000fc40007ffe0ff */
[----:B------:R-:W-:Y:S02]  /*03a0*/  IADD3 R7, R6, 0xf0, RZ ;  /* 0x000000f006077810 */ /* 0x000fe40007ffe0ff */
[----:B------:R-:W-:Y:S02]  /*03b0*/  SHF.R.S32.HI R4, RZ, 0x1f, R3 ;  /* 0x0000001fff047819 */ /* 0x000fe40000011403 */
[----:B------:R-:W-:Y:S02]  /*03c0*/  SHF.R.S32.HI R6, RZ, 0x1f, R5 ;  /* 0x0000001fff067819 */ /* 0x000fe40000011405 */
[----:B------:R-:W-:Y:S02]  /*03d0*/  SHF.R.S32.HI R8, RZ, 0x1f, R7 ;  /* 0x0000001fff087819 */ /* 0x000fe40000011407 */
[----:B------:R-:W-:Y:S02]  /*03e0*/  LEA.HI R4, R4, R3, RZ, 0x2 ;  /* 0x0000000304047211 */ /* 0x000fe400078f10ff */
[----:B------:R-:W-:-:S02]  /*03f0*/  SHF.R.U32.HI R3, RZ, 0x4, R0 ;  /* 0x00000004ff037819 */ /* 0x000fc40000011600 */
[----:B------:R-:W-:Y:S02]  /*0400*/  IADD3 R2, -R2, R9, RZ ;  /* 0x0000000902027210 */ /* 0x000fe40007ffe1ff */
[----:B------:R-:W-:Y:S02]  /*0410*/  LEA.HI R6, R6, R5, RZ, 0x2 ;  /* 0x0000000506067211 */ /* 0x000fe400078f10ff */
[----:B------:R-:W-:Y:S02]  /*0420*/  LEA.HI R8, R8, R7, RZ, 0x2 ;  /* 0x0000000708087211 */ /* 0x000fe400078f10ff */
[----:B------:R-:W-:Y:S02]  /*0430*/  SHF.R.U32.HI R5, RZ, 0x2, R4 ;  /* 0x00000002ff057819 */ /* 0x000fe40000011604 */
[----:B------:R-:W-:Y:S02]  /*0440*/  LOP3.LUT R0, R2, 0x3, R3, 0x78, !PT ;  /* 0x0000000302007812 */ /* 0x000fe400078e7803 */
[----:B------:R-:W-:-:S02]  /*0450*/  SHF.R.U32.HI R7, RZ, 0x2, R6 ;  /* 0x00000002ff077819 */ /* 0x000fc40000011606 */
[----:B------:R-:W-:Y:S01]  /*0460*/  SHF.R.U32.HI R9, RZ, 0x2, R8 ;  /* 0x00000002ff097819 */ /* 0x000fe20000011608 */
[----:B------:R0:W-:Y:S01]  /*0470*/  STL [R1+0x14], R0 ;  /* 0x0000140001007387 */ /* 0x0001e20000100800 */
[C---:B------:R-:W-:Y:S02]  /*0480*/  LOP3.LUT R4, R2.reuse, 0x3, R5, 0x78, !PT ;  /* 0x0000000302047812 */ /* 0x040fe400078e7805 */
[----:B------:R-:W-:-:S03]  /*0490*/  LOP3.LUT R3, R2, 0x3, R7, 0x78, !PT ;  /* 0x0000000302037812 */ /* 0x000fc600078e7807 */
[----:B------:R1:W-:Y:S01]  /*04a0*/  STL [R1+0x10], R4 ;  /* 0x0000100401007387 */ /* 0x0003e20000100800 */
[----:B0-----:R-:W-:-:S03]  /*04b0*/  LOP3.LUT R0, R2, 0x3, R9, 0x78, !PT ;  /* 0x0000000302007812 */ /* 0x001fc600078e7809 */
[----:B------:R1:W-:Y:S04]  /*04c0*/  STL [R1+0xc], R3 ;  /* 0x00000c0301007387 */ /* 0x0003e80000100800 */
[----:B------:R1:W-:Y:S02]  /*04d0*/  STL [R1+0x8], R0 ;  /* 0x0000080001007387 */ /* 0x0003e40000100800 */
.L_x_682:
[----:B------:R-:W1:Y:S01]  /*04e0*/  S2R R61, SR_TID.X ;  /* 0x00000000003d7919 */ /* 0x000e620000002100 */
[----:B------:R-:W-:Y:S01]  /*04f0*/  ULOP3.LUT UR10, UR8, 0x7, URZ, 0xc0, !UPT ;  /* 0x00000007080a7892 */ /* 0x000fe2000f8ec03f */
[----:B------:R-:W0:Y:S01]  /*0500*/  LDC.64 R32, c[0x0][0x238] ;  /* 0x00008e00ff207b82 */ /* 0x000e220000000a00 */
[----:B------:R-:W-:Y:S02]  /*0510*/  USHF.L.U32 UR14, UR16, 0x4, URZ ;  /* 0x00000004100e7899 */ /* 0x000fe4000800063f */
[----:B------:R-:W-:Y:S02]  /*0520*/  UIMAD UR11, UR10, 0x140, URZ ;  /* 0x000001400a0b78a4 */ /* 0x000fe4000f8e023f */
[----:B------:R-:W-:Y:S02]  /*0530*/  USHF.R.U64 UR17, UR8, 0x3, UR5 ;  /* 0x0000000308117899 */ /* 0x000fe40008001205 */
[----:B------:R-:W-:Y:S01]  /*0540*/  ULOP3.LUT UR14, UR14, 0x30, URZ, 0xc0, !UPT ;  /* 0x000000300e0e7892 */ /* 0x000fe2000f8ec03f */
[----:B--2---:R-:W2:Y:S01]  /*0550*/  LDC.64 R30, c[0x0][0x240] ;  /* 0x00009000ff1e7b82 */ /* 0x004ea20000000a00 */
[----:B------:R-:W-:Y:S01]  /*0560*/  USHF.R.U32.HI UR10, URZ, 0x3, UR5 ;  /* 0x000000033f0a7899 */ /* 0x000fe20008011605 */
[----:B------:R-:W-:Y:S01]  /*0570*/  ULDC.64 UR18, c[0x0][0x248] ;  /* 0x0000920000127ab9 */ /* 0x000fe20000000a00 */
[----:B------:R-:W-:Y:S01]  /*0580*/  ULDC.64 UR20, c[0x0][0x228] ;  /* 0x00008a0000147ab9 */ /* 0x000fe20000000a00 */
[----:B-1----:R-:W-:-:S05]  /*0590*/  IMAD.WIDE.U32 R2, R61, -0x33333333, RZ ;  /* 0xcccccccd3d027825 */ /* 0x002fca00078e00ff */
[----:B------:R-:W-:-:S04]  /*05a0*/  SHF.R.U32.HI R19, RZ, 0x6, R3 ;  /* 0x00000006ff137819 */ /* 0x000fc80000011603 */
[C---:B------:R-:W-:Y:S01]  /*05b0*/  IADD3 R9, R19.reuse, UR14, RZ ;  /* 0x0000000e13097c10 */ /* 0x040fe2000fffe0ff */
[----:B------:R-:W-:-:S04]  /*05c0*/  IMAD R56, R19, -0x50, R61 ;  /* 0xffffffb013387824 */ /* 0x000fc800078e023d */
[----:B------:R-:W-:Y:S01]  /*05d0*/  IMAD R9, R9, 0xa00, RZ ;  /* 0x00000a0009097824 */ /* 0x000fe200078e02ff */
[----:B------:R-:W-:-:S04]  /*05e0*/  LEA R4, R56, UR11, 0x2 ;  /* 0x0000000b38047c11 */ /* 0x000fc8000f8e10ff */
[----:B------:R-:W-:Y:S01]  /*05f0*/  SHF.R.S32.HI R5, RZ, 0x1f, R4 ;  /* 0x0000001fff057819 */ /* 0x000fe20000011404 */
[----:B------:R-:W-:Y:S01]  /*0600*/  IMAD.WIDE.U32 R2, R4, -0x33333333, RZ ;  /* 0xcccccccd04027825 */ /* 0x000fe200078e00ff */
[----:B------:R-:W-:Y:S01]  /*0610*/  MOV R2, UR10 ;  /* 0x0000000a00027c02 */ /* 0x000fe20008000f00 */
[----:B------:R-:W-:-:S03]  /*0620*/  UIMAD UR10, UR10, 0x28000, URZ ;  /* 0x000280000a0a78a4 */ /* 0x000fc6000f8e023f */
[----:B------:R-:W-:Y:S01]  /*0630*/  SHF.R.U32.HI R49, RZ, 0x7, R3 ;  /* 0x00000007ff317819 */ /* 0x000fe20000011603 */
[----:B------:R-:W-:-:S04]  /*0640*/  IMAD.U32 R3, RZ, RZ, UR17 ;  /* 0x00000011ff037e24 */ /* 0x000fc8000f8e00ff */
[C---:B------:R-:W-:Y:S01]  /*0650*/  IMAD.WIDE.U32 R14, R3.reuse, 0x28000, R4 ;  /* 0x00028000030e7825 */ /* 0x040fe200078e0004 */
[----:B------:R-:W-:-:S04]  /*0660*/  LEA R0, P0, R3, R49, 0x4 ;  /* 0x0000003103007211 */ /* 0x000fc800078020ff */
[----:B------:R-:W-:Y:S02]  /*0670*/  LEA.HI.X R3, R3, RZ, R2, 0x4, P0 ;  /* 0x000000ff03037211 */ /* 0x000fe400000f2402 */
[----:B------:R-:W-:Y:S02]  /*0680*/  LEA R36, P0, R0, UR18, 0x3 ;  /* 0x0000001200247c11 */ /* 0x000fe4000f8018ff */
[----:B------:R-:W-:Y:S01]  /*0690*/  IADD3 R8, R15, UR10, RZ ;  /* 0x0000000a0f087c10 */ /* 0x000fe2000fffe0ff */
[----:B0-----:R-:W-:Y:S01]  /*06a0*/  IMAD.WIDE R32, R4, 0x2, R32 ;  /* 0x0000000204207825 */ /* 0x001fe200078e0220 */
[----:B------:R-:W-:Y:S01]  /*06b0*/  IADD3 R2, P1, R9, R14, RZ ;  /* 0x0000000e09027210 */ /* 0x000fe20007f3e0ff */
[----:B------:R-:W-:Y:S01]  /*06c0*/  ULDC UR10, c[0x0][0x250] ;  /* 0x00009400000a7ab9 */ /* 0x000fe20000000800 */
[----:B------:R-:W-:Y:S01]  /*06d0*/  LEA.HI.X R37, R0, UR19, R3, 0x3, P0 ;  /* 0x0000001300257c11 */ /* 0x000fe200080f1c03 */
[----:B------:R-:W-:Y:S01]  /*06e0*/  ULDC.64 UR18, c[0x0][0x230] ;  /* 0x00008c0000127ab9 */ /* 0x000fe20000000a00 */
[----:B------:R-:W-:Y:S01]  /*06f0*/  IADD3.X R3, RZ, R8, RZ, P1, !PT ;  /* 0x00000008ff037210 */ /* 0x000fe20000ffe4ff */
[----:B--2---:R-:W-:Y:S01]  /*0700*/  IMAD.WIDE R30, R4, 0x2, R30 ;  /* 0x00000002041e7825 */ /* 0x004fe200078e021e */
[C---:B------:R-:W-:Y:S01]  /*0710*/  SHF.L.U32 R0, R2.reuse, 0x1, RZ ;  /* 0x0000000102007819 */ /* 0x040fe200000006ff */
[----:B------:R-:W2:Y:S01]  /*0720*/  LDG.E.64.CONSTANT R32, desc[UR12][R32.64] ;  /* 0x0000000c20207981 */ /* 0x000ea2000c1e9b00 */
[----:B------:R-:W-:-:S02]  /*0730*/  SHF.L.U64.HI R2, R2, 0x1, R3 ;  /* 0x0000000102027819 */ /* 0x000fc40000010203 */
[----:B------:R-:W-:Y:S01]  /*0740*/  IADD3 R34, P0, R0, UR18, RZ ;  /* 0x0000001200227c10 */ /* 0x000fe2000ff1e0ff */
[----:B------:R-:W3:Y:S03]  /*0750*/  LDG.E.64.CONSTANT R36, desc[UR12][R36.64] ;  /* 0x0000000c24247981 */ /* 0x000ee6000c1e9b00 */
[----:B------:R-:W-:Y:S01]  /*0760*/  IADD3.X R35, R2, UR19, RZ, P0, !PT ;  /* 0x0000001302237c10 */ /* 0x000fe200087fe4ff */
[----:B------:R-:W4:Y:S05]  /*0770*/  LDG.E.64.CONSTANT R30, desc[UR12][R30.64] ;  /* 0x0000000c1e1e7981 */ /* 0x000f2a000c1e9b00 */
[----:B------:R-:W5:Y:S01]  /*0780*/  LDG.E.64.CONSTANT R34, desc[UR12][R34.64] ;  /* 0x0000000c22227981 */ /* 0x000f62000c1e9b00 */
[----:B------:R-:W-:-:S02]  /*0790*/  IADD3 R3, R9, 0x2800, RZ ;  /* 0x0000280009037810 */ /* 0x000fc40007ffe0ff */
[----:B------:R-:W-:Y:S02]  /*07a0*/  IADD3 R28, P0, R0, UR20, RZ ;  /* 0x00000014001c7c10 */ /* 0x000fe4000ff1e0ff */
[----:B------:R-:W-:Y:S02]  /*07b0*/  IADD3 R4, P1, R3, R14, RZ ;  /* 0x0000000e03047210 */ /* 0x000fe40007f3e0ff */
[----:B------:R-:W-:Y:S02]  /*07c0*/  IADD3.X R29, R2, UR21, RZ, P0, !PT ;  /* 0x00000015021d7c10 */ /* 0x000fe400087fe4ff */
[----:B------:R-:W-:Y:S01]  /*07d0*/  IADD3.X R5, RZ, R8, RZ, P1, !PT ;  /* 0x00000008ff057210 */ /* 0x000fe20000ffe4ff */
[----:B------:R-:W-:-:S03]  /*07e0*/  IMAD.SHL.U32 R3, R4, 0x2, RZ ;  /* 0x0000000204037824 */ /* 0x000fc600078e00ff */
[----:B------:R-:W4:Y:S01]  /*07f0*/  LDG.E.64.CONSTANT R28, desc[UR12][R28.64] ;  /* 0x0000000c1c1c7981 */ /* 0x000f22000c1e9b00 */
[----:B------:R-:W-:Y:S02]  /*0800*/  SHF.L.U64.HI R4, R4, 0x1, R5 ;  /* 0x0000000104047819 */ /* 0x000fe40000010205 */
[----:B------:R-:W-:-:S04]  /*0810*/  IADD3 R26, P0, R3, UR18, RZ ;  /* 0x00000012031a7c10 */ /* 0x000fc8000ff1e0ff */
[----:B------:R-:W-:-:S06]  /*0820*/  IADD3.X R27, R4, UR19, RZ, P0, !PT ;  /* 0x00000013041b7c10 */ /* 0x000fcc00087fe4ff */
[----:B------:R-:W4:Y:S01]  /*0830*/  LDG.E.64.CONSTANT R26, desc[UR12][R26.64] ;  /* 0x0000000c1a1a7981 */ /* 0x000f22000c1e9b00 */
[----:B------:R-:W-:-:S04]  /*0840*/  IADD3 R24, P0, R3, UR20, RZ ;  /* 0x0000001403187c10 */ /* 0x000fc8000ff1e0ff */
[----:B------:R-:W-:-:S06]  /*0850*/  IADD3.X R25, R4, UR21, RZ, P0, !PT ;  /* 0x0000001504197c10 */ /* 0x000fcc00087fe4ff */
[----:B------:R-:W4:Y:S01]  /*0860*/  LDG.E.64.CONSTANT R24, desc[UR12][R24.64] ;  /* 0x0000000c18187981 */ /* 0x000f22000c1e9b00 */
[----:B------:R-:W-:-:S04]  /*0870*/  IADD3 R5, R9, 0x5000, RZ ;  /* 0x0000500009057810 */ /* 0x000fc80007ffe0ff */
[----:B------:R-:W-:-:S04]  /*0880*/  IADD3 R6, P0, R5, R14, RZ ;  /* 0x0000000e05067210 */ /* 0x000fc80007f1e0ff */
[----:B------:R-:W-:Y:S02]  /*0890*/  IADD3.X R7, RZ, R8, RZ, P0, !PT ;  /* 0x00000008ff077210 */ /* 0x000fe400007fe4ff */
[C---:B------:R-:W-:Y:S02]  /*08a0*/  SHF.L.U32 R5, R6.reuse, 0x1, RZ ;  /* 0x0000000106057819 */ /* 0x040fe400000006ff */
[----:B------:R-:W-:Y:S02]  /*08b0*/  SHF.L.U64.HI R6, R6, 0x1, R7 ;  /* 0x0000000106067819 */ /* 0x000fe40000010207 */
[----:B------:R-:W-:-:S04]  /*08c0*/  IADD3 R22, P0, R5, UR18, RZ ;  /* 0x0000001205167c10 */ /* 0x000fc8000ff1e0ff */
[----:B------:R-:W-:-:S06]  /*08d0*/  IADD3.X R23, R6, UR19, RZ, P0, !PT ;  /* 0x0000001306177c10 */ /* 0x000fcc00087fe4ff */
[----:B------:R-:W4:Y:S01]  /*08e0*/  LDG.E.64.CONSTANT R22, desc[UR12][R22.64] ;  /* 0x0000000c16167981 */ /* 0x000f22000c1e9b00 */
[----:B------:R-:W-:-:S04]  /*08f0*/  IADD3 R9, R9, 0x7800, RZ ;  /* 0x0000780009097810 */ /* 0x000fc80007ffe0ff */
[----:B------:R-:W-:-:S04]  /*0900*/  IADD3 R9, P1, R9, R14, RZ ;  /* 0x0000000e09097210 */ /* 0x000fc80007f3e0ff */
[----:B------:R-:W-:-:S04]  /*0910*/  IADD3.X R8, RZ, R8, RZ, P1, !PT ;  /* 0x00000008ff087210 */ /* 0x000fc80000ffe4ff */
[----:B------:R-:W-:Y:S01]  /*0920*/  SHF.L.U64.HI R8, R9, 0x1, R8 ;  /* 0x0000000109087819 */ /* 0x000fe20000010208 */
[----:B---3--:R-:W-:-:S06]  /*0930*/  FADD.FTZ R7, R37, UR10 ;  /* 0x0000000a25077e21 */ /* 0x008fcc0008010000 */
[----:B------:R-:W0:Y:S01]  /*0940*/  MUFU.RSQ R7, R7 ;  /* 0x0000000700077308 */ /* 0x000e220000001400 */
[C---:B-----5:R-:W-:Y:S01]  /*0950*/  PRMT R15, R34.reuse, 0x7632, R15 ;  /* 0x00007632220f7816 */ /* 0x060fe2000000000f */
[C---:B------:R-:W-:Y:S01]  /*0960*/  IMAD.U32 R17, R35.reuse, 0x10000, RZ ;  /* 0x0001000023117824 */ /* 0x040fe200078e00ff */
[----:B------:R-:W-:Y:S02]  /*0970*/  PRMT R47, R35, 0x7632, R47 ;  /* 0x00007632232f7816 */ /* 0x000fe4000000002f */
[----:B------:R-:W-:Y:S02]  /*0980*/  SHF.L.U32 R15, R15, 0x10, RZ ;  /* 0x000000100f0f7819 */ /* 0x000fe400000006ff */
[----:B------:R-:W-:Y:S01]  /*0990*/  SHF.L.U32 R11, R34, 0x10, RZ ;  /* 0x00000010220b7819 */ /* 0x000fe200000006ff */
[C---:B------:R-:W-:Y:S01]  /*09a0*/  FADD.FTZ R16, -R36.reuse, R17 ;  /* 0x0000001124107221 */ /* 0x040fe20000010100 */
[----:B------:R-:W-:Y:S01]  /*09b0*/  SHF.L.U32 R47, R47, 0x10, RZ ;  /* 0x000000102f2f7819 */ /* 0x000fe200000006ff */
[C---:B------:R-:W-:Y:S01]  /*09c0*/  FADD.FTZ R20, -R36.reuse, R15 ;  /* 0x0000000f24147221 */ /* 0x040fe20000010100 */
[----:B--2---:R-:W-:Y:S01]  /*09d0*/  SHF.L.U32 R37, R33, 0x10, RZ ;  /* 0x0000001021257819 */ /* 0x004fe200000006ff */
[C---:B------:R-:W-:Y:S01]  /*09e0*/  FADD.FTZ R18, -R36.reuse, R11 ;  /* 0x0000000b24127221 */ /* 0x040fe20000010100 */
[----:B----4-:R-:W-:Y:S01]  /*09f0*/  SHF.L.U32 R46, R31, 0x10, RZ ;  /* 0x000000101f2e7819 */ /* 0x010fe200000006ff */
[C---:B0-----:R-:W-:Y:S01]  /*0a00*/  FMUL.FTZ R16, R7.reuse, R16 ;  /* 0x0000001007107220 */ /* 0x041fe20000410000 */
[----:B------:R-:W-:Y:S01]  /*0a10*/  FMUL.FTZ R17, R7, R20 ;  /* 0x0000001407117220 */ /* 0x000fe20000410000 */
[----:B------:R-:W-:Y:S01]  /*0a20*/  PRMT R51, R33, 0x7632, R51 ;  /* 0x0000763221337816 */ /* 0x000fe20000000033 */
[----:B------:R-:W-:Y:S01]  /*0a30*/  FADD.FTZ R20, -R36, R47 ;  /* 0x0000002f24147221 */ /* 0x000fe20000010100 */
[----:B------:R-:W-:Y:S01]  /*0a40*/  PRMT R15, R31, 0x7632, R15 ;  /* 0x000076321f0f7816 */ /* 0x000fe2000000000f */
[----:B------:R-:W-:Y:S01]  /*0a50*/  FMUL.FTZ R18, R7, R18 ;  /* 0x0000001207127220 */ /* 0x000fe20000410000 */
[----:B------:R-:W-:-:S02]  /*0a60*/  SHF.L.U32 R10, R32, 0x10, RZ ;  /* 0x00000010200a7819 */ /* 0x000fc400000006ff */
[----:B------:R-:W-:Y:S01]  /*0a70*/  SHF.L.U32 R11, R30, 0x10, RZ ;  /* 0x000000101e0b7819 */ /* 0x000fe200000006ff */
[----:B------:R-:W-:Y:S01]  /*0a80*/  FFMA.FTZ R48, R16, R37, R46 ;  /* 0x0000002510307223 */ /* 0x000fe2000001002e */
[----:B------:R-:W-:Y:S01]  /*0a90*/  SHF.L.U32 R47, R51, 0x10, RZ ;  /* 0x00000010332f7819 */ /* 0x000fe200000006ff */
[----:B------:R-:W-:Y:S01]  /*0aa0*/  FMUL.FTZ R20, R7, R20 ;  /* 0x0000001407147220 */ /* 0x000fe20000410000 */
[----:B------:R-:W-:Y:S02]  /*0ab0*/  SHF.L.U32 R15, R15, 0x10, RZ ;  /* 0x000000100f0f7819 */ /* 0x000fe400000006ff */
[----:B------:R-:W-:Y:S02]  /*0ac0*/  PRMT R12, R32, 0x7632, R12 ;  /* 0x00007632200c7816 */ /* 0x000fe4000000000c */
[----:B------:R-:W-:Y:S01]  /*0ad0*/  PRMT R13, R30, 0x7632, R13 ;  /* 0x000076321e0d7816 */ /* 0x000fe2000000000d */
[----:B------:R-:W-:Y:S01]  /*0ae0*/  FFMA.FTZ R21, R18, R10, R11 ;  /* 0x0000000a12157223 */ /* 0x000fe2000001000b */
[----:B------:R-:W-:Y:S01]  /*0af0*/  FMUL.FTZ R53, R48, -1.4426950216293334961 ;  /* 0xbfb8aa3b30357820 */ /* 0x000fe20000410000 */
[----:B------:R-:W-:Y:S01]  /*0b00*/  SHF.L.U32 R12, R12, 0x10, RZ ;  /* 0x000000100c0c7819 */ /* 0x000fe200000006ff */
[----:B------:R-:W-:Y:S01]  /*0b10*/  FFMA.FTZ R51, R20, R47, R15 ;  /* 0x0000002f14337223 */ /* 0x000fe2000001000f */
[----:B------:R-:W-:Y:S01]  /*0b20*/  SHF.L.U32 R13, R13, 0x10, RZ ;  /* 0x000000100d0d7819 */ /* 0x000fe200000006ff */
[----:B------:R-:W-:-:S02]  /*0b30*/  FMUL.FTZ R52, R21, -1.4426950216293334961 ;  /* 0xbfb8aa3b15347820 */ /* 0x000fc40000410000 */
[----:B------:R-:W-:Y:S01]  /*0b40*/  FMUL.FTZ R55, R51, -1.4426950216293334961 ;  /* 0xbfb8aa3b33377820 */ /* 0x000fe20000410000 */
[----:B------:R-:W0:Y:S01]  /*0b50*/  MUFU.EX2 R53, R53 ;  /* 0x0000003500357308 */ /* 0x000e220000000800 */
[----:B------:R-:W-:-:S04]  /*0b60*/  FFMA.FTZ R50, R17, R12, R13 ;  /* 0x0000000c11327223 */ /* 0x000fc8000001000d */
[----:B------:R-:W-:-:S03]  /*0b70*/  FMUL.FTZ R57, R50, -1.4426950216293334961 ;  /* 0xbfb8aa3b32397820 */ /* 0x000fc60000410000 */
[----:B------:R-:W1:Y:S08]  /*0b80*/  MUFU.EX2 R52, R52 ;  /* 0x0000003400347308 */ /* 0x000e700000000800 */
[----:B------:R-:W2:Y:S08]  /*0b90*/  MUFU.EX2 R55, R55 ;  /* 0x0000003700377308 */ /* 0x000eb00000000800 */
[----:B------:R3:W4:Y:S01]  /*0ba0*/  MUFU.EX2 R54, R57 ;  /* 0x0000003900367308 */ /* 0x0007220000000800 */
[----:B0-----:R-:W-:Y:S01]  /*0bb0*/  FADD.FTZ R53, R53, 1 ;  /* 0x3f80000035357421 */ /* 0x001fe20000010000 */
[----:B-1----:R-:W-:-:S06]  /*0bc0*/  FADD.FTZ R52, R52, 1 ;  /* 0x3f80000034347421 */ /* 0x002fcc0000010000 */
[----:B------:R-:W0:Y:S01]  /*0bd0*/  MUFU.RCP R53, R53 ;  /* 0x0000003500357308 */ /* 0x000e220000001000 */
[----:B--2---:R-:W-:Y:S01]  /*0be0*/  FADD.FTZ R55, R55, 1 ;  /* 0x3f80000037377421 */ /* 0x004fe20000010000 */
[----:B---3--:R-:W-:-:S06]  /*0bf0*/  IMAD.MOV.U32 R57, RZ, RZ, 0x28 ;  /* 0x00000028ff397424 */ /* 0x008fcc00078e00ff */
[----:B------:R-:W1:Y:S01]  /*0c00*/  MUFU.RCP R52, R52 ;  /* 0x0000003400347308 */ /* 0x000e620000001000 */
[----:B----4-:R-:W-:Y:S01]  /*0c10*/  FADD.FTZ R54, R54, 1 ;  /* 0x3f80000036367421 */ /* 0x010fe20000010000 */
[----:B------:R-:W-:-:S06]  /*0c20*/  IMAD R56, R56, R57, UR9 ;  /* 0x0000000938387e24 */ /* 0x000fcc000f8e0239 */
[----:B------:R-:W2:Y:S08]  /*0c30*/  MUFU.RCP R55, R55 ;  /* 0x0000003700377308 */ /* 0x000eb00000001000 */
[----:B------:R-:W3:Y:S01]  /*0c40*/  MUFU.RCP R54, R54 ;  /* 0x0000003600367308 */ /* 0x000ee20000001000 */
[----:B------:R-:W-:Y:S01]  /*0c50*/  LEA R14, R19, R56, 0x3 ;  /* 0x00000038130e7211 */ /* 0x000fe200078e18ff */
[----:B0-----:R-:W-:Y:S01]  /*0c60*/  FADD.FTZ R19, -R53, 1 ;  /* 0x3f80000035137421 */ /* 0x001fe20000010100 */
[----:B-1----:R-:W-:-:S03]  /*0c70*/  FADD.FTZ R56, -R52, 1 ;  /* 0x3f80000034387421 */ /* 0x002fc60000010100 */
[----:B------:R-:W-:Y:S01]  /*0c80*/  FFMA.FTZ R19, R48, R19, 1 ;  /* 0x3f80000030137423 */ /* 0x000fe20000010013 */
[----:B------:R-:W-:Y:S01]  /*0c90*/  FFMA.FTZ R56, R21, R56, 1 ;  /* 0x3f80000015387423 */ /* 0x000fe20000010038 */
[----:B--2---:R-:W-:-:S04]  /*0ca0*/  FADD.FTZ R48, -R55, 1 ;  /* 0x3f80000037307421 */ /* 0x004fc80000010100 */
[----:B------:R-:W-:Y:S01]  /*0cb0*/  FFMA.FTZ R48, R51, R48, 1 ;  /* 0x3f80000033307423 */ /* 0x000fe20000010030 */
[----:B---3--:R-:W-:-:S03]  /*0cc0*/  FADD.FTZ R21, -R54, 1 ;  /* 0x3f80000036157421 */ /* 0x008fc60000010100 */
[----:B------:R-:W-:Y:S01]  /*0cd0*/  FMUL.FTZ R48, R55, R48 ;  /* 0x0000003037307220 */ /* 0x000fe20000410000 */
[----:B------:R-:W-:Y:S01]  /*0ce0*/  PRMT R55, R29, 0x7632, R55 ;  /* 0x000076321d377816 */ /* 0x000fe20000000037 */
[----:B------:R-:W-:Y:S01]  /*0cf0*/  FFMA.FTZ R21, R50, R21, 1 ;  /* 0x3f80000032157423 */ /* 0x000fe20000010015 */
[----:B------:R-:W-:Y:S01]  /*0d00*/  PRMT R50, R28, 0x7632, R50 ;  /* 0x000076321c327816 */ /* 0x000fe20000000032 */
[----:B------:R-:W-:Y:S01]  /*0d10*/  FMUL.FTZ R56, R52, R56 ;  /* 0x0000003834387220 */ /* 0x000fe20000410000 */
[----:B------:R-:W-:Y:S01]  /*0d20*/  SHF.L.U32 R51, R28, 0x10, RZ ;  /* 0x000000101c337819 */ /* 0x000fe200000006ff */
[----:B------:R-:W-:Y:S01]  /*0d30*/  FMUL.FTZ R19, R53, R19 ;  /* 0x0000001335137220 */ /* 0x000fe20000410000 */
[----:B------:R-:W-:Y:S01]  /*0d40*/  SHF.L.U32 R50, R50, 0x10, RZ ;  /* 0x0000001032327819 */ /* 0x000fe200000006ff */
[----:B------:R-:W-:Y:S01]  /*0d50*/  FMUL.FTZ R53, R54, R21 ;  /* 0x0000001536357220 */ /* 0x000fe20000410000 */
[----:B------:R-:W-:Y:S02]  /*0d60*/  SHF.L.U32 R52, R29, 0x10, RZ ;  /* 0x000000101d347819 */ /* 0x000fe400000006ff */
[----:B------:R-:W-:Y:S01]  /*0d70*/  SHF.L.U32 R55, R55, 0x10, RZ ;  /* 0x0000001037377819 */ /* 0x000fe200000006ff */
[----:B------:R-:W-:Y:S01]  /*0d80*/  FMUL.FTZ R51, R51, R56 ;  /* 0x0000003833337220 */ /* 0x000fe20000410000 */
[----:B------:R-:W-:Y:S01]  /*0d90*/  FMUL.FTZ R53, R50, R53 ;  /* 0x0000003532357220 */ /* 0x000fe20000410000 */
[----:B------:R-:W-:-:S02]  /*0da0*/  FMUL.FTZ R21, R52, R19 ;  /* 0x0000001334157220 */ /* 0x000fc40000410000 */
[----:B------:R-:W-:Y:S01]  /*0db0*/  FMUL.FTZ R50, R55, R48 ;  /* 0x0000003037327220 */ /* 0x000fe20000410000 */
[----:B------:R-:W-:Y:S01]  /*0dc0*/  SHF.L.U32 R55, R26, 0x10, RZ ;  /* 0x000000101a377819 */ /* 0x000fe200000006ff */
[-C--:B------:R-:W-:Y:S01]  /*0dd0*/  FMUL.FTZ R19, R10, R51.reuse ;  /* 0x000000330a137220 */ /* 0x080fe20000410000 */
[-C--:B------:R-:W-:Y:S01]  /*0de0*/  FFMA.FTZ R44, R18, R51.reuse, R44 ;  /* 0x00000033122c7223 */ /* 0x080fe2000001002c */
[----:B------:R-:W-:Y:S01]  /*0df0*/  FADD.FTZ R45, R51, R45 ;  /* 0x0000002d332d7221 */ /* 0x000fe20000010000 */
[----:B------:R-:W-:Y:S01]  /*0e00*/  FFMA.FTZ R51, R10, R51, RZ ;  /* 0x000000330a337223 */ /* 0x000fe200000100ff */
[----:B------:R-:W-:Y:S01]  /*0e10*/  FFMA.FTZ R48, R18, R19, RZ ;  /* 0x0000001312307223 */ /* 0x000fe200000100ff */
[----:B------:R-:W-:Y:S02]  /*0e20*/  FADD.FTZ R18, -R36, R55 ;  /* 0x0000003724127221 */ /* 0x000fe40000010100 */
[CC--:B------:R-:W-:Y:S01]  /*0e30*/  FFMA.FTZ R55, R12.reuse, R53.reuse, R51 ;  /* 0x000000350c377223 */ /* 0x0c0fe20000010033 */
[----:B------:R-:W-:Y:S01]  /*0e40*/  FMUL.FTZ R51, R12, R53 ;  /* 0x000000350c337220 */ /* 0x000fe20000410000 */
[----:B------:R-:W-:Y:S01]  /*0e50*/  IMAD.U32 R19, R27, 0x10000, RZ ;  /* 0x000100001b137824 */ /* 0x000fe200078e00ff */
[----:B------:R-:W-:Y:S01]  /*0e60*/  PRMT R57, R26, 0x7632, R57 ;  /* 0x000076321a397816 */ /* 0x000fe20000000039 */
[----:B------:R-:W-:Y:S01]  /*0e70*/  FMUL.FTZ R18, R7, R18 ;  /* 0x0000001207127220 */ /* 0x000fe20000410000 */
[----:B------:R-:W-:Y:S01]  /*0e80*/  FFMA.FTZ R51, R17, R51, R48 ;  /* 0x0000003311337223 */ /* 0x000fe20000010030 */
[----:B------:R-:W-:Y:S01]  /*0e90*/  FMUL.FTZ R52, R37, R21 ;  /* 0x0000001525347220 */ /* 0x000fe20000410000 */
[----:B------:R-:W-:Y:S01]  /*0ea0*/  FADD.FTZ R48, -R36, R19 ;  /* 0x0000001324307221 */ /* 0x000fe20000010100 */
[----:B------:R-:W-:Y:S01]  /*0eb0*/  SHF.L.U32 R57, R57, 0x10, RZ ;  /* 0x0000001039397819 */ /* 0x000fe200000006ff */
[----:B------:R-:W-:Y:S01]  /*0ec0*/  FFMA.FTZ R56, R10, R18, R11 ;  /* 0x000000120a387223 */ /* 0x000fe2000001000b */
[----:B------:R-:W-:Y:S01]  /*0ed0*/  FFMA.FTZ R42, R17, R53, R42 ;  /* 0x00000035112a7223 */ /* 0x000fe2000001002a */
[C---:B------:R-:W-:Y:S01]  /*0ee0*/  FFMA.FTZ R40, R16.reuse, R21, R40 ;  /* 0x0000001510287223 */ /* 0x040fe20000010028 */
[----:B------:R-:W-:Y:S01]  /*0ef0*/  FFMA.FTZ R19, R16, R52, R51 ;  /* 0x0000003410137223 */ /* 0x000fe20000010033 */
[----:B------:R-:W-:Y:S01]  /*0f00*/  FMUL.FTZ R16, R7, R48 ;  /* 0x0000003007107220 */ /* 0x000fe20000410000 */
[----:B------:R-:W-:Y:S01]  /*0f10*/  FMUL.FTZ R17, R47, R50 ;  /* 0x000000322f117220 */ /* 0x000fe20000410000 */
[----:B------:R-:W-:Y:S01]  /*0f20*/  FADD.FTZ R48, -R36, R57 ;  /* 0x0000003924307221 */ /* 0x000fe20000010100 */
[----:B------:R-:W-:Y:S01]  /*0f30*/  FADD.FTZ R43, R53, R43 ;  /* 0x0000002b352b7221 */ /* 0x000fe20000010000 */
[----:B------:R-:W-:Y:S01]  /*0f40*/  FMUL.FTZ R54, R56, -1.4426950216293334961 ;  /* 0xbfb8aa3b38367820 */ /* 0x000fe20000410000 */
[----:B------:R-:W-:Y:S01]  /*0f50*/  PRMT R53, R27, 0x7632, R53 ;  /* 0x000076321b357816 */ /* 0x000fe20000000035 */
[----:B------:R-:W-:Y:S01]  /*0f60*/  FFMA.FTZ R19, R20, R17, R19 ;  /* 0x0000001114137223 */ /* 0x000fe20000010013 */
[----:B------:R-:W-:-:S02]  /*0f70*/  FMUL.FTZ R17, R7, R48 ;  /* 0x0000003007117220 */ /* 0x000fc40000410000 */
[----:B------:R-:W-:Y:S01]  /*0f80*/  SHF.L.U32 R53, R53, 0x10, RZ ;  /* 0x0000001035357819 */ /* 0x000fe200000006ff */
[----:B------:R-:W0:Y:S01]  /*0f90*/  MUFU.EX2 R54, R54 ;  /* 0x0000003600367308 */ /* 0x000e220000000800 */
[----:B------:R-:W-:-:S03]  /*0fa0*/  FFMA.FTZ R57, R12, R17, R13 ;  /* 0x000000110c397223 */ /* 0x000fc6000001000d */
[----:B------:R-:W-:Y:S01]  /*0fb0*/  FADD.FTZ R48, -R36, R53 ;  /* 0x0000003524307221 */ /* 0x000fe20000010100 */
[----:B------:R-:W-:-:S03]  /*0fc0*/  FMUL.FTZ R53, R57, -1.4426950216293334961 ;  /* 0xbfb8aa3b39357820 */ /* 0x000fc60000410000 */
[----:B------:R-:W-:-:S03]  /*0fd0*/  FMUL.FTZ R48, R7, R48 ;  /* 0x0000003007307220 */ /* 0x000fc60000410000 */
[----:B------:R-:W1:Y:S01]  /*0fe0*/  MUFU.EX2 R53, R53 ;  /* 0x0000003500357308 */ /* 0x000e620000000800 */
[----:B------:R-:W-:Y:S01]  /*0ff0*/  FFMA.FTZ R52, R47, R48, R15 ;  /* 0x000000302f347223 */ /* 0x000fe2000001000f */
[----:B------:R-:W-:-:S03]  /*1000*/  FFMA.FTZ R51, R37, R16, R46 ;  /* 0x0000001025337223 */ /* 0x000fc6000001002e */
[----:B------:R-:W-:Y:S01]  /*1010*/  FMUL.FTZ R59, R52, -1.4426950216293334961 ;  /* 0xbfb8aa3b343b7820 */ /* 0x000fe20000410000 */
[----:B0-----:R-:W-:Y:S01]  /*1020*/  FADD.FTZ R54, R54, 1 ;  /* 0x3f80000036367421 */ /* 0x001fe20000010000 */
[----:B------:R-:W-:-:S04]  /*1030*/  FMUL.FTZ R58, R51, -1.4426950216293334961 ;  /* 0xbfb8aa3b333a7820 */ /* 0x000fc80000410000 */
[----:B------:R-:W0:Y:S08]  /*1040*/  MUFU.EX2 R59, R59 ;  /* 0x0000003b003b7308 */ /* 0x000e300000000800 */
[----:B------:R-:W2:Y:S01]  /*1050*/  MUFU.RCP R54, R54 ;  /* 0x0000003600367308 */ /* 0x000ea20000001000 */
[----:B-1----:R-:W-:-:S07]  /*1060*/  FADD.FTZ R53, R53, 1 ;  /* 0x3f80000035357421 */ /* 0x002fce0000010000 */
[----:B------:R-:W1:Y:S01]  /*1070*/  MUFU.EX2 R58, R58 ;  /* 0x0000003a003a7308 */ /* 0x000e620000000800 */
[----:B------:R-:W-:Y:S01]  /*1080*/  FFMA.FTZ R38, R20, R50, R38 ;  /* 0x0000003214267223 */ /* 0x000fe20000010026 */
[----:B0-----:R-:W-:Y:S01]  /*1090*/  FADD.FTZ R59, R59, 1 ;  /* 0x3f8000003b3b7421 */ /* 0x001fe20000010000 */
[----:B------:R-:W-:-:S05]  /*10a0*/  FFMA.FTZ R20, R37, R21, R55 ;  /* 0x0000001525147223 */ /* 0x000fca0000010037 */
[----:B------:R-:W0:Y:S01]  /*10b0*/  MUFU.RCP R53, R53 ;  /* 0x0000003500357308 */ /* 0x000e220000001000 */
[----:B--2---:R-:W-:Y:S01]  /*10c0*/  FADD.FTZ R55, -R54, 1 ;  /* 0x3f80000036377421 */ /* 0x004fe20000010100 */
[----:B------:R-:W-:-:S03]  /*10d0*/  FADD.FTZ R41, R21, R41 ;  /* 0x0000002915297221 */ /* 0x000fc60000010000 */
[----:B------:R-:W-:-:S03]  /*10e0*/  FFMA.FTZ R56, R56, R55, 1 ;  /* 0x3f80000038387423 */ /* 0x000fc60000010037 */
[----:B------:R-:W2:Y:S01]  /*10f0*/  MUFU.RCP R21, R59 ;  /* 0x0000003b00157308 */ /* 0x000ea20000001000 */
[----:B-1----:R-:W-:-:S07]  /*1100*/  FADD.FTZ R55, R58, 1 ;  /* 0x3f8000003a377421 */ /* 0x002fce0000010000 */
[----:B------:R-:W1:Y:S01]  /*1110*/  MUFU.RCP R55, R55 ;  /* 0x0000003700377308 */ /* 0x000e620000001000 */
[----:B0-----:R-:W-:-:S04]  /*1120*/  FADD.FTZ R58, -R53, 1 ;  /* 0x3f800000353a7421 */ /* 0x001fc80000010100 */
[----:B------:R-:W-:-:S04]  /*1130*/  FFMA.FTZ R57, R57, R58, 1 ;  /* 0x3f80000039397423 */ /* 0x000fc8000001003a */
[----:B------:R-:W-:Y:S01]  /*1140*/  FMUL.FTZ R53, R53, R57 ;  /* 0x0000003935357220 */ /* 0x000fe20000410000 */
[----:B--2---:R-:W-:Y:S01]  /*1150*/  FADD.FTZ R57, -R21, 1 ;  /* 0x3f80000015397421 */ /* 0x004fe20000010100 */
[----:B------:R-:W-:Y:S01]  /*1160*/  FADD.FTZ R39, R50, R39 ;  /* 0x0000002732277221 */ /* 0x000fe20000010000 */
[----:B------:R-:W-:Y:S01]  /*1170*/  FFMA.FTZ R50, R47, R50, R20 ;  /* 0x000000322f327223 */ /* 0x000fe20000010014 */
[----:B------:R-:W-:Y:S01]  /*1180*/  IADD3 R20, P0, R5, UR20, RZ ;  /* 0x0000001405147c10 */ /* 0x000fe2000ff1e0ff */
[----:B------:R-:W-:Y:S01]  /*1190*/  FFMA.FTZ R57, R52, R57, 1 ;  /* 0x3f80000034397423 */ /* 0x000fe20000010039 */
[----:B------:R-:W-:Y:S01]  /*11a0*/  FMUL.FTZ R56, R54, R56 ;  /* 0x0000003836387220 */ /* 0x000fe20000410000 */
[----:B-1----:R-:W-:Y:S02]  /*11b0*/  FADD.FTZ R54, -R55, 1 ;  /* 0x3f80000037367421 */ /* 0x002fe40000010100 */
[----:B------:R-:W-:Y:S01]  /*11c0*/  FMUL.FTZ R57, R21, R57 ;  /* 0x0000003915397220 */ /* 0x000fe20000410000 */
[----:B------:R-:W-:Y:S01]  /*11d0*/  IADD3.X R21, R6, UR21, RZ, P0, !PT ;  /* 0x0000001506157c10 */ /* 0x000fe200087fe4ff */
[----:B------:R-:W-:Y:S01]  /*11e0*/  FFMA.FTZ R54, R51, R54, 1 ;  /* 0x3f80000033367423 */ /* 0x000fe20000010036 */
[----:B------:R-:W-:-:S04]  /*11f0*/  SHF.L.U32 R51, R24, 0x10, RZ ;  /* 0x0000001018337819 */ /* 0x000fc800000006ff */
[----:B------:R-:W2:Y:S01]  /*1200*/  LDG.E.64.CONSTANT R20, desc[UR12][R20.64] ;  /* 0x0000000c14147981 */ /* 0x000ea2000c1e9b00 */
[----:B------:R-:W-:Y:S01]  /*1210*/  PRMT R52, R24, 0x7632, R52 ;  /* 0x0000763218347816 */ /* 0x000fe20000000034 */
[----:B------:R-:W-:Y:S01]  /*1220*/  FMUL.FTZ R51, R51, R56 ;  /* 0x0000003833337220 */ /* 0x000fe20000410000 */
[----:B------:R-:W-:Y:S02]  /*1230*/  FMUL.FTZ R54, R55, R54 ;  /* 0x0000003637367220 */ /* 0x000fe40000410000 */
[----:B------:R-:W-:Y:S01]  /*1240*/  SHF.L.U32 R52, R52, 0x10, RZ ;  /* 0x0000001034347819 */ /* 0x000fe200000006ff */
[----:B------:R-:W-:-:S04]  /*1250*/  FMUL.FTZ R55, R10, R51 ;  /* 0x000000330a377220 */ /* 0x000fc80000410000 */
[----:B------:R-:W-:Y:S01]  /*1260*/  FMUL.FTZ R52, R52, R53 ;  /* 0x0000003534347220 */ /* 0x000fe20000410000 */
[----:B------:R-:W-:Y:S01]  /*1270*/  FFMA.FTZ R55, R18, R55, R19 ;  /* 0x0000003712377223 */ /* 0x000fe20000010013 */
[----:B------:R-:W-:Y:S02]  /*1280*/  IMAD.U32 R19, R25, 0x10000, RZ ;  /* 0x0001000019137824 */ /* 0x000fe400078e00ff */
[----:B------:R-:W-:Y:S01]  /*1290*/  FMUL.FTZ R56, R12, R52 ;  /* 0x000000340c387220 */ /* 0x000fe20000410000 */
[----:B------:R-:W-:Y:S01]  /*12a0*/  SHF.L.U32 R9, R9, 0x1, RZ ;  /* 0x0000000109097819 */ /* 0x000fe200000006ff */
[----:B------:R-:W-:Y:S01]  /*12b0*/  FMUL.FTZ R54, R19, R54 ;  /* 0x0000003613367220 */ /* 0x000fe20000410000 */
[----:B------:R-:W-:Y:S01]  /*12c0*/  FFMA.FTZ R44, R18, R51, R44 ;  /* 0x00000033122c7223 */ /* 0x000fe2000001002c */
[----:B------:R-:W-:Y:S01]  /*12d0*/  FFMA.FTZ R55, R17, R56, R55 ;  /* 0x0000003811377223 */ /* 0x000fe20000010037 */
[----:B------:R-:W-:Y:S01]  /*12e0*/  IADD3 R18, P0, R9, UR18, RZ ;  /* 0x0000001209127c10 */ /* 0x000fe2000ff1e0ff */
[-C--:B------:R-:W-:Y:S01]  /*12f0*/  FMUL.FTZ R56, R37, R54.reuse ;  /* 0x0000003625387220 */ /* 0x080fe20000410000 */
[----:B------:R-:W-:-:S02]  /*1300*/  FFMA.FTZ R40, R16, R54, R40 ;  /* 0x0000003610287223 */ /* 0x000fc40000010028 */
[----:B------:R-:W-:Y:S01]  /*1310*/  IADD3.X R19, R8, UR19, RZ, P0, !PT ;  /* 0x0000001308137c10 */ /* 0x000fe200087fe4ff */
[----:B------:R-:W-:Y:S01]  /*1320*/  FFMA.FTZ R55, R16, R56, R55 ;  /* 0x0000003810377223 */ /* 0x000fe20000010037 */
[----:B------:R-:W-:Y:S01]  /*1330*/  SHF.L.U32 R16, R22, 0x10, RZ ;  /* 0x0000001016107819 */ /* 0x000fe200000006ff */
[----:B------:R-:W-:Y:S01]  /*1340*/  FFMA.FTZ R59, R10, R51, R50 ;  /* 0x000000330a3b7223 */ /* 0x000fe20000010032 */
[----:B------:R-:W-:Y:S02]  /*1350*/  PRMT R58, R25, 0x7632, R58 ;  /* 0x00007632193a7816 */ /* 0x000fe4000000003a */
[----:B------:R-:W3:Y:S01]  /*1360*/  LDG.E.64.CONSTANT R18, desc[UR12][R18.64] ;  /* 0x0000000c12127981 */ /* 0x000ee2000c1e9b00 */
[----:B------:R-:W-:Y:S01]  /*1370*/  FADD.FTZ R50, -R36, R16 ;  /* 0x0000001024327221 */ /* 0x000fe20000010100 */
[----:B------:R-:W-:-:S03]  /*1380*/  SHF.L.U32 R58, R58, 0x10, RZ ;  /* 0x000000103a3a7819 */ /* 0x000fc600000006ff */
[----:B------:R-:W-:Y:S02]  /*1390*/  FMUL.FTZ R50, R7, R50 ;  /* 0x0000003207327220 */ /* 0x000fe40000410000 */
[----:B------:R-:W-:Y:S02]  /*13a0*/  FMUL.FTZ R53, R58, R57 ;  /* 0x000000393a357220 */ /* 0x000fe40000410000 */
[----:B------:R-:W-:Y:S01]  /*13b0*/  FFMA.FTZ R57, R10, R50, R11 ;  /* 0x000000320a397223 */ /* 0x000fe2000001000b */
[----:B------:R-:W-:Y:S01]  /*13c0*/  FFMA.FTZ R42, R17, R52, R42 ;  /* 0x00000034112a7223 */ /* 0x000fe2000001002a */
[-C--:B------:R-:W-:Y:S01]  /*13d0*/  FMUL.FTZ R17, R47, R53.reuse ;  /* 0x000000352f117220 */ /* 0x080fe20000410000 */
[----:B------:R-:W-:Y:S01]  /*13e0*/  SHF.L.U32 R16, R23, 0x10, RZ ;  /* 0x0000001017107819 */ /* 0x000fe200000006ff */
[----:B------:R-:W-:Y:S01]  /*13f0*/  FMUL.FTZ R56, R57, -1.4426950216293334961 ;  /* 0xbfb8aa3b39387820 */ /* 0x000fe20000410000 */
[C---:B------:R-:W-:Y:S01]  /*1400*/  FFMA.FTZ R38, R48.reuse, R53, R38 ;  /* 0x0000003530267223 */ /* 0x040fe20000010026 */
[----:B------:R-:W-:Y:S01]  /*1410*/  FFMA.FTZ R48, R48, R17, R55 ;  /* 0x0000001130307223 */ /* 0x000fe20000010037 */
[----:B------:R-:W-:Y:S01]  /*1420*/  PRMT R17, R22, 0x7632, R17 ;  /* 0x0000763216117816 */ /* 0x000fe20000000011 */
[----:B------:R-:W-:-:S02]  /*1430*/  FADD.FTZ R16, -R36, R16 ;  /* 0x0000001024107221 */ /* 0x000fc40000010100 */
[----:B------:R-:W0:Y:S01]  /*1440*/  MUFU.EX2 R56, R56 ;  /* 0x0000003800387308 */ /* 0x000e220000000800 */
[----:B------:R-:W-:Y:S01]  /*1450*/  SHF.L.U32 R17, R17, 0x10, RZ ;  /* 0x0000001011117819 */ /* 0x000fe200000006ff */
[----:B------:R-:W-:Y:S01]  /*1460*/  FADD.FTZ R43, R43, R52 ;  /* 0x000000342b2b7221 */ /* 0x000fe20000010000 */
[----:B------:R-:W-:Y:S01]  /*1470*/  FFMA.FTZ R59, R12, R52, R59 ;  /* 0x000000340c3b7223 */ /* 0x000fe2000001003b */
[----:B------:R-:W-:Y:S01]  /*1480*/  FMUL.FTZ R52, R7, R16 ;  /* 0x0000001007347220 */ /* 0x000fe20000410000 */
[----:B------:R-:W-:Y:S01]  /*1490*/  FADD.FTZ R45, R45, R51 ;  /* 0x000000332d2d7221 */ /* 0x000fe20000010000 */
[----:B------:R-:W-:Y:S02]  /*14a0*/  FADD.FTZ R51, -R36, R17 ;  /* 0x0000001124337221 */ /* 0x000fe40000010100 */
[----:B------:R-:W-:Y:S02]  /*14b0*/  FFMA.FTZ R17, R37, R52, R46 ;  /* 0x0000003425117223 */ /* 0x000fe4000001002e */
[----:B------:R-:W-:-:S02]  /*14c0*/  FMUL.FTZ R51, R7, R51 ;  /* 0x0000003307337220 */ /* 0x000fc40000410000 */
[----:B------:R-:W-:Y:S02]  /*14d0*/  FMUL.FTZ R58, R17, -1.4426950216293334961 ;  /* 0xbfb8aa3b113a7820 */ /* 0x000fe40000410000 */
[----:B------:R-:W-:Y:S01]  /*14e0*/  FFMA.FTZ R16, R12, R51, R13 ;  /* 0x000000330c107223 */ /* 0x000fe2000001000d */
[----:B0-----:R-:W-:-:S03]  /*14f0*/  FADD.FTZ R56, R56, 1 ;  /* 0x3f80000038387421 */ /* 0x001fc60000010000 */
[----:B------:R-:W0:Y:S01]  /*1500*/  MUFU.EX2 R58, R58 ;  /* 0x0000003a003a7308 */ /* 0x000e220000000800 */
[----:B------:R-:W-:-:S07]  /*1510*/  FMUL.FTZ R55, R16, -1.4426950216293334961 ;  /* 0xbfb8aa3b10377820 */ /* 0x000fce0000410000 */
[----:B------:R-:W1:Y:S08]  /*1520*/  MUFU.RCP R56, R56 ;  /* 0x0000003800387308 */ /* 0x000e700000001000 */
[----:B------:R-:W4:Y:S01]  /*1530*/  MUFU.EX2 R55, R55 ;  /* 0x0000003700377308 */ /* 0x000f220000000800 */
[----:B0-----:R-:W-:Y:S01]  /*1540*/  FADD.FTZ R58, R58, 1 ;  /* 0x3f8000003a3a7421 */ /* 0x001fe20000010000 */
[----:B------:R-:W-:Y:S01]  /*1550*/  FADD.FTZ R41, R41, R54 ;  /* 0x0000003629297221 */ /* 0x000fe20000010000 */
[----:B------:R-:W-:-:S05]  /*1560*/  FFMA.FTZ R59, R37, R54, R59 ;  /* 0x00000036253b7223 */ /* 0x000fca000001003b */
[----:B------:R1:W0:Y:S02]  /*1570*/  MUFU.RCP R54, R58 ;  /* 0x0000003a00367308 */ /* 0x0002240000001000 */
[----:B-1----:R-:W-:Y:S01]  /*1580*/  FADD.FTZ R58, -R56, 1 ;  /* 0x3f800000383a7421 */ /* 0x002fe20000010100 */
[----:B----4-:R-:W-:-:S03]  /*1590*/  FADD.FTZ R55, R55, 1 ;  /* 0x3f80000037377421 */ /* 0x010fc60000010000 */
[----:B------:R-:W-:Y:S02]  /*15a0*/  FFMA.FTZ R57, R57, R58, 1 ;  /* 0x3f80000039397423 */ /* 0x000fe4000001003a */
[----:B------:R1:W4:Y:S02]  /*15b0*/  MUFU.RCP R58, R55 ;  /* 0x00000037003a7308 */ /* 0x0003240000001000 */
[----:B-1----:R-:W-:-:S04]  /*15c0*/  PRMT R55, R23, 0x7632, R55 ;  /* 0x0000763217377816 */ /* 0x002fc80000000037 */
[----:B------:R-:W-:Y:S01]  /*15d0*/  SHF.L.U32 R55, R55, 0x10, RZ ;  /* 0x0000001037377819 */ /* 0x000fe200000006ff */
[----:B------:R-:W-:Y:S01]  /*15e0*/  FMUL.FTZ R56, R56, R57 ;  /* 0x0000003938387220 */ /* 0x000fe20000410000 */
[----:B0-----:R-:W-:-:S03]  /*15f0*/  FADD.FTZ R57, -R54, 1 ;  /* 0x3f80000036397421 */ /* 0x001fc60000010100 */
[----:B------:R-:W-:Y:S01]  /*1600*/  FADD.FTZ R55, -R36, R55 ;  /* 0x0000003724377221 */ /* 0x000fe20000010100 */
[----:B------:R-:W-:Y:S01]  /*1610*/  FADD.FTZ R39, R39, R53 ;  /* 0x0000003527277221 */ /* 0x000fe20000010000 */
[----:B------:R-:W-:Y:S02]  /*1620*/  FFMA.FTZ R17, R17, R57, 1 ;  /* 0x3f80000011117423 */ /* 0x000fe40000010039 */
[----:B------:R-:W-:Y:S01]  /*1630*/  FMUL.FTZ R55, R7, R55 ;  /* 0x0000003707377220 */ /* 0x000fe20000410000 */
[C---:B------:R-:W-:Y:S01]  /*1640*/  FFMA.FTZ R53, R47.reuse, R53, R59 ;  /* 0x000000352f357223 */ /* 0x040fe2000001003b */
[----:B----4-:R-:W-:Y:S02]  /*1650*/  FADD.FTZ R57, -R58, 1 ;  /* 0x3f8000003a397421 */ /* 0x010fe40000010100 */
[----:B------:R-:W-:Y:S02]  /*1660*/  FFMA.FTZ R59, R47, R55, R15 ;  /* 0x000000372f3b7223 */ /* 0x000fe4000001000f */
[----:B------:R-:W-:-:S02]  /*1670*/  FFMA.FTZ R16, R16, R57, 1 ;  /* 0x3f80000010107423 */ /* 0x000fc40000010039 */
[----:B------:R-:W-:-:S06]  /*1680*/  FMUL.FTZ R57, R59, -1.4426950216293334961 ;  /* 0xbfb8aa3b3b397820 */ /* 0x000fcc0000410000 */
[----:B------:R-:W0:Y:S02]  /*1690*/  MUFU.EX2 R57, R57 ;  /* 0x0000003900397308 */ /* 0x000e240000000800 */
[----:B0-----:R-:W-:-:S06]  /*16a0*/  FADD.FTZ R57, R57, 1 ;  /* 0x3f80000039397421 */ /* 0x001fcc0000010000 */
[----:B------:R-:W0:Y:S01]  /*16b0*/  MUFU.RCP R57, R57 ;  /* 0x0000003900397308 */ /* 0x000e220000001000 */
[----:B------:R-:W-:Y:S01]  /*16c0*/  FMUL.FTZ R58, R58, R16 ;  /* 0x000000103a3a7220 */ /* 0x000fe20000410000 */
[----:B------:R-:W-:Y:S01]  /*16d0*/  FMUL.FTZ R54, R54, R17 ;  /* 0x0000001136367220 */ /* 0x000fe20000410000 */
[----:B0-----:R-:W-:-:S04]  /*16e0*/  FADD.FTZ R16, -R57, 1 ;  /* 0x3f80000039107421 */ /* 0x001fc80000010100 */
[----:B------:R-:W-:Y:S01]  /*16f0*/  FFMA.FTZ R59, R59, R16, 1 ;  /* 0x3f8000003b3b7423 */ /* 0x000fe20000010010 */
[----:B------:R-:W-:-:S04]  /*1700*/  IADD3 R16, P0, R9, UR20, RZ ;  /* 0x0000001409107c10 */ /* 0x000fc8000ff1e0ff */
[----:B------:R-:W-:-:S06]  /*1710*/  IADD3.X R17, R8, UR21, RZ, P0, !PT ;  /* 0x0000001508117c10 */ /* 0x000fcc00087fe4ff */
[----:B------:R-:W4:Y:S01]  /*1720*/  LDG.E.64.CONSTANT R16, desc[UR12][R16.64] ;  /* 0x0000000c10107981 */ /* 0x000f22000c1e9b00 */
[----:B------:R-:W-:Y:S01]  /*1730*/  FMUL.FTZ R59, R57, R59 ;  /* 0x0000003b393b7220 */ /* 0x000fe20000410000 */
[----:B--2---:R-:W-:-:S04]  /*1740*/  PRMT R57, R20, 0x7632, R57 ;  /* 0x0000763214397816 */ /* 0x004fc80000000039 */
[----:B------:R-:W-:-:S05]  /*1750*/  SHF.L.U32 R57, R57, 0x10, RZ ;  /* 0x0000001039397819 */ /* 0x000fca00000006ff */
[----:B------:R-:W-:Y:S01]  /*1760*/  FMUL.FTZ R58, R57, R58 ;  /* 0x0000003a393a7220 */ /* 0x000fe20000410000 */
[----:B------:R-:W-:-:S05]  /*1770*/  SHF.L.U32 R57, R20, 0x10, RZ ;  /* 0x0000001014397819 */ /* 0x000fca00000006ff */
[----:B------:R-:W-:Y:S01]  /*1780*/  FMUL.FTZ R57, R57, R56 ;  /* 0x0000003839397220 */ /* 0x000fe20000410000 */
[----:B------:R-:W-:-:S04]  /*1790*/  PRMT R56, R21, 0x7632, R56 ;  /* 0x0000763215387816 */ /* 0x000fc80000000038 */
[----:B------:R-:W-:-:S05]  /*17a0*/  SHF.L.U32 R56, R56, 0x10, RZ ;  /* 0x0000001038387819 */ /* 0x000fca00000006ff */
[----:B------:R-:W-:Y:S01]  /*17b0*/  FMUL.FTZ R56, R56, R59 ;  /* 0x0000003b38387220 */ /* 0x000fe20000410000 */
[-C--:B------:R-:W-:Y:S01]  /*17c0*/  FMUL.FTZ R59, R10, R57.reuse ;  /* 0x000000390a3b7220 */ /* 0x080fe20000410000 */
[----:B------:R-:W-:-:S03]  /*17d0*/  FFMA.FTZ R44, R50, R57, R44 ;  /* 0x00000039322c7223 */ /* 0x000fc6000001002c */
[----:B------:R-:W-:Y:S01]  /*17e0*/  FFMA.FTZ R48, R50, R59, R48 ;  /* 0x0000003b32307223 */ /* 0x000fe20000010030 */
[----:B---3--:R-:W-:Y:S02]  /*17f0*/  IMAD.U32 R50, R18, 0x10000, RZ ;  /* 0x0001000012327824 */ /* 0x008fe400078e00ff */
[----:B------:R-:W-:Y:S01]  /*1800*/  FADD.FTZ R45, R45, R57 ;  /* 0x000000392d2d7221 */ /* 0x000fe20000010000 */
[----:B------:R-:W-:Y:S01]  /*1810*/  FFMA.FTZ R53, R10, R57, R53 ;  /* 0x000000390a357223 */ /* 0x000fe20000010035 */
[----:B------:R-:W-:Y:S01]  /*1820*/  SHF.L.U32 R57, R21, 0x10, RZ ;  /* 0x0000001015397819 */ /* 0x000fe200000006ff */
[----:B------:R-:W-:-:S04]  /*1830*/  FADD.FTZ R50, -R36, R50 ;  /* 0x0000003224327221 */ /* 0x000fc80000010100 */
[----:B------:R-:W-:Y:S01]  /*1840*/  FMUL.FTZ R50, R7, R50 ;  /* 0x0000003207327220 */ /* 0x000fe20000410000 */
[----:B------:R-:W-:Y:S01]  /*1850*/  FMUL.FTZ R54, R57, R54 ;  /* 0x0000003639367220 */ /* 0x000fe20000410000 */
[----:B------:R-:W-:Y:S02]  /*1860*/  FMUL.FTZ R57, R12, R58 ;  /* 0x0000003a0c397220 */ /* 0x000fe40000410000 */
[----:B------:R-:W-:Y:S02]  /*1870*/  FFMA.FTZ R11, R10, R50, R11 ;  /* 0x000000320a0b7223 */ /* 0x000fe4000001000b */
[----:B------:R-:W-:Y:S02]  /*1880*/  FFMA.FTZ R48, R51, R57, R48 ;  /* 0x0000003933307223 */ /* 0x000fe40000010030 */
[----:B------:R-:W-:-:S06]  /*1890*/  FMUL.FTZ R57, R11, -1.4426950216293334961 ;  /* 0xbfb8aa3b0b397820 */ /* 0x000fcc0000410000 */
[----:B------:R-:W0:Y:S01]  /*18a0*/  MUFU.EX2 R57, R57 ;  /* 0x0000003900397308 */ /* 0x000e220000000800 */
[-C--:B------:R-:W-:Y:S01]  /*18b0*/  FFMA.FTZ R42, R51, R58.reuse, R42 ;  /* 0x0000003a332a7223 */ /* 0x080fe2000001002a */
[----:B------:R-:W-:Y:S01]  /*18c0*/  PRMT R51, R18, 0x7632, R51 ;  /* 0x0000763212337816 */ /* 0x000fe20000000033 */
[----:B------:R-:W-:Y:S01]  /*18d0*/  FFMA.FTZ R53, R12, R58, R53 ;  /* 0x0000003a0c357223 */ /* 0x000fe20000010035 */
[-C--:B------:R-:W-:Y:S02]  /*18e0*/  FMUL.FTZ R59, R37, R54.reuse ;  /* 0x00000036253b7220 */ /* 0x080fe40000410000 */
[----:B------:R-:W-:Y:S01]  /*18f0*/  SHF.L.U32 R51, R51, 0x10, RZ ;  /* 0x0000001033337819 */ /* 0x000fe200000006ff */
[CC--:B------:R-:W-:Y:S01]  /*1900*/  FFMA.FTZ R40, R52.reuse, R54.reuse, R40 ;  /* 0x0000003634287223 */ /* 0x0c0fe20000010028 */
[----:B------:R-:W-:Y:S01]  /*1910*/  FADD.FTZ R41, R41, R54 ;  /* 0x0000003629297221 */ /* 0x000fe20000010000 */
[----:B------:R-:W-:Y:S01]  /*1920*/  FFMA.FTZ R54, R37, R54, R53 ;  /* 0x0000003625367223 */ /* 0x000fe20000010035 */
[----:B------:R-:W-:Y:S01]  /*1930*/  FFMA.FTZ R48, R52, R59, R48 ;  /* 0x0000003b34307223 */ /* 0x000fe20000010030 */
[----:B------:R-:W-:Y:S01]  /*1940*/  FADD.FTZ R51, -R36, R51 ;  /* 0x0000003324337221 */ /* 0x000fe20000010100 */
[----:B------:R-:W-:Y:S01]  /*1950*/  SHF.L.U32 R52, R19, 0x10, RZ ;  /* 0x0000001013347819 */ /* 0x000fe200000006ff */
[----:B0-----:R-:W-:-:S02]  /*1960*/  FADD.FTZ R53, R57, 1 ;  /* 0x3f80000039357421 */ /* 0x001fc40000010000 */
[C---:B------:R-:W-:Y:S02]  /*1970*/  FMUL.FTZ R51, R7.reuse, R51 ;  /* 0x0000003307337220 */ /* 0x040fe40000410000 */
[----:B------:R-:W-:Y:S02]  /*1980*/  FADD.FTZ R52, -R36, R52 ;  /* 0x0000003424347221 */ /* 0x000fe40000010100 */
[----:B------:R-:W0:Y:S01]  /*1990*/  MUFU.RCP R53, R53 ;  /* 0x0000003500357308 */ /* 0x000e220000001000 */
[----:B------:R-:W-:Y:S01]  /*19a0*/  FFMA.FTZ R13, R12, R51, R13 ;  /* 0x000000330c0d7223 */ /* 0x000fe2000001000d */
[----:B------:R-:W-:-:S03]  /*19b0*/  FMUL.FTZ R52, R7, R52 ;  /* 0x0000003407347220 */ /* 0x000fc60000410000 */
[----:B------:R-:W-:Y:S01]  /*19c0*/  FMUL.FTZ R59, R13, -1.4426950216293334961 ;  /* 0xbfb8aa3b0d3b7820 */ /* 0x000fe20000410000 */
[----:B------:R-:W-:-:S03]  /*19d0*/  FFMA.FTZ R57, R37, R52, R46 ;  /* 0x0000003425397223 */ /* 0x000fc6000001002e */
[----:B------:R0:W1:Y:S02]  /*19e0*/  MUFU.EX2 R46, R59 ;  /* 0x0000003b002e7308 */ /* 0x0000640000000800 */
[----:B0-----:R-:W-:-:S04]  /*19f0*/  FADD.FTZ R59, -R53, 1 ;  /* 0x3f800000353b7421 */ /* 0x001fc80000010100 */
[----:B------:R-:W-:Y:S01]  /*1a00*/  FFMA.FTZ R59, R11, R59, 1 ;  /* 0x3f8000000b3b7423 */ /* 0x000fe2000001003b */
[----:B------:R-:W-:Y:S01]  /*1a10*/  FMUL.FTZ R11, R57, -1.4426950216293334961 ;  /* 0xbfb8aa3b390b7820 */ /* 0x000fe20000410000 */
[----:B-1----:R-:W-:-:S05]  /*1a20*/  FADD.FTZ R46, R46, 1 ;  /* 0x3f8000002e2e7421 */ /* 0x002fca0000010000 */
[----:B------:R-:W0:Y:S08]  /*1a30*/  MUFU.EX2 R11, R11 ;  /* 0x0000000b000b7308 */ /* 0x000e300000000800 */
[----:B------:R-:W1:Y:S01]  /*1a40*/  MUFU.RCP R46, R46 ;  /* 0x0000002e002e7308 */ /* 0x000e620000001000 */
[----:B------:R-:W-:Y:S01]  /*1a50*/  FMUL.FTZ R53, R53, R59 ;  /* 0x0000003b35357220 */ /* 0x000fe20000410000 */
[----:B0-----:R-:W-:-:S06]  /*1a60*/  FADD.FTZ R11, R11, 1 ;  /* 0x3f8000000b0b7421 */ /* 0x001fcc0000010000 */
[----:B------:R-:W0:Y:S01]  /*1a70*/  MUFU.RCP R11, R11 ;  /* 0x0000000b000b7308 */ /* 0x000e220000001000 */
[----:B-1----:R-:W-:-:S04]  /*1a80*/  FADD.FTZ R59, -R46, 1 ;  /* 0x3f8000002e3b7421 */ /* 0x002fc80000010100 */
[----:B------:R-:W-:Y:S01]  /*1a90*/  FFMA.FTZ R59, R13, R59, 1 ;  /* 0x3f8000000d3b7423 */ /* 0x000fe2000001003b */
[----:B------:R-:W-:-:S04]  /*1aa0*/  PRMT R13, R19, 0x7632, R13 ;  /* 0x00007632130d7816 */ /* 0x000fc8000000000d */
[----:B------:R-:W-:-:S05]  /*1ab0*/  SHF.L.U32 R13, R13, 0x10, RZ ;  /* 0x000000100d0d7819 */ /* 0x000fca00000006ff */
[----:B------:R-:W-:Y:S01]  /*1ac0*/  FADD.FTZ R13, -R36, R13 ;  /* 0x0000000d240d7221 */ /* 0x000fe20000010100 */
[----:B0-----:R-:W-:-:S03]  /*1ad0*/  FADD.FTZ R60, -R11, 1 ;  /* 0x3f8000000b3c7421 */ /* 0x001fc60000010100 */
[----:B------:R-:W-:Y:S01]  /*1ae0*/  FMUL.FTZ R13, R7, R13 ;  /* 0x0000000d070d7220 */ /* 0x000fe20000410000 */
[----:B------:R-:W-:-:S03]  /*1af0*/  FFMA.FTZ R60, R57, R60, 1 ;  /* 0x3f800000393c7423 */ /* 0x000fc6000001003c */
[----:B------:R-:W-:-:S04]  /*1b00*/  FFMA.FTZ R57, R47, R13, R15 ;  /* 0x0000000d2f397223 */ /* 0x000fc8000001000f */
[----:B------:R-:W-:-:S06]  /*1b10*/  FMUL.FTZ R15, R57, -1.4426950216293334961 ;  /* 0xbfb8aa3b390f7820 */ /* 0x000fcc0000410000 */
[----:B------:R-:W0:Y:S01]  /*1b20*/  MUFU.EX2 R15, R15 ;  /* 0x0000000f000f7308 */ /* 0x000e220000000800 */
[----:B------:R-:W-:Y:S01]  /*1b30*/  FMUL.FTZ R59, R46, R59 ;  /* 0x0000003b2e3b7220 */ /* 0x000fe20000410000 */
[----:B0-----:R-:W-:-:S06]  /*1b40*/  FADD.FTZ R46, R15, 1 ;  /* 0x3f8000000f2e7421 */ /* 0x001fcc0000010000 */
[----:B------:R-:W0:Y:S01]  /*1b50*/  MUFU.RCP R46, R46 ;  /* 0x0000002e002e7308 */ /* 0x000e220000001000 */
[----:B----4-:R-:W-:-:S04]  /*1b60*/  PRMT R15, R16, 0x7632, R15 ;  /* 0x00007632100f7816 */ /* 0x010fc8000000000f */
[----:B------:R-:W-:-:S05]  /*1b70*/  SHF.L.U32 R15, R15, 0x10, RZ ;  /* 0x000000100f0f7819 */ /* 0x000fca00000006ff */
[----:B------:R-:W-:Y:S01]  /*1b80*/  FMUL.FTZ R15, R15, R59 ;  /* 0x0000003b0f0f7220 */ /* 0x000fe20000410000 */
[----:B------:R-:W-:-:S04]  /*1b90*/  FMUL.FTZ R59, R47, R56 ;  /* 0x000000382f3b7220 */ /* 0x000fc80000410000 */
[----:B------:R-:W-:Y:S01]  /*1ba0*/  FFMA.FTZ R48, R55, R59, R48 ;  /* 0x0000003b37307223 */ /* 0x000fe20000010030 */
[----:B------:R-:W-:Y:S01]  /*1bb0*/  SHF.L.U32 R59, R16, 0x10, RZ ;  /* 0x00000010103b7819 */ /* 0x000fe200000006ff */
[----:B------:R-:W-:-:S04]  /*1bc0*/  FFMA.FTZ R54, R47, R56, R54 ;  /* 0x000000382f367223 */ /* 0x000fc80000010036 */
[----:B------:R-:W-:Y:S01]  /*1bd0*/  FMUL.FTZ R53, R59, R53 ;  /* 0x000000353b357220 */ /* 0x000fe20000410000 */
[----:B0-----:R-:W-:-:S03]  /*1be0*/  FADD.FTZ R59, -R46, 1 ;  /* 0x3f8000002e3b7421 */ /* 0x001fc60000010100 */
[CC--:B------:R-:W-:Y:S01]  /*1bf0*/  FFMA.FTZ R54, R10.reuse, R53.reuse, R54 ;  /* 0x000000350a367223 */ /* 0x0c0fe20000010036 */
[----:B------:R-:W-:Y:S01]  /*1c00*/  FMUL.FTZ R10, R10, R53 ;  /* 0x000000350a0a7220 */ /* 0x000fe20000410000 */
[----:B------:R-:W-:Y:S01]  /*1c10*/  UIADD3 UR10, UP0, UR8, 0x50, URZ ;  /* 0x00000050080a7890 */ /* 0x000fe2000ff1e03f */
[----:B------:R-:W-:Y:S01]  /*1c20*/  FMUL.FTZ R11, R11, R60 ;  /* 0x0000003c0b0b7220 */ /* 0x000fe20000410000 */
[----:B------:R-:W-:Y:S01]  /*1c30*/  FFMA.FTZ R59, R57, R59, 1 ;  /* 0x3f800000393b7423 */ /* 0x000fe2000001003b */
[----:B------:R-:W-:Y:S01]  /*1c40*/  FFMA.FTZ R10, R50, R10, R48 ;  /* 0x0000000a320a7223 */ /* 0x000fe20000010030 */
[C---:B------:R-:W-:Y:S01]  /*1c50*/  IMAD.U32 R48, R17.reuse, 0x10000, RZ ;  /* 0x0001000011307824 */ /* 0x040fe200078e00ff */
[----:B------:R-:W-:Y:S01]  /*1c60*/  PRMT R57, R17, 0x7632, R57 ;  /* 0x0000763211397816 */ /* 0x000fe20000000039 */
[----:B------:R-:W-:Y:S02]  /*1c70*/  UIADD3.X UR14, URZ, UR5, URZ, UP0, !UPT ;  /* 0x000000053f0e7290 */ /* 0x000fe400087fe43f */
[----:B------:R-:W-:Y:S01]  /*1c80*/  UISETP.GE.U32.AND UP0, UPT, UR10, UR15, UPT ;  /* 0x0000000f0a00728c */ /* 0x000fe2000bf06070 */
[----:B------:R-:W-:Y:S01]  /*1c90*/  FMUL.FTZ R48, R48, R11 ;  /* 0x0000000b30307220 */ /* 0x000fe20000410000 */
[----:B------:R-:W-:Y:S01]  /*1ca0*/  SHF.L.U32 R57, R57, 0x10, RZ ;  /* 0x0000001039397819 */ /* 0x000fe200000006ff */
[----:B------:R-:W-:Y:S01]  /*1cb0*/  FMUL.FTZ R11, R12, R15 ;  /* 0x0000000f0c0b7220 */ /* 0x000fe20000410000 */
[----:B------:R-:W-:Y:S01]  /*1cc0*/  FMUL.FTZ R46, R46, R59 ;  /* 0x0000003b2e2e7220 */ /* 0x000fe20000410000 */
[----:B------:R-:W-:Y:S01]  /*1cd0*/  UISETP.GE.AND.EX UP0, UPT, UR14, UR7, UPT, UP0 ;  /* 0x000000070e00728c */ /* 0x000fe2000bf06300 */
[----:B------:R-:W-:Y:S01]  /*1ce0*/  FFMA.FTZ R54, R12, R15, R54 ;  /* 0x0000000f0c367223 */ /* 0x000fe20000010036 */
[----:B------:R-:W-:Y:S01]  /*1cf0*/  FFMA.FTZ R11, R51, R11, R10 ;  /* 0x0000000b330b7223 */ /* 0x000fe2000001000a */
[----:B------:R-:W-:Y:S01]  /*1d00*/  FMUL.FTZ R46, R57, R46 ;  /* 0x0000002e392e7220 */ /* 0x000fe20000410000 */
[----:B------:R-:W-:-:S02]  /*1d10*/  FMUL.FTZ R10, R37, R48 ;  /* 0x00000030250a7220 */ /* 0x000fc40000410000 */
[----:B------:R-:W-:Y:S01]  /*1d20*/  PLOP3.LUT P1, PT, PT, PT, UP0, 0x80, 0x0 ;  /* 0x000000000000781c */ /* 0x000fe20003f2f008 */
[----:B------:R-:W-:Y:S01]  /*1d30*/  FFMA.FTZ R54, R37, R48, R54 ;  /* 0x0000003025367223 */ /* 0x000fe20000010036 */
[C---:B------:R-:W-:Y:S01]  /*1d40*/  FFMA.FTZ R11, R52.reuse, R10, R11 ;  /* 0x0000000a340b7223 */ /* 0x040fe2000001000b */
[CC--:B------:R-:W-:Y:S02]  /*1d50*/  FMUL.FTZ R12, R47.reuse, R46.reuse ;  /* 0x0000002e2f0c7220 */ /* 0x0c0fe40000410000 */
[----:B------:R-:W-:Y:S02]  /*1d60*/  FFMA.FTZ R10, R47, R46, R54 ;  /* 0x0000002e2f0a7223 */ /* 0x000fe40000010036 */
[----:B------:R-:W-:Y:S01]  /*1d70*/  FFMA.FTZ R11, R13, R12, R11 ;  /* 0x0000000c0d0b7223 */ /* 0x000fe2000001000b */
[----:B------:R-:W-:Y:S01]  /*1d80*/  FADD.FTZ R43, R43, R58 ;  /* 0x0000003a2b2b7221 */ /* 0x000fe20000010000 */
[----:B------:R-:W-:Y:S01]  /*1d90*/  FFMA.FTZ R38, R55, R56, R38 ;  /* 0x0000003837267223 */ /* 0x000fe20000010026 */
[----:B------:R-:W-:Y:S01]  /*1da0*/  FADD.FTZ R39, R39, R56 ;  /* 0x0000003827277221 */ /* 0x000fe20000010000 */
[----:B------:R-:W-:Y:S01]  /*1db0*/  FFMA.FTZ R40, R52, R48, R40 ;  /* 0x0000003034287223 */ /* 0x000fe20000010028 */
[----:B------:R0:W-:Y:S01]  /*1dc0*/  STS.64 [R14], R10 ;  /* 0x0000000a0e007388 */ /* 0x0001e20000000a00 */
[----:B------:R-:W-:Y:S01]  /*1dd0*/  HFMA2.MMA R52, -RZ, RZ, 0, 0 ;  /* 0x00000000ff347435 */ /* 0x000fe200000001ff */
[----:B------:R-:W-:Y:S01]  /*1de0*/  FFMA.FTZ R44, R50, R53, R44 ;  /* 0x00000035322c7223 */ /* 0x000fe2000001002c */
[----:B------:R-:W-:Y:S01]  /*1df0*/  FADD.FTZ R45, R45, R53 ;  /* 0x000000352d2d7221 */ /* 0x000fe20000010000 */
        /* <DEDUP_REMOVED lines=9> */
[----:B------:R-:W2:Y:S04]  /*1e90*/  LDL R54, [R1+0x14] ;  /* 0x0000140001367983 */ /* 0x000ea80000100800 */
[----:B------:R-:W3:Y:S04]  /*1ea0*/  LDL R57, [R1+0x10] ;  /* 0x0000100001397983 */ /* 0x000ee80000100800 */
[----:B------:R-:W4:Y:S04]  /*1eb0*/  LDL R59, [R1+0xc] ;  /* 0x00000c00013b7983 */ /* 0x000f280000100800 */
[----:B------:R-:W5:Y:S01]  /*1ec0*/  LDL R60, [R1+0x8] ;  /* 0x00000800013c7983 */ /* 0x000f620000100800 */
[----:B------:R-:W0:Y:S01]  /*1ed0*/  S2UR UR14, SR_CgaCtaId ;  /* 0x00000000000e79c3 */ /* 0x000e220000008800 */
[----:B------:R-:W-:Y:S01]  /*1ee0*/  UMOV UR10, 0x400 ;  /* 0x00000400000a7882 */ /* 0x000fe20000000000 */
[----:B------:R-:W-:Y:S01]  /*1ef0*/  SHF.L.U32 R10, R61, 0x1, RZ ;  /* 0x000000013d0a7819 */ /* 0x000fe200000006ff */
[----:B------:R-:W1:Y:S03]  /*1f00*/  S2R R58, SR_TID.X ;  /* 0x00000000003a7919 */ /* 0x000e660000002100 */
[----:B------:R-:W-:-:S04]  /*1f10*/  LOP3.LUT R11, R10, 0x18, RZ, 0xc0, !PT ;  /* 0x000000180a0b7812 */ /* 0x000fc800078ec0ff */
[C---:B------:R-:W-:Y:S02]  /*1f20*/  LOP3.LUT R13, R11.reuse, 0x8, RZ, 0x3c, !PT ;  /* 0x000000080b0d7812 */ /* 0x040fe400078e3cff */
[C---:B------:R-:W-:Y:S02]  /*1f30*/  LOP3.LUT R47, R11.reuse, 0x10, RZ, 0x3c, !PT ;  /* 0x000000100b2f7812 */ /* 0x040fe400078e3cff */
[----:B------:R-:W-:Y:S01]  /*1f40*/  LOP3.LUT R51, R11, 0x18, RZ, 0x3c, !PT ;  /* 0x000000180b337812 */ /* 0x000fe200078e3cff */
[----:B0-----:R-:W-:-:S06]  /*1f50*/  ULEA UR10, UR14, UR10, 0x18 ;  /* 0x0000000a0e0a7291 */ /* 0x001fcc000f8ec03f */
[----:B------:R-:W-:-:S04]  /*1f60*/  LEA R10, R61, UR10, 0x5 ;  /* 0x0000000a3d0a7c11 */ /* 0x000fc8000f8e28ff */
[C---:B------:R-:W-:Y:S02]  /*1f70*/  IADD3 R15, R10.reuse, R11, RZ ;  /* 0x0000000b0a0f7210 */ /* 0x040fe40007ffe0ff */
[C---:B------:R-:W-:Y:S02]  /*1f80*/  IADD3 R46, R10.reuse, R13, RZ ;  /* 0x0000000d0a2e7210 */ /* 0x040fe40007ffe0ff */
[C---:B------:R-:W-:Y:S01]  /*1f90*/  IADD3 R48, R10.reuse, R47, RZ ;  /* 0x0000002f0a307210 */ /* 0x040fe20007ffe0ff */
[----:B------:R-:W-:Y:S01]  /*1fa0*/  STS.64 [R15], R44 ;  /* 0x0000002c0f007388 */ /* 0x000fe20000000a00 */
[----:B------:R-:W-:Y:S02]  /*1fb0*/  IADD3 R51, R10, R51, RZ ;  /* 0x000000330a337210 */ /* 0x000fe40007ffe0ff */
[----:B-1----:R-:W-:Y:S01]  /*1fc0*/  SHF.R.S32.HI R12, RZ, 0x1f, R58 ;  /* 0x0000001fff0c7819 */ /* 0x002fe2000001143a */
[----:B------:R-:W-:Y:S03]  /*1fd0*/  STS.64 [R46], R42 ;  /* 0x0000002a2e007388 */ /* 0x000fe60000000a00 */
[----:B------:R-:W-:Y:S01]  /*1fe0*/  LEA.HI R12, R12, R58, RZ, 0x2 ;  /* 0x0000003a0c0c7211 */ /* 0x000fe200078f10ff */
[----:B------:R-:W-:Y:S03]  /*1ff0*/  STS.64 [R48], R40 ;  /* 0x0000002830007388 */ /* 0x000fe60000000a00 */
[----:B------:R-:W-:Y:S01]  /*2000*/  SHF.R.S32.HI R12, RZ, 0x2, R12 ;  /* 0x00000002ff0c7819 */ /* 0x000fe2000001140c */
[----:B------:R0:W-:Y:S03]  /*2010*/  STS.64 [R51], R38 ;  /* 0x0000002633007388 */ /* 0x0001e60000000a00 */
[----:B------:R-:W-:Y:S01]  /*2020*/  LEA R14, R12, UR10, 0x5 ;  /* 0x0000000a0c0e7c11 */ /* 0x000fe2000f8e28ff */
[----:B------:R-:W-:-:S04]  /*2030*/  USHF.R.U32.HI UR10, URZ, 0x3, UR6 ;  /* 0x000000033f0a7899 */ /* 0x000fc80008011606 */
[----:B------:R-:W-:-:S04]  /*2040*/  USHF.L.U32 UR10, UR10, 0x2, URZ ;  /* 0x000000020a0a7899 */ /* 0x000fc8000800063f */
[----:B------:R-:W-:Y:S01]  /*2050*/  ULOP3.LUT UR10, UR10, 0xfffffffc, UR16, 0xe2, !UPT ;  /* 0xfffffffc0a0a7892 */ /* 0x000fe2000f8ee210 */
[----:B0-----:R-:W0:Y:S08]  /*2060*/  LDC.64 R50, c[0x0][0x260] ;  /* 0x00009800ff327b82 */ /* 0x001e300000000a00 */
[----:B------:R-:W-:Y:S01]  /*2070*/  BAR.SYNC.DEFER_BLOCKING 0x0 ;  /* 0x0000000000007b1d */ /* 0x000fe20000010000 */
[----:B--2---:R-:W-:Y:S01]  /*2080*/  IMAD R10, R54, 0x8, R14 ;  /* 0x00000008360a7824 */ /* 0x004fe200078e020e */
[----:B------:R-:W-:-:S02]  /*2090*/  MOV R54, UR10 ;  /* 0x0000000a00367c02 */ /* 0x000fc40008000f00 */
[----:B---3--:R-:W-:-:S03]  /*20a0*/  LEA R12, R57, R14, 0x3 ;  /* 0x0000000e390c7211 */ /* 0x008fc600078e18ff */
[----:B------:R-:W1:Y:S01]  /*20b0*/  LDS.64 R10, [R10] ;  /* 0x000000000a0a7984 */ /* 0x000e620000000a00 */
[----:B------:R-:W-:Y:S01]  /*20c0*/  IMAD R54, R54, 0xa00, R61 ;  /* 0x00000a0036367824 */ /* 0x000fe200078e023d */
[-C--:B----4-:R-:W-:Y:S02]  /*20d0*/  LEA R53, R59, R14.reuse, 0x3 ;  /* 0x0000000e3b357211 */ /* 0x090fe400078e18ff */
[----:B------:R-:W2:Y:S01]  /*20e0*/  LDS.64 R12, [R12+0xa00] ;  /* 0x000a00000c0c7984 */ /* 0x000ea20000000a00 */
[----:B-----5:R-:W-:-:S03]  /*20f0*/  LEA R47, R60, R14, 0x3 ;  /* 0x0000000e3c2f7211 */ /* 0x020fc600078e18ff */
[----:B------:R3:W4:Y:S01]  /*2100*/  LDS.64 R14, [R53+0x1400] ;  /* 0x00140000350e7984 */ /* 0x0007220000000a00 */
[----:B------:R-:W-:-:S03]  /*2110*/  IADD3 R54, R54, UR11, RZ ;  /* 0x0000000b36367c10 */ /* 0x000fc6000fffe0ff */
[----:B------:R-:W5:Y:S01]  /*2120*/  LDS.64 R46, [R47+0x1e00] ;  /* 0x001e00002f2e7984 */ /* 0x000f620000000a00 */
[----:B---3--:R-:W-:Y:S01]  /*2130*/  SHF.L.U32 R53, R54, 0x1, RZ ;  /* 0x0000000136357819 */ /* 0x008fe200000006ff */
[----:B-1----:R-:W-:Y:S01]  /*2140*/  FADD.FTZ R48, RZ, R11 ;  /* 0x0000000bff307221 */ /* 0x002fe20000010000 */
[----:B------:R-:W-:-:S03]  /*2150*/  FADD.FTZ R11, RZ, R10 ;  /* 0x0000000aff0b7221 */ /* 0x000fc60000010000 */
[----:B--2---:R-:W-:Y:S01]  /*2160*/  FADD.FTZ R48, R48, R13 ;  /* 0x0000000d30307221 */ /* 0x004fe20000010000 */
[----:B------:R-:W-:-:S03]  /*2170*/  FADD.FTZ R11, R11, R12 ;  /* 0x0000000c0b0b7221 */ /* 0x000fc60000010000 */
[----:B----4-:R-:W-:Y:S01]  /*2180*/  FADD.FTZ R48, R48, R15 ;  /* 0x0000000f30307221 */ /* 0x010fe20000010000 */
[----:B------:R-:W-:Y:S01]  /*2190*/  FADD.FTZ R13, R11, R14 ;  /* 0x0000000e0b0d7221 */ /* 0x000fe20000010000 */
[----:B0-----:R-:W-:-:S04]  /*21a0*/  IMAD.WIDE.U32 R10, R53, 0x4, R50 ;  /* 0x00000004350a7825 */ /* 0x001fc800078e0032 */
[----:B-----5:R-:W-:Y:S01]  /*21b0*/  FADD.FTZ R47, R48, R47 ;  /* 0x0000002f302f7221 */ /* 0x020fe20000010000 */
[----:B------:R-:W-:-:S05]  /*21c0*/  FADD.FTZ R46, R13, R46 ;  /* 0x0000002e0d2e7221 */ /* 0x000fca0000010000 */
[----:B------:R0:W-:Y:S02]  /*21d0*/  STG.E.64 desc[UR12][R10.64+0x2800], R46 ;  /* 0x0028002e0a007986 */ /* 0x0001e4000c101b0c */
.L_x_670:
[----:B------:R-:W-:Y:S04]  /*21e0*/  BSSY B0, `(.L_x_671) ;  /* 0x000005d000007945 */ /* 0x000fe80003800000 */
[----:B------:R-:W-:Y:S05]  /*21f0*/  @P0 BRA `(.L_x_672) ;  /* 0x00000004006c0947 */ /* 0x000fea0003800000 */
[----:B------:R-:W-:Y:S01]  /*2200*/  USHF.L.U32 UR10, UR8, 0x1, URZ ;  /* 0x00000001080a7899 */ /* 0x000fe2000800063f */
[----:B0-----:R-:W-:Y:S01]  /*2210*/  HFMA2.MMA R11, -RZ, RZ, 0, 9.5367431640625e-06 ;  /* 0x000000a0ff0b7435 */ /* 0x001fe200000001ff */
[----:B------:R-:W-:Y:S01]  /*2220*/  LOP3.LUT R48, R61, 0x3, RZ, 0xc0, !PT ;  /* 0x000000033d307812 */ /* 0x000fe200078ec0ff */
[----:B------:R-:W-:Y:S01]  /*2230*/  HFMA2.MMA R52, -RZ, RZ, 0, 0 ;  /* 0x00000000ff347435 */ /* 0x000fe200000001ff */
[----:B------:R-:W-:Y:S01]  /*2240*/  ULOP3.LUT UR10, UR10, 0xe, URZ, 0xc0, !UPT ;  /* 0x0000000e0a0a7892 */ /* 0x000fe2000f8ec03f */
[----:B------:R-:W-:Y:S01]  /*2250*/  MOV R37, RZ ;  /* 0x000000ff00257202 */ /* 0x000fe20000000f00 */
[----:B------:R-:W-:-:S04]  /*2260*/  IMAD.MOV.U32 R51, RZ, RZ, RZ ;  /* 0x000000ffff337224 */ /* 0x000fc800078e00ff */
[----:B------:R-:W-:-:S05]  /*2270*/  LEA.HI R50, R61, UR10, RZ, 0x1e ;  /* 0x0000000a3d327c11 */ /* 0x000fca000f8ff0ff */
[----:B------:R-:W-:-:S07]  /*2280*/  IMAD R50, R50, R11, -UR11 ;  /* 0x8000000b32327e24 */ /* 0x000fce000f8e020b */
.L_x_673:
[----:B------:R-:W-:Y:S02]  /*2290*/  IADD3 R53, R50, R51, RZ ;  /* 0x0000003332357210 */ /* 0x000fe40007ffe0ff */
[----:B------:R-:W-:Y:S02]  /*22a0*/  MOV R11, 0x28 ;  /* 0x00000028000b7802 */ /* 0x000fe40000000f00 */
[----:B------:R-:W-:Y:S02]  /*22b0*/  SHF.R.S32.HI R10, RZ, 0x1f, R53 ;  /* 0x0000001fff0a7819 */ /* 0x000fe40000011435 */
[----:B------:R-:W-:Y:S02]  /*22c0*/  IADD3 R12, R53, 0x4, RZ ;  /* 0x00000004350c7810 */ /* 0x000fe40007ffe0ff */
[----:B------:R-:W-:Y:S02]  /*22d0*/  LEA.HI R10, R10, R53, RZ, 0x2 ;  /* 0x000000350a0a7211 */ /* 0x000fe400078f10ff */
[----:B------:R-:W-:-:S02]  /*22e0*/  SHF.R.S32.HI R13, RZ, 0x1f, R12 ;  /* 0x0000001fff0d7819 */ /* 0x000fc4000001140c */
[----:B------:R-:W-:Y:S02]  /*22f0*/  IADD3 R14, R53, 0x8, RZ ;  /* 0x00000008350e7810 */ /* 0x000fe40007ffe0ff */
[----:B------:R-:W-:Y:S02]  /*2300*/  SHF.R.S32.HI R10, RZ, 0x2, R10 ;  /* 0x00000002ff0a7819 */ /* 0x000fe4000001140a */
[----:B------:R-:W-:Y:S02]  /*2310*/  LEA.HI R13, R13, R12, RZ, 0x2 ;  /* 0x0000000c0d0d7211 */ /* 0x000fe400078f10ff */
[----:B------:R-:W-:Y:S01]  /*2320*/  SHF.R.S32.HI R15, RZ, 0x1f, R14 ;  /* 0x0000001fff0f7819 */ /* 0x000fe2000001140e */
[----:B------:R-:W-:Y:S01]  /*2330*/  IMAD R11, R10, R11, UR9 ;  /* 0x000000090a0b7e24 */ /* 0x000fe2000f8e020b */
[----:B------:R-:W-:Y:S02]  /*2340*/  IADD3 R12, R53, 0xc, RZ ;  /* 0x0000000c350c7810 */ /* 0x000fe40007ffe0ff */
[----:B------:R-:W-:-:S02]  /*2350*/  LEA.HI R15, R15, R14, RZ, 0x2 ;  /* 0x0000000e0f0f7211 */ /* 0x000fc400078f10ff */
[----:B------:R-:W-:Y:S02]  /*2360*/  SHF.R.S32.HI R13, RZ, 0x2, R13 ;  /* 0x00000002ff0d7819 */ /* 0x000fe4000001140d */
[----:B------:R-:W-:Y:S02]  /*2370*/  MOV R14, 0x28 ;  /* 0x00000028000e7802 */ /* 0x000fe40000000f00 */
[----:B------:R-:W-:Y:S02]  /*2380*/  SHF.R.S32.HI R47, RZ, 0x1f, R12 ;  /* 0x0000001fff2f7819 */ /* 0x000fe4000001140c */
[----:B------:R-:W-:Y:S01]  /*2390*/  SHF.R.S32.HI R15, RZ, 0x2, R15 ;  /* 0x00000002ff0f7819 */ /* 0x000fe2000001140f */
[----:B------:R-:W-:Y:S01]  /*23a0*/  IMAD R13, R13, R14, UR9 ;  /* 0x000000090d0d7e24 */ /* 0x000fe2000f8e020e */
[----:B------:R-:W-:Y:S01]  /*23b0*/  LEA.HI R47, R47, R12, RZ, 0x2 ;  /* 0x0000000c2f2f7211 */ /* 0x000fe200078f10ff */
[----:B------:R-:W-:Y:S01]  /*23c0*/  IMAD.MOV.U32 R12, RZ, RZ, 0x28 ;  /* 0x00000028ff0c7424 */ /* 0x000fe200078e00ff */
[----:B------:R-:W-:-:S02]  /*23d0*/  LEA R11, R48, R11, 0x3 ;  /* 0x0000000b300b7211 */ /* 0x000fc400078e18ff */
[----:B------:R-:W-:Y:S01]  /*23e0*/  SHF.R.S32.HI R47, RZ, 0x2, R47 ;  /* 0x00000002ff2f7819 */ /* 0x000fe2000001142f */
[-C--:B------:R-:W-:Y:S01]  /*23f0*/  IMAD R15, R15, R12.reuse, UR9 ;  /* 0x000000090f0f7e24 */ /* 0x080fe2000f8e020c */
[C---:B------:R-:W-:Y:S02]  /*2400*/  LEA R13, R48.reuse, R13, 0x3 ;  /* 0x0000000d300d7211 */ /* 0x040fe400078e18ff */
[----:B------:R-:W0:Y:S01]  /*2410*/  LDS.64 R10, [R11] ;  /* 0x000000000b0a7984 */ /* 0x000e220000000a00 */
[----:B------:R-:W-:Y:S01]  /*2420*/  IMAD R47, R47, R12, UR9 ;  /* 0x000000092f2f7e24 */ /* 0x000fe2000f8e020c */
[C---:B------:R-:W-:Y:S02]  /*2430*/  LEA R15, R48.reuse, R15, 0x3 ;  /* 0x0000000f300f7211 */ /* 0x040fe400078e18ff */
[----:B------:R-:W1:Y:S01]  /*2440*/  LDS.64 R12, [R13] ;  /* 0x000000000d0c7984 */ /* 0x000e620000000a00 */
[----:B------:R-:W-:Y:S02]  /*2450*/  IADD3 R51, R51, 0x20, RZ ;  /* 0x0000002033337810 */ /* 0x000fe40007ffe0ff */
[----:B------:R-:W-:Y:S01]  /*2460*/  LEA R47, R48, R47, 0x3 ;  /* 0x0000002f302f7211 */ /* 0x000fe200078e18ff */
[----:B------:R-:W2:Y:S01]  /*2470*/  LDS.64 R14, [R15] ;  /* 0x000000000f0e7984 */ /* 0x000ea20000000a00 */
[----:B------:R-:W-:-:S04]  /*2480*/  ISETP.GE.U32.AND P1, PT, R51, 0xa0, PT ;  /* 0x000000a03300780c */ /* 0x000fc80003f26070 */
[----:B------:R-:W3:Y:S01]  /*2490*/  LDS.64 R46, [R47] ;  /* 0x000000002f2e7984 */ /* 0x000ee20000000a00 */
[----:B0-----:R-:W-:Y:S01]  /*24a0*/  FADD.FTZ R55, R10, R52 ;  /* 0x000000340a377221 */ /* 0x001fe20000010000 */
[----:B------:R-:W-:Y:S01]  /*24b0*/  FADD.FTZ R10, R11, R37 ;  /* 0x000000250b0a7221 */ /* 0x000fe20000010000 */
[----:B------:R-:W-:Y:S02]  /*24c0*/  IADD3 R11, R53, 0x10, RZ ;  /* 0x00000010350b7810 */ /* 0x000fe40007ffe0ff */
[----:B-1----:R-:W-:Y:S01]  /*24d0*/  FADD.FTZ R55, R55, R12 ;  /* 0x0000000c37377221 */ /* 0x002fe20000010000 */
[----:B------:R-:W-:Y:S01]  /*24e0*/  FADD.FTZ R10, R10, R13 ;  /* 0x0000000d0a0a7221 */ /* 0x000fe20000010000 */
[----:B------:R-:W-:Y:S02]  /*24f0*/  IADD3 R13, R53, 0x18, RZ ;  /* 0x00000018350d7810 */ /* 0x000fe40007ffe0ff */
[----:B--2---:R-:W-:Y:S01]  /*2500*/  FADD.FTZ R37, R55, R14 ;  /* 0x0000000e37257221 */ /* 0x004fe20000010000 */
[----:B------:R-:W-:Y:S01]  /*2510*/  FADD.FTZ R52, R10, R15 ;  /* 0x0000000f0a347221 */ /* 0x000fe20000010000 */
[----:B------:R-:W-:Y:S01]  /*2520*/  SHF.R.S32.HI R10, RZ, 0x1f, R11 ;  /* 0x0000001fff0a7819 */ /* 0x000fe2000001140b */
[----:B------:R-:W-:Y:S01]  /*2530*/  IMAD.MOV.U32 R15, RZ, RZ, 0x28 ;  /* 0x00000028ff0f7424 */ /* 0x000fe200078e00ff */
[----:B------:R-:W-:Y:S01]  /*2540*/  SHF.R.S32.HI R14, RZ, 0x1f, R13 ;  /* 0x0000001fff0e7819 */ /* 0x000fe2000001140d */
[----:B---3--:R-:W-:Y:S01]  /*2550*/  FADD.FTZ R37, R37, R46 ;  /* 0x0000002e25257221 */ /* 0x008fe20000010000 */
[----:B------:R-:W-:Y:S01]  /*2560*/  LEA.HI R10, R10, R11, RZ, 0x2 ;  /* 0x0000000b0a0a7211 */ /* 0x000fe200078f10ff */
[----:B------:R-:W-:Y:S01]  /*2570*/  FADD.FTZ R52, R52, R47 ;  /* 0x0000002f34347221 */ /* 0x000fe20000010000 */
[----:B------:R-:W-:-:S02]  /*2580*/  IADD3 R11, R53, 0x14, RZ ;  /* 0x00000014350b7810 */ /* 0x000fc40007ffe0ff */
[----:B------:R-:W-:Y:S02]  /*2590*/  IADD3 R53, R53, 0x1c, RZ ;  /* 0x0000001c35357810 */ /* 0x000fe40007ffe0ff */
[----:B------:R-:W-:Y:S02]  /*25a0*/  SHF.R.S32.HI R12, RZ, 0x1f, R11 ;  /* 0x0000001fff0c7819 */ /* 0x000fe4000001140b */
[----:B------:R-:W-:Y:S02]  /*25b0*/  SHF.R.S32.HI R10, RZ, 0x2, R10 ;  /* 0x00000002ff0a7819 */ /* 0x000fe4000001140a */
[----:B------:R-:W-:Y:S02]  /*25c0*/  LEA.HI R12, R12, R11, RZ, 0x2 ;  /* 0x0000000b0c0c7211 */ /* 0x000fe400078f10ff */
[----:B------:R-:W-:Y:S02]  /*25d0*/  LEA.HI R11, R14, R13, RZ, 0x2 ;  /* 0x0000000d0e0b7211 */ /* 0x000fe400078f10ff */
[----:B------:R-:W-:-:S02]  /*25e0*/  MOV R13, 0x28 ;  /* 0x00000028000d7802 */ /* 0x000fc40000000f00 */
[----:B------:R-:W-:Y:S02]  /*25f0*/  SHF.R.S32.HI R12, RZ, 0x2, R12 ;  /* 0x00000002ff0c7819 */ /* 0x000fe4000001140c */
[----:B------:R-:W-:Y:S01]  /*2600*/  SHF.R.S32.HI R46, RZ, 0x1f, R53 ;  /* 0x0000001fff2e7819 */ /* 0x000fe20000011435 */
[----:B------:R-:W-:Y:S01]  /*2610*/  IMAD R13, R10, R13, UR9 ;  /* 0x000000090a0d7e24 */ /* 0x000fe2000f8e020d */
[----:B------:R-:W-:Y:S01]  /*2620*/  SHF.R.S32.HI R11, RZ, 0x2, R11 ;  /* 0x00000002ff0b7819 */ /* 0x000fe2000001140b */
[----:B------:R-:W-:Y:S01]  /*2630*/  IMAD R15, R12, R15, UR9 ;  /* 0x000000090c0f7e24 */ /* 0x000fe2000f8e020f */
[----:B------:R-:W-:Y:S02]  /*2640*/  LEA.HI R46, R46, R53, RZ, 0x2 ;  /* 0x000000352e2e7211 */ /* 0x000fe400078f10ff */
[----:B------:R-:W-:Y:S02]  /*2650*/  MOV R12, 0x28 ;  /* 0x00000028000c7802 */ /* 0x000fe40000000f00 */
[----:B------:R-:W-:-:S02]  /*2660*/  LEA R10, R48, R13, 0x3 ;  /* 0x0000000d300a7211 */ /* 0x000fc400078e18ff */
[----:B------:R-:W-:Y:S01]  /*2670*/  SHF.R.S32.HI R46, RZ, 0x2, R46 ;  /* 0x00000002ff2e7819 */ /* 0x000fe2000001142e */
[----:B------:R-:W-:Y:S01]  /*2680*/  IMAD R13, R11, R12, UR9 ;  /* 0x000000090b0d7e24 */ /* 0x000fe2000f8e020c */
[----:B------:R-:W-:Y:S02]  /*2690*/  MOV R47, 0x28 ;  /* 0x00000028002f7802 */ /* 0x000fe40000000f00 */
[C---:B------:R-:W-:Y:S01]  /*26a0*/  LEA R12, R48.reuse, R15, 0x3 ;  /* 0x0000000f300c7211 */ /* 0x040fe200078e18ff */
[----:B------:R-:W0:Y:S01]  /*26b0*/  LDS.64 R10, [R10] ;  /* 0x000000000a0a7984 */ /* 0x000e220000000a00 */
[----:B------:R-:W-:Y:S01]  /*26c0*/  LEA R14, R48, R13, 0x3 ;  /* 0x0000000d300e7211 */ /* 0x000fe200078e18ff */
[----:B------:R-:W-:-:S03]  /*26d0*/  IMAD R47, R46, R47, UR9 ;  /* 0x000000092e2f7e24 */ /* 0x000fc6000f8e022f */
[----:B------:R-:W1:Y:S02]  /*26e0*/  LDS.64 R12, [R12] ;  /* 0x000000000c0c7984 */ /* 0x000e640000000a00 */
[----:B------:R-:W-:Y:S02]  /*26f0*/  LEA R47, R48, R47, 0x3 ;  /* 0x0000002f302f7211 */ /* 0x000fe400078e18ff */
[----:B------:R-:W2:Y:S04]  /*2700*/  LDS.64 R14, [R14] ;  /* 0x000000000e0e7984 */ /* 0x000ea80000000a00 */
[----:B------:R-:W3:Y:S01]  /*2710*/  LDS.64 R46, [R47] ;  /* 0x000000002f2e7984 */ /* 0x000ee20000000a00 */
[----:B0-----:R-:W-:Y:S01]  /*2720*/  FADD.FTZ R37, R37, R10 ;  /* 0x0000000a25257221 */ /* 0x001fe20000010000 */
[----:B------:R-:W-:-:S03]  /*2730*/  FADD.FTZ R52, R52, R11 ;  /* 0x0000000b34347221 */ /* 0x000fc60000010000 */
[----:B-1----:R-:W-:Y:S01]  /*2740*/  FADD.FTZ R37, R37, R12 ;  /* 0x0000000c25257221 */ /* 0x002fe20000010000 */
[----:B------:R-:W-:-:S03]  /*2750*/  FADD.FTZ R52, R52, R13 ;  /* 0x0000000d34347221 */ /* 0x000fc60000010000 */
[----:B--2---:R-:W-:Y:S01]  /*2760*/  FADD.FTZ R37, R37, R14 ;  /* 0x0000000e25257221 */ /* 0x004fe20000010000 */
[----:B------:R-:W-:-:S03]  /*2770*/  FADD.FTZ R10, R52, R15 ;  /* 0x0000000f340a7221 */ /* 0x000fc60000010000 */
[----:B---3--:R-:W-:Y:S01]  /*2780*/  FADD.FTZ R52, R37, R46 ;  /* 0x0000002e25347221 */ /* 0x008fe20000010000 */
[----:B------:R-:W-:Y:S01]  /*2790*/  FADD.FTZ R37, R10, R47 ;  /* 0x0000002f0a257221 */ /* 0x000fe20000010000 */
[----:B------:R-:W-:Y:S06]  /*27a0*/  @!P1 BRA `(.L_x_673) ;  /* 0xfffffff800b89947 */ /* 0x000fec000383ffff */
.L_x_672:
[----:B------:R-:W-:Y:S05]  /*27b0*/  BSYNC B0 ;  /* 0x0000000000007941 */ /* 0x000fea0003800000 */
.L_x_671:
[----:B0-----:R-:W0:Y:S01]  /*27c0*/  SHFL.BFLY PT, R11, R52, 0x2, 0x1f ;  /* 0x0c401f00340b7f89 */ /* 0x001e2200000e0000 */
[----:B------:R-:W-:Y:S01]  /*27d0*/  BSSY B0, `(.L_x_674) ;  /* 0x0000019000007945 */ /* 0x000fe20003800000 */
[----:B------:R-:W-:Y:S02]  /*27e0*/  PRMT R50, R32, 0x7632, R50 ;  /* 0x0000763220327816 */ /* 0x000fe40000000032 */
[----:B------:R-:W1:Y:S01]  /*27f0*/  SHFL.BFLY PT, R10, R37, 0x2, 0x1f ;  /* 0x0c401f00250a7f89 */ /* 0x000e6200000e0000 */
[----:B------:R-:W2:Y:S01]  /*2800*/  S2R R46, SR_TID.X ;  /* 0x00000000002e7919 */ /* 0x000ea20000002100 */
[----:B0-----:R-:W-:Y:S01]  /*2810*/  FADD.FTZ R12, R11, R52 ;  /* 0x000000340b0c7221 */ /* 0x001fe20000010000 */
[----:B-1----:R-:W-:-:S04]  /*2820*/  FADD.FTZ R13, R10, R37 ;  /* 0x000000250a0d7221 */ /* 0x002fc80000010000 */
[----:B------:R-:W0:Y:S04]  /*2830*/  SHFL.BFLY PT, R11, R12, 0x1, 0x1f ;  /* 0x0c201f000c0b7f89 */ /* 0x000e2800000e0000 */
[----:B------:R-:W1:Y:S01]  /*2840*/  SHFL.BFLY PT, R14, R13, 0x1, 0x1f ;  /* 0x0c201f000d0e7f89 */ /* 0x000e6200000e0000 */
[----:B--2---:R-:W-:Y:S01]  /*2850*/  LOP3.LUT P1, RZ, R46, 0xfffffffb, RZ, 0xc0, !PT ;  /* 0xfffffffb2eff7812 */ /* 0x004fe2000782c0ff */
[----:B0-----:R-:W-:Y:S01]  /*2860*/  FADD.FTZ R10, R12, R11 ;  /* 0x0000000b0c0a7221 */ /* 0x001fe20000010000 */
[----:B------:R-:W-:Y:S01]  /*2870*/  PRMT R12, R33, 0x7632, R12 ;  /* 0x00007632210c7816 */ /* 0x000fe2000000000c */
[----:B-1----:R-:W-:-:S04]  /*2880*/  FADD.FTZ R11, R13, R14 ;  /* 0x0000000e0d0b7221 */ /* 0x002fc80000010000 */
[----:B------:R0:W-:Y:S06]  /*2890*/  STL.S16 [R1+0x4], R12 ;  /* 0x0000040c01007387 */ /* 0x0001ec0000100600 */
[----:B------:R-:W-:Y:S05]  /*28a0*/  @P1 BRA `(.L_x_675) ;  /* 0x00000000002c1947 */ /* 0x000fea0003800000 */
[----:B0-----:R-:W0:Y:S01]  /*28b0*/  LDC.64 R12, c[0x0][0x260] ;  /* 0x00009800ff0c7b82 */ /* 0x001e220000000a00 */
[----:B------:R-:W-:Y:S01]  /*28c0*/  ULOP3.LUT UR11, UR16, 0x3, URZ, 0xc0, !UPT ;  /* 0x00000003100b7892 */ /* 0x000fe2000f8ec03f */
[----:B------:R-:W-:Y:S02]  /*28d0*/  ULDC UR10, c[0x0][0x10] ;  /* 0x00000400000a7ab9 */ /* 0x000fe40000000800 */
[----:B------:R-:W-:-:S03]  /*28e0*/  UIMAD UR10, UR10, UR4, UR6 ;  /* 0x000000040a0a72a4 */ /* 0x000fc6000f8e0206 */
[----:B------:R-:W-:-:S03]  /*28f0*/  MOV R14, UR11 ;  /* 0x0000000b000e7c02 */ /* 0x000fc60008000f00 */
[----:B------:R-:W-:Y:S01]  /*2900*/  IMAD.U32 R15, RZ, RZ, UR10 ;  /* 0x0000000aff0f7e24 */ /* 0x000fe2000f8e00ff */
[----:B------:R-:W-:-:S04]  /*2910*/  LOP3.LUT R14, R14, 0x7ffffffc, R46, 0xf8, !PT ;  /* 0x7ffffffc0e0e7812 */ /* 0x000fc800078ef82e */
[----:B------:R-:W-:-:S04]  /*2920*/  LEA R14, R15, R14, 0x3 ;  /* 0x0000000e0f0e7211 */ /* 0x000fc800078e18ff */
[----:B------:R-:W-:-:S05]  /*2930*/  SHF.L.U32 R15, R14, 0x1, RZ ;  /* 0x000000010e0f7819 */ /* 0x000fca00000006ff */
[----:B0-----:R-:W-:-:S05]  /*2940*/  IMAD.WIDE.U32 R12, R15, 0x4, R12 ;  /* 0x000000040f0c7825 */ /* 0x001fca00078e000c */
[----:B------:R1:W-:Y:S02]  /*2950*/  STG.E.64 desc[UR12][R12.64], R10 ;  /* 0x0000000a0c007986 */ /* 0x0003e4000c101b0c */
.L_x_675:
[----:B------:R-:W-:Y:S05]  /*2960*/  BSYNC B0 ;  /* 0x0000000000007941 */ /* 0x000fea0003800000 */
.L_x_674:
[----:B------:R-:W-:Y:S01]  /*2970*/  UIADD3 UR10, UP0, UR8, 0x50, URZ ;  /* 0x00000050080a7890 */ /* 0x000fe2000ff1e03f */
[----:B------:R-:W-:Y:S02]  /*2980*/  PRMT R47, R31, 0x7632, R47 ;  /* 0x000076321f2f7816 */ /* 0x000fe4000000002f */
[----:B------:R-:W-:Y:S01]  /*2990*/  PRMT R51, R30, 0x7632, R51 ;  /* 0x000076321e337816 */ /* 0x000fe20000000033 */
[----:B------:R-:W-:Y:S01]  /*29a0*/  UIADD3.X UR11, URZ, UR5, URZ, UP0, !UPT ;  /* 0x000000053f0b7290 */ /* 0x000fe200087fe43f */
[----:B------:R-:W-:Y:S01]  /*29b0*/  PRMT R52, R34, 0x7632, R52 ;  /* 0x0000763222347816 */ /* 0x000fe20000000034 */
[----:B------:R-:W-:Y:S01]  /*29c0*/  UISETP.GE.U32.AND UP0, UPT, UR10, UR15, UPT ;  /* 0x0000000f0a00728c */ /* 0x000fe2000bf06070 */
[----:B------:R2:W-:Y:S01]  /*29d0*/  STL.S16 [R1], R47 ;  /* 0x0000002f01007387 */ /* 0x0005e20000100600 */
[----:B------:R-:W-:Y:S02]  /*29e0*/  PRMT R59, R35, 0x7632, R59 ;  /* 0x00007632233b7816 */ /* 0x000fe4000000003b */
[----:B------:R-:W-:Y:S01]  /*29f0*/  UISETP.GE.AND.EX UP0, UPT, UR11, UR7, UPT, UP0 ;  /* 0x000000070b00728c */ /* 0x000fe2000bf06300 */
[----:B------:R-:W-:-:S02]  /*2a00*/  PRMT R53, R28, 0x7632, R53 ;  /* 0x000076321c357816 */ /* 0x000fc40000000035 */
[----:B------:R-:W-:Y:S02]  /*2a10*/  PRMT R58, R29, 0x7632, R58 ;  /* 0x000076321d3a7816 */ /* 0x000fe4000000003a */
[----:B------:R-:W-:Y:S02]  /*2a20*/  PRMT R57, R26, 0x7632, R57 ;  /* 0x000076321a397816 */ /* 0x000fe40000000039 */
[----:B------:R-:W-:Y:S02]  /*2a30*/  PLOP3.LUT P2, PT, PT, PT, UP0, 0x80, 0x0 ;  /* 0x000000000000781c */ /* 0x000fe40003f4f008 */
[----:B------:R-:W-:Y:S02]  /*2a40*/  PRMT R56, R27, 0x7632, R56 ;  /* 0x000076321b387816 */ /* 0x000fe40000000038 */
[----:B------:R-:W-:Y:S02]  /*2a50*/  PRMT R55, R24, 0x7632, R55 ;  /* 0x0000763218377816 */ /* 0x000fe40000000037 */
[----:B------:R-:W-:-:S02]  /*2a60*/  PRMT R54, R25, 0x7632, R54 ;  /* 0x0000763219367816 */ /* 0x000fc40000000036 */
[----:B-1----:R-:W-:Y:S02]  /*2a70*/  PRMT R10, R22, 0x7632, R10 ;  /* 0x00007632160a7816 */ /* 0x002fe4000000000a */
[----:B------:R-:W-:Y:S02]  /*2a80*/  PRMT R11, R23, 0x7632, R11 ;  /* 0x00007632170b7816 */ /* 0x000fe4000000000b */
[----:B0-----:R-:W-:Y:S02]  /*2a90*/  PRMT R12, R20, 0x7632, R12 ;  /* 0x00007632140c7816 */ /* 0x001fe4000000000c */
[----:B------:R-:W-:Y:S02]  /*2aa0*/  PRMT R13, R21, 0x7632, R13 ;  /* 0x00007632150d7816 */ /* 0x000fe4000000000d */
[----:B------:R-:W-:Y:S02]  /*2ab0*/  PRMT R14, R18, 0x7632, R14 ;  /* 0x00007632120e7816 */ /* 0x000fe4000000000e */
[----:B------:R-:W-:-:S02]  /*2ac0*/  PRMT R15, R19, 0x7632, R15 ;  /* 0x00007632130f7816 */ /* 0x000fc4000000000f */
[----:B------:R-:W-:Y:S02]  /*2ad0*/  PRMT R37, R16, 0x7632, R37 ;  /* 0x0000763210257816 */ /* 0x000fe40000000025 */
[----:B------:R-:W-:Y:S01]  /*2ae0*/  PRMT R48, R17, 0x7632, R48 ;  /* 0x0000763211307816 */ /* 0x000fe20000000030 */
[----:B--2---:R-:W-:Y:S06]  /*2af0*/  @P2 BRA `(.L_x_676) ;  /* 0x0000000000582947 */ /* 0x004fec0003800000 */
[----:B------:R-:W-:Y:S01]  /*2b00*/  BAR.SYNC.DEFER_BLOCKING 0x0 ;  /* 0x0000000000007b1d */ /* 0x000fe20000010000 */
[----:B------:R-:W-:-:S13]  /*2b10*/  ISETP.NE.AND P2, PT, R46, RZ, PT ;  /* 0x000000ff2e00720c */ /* 0x000fda0003f45270 */
[----:B------:R-:W-:Y:S05]  /*2b20*/  @P2 BRA `(.L_x_677) ;  /* 0x0000000000402947 */ /* 0x000fea0003800000 */
[----:B------:R-:W0:Y:S01]  /*2b30*/  LDC.64 R60, c[0x0][0x268] ;  /* 0x00009a00ff3c7b82 */ /* 0x000e220000000a00 */
[----:B------:R-:W-:Y:S02]  /*2b40*/  MOV R46, UR6 ;  /* 0x00000006002e7c02 */ /* 0x000fe40008000f00 */
[----:B------:R-:W-:-:S03]  /*2b50*/  ISETP.NE.AND P2, PT, RZ, UR16, PT ;  /* 0x00000010ff007c0c */ /* 0x000fc6000bf45270 */
[----:B0-----:R-:W-:Y:S01]  /*2b60*/  IMAD.WIDE.U32 R46, R46, 0x4, R60 ;  /* 0x000000042e2e7825 */ /* 0x001fe200078e003c */
[----:B------:R-:W-:-:S04]  /*2b70*/  MOV R60, 0x7ffffffd ;  /* 0x7ffffffd003c7802 */ /* 0x000fc80000000f00 */
[----:B------:R-:W-:Y:S01]  /*2b80*/  SEL R60, R60, 0x1, !P2 ;  /* 0x000000013c3c7807 */ /* 0x000fe20005000000 */
[----:B------:R-:W-:Y:S06]  /*2b90*/  MEMBAR.ALL.GPU ;  /* 0x0000000000007992 */ /* 0x000fec000000a000 */
[----:B------:R-:W-:-:S00]  /*2ba0*/  ERRBAR ;  /* 0x00000000000079ab */ /* 0x000fc00000000000 */
[----:B------:R-:W-:Y:S06]  /*2bb0*/  CGAERRBAR ;  /* 0x00000000000075ab */ /* 0x000fec0000000000 */
[----:B------:R0:W5:Y:S02]  /*2bc0*/  ATOM.E.ADD.STRONG.GPU PT, R60, desc[UR12][R46.64], R60 ;  /* 0x0000003c2e3c798a */ /* 0x00016400081ee1cc */
.L_x_678:
[----:B------:R-:W2:Y:S04]  /*2bd0*/  LD.E.STRONG.GPU R61, desc[UR12][R46.64] ;  /* 0x0000000c2e3d7980 */ /* 0x000ea8000c10f900 */
[----:B--2---:R-:W-:Y:S01]  /*2be0*/  CCTL.IVALL ;  /* 0x00000000ff00798f */ /* 0x004fe20002000000 */
[----:B------:R-:W-:Y:S05]  /*2bf0*/  YIELD ;  /* 0x0000000000007946 */ /* 0x000fea0003800000 */
[----:B-----5:R-:W-:-:S04]  /*2c00*/  LOP3.LUT R61, R61, R60, RZ, 0x3c, !PT ;  /* 0x0000003c3d3d7212 */ /* 0x020fc800078e3cff */
[----:B------:R-:W-:-:S13]  /*2c10*/  ISETP.GT.AND P2, PT, R61, -0x1, PT ;  /* 0xffffffff3d00780c */ /* 0x000fda0003f44270 */
[----:B------:R-:W-:Y:S05]  /*2c20*/  @P2 BRA `(.L_x_678) ;  /* 0xfffffffc00e82947 */ /* 0x000fea000383ffff */
.L_x_677:
[----:B------:R-:W-:Y:S05]  /*2c30*/  WARPSYNC.ALL ;  /* 0x0000000000007948 */ /* 0x000fea0003800000 */
[----:B------:R-:W-:Y:S06]  /*2c40*/  BAR.SYNC.DEFER_BLOCKING 0x0 ;  /* 0x0000000000007b1d */ /* 0x000fec0000010000 */
[----:B------:R-:W-:Y:S05]  /*2c50*/  BRA `(.L_x_679) ;  /* 0x0000000000687947 */ /* 0x000fea0003800000 */
.L_x_676:
[----:B------:R-:W0:Y:S01]  /*2c60*/  S2R R46, SR_TID.X ;  /* 0x00000000002e7919 */ /* 0x000e220000002100 */
[----:B------:R-:W-:Y:S01]  /*2c70*/  BAR.SYNC.DEFER_BLOCKING 0x0 ;  /* 0x0000000000007b1d */ /* 0x000fe20000010000 */
[----:B0-----:R-:W-:-:S13]  /*2c80*/  ISETP.NE.AND P2, PT, R46, RZ, PT ;  /* 0x000000ff2e00720c */ /* 0x001fda0003f45270 */
[----:B------:R-:W-:Y:S05]  /*2c90*/  @P2 BRA `(.L_x_680) ;  /* 0x0000000000502947 */ /* 0x000fea0003800000 */
[----:B------:R-:W0:Y:S01]  /*2ca0*/  LDC.64 R60, c[0x0][0x268] ;  /* 0x00009a00ff3c7b82 */ /* 0x000e220000000a00 */
[----:B------:R-:W-:-:S06]  /*2cb0*/  USHF.R.U32.HI UR5, URZ, 0x3, UR6 ;  /* 0x000000033f057899 */ /* 0x000fcc0008011606 */
[----:B------:R-:W-:Y:S01]  /*2cc0*/  IADD3 R46, RZ, -UR5, RZ ;  /* 0x80000005ff2e7c10 */ /* 0x000fe2000fffe0ff */
[----:B------:R-:W-:-:S03]  /*2cd0*/  ULOP3.LUT UR5, UR6, 0x7, URZ, 0xc0, !UPT ;  /* 0x0000000706057892 */ /* 0x000fc6000f8ec03f */
[----:B------:R-:W-:Y:S01]  /*2ce0*/  ISETP.NE.AND P2, PT, R46, UR16, PT ;  /* 0x000000102e007c0c */ /* 0x000fe2000bf45270 */
[----:B------:R-:W-:-:S06]  /*2cf0*/  ULOP3.LUT UR5, UR5, 0x50, URZ, 0xfc, !UPT ;  /* 0x0000005005057892 */ /* 0x000fcc000f8efc3f */
[----:B------:R-:W-:-:S05]  /*2d00*/  MOV R46, UR5 ;  /* 0x00000005002e7c02 */ /* 0x000fca0008000f00 */
[----:B0-----:R-:W-:Y:S01]  /*2d10*/  IMAD.WIDE.U32 R46, R46, 0x4, R60 ;  /* 0x000000042e2e7825 */ /* 0x001fe200078e003c */
[----:B------:R-:W-:-:S04]  /*2d20*/  MOV R60, 0x7fffffd9 ;  /* 0x7fffffd9003c7802 */ /* 0x000fc80000000f00 */
[----:B------:R-:W-:Y:S01]  /*2d30*/  SEL R60, R60, 0x1, !P2 ;  /* 0x000000013c3c7807 */ /* 0x000fe20005000000 */
[----:B------:R-:W-:Y:S06]  /*2d40*/  MEMBAR.ALL.GPU ;  /* 0x0000000000007992 */ /* 0x000fec000000a000 */
[----:B------:R-:W-:-:S00]  /*2d50*/  ERRBAR ;  /* 0x00000000000079ab */ /* 0x000fc00000000000 */
[----:B------:R-:W-:Y:S06]  /*2d60*/  CGAERRBAR ;  /* 0x00000000000075ab */ /* 0x000fec0000000000 */
[----:B------:R0:W5:Y:S02]  /*2d70*/  ATOM.E.ADD.STRONG.GPU PT, R60, desc[UR12][R46.64], R60 ;  /* 0x0000003c2e3c798a */ /* 0x00016400081ee1cc */
.L_x_681:
[----:B------:R-:W2:Y:S04]  /*2d80*/  LD.E.STRONG.GPU R61, desc[UR12][R46.64] ;  /* 0x0000000c2e3d7980 */ /* 0x000ea8000c10f900 */
[----:B--2---:R-:W-:Y:S01]  /*2d90*/  CCTL.IVALL ;  /* 0x00000000ff00798f */ /* 0x004fe20002000000 */
[----:B------:R-:W-:Y:S05]  /*2da0*/  YIELD ;  /* 0x0000000000007946 */ /* 0x000fea0003800000 */
[----:B-----5:R-:W-:-:S04]  /*2db0*/  LOP3.LUT R61, R61, R60, RZ, 0x3c, !PT ;  /* 0x0000003c3d3d7212 */ /* 0x020fc800078e3cff */
[----:B------:R-:W-:-:S13]  /*2dc0*/  ISETP.GT.AND P2, PT, R61, -0x1, PT ;  /* 0xffffffff3d00780c */ /* 0x000fda0003f44270 */
[----:B------:R-:W-:Y:S05]  /*2dd0*/  @P2 BRA `(.L_x_681) ;  /* 0xfffffffc00e82947 */ /* 0x000fea000383ffff */
.L_x_680:
[----:B------:R-:W-:Y:S05]  /*2de0*/  WARPSYNC.ALL ;  /* 0x0000000000007948 */ /* 0x000fea0003800000 */
[----:B------:R-:W-:Y:S06]  /*2df0*/  BAR.SYNC.DEFER_BLOCKING 0x0 ;  /* 0x0000000000007b1d */ /* 0x000fec0000010000 */
.L_x_679:
[----:B------:R-:W1:Y:S01]  /*2e00*/  S2R R60, SR_TID.X ;  /* 0x00000000003c7919 */ /* 0x000e620000002100 */
[----:B0-----:R-:W0:Y:S01]  /*2e10*/  @!P0 LDC R46, c[0x0][0x10] ;  /* 0x00000400ff2e8b82 */ /* 0x001e220000000800 */
[----:B------:R-:W-:-:S07]  /*2e20*/  MOV R47, UR4 ;  /* 0x00000004002f7c02 */ /* 0x000fce0008000f00 */
[----:B------:R-:W2:Y:S01]  /*2e30*/  S2UR UR14, SR_CgaCtaId ;  /* 0x00000000000e79c3 */ /* 0x000ea20000008800 */
[----:B------:R-:W-:Y:S01]  /*2e40*/  UMOV UR5, 0x400 ;  /* 0x0000040000057882 */ /* 0x000fe20000000000 */
[----:B------:R-:W-:Y:S02]  /*2e50*/  SHF.L.U32 R34, R34, 0x10, RZ ;  /* 0x0000001022227819 */ /* 0x000fe400000006ff */
[----:B------:R-:W-:Y:S02]  /*2e60*/  SHF.L.U32 R32, R32, 0x10, RZ ;  /* 0x0000001020207819 */ /* 0x000fe400000006ff */
[----:B------:R-:W-:Y:S02]  /*2e70*/  SHF.L.U32 R30, R30, 0x10, RZ ;  /* 0x000000101e1e7819 */ /* 0x000fe400000006ff */
[----:B------:R-:W-:Y:S02]  /*2e80*/  SHF.L.U32 R50, R50, 0x10, RZ ;  /* 0x0000001032327819 */ /* 0x000fe400000006ff */
[----:B------:R-:W-:-:S02]  /*2e90*/  SHF.L.U32 R51, R51, 0x10, RZ ;  /* 0x0000001033337819 */ /* 0x000fc400000006ff */
[----:B------:R-:W-:Y:S02]  /*2ea0*/  SHF.L.U32 R28, R28, 0x10, RZ ;  /* 0x000000101c1c7819 */ /* 0x000fe400000006ff */
[----:B------:R-:W-:Y:S01]  /*2eb0*/  SHF.L.U32 R53, R53, 0x10, RZ ;  /* 0x0000001035357819 */ /* 0x000fe200000006ff */
[----:B------:R-:W-:Y:S01]  /*2ec0*/  USHF.L.U32 UR8, UR8, 0x1, URZ ;  /* 0x0000000108087899 */ /* 0x000fe2000800063f */
[----:B0-----:R-:W-:Y:S01]  /*2ed0*/  @!P0 IMAD R46, R46, R47, UR6 ;  /* 0x000000062e2e8e24 */ /* 0x001fe2000f8e022f */
[----:B------:R-:W-:Y:S02]  /*2ee0*/  SHF.L.U32 R35, R35, 0x10, RZ ;  /* 0x0000001023237819 */ /* 0x000fe400000006ff */
[----:B------:R-:W-:Y:S02]  /*2ef0*/  SHF.L.U32 R33, R33, 0x10, RZ ;  /* 0x0000001021217819 */ /* 0x000fe400000006ff */
[----:B------:R-:W-:Y:S02]  /*2f00*/  SHF.L.U32 R31, R31, 0x10, RZ ;  /* 0x000000101f1f7819 */ /* 0x000fe400000006ff */
[----:B------:R-:W-:-:S02]  /*2f10*/  SHF.L.U32 R26, R26, 0x10, RZ ;  /* 0x000000101a1a7819 */ /* 0x000fc400000006ff */
[----:B------:R-:W-:Y:S02]  /*2f20*/  SHF.L.U32 R29, R29, 0x10, RZ ;  /* 0x000000101d1d7819 */ /* 0x000fe400000006ff */
[----:B------:R-:W-:Y:S02]  /*2f30*/  SHF.L.U32 R58, R58, 0x10, RZ ;  /* 0x000000103a3a7819 */ /* 0x000fe400000006ff */
[----:B------:R-:W-:Y:S02]  /*2f40*/  SHF.L.U32 R57, R57, 0x10, RZ ;  /* 0x0000001039397819 */ /* 0x000fe400000006ff */
[----:B------:R-:W-:Y:S02]  /*2f50*/  SHF.L.U32 R24, R24, 0x10, RZ ;  /* 0x0000001018187819 */ /* 0x000fe400000006ff */
[----:B------:R-:W-:Y:S01]  /*2f60*/  SHF.L.U32 R27, R27, 0x10, RZ ;  /* 0x000000101b1b7819 */ /* 0x000fe200000006ff */
[----:B------:R-:W-:Y:S01]  /*2f70*/  IMAD.U32 R55, R55, 0x10000, RZ ;  /* 0x0001000037377824 */ /* 0x000fe200078e00ff */
[----:B-1----:R-:W-:-:S02]  /*2f80*/  @!P0 LOP3.LUT R47, R60, 0x7ffffffc, RZ, 0xc0, !PT ;  /* 0x7ffffffc3c2f8812 */ /* 0x002fc400078ec0ff */
[----:B------:R-:W-:Y:S02]  /*2f90*/  SHF.L.U32 R56, R56, 0x10, RZ ;  /* 0x0000001038387819 */ /* 0x000fe400000006ff */
[----:B------:R-:W-:Y:S01]  /*2fa0*/  SHF.L.U32 R22, R22, 0x10, RZ ;  /* 0x0000001016167819 */ /* 0x000fe200000006ff */
[----:B------:R-:W-:Y:S01]  /*2fb0*/  @!P0 IMAD R46, R46, 0x8, R47 ;  /* 0x000000082e2e8824 */ /* 0x000fe200078e022f */
[----:B------:R-:W-:Y:S02]  /*2fc0*/  @!P0 LOP3.LUT R47, R60, 0x3, RZ, 0xc0, !PT ;  /* 0x000000033c2f8812 */ /* 0x000fe400078ec0ff */
[----:B------:R-:W-:Y:S01]  /*2fd0*/  SHF.L.U32 R25, R25, 0x10, RZ ;  /* 0x0000001019197819 */ /* 0x000fe200000006ff */
[----:B------:R-:W0:Y:S01]  /*2fe0*/  @!P0 LDC.64 R60, c[0x0][0x260] ;  /* 0x00009800ff3c8b82 */ /* 0x000e220000000a00 */
[----:B------:R-:W-:Y:S02]  /*2ff0*/  @!P0 IADD3 R46, R47, R46, RZ ;  /* 0x0000002e2f2e8210 */ /* 0x000fe40007ffe0ff */
[----:B------:R-:W-:-:S02]  /*3000*/  SHF.L.U32 R10, R10, 0x10, RZ ;  /* 0x000000100a0a7819 */ /* 0x000fc400000006ff */
[----:B------:R-:W-:Y:S02]  /*3010*/  SHF.L.U32 R54, R54, 0x10, RZ ;  /* 0x0000001036367819 */ /* 0x000fe400000006ff */
[----:B------:R-:W-:Y:S02]  /*3020*/  SHF.L.U32 R23, R23, 0x10, RZ ;  /* 0x0000001017177819 */ /* 0x000fe400000006ff */
[----:B------:R-:W-:Y:S01]  /*3030*/  SHF.L.U32 R20, R20, 0x10, RZ ;  /* 0x0000001014147819 */ /* 0x000fe200000006ff */
[----:B------:R-:W-:Y:S01]  /*3040*/  IMAD.U32 R11, R11, 0x10000, RZ ;  /* 0x000100000b0b7824 */ /* 0x000fe200078e00ff */
[----:B------:R-:W-:Y:S02]  /*3050*/  @!P0 SHF.L.U32 R46, R46, 0x1, RZ ;  /* 0x000000012e2e8819 */ /* 0x000fe400000006ff */
[----:B------:R-:W-:Y:S02]  /*3060*/  SHF.L.U32 R12, R12, 0x10, RZ ;  /* 0x000000100c0c7819 */ /* 0x000fe400000006ff */
[----:B------:R-:W-:-:S02]  /*3070*/  SHF.L.U32 R18, R18, 0x10, RZ ;  /* 0x0000001012127819 */ /* 0x000fc400000006ff */
[----:B------:R-:W-:Y:S02]  /*3080*/  SHF.L.U32 R21, R21, 0x10, RZ ;  /* 0x0000001015157819 */ /* 0x000fe400000006ff */
[----:B------:R-:W-:Y:S02]  /*3090*/  SHF.L.U32 R14, R14, 0x10, RZ ;  /* 0x000000100e0e7819 */ /* 0x000fe400000006ff */
[----:B------:R-:W-:Y:S02]  /*30a0*/  SHF.L.U32 R15, R15, 0x10, RZ ;  /* 0x000000100f0f7819 */ /* 0x000fe400000006ff */
[----:B------:R-:W-:Y:S01]  /*30b0*/  SHF.L.U32 R19, R19, 0x10, RZ ;  /* 0x0000001013137819 */ /* 0x000fe200000006ff */
[----:B0-----:R-:W-:Y:S01]  /*30c0*/  @!P0 IMAD.WIDE.U32 R46, R46, 0x4, R60 ;  /* 0x000000042e2e8825 */ /* 0x001fe200078e003c */
[----:B------:R-:W-:Y:S01]  /*30d0*/  SHF.L.U32 R13, R13, 0x10, RZ ;  /* 0x000000100d0d7819 */ /* 0x000fe200000006ff */
[----:B------:R-:W-:-:S04]  /*30e0*/  ULDC.64 UR18, c[0x0][0x210] ;  /* 0x0000840000127ab9 */ /* 0x000fc80000000a00 */
[----:B------:R-:W3:Y:S01]  /*30f0*/  @!P0 LDG.E.64 R46, desc[UR12][R46.64] ;  /* 0x0000000c2e2e8981 */ /* 0x000ee2000c1e1b00 */
[----:B------:R-:W-:Y:S01]  /*3100*/  HFMA2.MMA R60, -RZ, RZ, 0, 0 ;  /* 0x00000000ff3c7435 */ /* 0x000fe200000001ff */
[----:B------:R-:W-:Y:S01]  /*3110*/  UIADD3 UR5, UR5, 0x3480, URZ ;  /* 0x0000348005057890 */ /* 0x000fe2000fffe03f */
[----:B------:R-:W0:Y:S03]  /*3120*/  S2R R61, SR_TID.X ;  /* 0x00000000003d7919 */ /* 0x000e260000002100 */
[----:B--2---:R-:W-:Y:S01]  /*3130*/  ULEA UR5, UR14, UR5, 0x18 ;  /* 0x000000050e057291 */ /* 0x004fe2000f8ec03f */
[----:B------:R-:W-:-:S04]  /*3140*/  FADD.FTZ R34, -R36, R34 ;  /* 0x0000002224227221 */ /* 0x000fc80000010100 */
[----:B------:R-:W-:Y:S01]  /*3150*/  FMUL.FTZ R34, R7, R34 ;  /* 0x0000002207227220 */ /* 0x000fe20000410000 */
[----:B---3--:R-:W-:Y:S01]  /*3160*/  @!P0 FADD.FTZ R60, RZ, R46 ;  /* 0x0000002eff3c8221 */ /* 0x008fe20000010000 */
[----:B------:R-:W-:Y:S01]  /*3170*/  MOV R46, RZ ;  /* 0x000000ff002e7202 */ /* 0x000fe20000000f00 */
[----:B------:R-:W-:-:S03]  /*3180*/  @!P0 FADD.FTZ R46, RZ, R47 ;  /* 0x0000002fff2e8221 */ /* 0x000fc60000010000 */
[----:B------:R-:W1:Y:S02]  /*3190*/  SHFL.BFLY PT, R47, R60, 0x2, 0x1f ;  /* 0x0c401f003c2f7f89 */ /* 0x000e6400000e0000 */
[----:B-1----:R-:W-:Y:S02]  /*31a0*/  FADD.FTZ R60, R47, R60 ;  /* 0x0000003c2f3c7221 */ /* 0x002fe40000010000 */
[----:B------:R-:W1:Y:S02]  /*31b0*/  SHFL.BFLY PT, R47, R46, 0x2, 0x1f ;  /* 0x0c401f002e2f7f89 */ /* 0x000e6400000e0000 */
[----:B-1----:R-:W-:Y:S02]  /*31c0*/  FADD.FTZ R47, R47, R46 ;  /* 0x0000002e2f2f7221 */ /* 0x002fe40000010000 */
[----:B------:R-:W1:Y:S02]  /*31d0*/  SHFL.BFLY PT, R46, R60, 0x1, 0x1f ;  /* 0x0c201f003c2e7f89 */ /* 0x000e6400000e0000 */
[----:B-1----:R-:W-:-:S02]  /*31e0*/  FADD.FTZ R46, R60, R46 ;  /* 0x0000002e3c2e7221 */ /* 0x002fc40000010000 */
[----:B------:R-:W1:Y:S02]  /*31f0*/  SHFL.BFLY PT, R60, R47, 0x1, 0x1f ;  /* 0x0c201f002f3c7f89 */ /* 0x000e6400000e0000 */
[----:B------:R-:W-:Y:S01]  /*3200*/  @!P1 FMUL.FTZ R46, R46, 9.7656251455191522837e-05 ;  /* 0x38cccccd2e2e9820 */ /* 0x000fe20000410000 */
[----:B-1----:R-:W-:Y:S01]  /*3210*/  FADD.FTZ R47, R47, R60 ;  /* 0x0000003c2f2f7221 */ /* 0x002fe20000010000 */
[----:B0-----:R-:W-:Y:S02]  /*3220*/  @!P1 SHF.L.U32 R60, R61, 0x1, RZ ;  /* 0x000000013d3c9819 */ /* 0x001fe400000006ff */
[----:B------:R-:W2:Y:S01]  /*3230*/  LDL.LU R61, [R1] ;  /* 0x00000000013d7983 */ /* 0x000ea20000300800 */
[----:B------:R-:W-:Y:S01]  /*3240*/  @!P1 FMUL.FTZ R47, R47, 9.7656251455191522837e-05 ;  /* 0x38cccccd2f2f9820 */ /* 0x000fe20000410000 */
[----:B------:R-:W-:Y:S01]  /*3250*/  @!P1 LOP3.LUT R60, R60, 0xfffffff8, RZ, 0xc0, !PT ;  /* 0xfffffff83c3c9812 */ /* 0x000fe200078ec0ff */
[----:B------:R-:W-:-:S04]  /*3260*/  ULOP3.LUT UR8, UR8, 0xe, URZ, 0xc0, !UPT ;  /* 0x0000000e08087892 */ /* 0x000fc8000f8ec03f */
[----:B------:R0:W-:Y:S02]  /*3270*/  @!P1 STS.64 [R60+UR5], R46 ;  /* 0x0000002e3c009988 */ /* 0x0001e40008000a05 */
[----:B------:R-:W-:Y:S01]  /*3280*/  IADD3 R49, R49, -UR8, RZ ;  /* 0x8000000831317c10 */ /* 0x000fe2000fffe0ff */
[----:B0-----:R-:W-:-:S04]  /*3290*/  FFMA.FTZ R46, R34, R32, R30 ;  /* 0x00000020222e7223 */ /* 0x001fc8000001001e */
[----:B------:R-:W-:-:S06]  /*32a0*/  FMUL.FTZ R47, R46, -1.4426950216293334961 ;  /* 0xbfb8aa3b2e2f7820 */ /* 0x000fcc0000410000 */
[----:B------:R-:W0:Y:S02]  /*32b0*/  MUFU.EX2 R47, R47 ;  /* 0x0000002f002f7308 */ /* 0x000e240000000800 */
[----:B0-----:R-:W-:-:S06]  /*32c0*/  FADD.FTZ R47, R47, 1 ;  /* 0x3f8000002f2f7421 */ /* 0x001fcc0000010000 */
[----:B------:R-:W0:Y:S02]  /*32d0*/  MUFU.RCP R47, R47 ;  /* 0x0000002f002f7308 */ /* 0x000e240000001000 */
[----:B0-----:R-:W-:-:S04]  /*32e0*/  FADD.FTZ R60, -R47, 1 ;  /* 0x3f8000002f3c7421 */ /* 0x001fc80000010100 */
[----:B------:R-:W-:Y:S01]  /*32f0*/  FFMA.FTZ R60, R46, R60, 1 ;  /* 0x3f8000002e3c7423 */ /* 0x000fe2000001003c */
[----:B------:R-:W-:-:S03]  /*3300*/  IMAD.U32 R46, R52, 0x10000, RZ ;  /* 0x00010000342e7824 */ /* 0x000fc600078e00ff */
[----:B------:R-:W-:Y:S01]  /*3310*/  FMUL.FTZ R47, R47, R60 ;  /* 0x0000003c2f2f7220 */ /* 0x000fe20000410000 */
[----:B------:R-:W-:-:S03]  /*3320*/  FADD.FTZ R46, -R36, R46 ;  /* 0x0000002e242e7221 */ /* 0x000fc60000010100 */
[----:B------:R-:W-:Y:S01]  /*3330*/  FMUL.FTZ R28, R28, R47 ;  /* 0x0000002f1c1c7220 */ /* 0x000fe20000410000 */
[----:B------:R-:W-:-:S04]  /*3340*/  FMUL.FTZ R52, R7, R46 ;  /* 0x0000002e07347220 */ /* 0x000fc80000410000 */
[----:B------:R-:W-:-:S04]  /*3350*/  FFMA.FTZ R46, R52, R50, R51 ;  /* 0x00000032342e7223 */ /* 0x000fc80000010033 */
[----:B------:R-:W-:-:S06]  /*3360*/  FMUL.FTZ R47, R46, -1.4426950216293334961 ;  /* 0xbfb8aa3b2e2f7820 */ /* 0x000fcc0000410000 */
[----:B------:R-:W0:Y:S02]  /*3370*/  MUFU.EX2 R47, R47 ;  /* 0x0000002f002f7308 */ /* 0x000e240000000800 */
[----:B0-----:R-:W-:-:S06]  /*3380*/  FADD.FTZ R47, R47, 1 ;  /* 0x3f8000002f2f7421 */ /* 0x001fcc0000010000 */
[----:B------:R-:W0:Y:S02]  /*3390*/  MUFU.RCP R47, R47 ;  /* 0x0000002f002f7308 */ /* 0x000e240000001000 */
[----:B0-----:R-:W-:-:S04]  /*33a0*/  FADD.FTZ R60, -R47, 1 ;  /* 0x3f8000002f3c7421 */ /* 0x001fc80000010100 */
[----:B------:R-:W-:Y:S01]  /*33b0*/  FFMA.FTZ R60, R46, R60, 1 ;  /* 0x3f8000002e3c7423 */ /* 0x000fe2000001003c */
[----:B------:R-:W-:-:S03]  /*33c0*/  LEA R46, R49, UR5, 0x3 ;  /* 0x00000005312e7c11 */ /* 0x000fc6000f8e18ff */
[----:B------:R-:W-:Y:S01]  /*33d0*/  FMUL.FTZ R60, R47, R60 ;  /* 0x0000003c2f3c7220 */ /* 0x000fe20000410000 */
[----:B------:R-:W-:Y:S03]  /*33e0*/  BAR.SYNC.DEFER_BLOCKING 0x0 ;  /* 0x0000000000007b1d */ /* 0x000fe60000010000 */
[----:B------:R-:W-:-:S03]  /*33f0*/  FMUL.FTZ R53, R53, R60 ;  /* 0x0000003c35357220 */ /* 0x000fc60000410000 */
[----:B------:R-:W3:Y:S01]  /*3400*/  LDL.LU R60, [R1+0x4] ;  /* 0x00000400013c7983 */ /* 0x000ee20000300800 */
[C---:B------:R-:W-:Y:S01]  /*3410*/  FADD.FTZ R35, -R36.reuse, R35 ;  /* 0x0000002324237221 */ /* 0x040fe20000010100 */
[C---:B------:R-:W-:Y:S01]  /*3420*/  FADD.FTZ R26, -R36.reuse, R26 ;  /* 0x0000001a241a7221 */ /* 0x040fe20000010100 */
[C---:B------:R-:W-:Y:S01]  /*3430*/  FADD.FTZ R57, -R36.reuse, R57 ;  /* 0x0000003924397221 */ /* 0x040fe20000010100 */
[C---:B------:R-:W-:Y:S01]  /*3440*/  FADD.FTZ R27, -R36.reuse, R27 ;  /* 0x0000001b241b7221 */ /* 0x040fe20000010100 */
[C---:B------:R-:W-:Y:S01]  /*3450*/  FMUL.FTZ R35, R7.reuse, R35 ;  /* 0x0000002307237220 */ /* 0x040fe20000410000 */
[C---:B------:R-:W-:Y:S01]  /*3460*/  FMUL.FTZ R26, R7.reuse, R26 ;  /* 0x0000001a071a7220 */ /* 0x040fe20000410000 */
[C---:B------:R-:W-:Y:S01]  /*3470*/  FADD.FTZ R56, -R36.reuse, R56 ;  /* 0x0000003824387221 */ /* 0x040fe20000010100 */
[----:B------:R-:W-:Y:S01]  /*3480*/  FMUL.FTZ R27, R7, R27 ;  /* 0x0000001b071b7220 */ /* 0x000fe20000410000 */
[----:B------:R-:W-:Y:S01]  /*3490*/  FFMA.FTZ R49, R35, R33, R31 ;  /* 0x0000002123317223 */ /* 0x000fe2000001001f */
[C---:B------:R-:W-:Y:S01]  /*34a0*/  FADD.FTZ R22, -R36.reuse, R22 ;  /* 0x0000001624167221 */ /* 0x040fe20000010100 */
[C---:B------:R-:W-:Y:S01]  /*34b0*/  FADD.FTZ R10, -R36.reuse, R10 ;  /* 0x0000000a240a7221 */ /* 0x040fe20000010100 */
[C---:B------:R-:W-:Y:S01]  /*34c0*/  FADD.FTZ R23, -R36.reuse, R23 ;  /* 0x0000001724177221 */ /* 0x040fe20000010100 */
[C---:B------:R-:W-:Y:S01]  /*34d0*/  FADD.FTZ R11, -R36.reuse, R11 ;  /* 0x0000000b240b7221 */ /* 0x040fe20000010100 */
[C---:B------:R-:W-:Y:S01]  /*34e0*/  FMUL.FTZ R22, R7.reuse, R22 ;  /* 0x0000001607167220 */ /* 0x040fe20000410000 */
[C---:B------:R-:W-:Y:S01]  /*34f0*/  FMUL.FTZ R10, R7.reuse, R10 ;  /* 0x0000000a070a7220 */ /* 0x040fe20000410000 */
[----:B------:R-:W0:Y:S01]  /*3500*/  LDS.64 R46, [R46] ;  /* 0x000000002e2e7984 */ /* 0x000e220000000a00 */
[C---:B------:R-:W-:Y:S01]  /*3510*/  FMUL.FTZ R23, R7.reuse, R23 ;  /* 0x0000001707177220 */ /* 0x040fe20000410000 */
[C---:B------:R-:W-:Y:S01]  /*3520*/  FMUL.FTZ R11, R7.reuse, R11 ;  /* 0x0000000b070b7220 */ /* 0x040fe20000410000 */
[C---:B------:R-:W-:Y:S01]  /*3530*/  FADD.FTZ R18, -R36.reuse, R18 ;  /* 0x0000001224127221 */ /* 0x040fe20000010100 */
[C---:B------:R-:W-:Y:S01]  /*3540*/  FADD.FTZ R14, -R36.reuse, R14 ;  /* 0x0000000e240e7221 */ /* 0x040fe20000010100 */
[C---:B------:R-:W-:Y:S01]  /*3550*/  FADD.FTZ R15, -R36.reuse, R15 ;  /* 0x0000000f240f7221 */ /* 0x040fe20000010100 */
[----:B------:R-:W-:Y:S01]  /*3560*/  FADD.FTZ R19, -R36, R19 ;  /* 0x0000001324137221 */ /* 0x000fe20000010100 */
[C---:B------:R-:W-:Y:S01]  /*3570*/  FMUL.FTZ R18, R7.reuse, R18 ;  /* 0x0000001207127220 */ /* 0x040fe20000410000 */
[C---:B------:R-:W-:Y:S01]  /*3580*/  FMUL.FTZ R14, R7.reuse, R14 ;  /* 0x0000000e070e7220 */ /* 0x040fe20000410000 */
[C---:B------:R-:W-:Y:S01]  /*3590*/  FMUL.FTZ R15, R7.reuse, R15 ;  /* 0x0000000f070f7220 */ /* 0x040fe20000410000 */
[----:B------:R-:W-:Y:S01]  /*35a0*/  FMUL.FTZ R19, R7, R19 ;  /* 0x0000001307137220 */ /* 0x000fe20000410000 */
[----:B------:R-:W-:Y:S01]  /*35b0*/  SHF.L.U32 R16, R16, 0x10, RZ ;  /* 0x0000001010107819 */ /* 0x000fe200000006ff */
[----:B------:R-:W-:Y:S01]  /*35c0*/  IMAD.U32 R48, R48, 0x10000, RZ ;  /* 0x0001000030307824 */ /* 0x000fe200078e00ff */
[----:B------:R-:W-:Y:S01]  /*35d0*/  SHF.L.U32 R37, R37, 0x10, RZ ;  /* 0x0000001025257819 */ /* 0x000fe200000006ff */
[----:B------:R-:W-:Y:S01]  /*35e0*/  UISETP.GE.U32.AND UP0, UPT, UR10, UR15, UPT ;  /* 0x0000000f0a00728c */ /* 0x000fe2000bf06070 */
[----:B------:R-:W-:Y:S01]  /*35f0*/  SHF.L.U32 R17, R17, 0x10, RZ ;  /* 0x0000001011117819 */ /* 0x000fe200000006ff */
[----:B------:R-:W-:-:S02]  /*3600*/  ULOP3.LUT UR4, UR4, 0x1, URZ, 0x3c, !UPT ;  /* 0x0000000104047892 */ /* 0x000fc4000f8e3c3f */
[----:B------:R-:W-:Y:S02]  /*3610*/  UISETP.GE.AND.EX UP0, UPT, UR11, UR7, UPT, UP0 ;  /* 0x000000070b00728c */ /* 0x000fe4000bf06300 */
[----:B------:R-:W-:Y:S01]  /*3620*/  UMOV UR5, UR11 ;  /* 0x0000000b00057c82 */ /* 0x000fe20008000000 */
[----:B------:R-:W-:Y:S01]  /*3630*/  UMOV UR8, UR10 ;  /* 0x0000000a00087c82 */ /* 0x000fe20008000000 */
[--C-:B0-----:R-:W-:Y:S01]  /*3640*/  FFMA.FTZ R28, R32, R28, -R46.reuse ;  /* 0x0000001c201c7223 */ /* 0x101fe2000001082e */
[----:B------:R-:W-:-:S03]  /*3650*/  FFMA.FTZ R53, R50, R53, -R46 ;  /* 0x0000003532357223 */ /* 0x000fc6000001082e */
[----:B------:R-:W-:Y:S01]  /*3660*/  FFMA.FTZ R34, R34, -R47, R28 ;  /* 0x8000002f22227223 */ /* 0x000fe2000001001c */
[----:B------:R-:W-:Y:S01]  /*3670*/  FMUL.FTZ R28, R49, -1.4426950216293334961 ;  /* 0xbfb8aa3b311c7820 */ /* 0x000fe20000410000 */
[----:B------:R-:W-:Y:S02]  /*3680*/  FFMA.FTZ R52, -R47, R52, R53 ;  /* 0x000000342f347223 */ /* 0x000fe40000010135 */
[C---:B------:R-:W-:Y:S02]  /*3690*/  FMUL.FTZ R34, R7.reuse, R34 ;  /* 0x0000002207227220 */ /* 0x040fe40000410000 */
[----:B------:R-:W-:Y:S01]  /*36a0*/  FMUL.FTZ R52, R7, R52 ;  /* 0x0000003407347220 */ /* 0x000fe20000410000 */
[----:B------:R-:W0:Y:S04]  /*36b0*/  MUFU.EX2 R28, R28 ;  /* 0x0000001c001c7308 */ /* 0x000e280000000800 */
[----:B------:R-:W-:Y:S01]  /*36c0*/  F2FP.BF16.F32.PACK_AB R34, R52, R34 ;  /* 0x000000223422723e */ /* 0x000fe200000010ff */
[----:B------:R-:W-:-:S04]  /*36d0*/  IMAD.U32 R52, R59, 0x10000, RZ ;  /* 0x000100003b347824 */ /* 0x000fc800078e00ff */
[----:B------:R-:W-:-:S04]  /*36e0*/  FADD.FTZ R52, -R36, R52 ;  /* 0x0000003424347221 */ /* 0x000fc80000010100 */
[----:B------:R-:W-:Y:S01]  /*36f0*/  FMUL.FTZ R52, R7, R52 ;  /* 0x0000003407347220 */ /* 0x000fe20000410000 */
[----:B0-----:R-:W-:-:S06]  /*3700*/  FADD.FTZ R28, R28, 1 ;  /* 0x3f8000001c1c7421 */ /* 0x001fcc0000010000 */
[----:B------:R-:W0:Y:S02]  /*3710*/  MUFU.RCP R28, R28 ;  /* 0x0000001c001c7308 */ /* 0x000e240000001000 */
[----:B0-----:R-:W-:-:S04]  /*3720*/  FADD.FTZ R53, -R28, 1 ;  /* 0x3f8000001c357421 */ /* 0x001fc80000010100 */
[----:B------:R-:W-:-:S04]  /*3730*/  FFMA.FTZ R49, R49, R53, 1 ;  /* 0x3f80000031317423 */ /* 0x000fc80000010035 */
[----:B------:R-:W-:-:S04]  /*3740*/  FMUL.FTZ R49, R28, R49 ;  /* 0x000000311c317220 */ /* 0x000fc80000410000 */
[----:B------:R-:W-:Y:S01]  /*3750*/  FMUL.FTZ R29, R29, R49 ;  /* 0x000000311d1d7220 */ /* 0x000fe20000410000 */
[----:B--2---:R-:W-:Y:S02]  /*3760*/  SHF.L.U32 R59, R61, 0x10, RZ ;  /* 0x000000103d3b7819 */ /* 0x004fe400000006ff */
[----:B---3--:R-:W-:-:S05]  /*3770*/  SHF.L.U32 R53, R60, 0x10, RZ ;  /* 0x000000103c357819 */ /* 0x008fca00000006ff */
[----:B------:R-:W-:-:S04]  /*3780*/  FFMA.FTZ R28, R52, R53, R59 ;  /* 0x00000035341c7223 */ /* 0x000fc8000001003b */
[----:B------:R-:W-:-:S06]  /*3790*/  FMUL.FTZ R60, R28, -1.4426950216293334961 ;  /* 0xbfb8aa3b1c3c7820 */ /* 0x000fcc0000410000 */
[----:B------:R-:W0:Y:S02]  /*37a0*/  MUFU.EX2 R60, R60 ;  /* 0x0000003c003c7308 */ /* 0x000e240000000800 */
[----:B0-----:R-:W-:-:S06]  /*37b0*/  FADD.FTZ R60, R60, 1 ;  /* 0x3f8000003c3c7421 */ /* 0x001fcc0000010000 */
[----:B------:R-:W0:Y:S02]  /*37c0*/  MUFU.RCP R60, R60 ;  /* 0x0000003c003c7308 */ /* 0x000e240000001000 */
[----:B0-----:R-:W-:-:S04]  /*37d0*/  FADD.FTZ R49, -R60, 1 ;  /* 0x3f8000003c317421 */ /* 0x001fc80000010100 */
[----:B------:R-:W-:Y:S01]  /*37e0*/  FFMA.FTZ R49, R28, R49, 1 ;  /* 0x3f8000001c317423 */ /* 0x000fe20000010031 */
[----:B------:R-:W-:-:S03]  /*37f0*/  FFMA.FTZ R28, R32, R26, R30 ;  /* 0x0000001a201c7223 */ /* 0x000fc6000001001e */
[----:B------:R-:W-:Y:S01]  /*3800*/  FMUL.FTZ R60, R60, R49 ;  /* 0x000000313c3c7220 */ /* 0x000fe20000410000 */
[----:B------:R-:W-:-:S03]  /*3810*/  FMUL.FTZ R49, R28, -1.4426950216293334961 ;  /* 0xbfb8aa3b1c317820 */ /* 0x000fc60000410000 */
[----:B------:R-:W-:-:S03]  /*3820*/  FMUL.FTZ R58, R58, R60 ;  /* 0x0000003c3a3a7220 */ /* 0x000fc60000410000 */
[----:B------:R-:W0:Y:S01]  /*3830*/  MUFU.EX2 R49, R49 ;  /* 0x0000003100317308 */ /* 0x000e220000000800 */
[----:B------:R-:W-:-:S04]  /*3840*/  FFMA.FTZ R58, R53, R58, -R46 ;  /* 0x0000003a353a7223 */ /* 0x000fc8000001082e */
[----:B------:R-:W-:Y:S01]  /*3850*/  FFMA.FTZ R58, -R47, R52, R58 ;  /* 0x000000342f3a7223 */ /* 0x000fe2000001013a */
[----:B0-----:R-:W-:-:S06]  /*3860*/  FADD.FTZ R49, R49, 1 ;  /* 0x3f80000031317421 */ /* 0x001fcc0000010000 */
[----:B------:R-:W0:Y:S02]  /*3870*/  MUFU.RCP R49, R49 ;  /* 0x0000003100317308 */ /* 0x000e240000001000 */
[----:B0-----:R-:W-:-:S04]  /*3880*/  FADD.FTZ R60, -R49, 1 ;  /* 0x3f800000313c7421 */ /* 0x001fc80000010100 */
[----:B------:R-:W-:Y:S01]  /*3890*/  FFMA.FTZ R60, R28, R60, 1 ;  /* 0x3f8000001c3c7423 */ /* 0x000fe2000001003c */
[----:B------:R-:W-:-:S03]  /*38a0*/  FMUL.FTZ R28, R7, R57 ;  /* 0x00000039071c7220 */ /* 0x000fc60000410000 */
[----:B------:R-:W-:Y:S01]  /*38b0*/  FMUL.FTZ R49, R49, R60 ;  /* 0x0000003c31317220 */ /* 0x000fe20000410000 */
[----:B------:R-:W-:-:S03]  /*38c0*/  FFMA.FTZ R57, R50, R28, R51 ;  /* 0x0000001c32397223 */ /* 0x000fc60000010033 */
[----:B------:R-:W-:Y:S01]  /*38d0*/  FMUL.FTZ R24, R24, R49 ;  /* 0x0000003118187220 */ /* 0x000fe20000410000 */
[----:B------:R-:W-:-:S06]  /*38e0*/  FMUL.FTZ R60, R57, -1.4426950216293334961 ;  /* 0xbfb8aa3b393c7820 */ /* 0x000fcc0000410000 */
[----:B------:R-:W0:Y:S02]  /*38f0*/  MUFU.EX2 R60, R60 ;  /* 0x0000003c003c7308 */ /* 0x000e240000000800 */
[----:B0-----:R-:W-:-:S06]  /*3900*/  FADD.FTZ R60, R60, 1 ;  /* 0x3f8000003c3c7421 */ /* 0x001fcc0000010000 */
[----:B------:R-:W0:Y:S02]  /*3910*/  MUFU.RCP R60, R60 ;  /* 0x0000003c003c7308 */ /* 0x000e240000001000 */
[----:B0-----:R-:W-:-:S04]  /*3920*/  FADD.FTZ R49, -R60, 1 ;  /* 0x3f8000003c317421 */ /* 0x001fc80000010100 */
[----:B------:R-:W-:-:S04]  /*3930*/  FFMA.FTZ R49, R57, R49, 1 ;  /* 0x3f80000039317423 */ /* 0x000fc80000010031 */
[----:B------:R-:W-:Y:S01]  /*3940*/  FMUL.FTZ R60, R60, R49 ;  /* 0x000000313c3c7220 */ /* 0x000fe20000410000 */
[----:B------:R-:W-:-:S03]  /*3950*/  FFMA.FTZ R49, R33, R27, R31 ;  /* 0x0000001b21317223 */ /* 0x000fc6000001001f */
[----:B------:R-:W-:Y:S01]  /*3960*/  FMUL.FTZ R55, R55, R60 ;  /* 0x0000003c37377220 */ /* 0x000fe20000410000 */
[----:B------:R-:W-:-:S03]  /*3970*/  FMUL.FTZ R57, R49, -1.4426950216293334961 ;  /* 0xbfb8aa3b31397820 */ /* 0x000fc60000410000 */
[----:B------:R-:W-:-:S03]  /*3980*/  FFMA.FTZ R55, R50, R55, -R46 ;  /* 0x0000003732377223 */ /* 0x000fc6000001082e */
[----:B------:R-:W0:Y:S01]  /*3990*/  MUFU.EX2 R57, R57 ;  /* 0x0000003900397308 */ /* 0x000e220000000800 */
        /* <DEDUP_REMOVED lines=14> */
[----:B------:R-:W-:Y:S01]  /*3a80*/  FFMA.FTZ R57, R56, R57, 1 ;  /* 0x3f80000038397423 */ /* 0x000fe20000010039 */
[C-C-:B------:R-:W-:Y:S01]  /*3a90*/  FFMA.FTZ R56, R32.reuse, R22, R30.reuse ;  /* 0x0000001620387223 */ /* 0x140fe2000001001e */
[----:B------:R-:W-:Y:S02]  /*3aa0*/  FFMA.FTZ R30, R32, R18, R30 ;  /* 0x00000012201e7223 */ /* 0x000fe4000001001e */
        /* <DEDUP_REMOVED lines=26> */
[--C-:B------:R-:W-:Y:S01]  /*3c50*/  FFMA.FTZ R61, R50, R12, -R46.reuse ;  /* 0x0000000c323d7223 */ /* 0x100fe2000001082e */
[----:B------:R-:W-:-:S04]  /*3c60*/  FFMA.FTZ R12, R33, R29, -R46 ;  /* 0x0000001d210c7223 */ /* 0x000fc8000001082e */
[----:B------:R-:W-:-:S04]  /*3c70*/  FFMA.FTZ R12, R35, -R47, R12 ;  /* 0x8000002f230c7223 */ /* 0x000fc8000001000c */
[----:B------:R-:W-:Y:S01]  /*3c80*/  FMUL.FTZ R12, R7, R12 ;  /* 0x0000000c070c7220 */ /* 0x000fe20000410000 */
[----:B0-----:R-:W-:-:S06]  /*3c90*/  FADD.FTZ R57, R57, 1 ;  /* 0x3f80000039397421 */ /* 0x001fcc0000010000 */
[----:B------:R-:W0:Y:S02]  /*3ca0*/  MUFU.RCP R57, R57 ;  /* 0x0000003900397308 */ /* 0x000e240000001000 */
[----:B0-----:R-:W-:-:S04]  /*3cb0*/  FADD.FTZ R60, -R57, 1 ;  /* 0x3f800000393c7421 */ /* 0x001fc80000010100 */
[----:B------:R-:W-:Y:S01]  /*3cc0*/  FFMA.FTZ R60, R56, R60, 1 ;  /* 0x3f800000383c7423 */ /* 0x000fe2000001003c */
[C-C-:B------:R-:W-:Y:S01]  /*3cd0*/  FFMA.FTZ R56, R53.reuse, R11, R59.reuse ;  /* 0x0000000b35387223 */ /* 0x140fe2000001003b */
[----:B------:R-:W-:Y:S02]  /*3ce0*/  FFMA.FTZ R59, R53, R15, R59 ;  /* 0x0000000f353b7223 */ /* 0x000fe4000001003b */
[----:B------:R-:W-:Y:S01]  /*3cf0*/  FMUL.FTZ R60, R57, R60 ;  /* 0x0000003c393c7220 */ /* 0x000fe20000410000 */
[----:B------:R-:W-:Y:S01]  /*3d00*/  FMUL.FTZ R57, R56, -1.4426950216293334961 ;  /* 0xbfb8aa3b38397820 */ /* 0x000fe20000410000 */
[----:B------:R-:W-:Y:S02]  /*3d10*/  FMUL.FTZ R36, R59, -1.4426950216293334961 ;  /* 0xbfb8aa3b3b247820 */ /* 0x000fe40000410000 */
[----:B------:R-:W-:-:S03]  /*3d20*/  FMUL.FTZ R21, R21, R60 ;  /* 0x0000003c15157220 */ /* 0x000fc60000410000 */
[----:B------:R-:W0:Y:S08]  /*3d30*/  MUFU.EX2 R57, R57 ;  /* 0x0000003900397308 */ /* 0x000e300000000800 */
[----:B------:R-:W1:Y:S01]  /*3d40*/  MUFU.EX2 R36, R36 ;  /* 0x0000002400247308 */ /* 0x000e620000000800 */
[----:B0-----:R-:W-:-:S07]  /*3d50*/  FADD.FTZ R57, R57, 1 ;  /* 0x3f80000039397421 */ /* 0x001fce0000010000 */
[----:B------:R-:W0:Y:S01]  /*3d60*/  MUFU.RCP R57, R57 ;  /* 0x0000003900397308 */ /* 0x000e220000001000 */
[----:B-1----:R-:W-:-:S07]  /*3d70*/  FADD.FTZ R36, R36, 1 ;  /* 0x3f80000024247421 */ /* 0x002fce0000010000 */
[----:B------:R-:W-:Y:S01]  /*3d80*/  MUFU.RCP R36, R36 ;  /* 0x0000002400247308 */ /* 0x000fe20000001000 */
[----:B0-----:R-:W-:-:S04]  /*3d90*/  FADD.FTZ R60, -R57, 1 ;  /* 0x3f800000393c7421 */ /* 0x001fc80000010100 */
[----:B------:R-:W-:Y:S01]  /*3da0*/  FFMA.FTZ R60, R56, R60, 1 ;  /* 0x3f800000383c7423 */ /* 0x000fe2000001003c */
[----:B------:R-:W-:-:S03]  /*3db0*/  FMUL.FTZ R56, R30, -1.4426950216293334961 ;  /* 0xbfb8aa3b1e387820 */ /* 0x000fc60000410000 */
[----:B------:R-:W-:-:S03]  /*3dc0*/  FMUL.FTZ R60, R57, R60 ;  /* 0x0000003c393c7220 */ /* 0x000fc60000410000 */
[----:B------:R-:W0:Y:S01]  /*3dd0*/  MUFU.EX2 R56, R56 ;  /* 0x0000003800387308 */ /* 0x000e220000000800 */
[----:B------:R-:W-:Y:S01]  /*3de0*/  FMUL.FTZ R13, R13, R60 ;  /* 0x0000003c0d0d7220 */ /* 0x000fe20000410000 */
[----:B0-----:R-:W-:-:S06]  /*3df0*/  FADD.FTZ R56, R56, 1 ;  /* 0x3f80000038387421 */ /* 0x001fcc0000010000 */
[----:B------:R-:W0:Y:S02]  /*3e00*/  MUFU.RCP R56, R56 ;  /* 0x0000003800387308 */ /* 0x000e240000001000 */
[----:B0-----:R-:W-:-:S04]  /*3e10*/  FADD.FTZ R57, -R56, 1 ;  /* 0x3f80000038397421 */ /* 0x001fc80000010100 */
[----:B------:R-:W-:Y:S01]  /*3e20*/  FFMA.FTZ R30, R30, R57, 1 ;  /* 0x3f8000001e1e7423 */ /* 0x000fe20000010039 */
[----:B------:R-:W-:-:S03]  /*3e30*/  FMUL.FTZ R57, R51, -1.4426950216293334961 ;  /* 0xbfb8aa3b33397820 */ /* 0x000fc60000410000 */
[----:B------:R-:W-:-:S03]  /*3e40*/  FMUL.FTZ R30, R56, R30 ;  /* 0x0000001e381e7220 */ /* 0x000fc60000410000 */
[----:B------:R-:W0:Y:S02]  /*3e50*/  MUFU.EX2 R57, R57 ;  /* 0x0000003900397308 */ /* 0x000e240000000800 */
[----:B0-----:R-:W-:-:S06]  /*3e60*/  FADD.FTZ R57, R57, 1 ;  /* 0x3f80000039397421 */ /* 0x001fcc0000010000 */
[----:B------:R-:W0:Y:S02]  /*3e70*/  MUFU.RCP R57, R57 ;  /* 0x0000003900397308 */ /* 0x000e240000001000 */
[----:B0-----:R-:W-:-:S04]  /*3e80*/  FADD.FTZ R56, -R57, 1 ;  /* 0x3f80000039387421 */ /* 0x001fc80000010100 */
[----:B------:R-:W-:Y:S01]  /*3e90*/  FFMA.FTZ R51, R51, R56, 1 ;  /* 0x3f80000033337423 */ /* 0x000fe20000010038 */
[----:B------:R-:W-:-:S03]  /*3ea0*/  FMUL.FTZ R56, R31, -1.4426950216293334961 ;  /* 0xbfb8aa3b1f387820 */ /* 0x000fc60000410000 */
[----:B------:R-:W-:Y:S01]  /*3eb0*/  FMUL.FTZ R51, R57, R51 ;  /* 0x0000003339337220 */ /* 0x000fe20000410000 */
[----:B------:R-:W-:Y:S02]  /*3ec0*/  FADD.FTZ R57, -R36, 1 ;  /* 0x3f80000024397421 */ /* 0x000fe40000010100 */
[----:B------:R-:W0:Y:S01]  /*3ed0*/  MUFU.EX2 R56, R56 ;  /* 0x0000003800387308 */ /* 0x000e220000000800 */
[----:B------:R-:W-:Y:S01]  /*3ee0*/  FMUL.FTZ R37, R37, R51 ;  /* 0x0000003325257220 */ /* 0x000fe20000410000 */
[----:B------:R-:W-:Y:S01]  /*3ef0*/  FFMA.FTZ R57, R59, R57, 1 ;  /* 0x3f8000003b397423 */ /* 0x000fe20000010039 */
[--C-:B------:R-:W-:Y:S01]  /*3f00*/  FFMA.FTZ R51, R32, R24, -R46.reuse ;  /* 0x0000001820337223 */ /* 0x100fe2000001082e */
[--C-:B------:R-:W-:Y:S01]  /*3f10*/  FFMA.FTZ R24, R33, R21, -R46.reuse ;  /* 0x0000001521187223 */ /* 0x100fe2000001082e */
[----:B------:R-:W-:Y:S01]  /*3f20*/  FFMA.FTZ R50, R50, R37, -R46 ;  /* 0x0000002532327223 */ /* 0x000fe2000001082e */
[----:B------:R-:W-:Y:S01]  /*3f30*/  FMUL.FTZ R57, R36, R57 ;  /* 0x0000003924397220 */ /* 0x000fe20000410000 */
[-C--:B------:R-:W-:Y:S01]  /*3f40*/  FFMA.FTZ R26, R26, -R47.reuse, R51 ;  /* 0x8000002f1a1a7223 */ /* 0x080fe20000010033 */
[----:B------:R-:W-:Y:S01]  /*3f50*/  FFMA.FTZ R24, R23, -R47, R24 ;  /* 0x8000002f17187223 */ /* 0x000fe20000010018 */
[----:B------:R-:W-:Y:S01]  /*3f60*/  FFMA.FTZ R50, -R47, R14, R50 ;  /* 0x0000000e2f327223 */ /* 0x000fe20000010132 */
[----:B------:R-:W-:Y:S01]  /*3f70*/  FMUL.FTZ R57, R48, R57 ;  /* 0x0000003930397220 */ /* 0x000fe20000410000 */
[C---:B------:R-:W-:Y:S01]  /*3f80*/  FMUL.FTZ R26, R7.reuse, R26 ;  /* 0x0000001a071a7220 */ /* 0x040fe20000410000 */
[----:B------:R-:W-:Y:S01]  /*3f90*/  PRMT R14, R34, 0x7632, R14 ;  /* 0x00007632220e7816 */ /* 0x000fe2000000000e */
[C---:B------:R-:W-:Y:S01]  /*3fa0*/  FMUL.FTZ R24, R7.reuse, R24 ;  /* 0x0000001807187220 */ /* 0x040fe20000410000 */
[----:B------:R-:W-:Y:S01]  /*3fb0*/  FMUL.FTZ R21, R7, R50 ;  /* 0x0000003207157220 */ /* 0x000fe20000410000 */
[----:B0-----:R-:W-:-:S06]  /*3fc0*/  FADD.FTZ R56, R56, 1 ;  /* 0x3f80000038387421 */ /* 0x001fcc0000010000 */
[----:B------:R-:W0:Y:S02]  /*3fd0*/  MUFU.RCP R56, R56 ;  /* 0x0000003800387308 */ /* 0x000e240000001000 */
[----:B0-----:R-:W-:-:S04]  /*3fe0*/  FADD.FTZ R59, -R56, 1 ;  /* 0x3f800000383b7421 */ /* 0x001fc80000010100 */
[----:B------:R-:W-:Y:S01]  /*3ff0*/  FFMA.FTZ R59, R31, R59, 1 ;  /* 0x3f8000001f3b7423 */ /* 0x000fe2000001003b */
[----:B------:R-:W-:Y:S01]  /*4000*/  FMUL.FTZ R31, R16, R30 ;  /* 0x0000001e101f7220 */ /* 0x000fe20000410000 */
[--C-:B------:R-:W-:Y:S01]  /*4010*/  FFMA.FTZ R30, R53, R13, -R46.reuse ;  /* 0x0000000d351e7223 */ /* 0x100fe2000001082e */
[--C-:B------:R-:W-:Y:S01]  /*4020*/  FFMA.FTZ R16, R33, R25, -R46.reuse ;  /* 0x0000001921107223 */ /* 0x100fe2000001082e */
[----:B------:R-:W-:Y:S01]  /*4030*/  FMUL.FTZ R59, R56, R59 ;  /* 0x0000003b383b7220 */ /* 0x000fe20000410000 */
[C---:B------:R-:W-:Y:S01]  /*4040*/  FFMA.FTZ R31, R32.reuse, R31, -R46 ;  /* 0x0000001f201f7223 */ /* 0x040fe2000001082e */
[----:B------:R-:W-:Y:S01]  /*4050*/  FFMA.FTZ R30, -R47, R11, R30 ;  /* 0x0000000b2f1e7223 */ /* 0x000fe2000001011e */
[----:B------:R-:W-:Y:S01]  /*4060*/  FMUL.FTZ R11, R7, R58 ;  /* 0x0000003a070b7220 */ /* 0x000fe20000410000 */
[----:B------:R-:W-:Y:S01]  /*4070*/  FMUL.FTZ R17, R17, R59 ;  /* 0x0000003b11117220 */ /* 0x000fe20000410000 */
[----:B------:R-:W-:Y:S01]  /*4080*/  FFMA.FTZ R59, R32, R20, -R46 ;  /* 0x00000014203b7223 */ /* 0x000fe2000001082e */
[----:B------:R-:W-:Y:S01]  /*4090*/  FFMA.FTZ R16, R27, -R47, R16 ;  /* 0x8000002f1b107223 */ /* 0x000fe20000010010 */
[----:B------:R-:W-:Y:S01]  /*40a0*/  FMUL.FTZ R13, R7, R28 ;  /* 0x0000001c070d7220 */ /* 0x000fe20000410000 */
[--C-:B------:R-:W-:Y:S01]  /*40b0*/  FFMA.FTZ R20, R33, R17, -R46.reuse ;  /* 0x0000001121147223 */ /* 0x100fe2000001082e */
[----:B------:R-:W-:Y:S01]  /*40c0*/  FFMA.FTZ R46, R53, R57, -R46 ;  /* 0x00000039352e7223 */ /* 0x000fe2000001082e */
[----:B------:R-:W-:Y:S01]  /*40d0*/  FFMA.FTZ R32, -R47, R10, R61 ;  /* 0x0000000a2f207223 */ /* 0x000fe2000001013d */
[----:B------:R-:W-:Y:S01]  /*40e0*/  IADD3 R10, P0, R0, UR18, RZ ;  /* 0x00000012000a7c10 */ /* 0x000fe2000ff1e0ff */
[----:B------:R-:W-:Y:S01]  /*40f0*/  FMUL.FTZ R16, R7, R16 ;  /* 0x0000001007107220 */ /* 0x000fe20000410000 */
[----:B------:R-:W-:Y:S01]  /*4100*/  FFMA.FTZ R46, -R47, R15, R46 ;  /* 0x0000000f2f2e7223 */ /* 0x000fe2000001012e */
[----:B------:R-:W-:Y:S01]  /*4110*/  F2FP.BF16.F32.PACK_AB R12, R11, R12 ;  /* 0x0000000c0b0c723e */ /* 0x000fe200000010ff */
[----:B------:R-:W-:Y:S01]  /*4120*/  FMUL.FTZ R15, R7, R54 ;  /* 0x00000036070f7220 */ /* 0x000fe20000410000 */
[-C--:B------:R-:W-:Y:S01]  /*4130*/  FFMA.FTZ R22, R22, -R47.reuse, R59 ;  /* 0x8000002f16167223 */ /* 0x080fe2000001003b */
[----:B------:R-:W-:Y:S01]  /*4140*/  F2FP.BF16.F32.PACK_AB R26, R13, R26 ;  /* 0x0000001a0d1a723e */ /* 0x000fe200000010ff */
[-C--:B------:R-:W-:Y:S01]  /*4150*/  FFMA.FTZ R20, R19, -R47.reuse, R20 ;  /* 0x8000002f13147223 */ /* 0x080fe20000010014 */
[----:B------:R-:W-:Y:S01]  /*4160*/  IADD3.X R11, R2, UR19, RZ, P0, !PT ;  /* 0x00000013020b7c10 */ /* 0x000fe200087fe4ff */
[C---:B------:R-:W-:Y:S01]  /*4170*/  FMUL.FTZ R22, R7.reuse, R22 ;  /* 0x0000001607167220 */ /* 0x040fe20000410000 */
[----:B------:R-:W-:Y:S01]  /*4180*/  PRMT R13, R12, 0x7632, R13 ;  /* 0x000076320c0d7816 */ /* 0x000fe2000000000d */
[----:B------:R-:W-:Y:S01]  /*4190*/  FMUL.FTZ R17, R7, R32 ;  /* 0x0000002007117220 */ /* 0x000fe20000410000 */
[----:B------:R-:W-:Y:S01]  /*41a0*/  IADD3 R2, P0, R3, UR18, RZ ;  /* 0x0000001203027c10 */ /* 0x000fe2000ff1e0ff */
[----:B------:R-:W-:Y:S01]  /*41b0*/  FMUL.FTZ R19, R7, R30 ;  /* 0x0000001e07137220 */ /* 0x000fe20000410000 */
[----:B------:R-:W-:Y:S01]  /*41c0*/  F2FP.BF16.F32.PACK_AB R16, R15, R16 ;  /* 0x000000100f10723e */ /* 0x000fe200000010ff */
[----:B------:R-:W-:Y:S01]  /*41d0*/  FFMA.FTZ R18, R18, -R47, R31 ;  /* 0x8000002f12127223 */ /* 0x000fe2000001001f */
[----:B------:R-:W-:Y:S01]  /*41e0*/  STG.E.U16 desc[UR12][R10.64], R34 ;  /* 0x000000220a007986 */ /* 0x000fe2000c10150c */
[----:B------:R-:W-:Y:S01]  /*41f0*/  IADD3.X R3, R4, UR19, RZ, P0, !PT ;  /* 0x0000001304037c10 */ /* 0x000fe200087fe4ff */
[C---:B------:R-:W-:Y:S01]  /*4200*/  FMUL.FTZ R20, R7.reuse, R20 ;  /* 0x0000001407147220 */ /* 0x040fe20000410000 */
[----:B------:R-:W-:Y:S01]  /*4210*/  PRMT R15, R26, 0x7632, R15 ;  /* 0x000076321a0f7816 */ /* 0x000fe2000000000f */
[----:B------:R-:W-:Y:S01]  /*4220*/  STG.E.U16 desc[UR12][R10.64+0x2], R14 ;  /* 0x0000020e0a007986 */ /* 0x000fe2000c10150c */
[----:B------:R-:W-:Y:S01]  /*4230*/  FMUL.FTZ R0, R7, R18 ;  /* 0x0000001207007220 */ /* 0x000fe20000410000 */
[----:B------:R-:W-:Y:S01]  /*4240*/  F2FP.BF16.F32.PACK_AB R22, R17, R22 ;  /* 0x000000161116723e */ /* 0x000fe200000010ff */
[----:B------:R-:W-:Y:S01]  /*4250*/  FMUL.FTZ R7, R7, R46 ;  /* 0x0000002e07077220 */ /* 0x000fe20000410000 */
[----:B------:R-:W-:Y:S01]  /*4260*/  STG.E.U16 desc[UR12][R10.64+0x4], R12 ;  /* 0x0000040c0a007986 */ /* 0x000fe2000c10150c */
[----:B------:R-:W-:-:S02]  /*4270*/  IADD3 R4, P0, R5, UR18, RZ ;  /* 0x0000001205047c10 */ /* 0x000fc4000ff1e0ff */
[----:B------:R-:W-:Y:S01]  /*4280*/  F2FP.BF16.F32.PACK_AB R24, R19, R24 ;  /* 0x000000181318723e */ /* 0x000fe200000010ff */
[----:B------:R0:W-:Y:S01]  /*4290*/  STG.E.U16 desc[UR12][R10.64+0x6], R13 ;  /* 0x0000060d0a007986 */ /* 0x0001e2000c10150c */
[----:B------:R-:W-:Y:S02]  /*42a0*/  IADD3.X R5, R6, UR19, RZ, P0, !PT ;  /* 0x0000001306057c10 */ /* 0x000fe400087fe4ff */
[----:B------:R-:W-:Y:S01]  /*42b0*/  IADD3 R6, P0, R9, UR18, RZ ;  /* 0x0000001209067c10 */ /* 0x000fe2000ff1e0ff */
[----:B------:R-:W-:Y:S01]  /*42c0*/  STG.E.U16 desc[UR12][R2.64], R26 ;  /* 0x0000001a02007986 */ /* 0x000fe2000c10150c */
[----:B------:R-:W-:Y:S02]  /*42d0*/  F2FP.BF16.F32.PACK_AB R0, R21, R0 ;  /* 0x000000001500723e */ /* 0x000fe400000010ff */
[----:B------:R-:W-:Y:S01]  /*42e0*/  F2FP.BF16.F32.PACK_AB R20, R7, R20 ;  /* 0x000000140714723e */ /* 0x000fe200000010ff */
[----:B------:R-:W-:Y:S01]  /*42f0*/  STG.E.U16 desc[UR12][R2.64+0x2], R15 ;  /* 0x0000020f02007986 */ /* 0x000fe2000c10150c */
[----:B------:R-:W-:-:S02]  /*4300*/  IADD3.X R7, R8, UR19, RZ, P0, !PT ;  /* 0x0000001308077c10 */ /* 0x000fc400087fe4ff */
[----:B------:R-:W-:Y:S01]  /*4310*/  PLOP3.LUT P0, PT, PT, PT, UP0, 0x80, 0x0 ;  /* 0x000000000000781c */ /* 0x000fe20003f0f008 */
[----:B------:R-:W-:Y:S01]  /*4320*/  STG.E.U16 desc[UR12][R2.64+0x4], R16 ;  /* 0x0000041002007986 */ /* 0x000fe2000c10150c */
[----:B0-----:R-:W-:Y:S02]  /*4330*/  PRMT R11, R16, 0x7632, R11 ;  /* 0x00007632100b7816 */ /* 0x001fe4000000000b */
[----:B------:R-:W-:-:S03]  /*4340*/  PRMT R10, R24, 0x7632, R10 ;  /* 0x00007632180a7816 */ /* 0x000fc6000000000a */
[----:B------:R0:W-:Y:S04]  /*4350*/  STG.E.U16 desc[UR12][R2.64+0x6], R11 ;  /* 0x0000060b02007986 */ /* 0x0001e8000c10150c */
[----:B------:R-:W-:Y:S04]  /*4360*/  STG.E.U16 desc[UR12][R4.64], R22 ;  /* 0x0000001604007986 */ /* 0x000fe8000c10150c */
[----:B------:R-:W-:Y:S01]  /*4370*/  STG.E.U16 desc[UR12][R4.64+0x4], R24 ;  /* 0x0000041804007986 */ /* 0x000fe2000c10150c */
[----:B0-----:R-:W-:-:S03]  /*4380*/  PRMT R3, R22, 0x7632, R3 ;  /* 0x0000763216037816 */ /* 0x001fc60000000003 */
[----:B------:R-:W-:Y:S01]  /*4390*/  STG.E.U16 desc[UR12][R4.64+0x6], R10 ;  /* 0x0000060a04007986 */ /* 0x000fe2000c10150c */
[----:B------:R-:W-:-:S03]  /*43a0*/  PRMT R2, R0, 0x7632, R2 ;  /* 0x0000763200027816 */ /* 0x000fc60000000002 */
[----:B------:R0:W-:Y:S04]  /*43b0*/  STG.E.U16 desc[UR12][R4.64+0x2], R3 ;  /* 0x0000020304007986 */ /* 0x0001e8000c10150c */
[----:B------:R2:W-:Y:S04]  /*43c0*/  STG.E.U16 desc[UR12][R6.64], R0 ;  /* 0x0000000006007986 */ /* 0x0005e8000c10150c */
[----:B------:R2:W-:Y:S01]  /*43d0*/  STG.E.U16 desc[UR12][R6.64+0x2], R2 ;  /* 0x0000020206007986 */ /* 0x0005e2000c10150c */
[----:B0-----:R-:W-:-:S03]  /*43e0*/  PRMT R5, R20, 0x7632, R5 ;  /* 0x0000763214057816 */ /* 0x001fc60000000005 */
[----:B------:R2:W-:Y:S04]  /*43f0*/  STG.E.U16 desc[UR12][R6.64+0x4], R20 ;  /* 0x0000041406007986 */ /* 0x0005e8000c10150c */
[----:B------:R2:W-:Y:S01]  /*4400*/  STG.E.U16 desc[UR12][R6.64+0x6], R5 ;  /* 0x0000060506007986 */ /* 0x0005e2000c10150c */
[----:B------:R-:W-:Y:S05]  /*4410*/  @!P0 BRA `(.L_x_682) ;  /* 0xffffffc000308947 */ /* 0x000fea000383ffff */
.L_x_669:
[----:B------:R-:W-:Y:S02]  /*4420*/  USHF.R.U32.HI UR10, URZ, 0x1, UR6 ;  /* 0x000000013f0a7899 */ /* 0x000fe40008011606 */
[----:B------:R-:W-:Y:S02]  /*4430*/  ULOP3.LUT UR17, UR6, 0x7, URZ, 0xc0, !UPT ;  /* 0x0000000706117892 */ /* 0x000fe4000f8ec03f */
[----:B------:R-:W-:Y:S02]  /*4440*/  ULOP3.LUT UR10, UR10, 0x7fffffc, URZ, 0xc0, !UPT ;  /* 0x07fffffc0a0a7892 */ /* 0x000fe4000f8ec03f */
[----:B------:R-:W-:Y:S02]  /*4450*/  UIMAD UR11, UR17, 0x140, URZ ;  /* 0x00000140110b78a4 */ /* 0x000fe4000f8e023f */
[----:B------:R-:W-:Y:S02]  /*4460*/  UIADD3 UR10, UR10, UR16, URZ ;  /* 0x000000100a0a7290 */ /* 0x000fe4000fffe03f */
[----:B------:R-:W-:-:S02]  /*4470*/  UIADD3 UR14, UR11, 0x140, URZ ;  /* 0x000001400b0e7890 */ /* 0x000fc4000fffe03f */
[----:B------:R-:W-:-:S04]  /*4480*/  ULEA UR10, UR10, UR11, 0x5 ;  /* 0x0000000b0a0a7291 */ /* 0x000fc8000f8e283f */
[----:B------:R-:W-:-:S06]  /*4490*/  UISETP.GE.AND UP0, UPT, UR10, UR14, UPT ;  /* 0x0000000e0a00728c */ /* 0x000fcc000bf06270 */
[----:B------:R-:W-:-:S13]  /*44a0*/  PLOP3.LUT P0, PT, PT, PT, UP0, 0x80, 0x0 ;  /* 0x000000000000781c */ /* 0x000fda0003f0f008 */
[----:B------:R-:W-:Y:S05]  /*44b0*/  @P0 EXIT ;  /* 0x000000000000094d */ /* 0x000fea0003800000 */
[----:B------:R-:W0:Y:S01]  /*44c0*/  LDC.64 R14, c[0x0][0x258] ;  /* 0x00009600ff0e7b82 */ /* 0x000e220000000a00 */
[----:B------:R-:W1:Y:S01]  /*44d0*/  S2R R56, SR_TID.X ;  /* 0x0000000000387919 */ /* 0x000e620000002100 */
[----:B--2---:R-:W-:Y:S01]  /*44e0*/  HFMA2.MMA R5, -RZ, RZ, 0, 1.1920928955078125e-06 ;  /* 0x00000014ff057435 */ /* 0x004fe200000001ff */
        /* <DEDUP_REMOVED lines=8> */
[----:B------:R-:W-:-:S02]  /*4570*/  SHF.L.U64.HI R3, R3, 0x2, R4 ;  /* 0x0000000203037819 */ /* 0x000fc40000010204 */
[----:B------:R-:W-:Y:S02]  /*4580*/  MOV R4, 0xffffffff ;  /* 0xffffffff00047802 */ /* 0x000fe40000000f00 */
        /* <DEDUP_REMOVED lines=8> */
[----:B------:R-:W-:Y:S01]  /*4610*/  IMAD.WIDE.U32 R6, R11, -0x33333333, RZ ;  /* 0xcccccccd0b067825 */ /* 0x000fe200078e00ff */
[----:B------:R-:W-:Y:S02]  /*4620*/  IADD3.X R11, RZ, RZ, RZ, P0, !PT ;  /* 0x000000ffff0b7210 */ /* 0x000fe400007fe4ff */
[----:B------:R-:W-:Y:S02]  /*4630*/  MOV R10, R9 ;  /* 0x00000009000a7202 */ /* 0x000fe40000000f00 */
[----:B------:R-:W-:Y:S01]  /*4640*/  IADD3 RZ, P1, R7, R8, RZ ;  /* 0x0000000807ff7210 */ /* 0x000fe20007f3e0ff */
[----:B------:R-:W-:Y:S01]  /*4650*/  IMAD.WIDE.U32 R6, R5, -0x33333333, RZ ;  /* 0xcccccccd05067825 */ /* 0x000fe200078e00ff */
[----:B------:R-:W-:Y:S02]  /*4660*/  ISETP.LT.U32.AND P0, PT, R14, 0xa, PT ;  /* 0x0000000a0e00780c */ /* 0x000fe40003f01070 */
[----:B------:R-:W-:Y:S01]  /*4670*/  MOV R6, UR10 ;  /* 0x0000000a00067c02 */ /* 0x000fe20008000f00 */
[----:B------:R-:W-:Y:S01]  /*4680*/  IMAD.WIDE.U32.X R8, R13, -0x33333334, R10, P1 ;  /* 0xcccccccc0d087825 */ /* 0x000fe200008e040a */
[----:B------:R-:W-:-:S02]  /*4690*/  ISETP.LT.AND.EX P0, PT, R15, RZ, PT, P0 ;  /* 0x000000ff0f00720c */ /* 0x000fc40003f01300 */
[----:B------:R-:W-:Y:S02]  /*46a0*/  LEA.HI R50, R7, 0x1, RZ, 0x1c ;  /* 0x0000000107327811 */ /* 0x000fe400078fe0ff */
[----:B------:R-:W-:Y:S02]  /*46b0*/  SHF.R.U64 R51, R8, 0x3, R9 ;  /* 0x0000000308337819 */ /* 0x000fe40000001209 */
[----:B------:R-:W-:Y:S02]  /*46c0*/  SEL R49, R14, 0xa, P0 ;  /* 0x0000000a0e317807 */ /* 0x000fe40000000000 */
[----:B------:R-:W-:Y:S02]  /*46d0*/  SEL R48, R15, RZ, P0 ;  /* 0x000000ff0f307207 */ /* 0x000fe40000000000 */
[C---:B------:R-:W-:Y:S02]  /*46e0*/  IADD3 R7, P0, R0.reuse, 0xa, RZ ;  /* 0x0000000a00077810 */ /* 0x040fe40007f1e0ff */
[----:B------:R-:W-:-:S02]  /*46f0*/  IADD3 R8, P1, R0, 0x14, RZ ;  /* 0x0000001400087810 */ /* 0x000fc40007f3e0ff */
[----:B------:R-:W-:Y:S01]  /*4700*/  IADD3 R9, P2, R0, 0x1e, RZ ;  /* 0x0000001e00097810 */ /* 0x000fe20007f5e0ff */
[----:B------:R-:W-:Y:S01]  /*4710*/  IMAD.X R11, RZ, RZ, RZ, P0 ;  /* 0x000000ffff0b7224 */ /* 0x000fe200000e06ff */
[----:B------:R-:W-:Y:S02]  /*4720*/  IADD3 R51, R51, 0x1, RZ ;  /* 0x0000000133337810 */ /* 0x000fe40007ffe0ff */
[----:B------:R-:W-:Y:S02]  /*4730*/  SHF.L.U64.HI R48, R49, 0x2, R48 ;  /* 0x0000000231307819 */ /* 0x000fe40000010230 */
[----:B------:R-:W-:Y:S02]  /*4740*/  LOP3.LUT R10, R56, 0xf, RZ, 0xc0, !PT ;  /* 0x0000000f380a7812 */ /* 0x000fe400078ec0ff */
[----:B------:R-:W-:Y:S02]  /*4750*/  IADD3.X R12, RZ, RZ, RZ, P1, !PT ;  /* 0x000000ffff0c7210 */ /* 0x000fe40000ffe4ff */
[----:B------:R-:W-:-:S02]  /*4760*/  IADD3.X R13, RZ, RZ, RZ, P2, !PT ;  /* 0x000000ffff0d7210 */ /* 0x000fc400017fe4ff */
[----:B------:R-:W-:Y:S02]  /*4770*/  SHF.L.U32 R49, R49, 0x2, RZ ;  /* 0x0000000231317819 */ /* 0x000fe400000006ff */
[----:B------:R-:W-:Y:S02]  /*4780*/  LOP3.LUT R50, R50, 0x3, RZ, 0xc0, !PT ;  /* 0x0000000332327812 */ /* 0x000fe400078ec0ff */
[----:B------:R-:W-:-:S07]  /*4790*/  LOP3.LUT R51, R51, 0x3, RZ, 0xc0, !PT ;  /* 0x0000000333337812 */ /* 0x000fce00078ec0ff */
.L_x_699:
[----:B------:R-:W-:Y:S01]  /*47a0*/  ISETP.GT.U32.AND P0, PT, R49, R0, PT ;  /* 0x000000003100720c */ /* 0x000fe20003f04070 */
[----:B------:R-:W-:Y:S01]  /*47b0*/  BSSY B0, `(.L_x_683) ;  /* 0x00000ad000007945 */ /* 0x000fe20003800000 */
[----:B0-----:R-:W-:Y:S02]  /*47c0*/  MOV R52, RZ ;  /* 0x000000ff00347202 */ /* 0x001fe40000000f00 */
[----:B------:R-:W-:Y:S02]  /*47d0*/  ISETP.GT.AND.EX P0, PT, R48, RZ, PT, P0 ;  /* 0x000000ff3000720c */ /* 0x000fe40003f04300 */
[----:B------:R-:W-:-:S11]  /*47e0*/  MOV R55, RZ ;  /* 0x000000ff00377202 */ /* 0x000fd60000000f00 */
[----:B-1234-:R-:W-:Y:S05]  /*47f0*/  @!P0 BRA `(.L_x_684) ;  /* 0x0000000800a08947 */ /* 0x01efea0003800000 */
        /* <DEDUP_REMOVED lines=22> */
[----:B------:R-:W-:Y:S01]  /*4960*/  ISETP.NE.AND.EX P1, PT, RZ, RZ, PT, P1 ;  /* 0x000000ffff00720c */ /* 0x000fe20003f25310 */
[----:B--2---:R-:W-:Y:S01]  /*4970*/  FADD.FTZ R55, RZ, R53 ;  /* 0x00000035ff377221 */ /* 0x004fe20000010000 */
[----:B------:R-:W-:Y:S01]  /*4980*/  FADD.FTZ R52, RZ, R52 ;  /* 0x00000034ff347221 */ /* 0x000fe20000010000 */
[----:B------:R-:W-:-:S10]  /*4990*/  MOV R53, R11 ;  /* 0x0000000b00357202 */ /* 0x000fd40000000f00 */
        /* <DEDUP_REMOVED lines=13> */
.L_x_686:
[----:B------:R-:W-:Y:S05]  /*4a70*/  BSYNC B1 ;  /* 0x0000000000017941 */ /* 0x000fea0003800000 */
.L_x_685:
        /* <DEDUP_REMOVED lines=21> */
.L_x_689:
        /* <DEDUP_REMOVED lines=55> */
.L_x_688:
[----:B------:R-:W-:Y:S05]  /*4f40*/  BSYNC B1 ;  /* 0x0000000000017941 */ /* 0x000fea0003800000 */
.L_x_687:
        /* <DEDUP_REMOVED lines=35> */
.L_x_691:
[----:B------:R-:W-:Y:S05]  /*5180*/  BSYNC B1 ;  /* 0x0000000000017941 */ /* 0x000fea0003800000 */
.L_x_690:
        /* <DEDUP_REMOVED lines=15> */
.L_x_684:
[----:B------:R-:W-:Y:S05]  /*5280*/  BSYNC B0 ;  /* 0x0000000000007941 */ /* 0x000fea0003800000 */
.L_x_683:
        /* <DEDUP_REMOVED lines=50> */
.L_x_708:
        /* <DEDUP_REMOVED lines=46> */
.L_x_718:
        /* <DEDUP_REMOVED lines=41> */
.L_x_728:
[----:B--2---:R-:W-:Y:S01]  /*5b20*/  FADD.FTZ R15, R14, R30 ;  /* 0x0000001e0e0f7221 */ /* 0x004fe20000010000 */
[----:B------:R-:W-:-:S04]  /*5b30*/  @!P1 F2FP.BF16.F32.PACK_AB R14, RZ, R24 ;  /* 0x00000018ff0e923e */ /* 0x000fc800000010ff */
[----:B------:R-:W-:Y:S01]  /*5b40*/  @!P1 F2FP.BF16.F32.PACK_AB R15, RZ, R15 ;  /* 0x0000000fff0f923e */ /* 0x000fe200000010ff */
[----:B------:R3:W-:Y:S03]  /*5b50*/  @!P1 STG.E.U16 desc[UR12][R16.64+0x50], R14 ;  /* 0x0000500e10009986 */ /* 0x0007e6000c10150c */
[----:B------:R-:W-:Y:S02]  /*5b60*/  PRMT R20, R15, 0x7610, R20 ;  /* 0x000076100f147816 */ /* 0x000fe40000000014 */
[----:B------:R-:W-:-:S03]  /*5b70*/  LEA.HI R15, R56, 0x3c, RZ, 0x1c ;  /* 0x0000003c380f7811 */ /* 0x000fc600078fe0ff */
[----:B------:R3:W-:Y:S04]  /*5b80*/  @!P1 STG.E.U16 desc[UR12][R18.64+0x50], R20 ;  /* 0x0000501412009986 */ /* 0x0007e8000c10150c */
.L_x_694:
[----:B------:R-:W-:Y:S05]  /*5b90*/  BSYNC B0 ;  /* 0x0000000000007941 */ /* 0x000fea0003800000 */
.L_x_693:
[----:B------:R-:W-:-:S13]  /*5ba0*/  ISETP.GE.U32.AND P0, PT, R5, 0x3c, PT ;  /* 0x0000003c0500780c */ /* 0x000fda0003f06070 */
[----:B------:R-:W-:Y:S05]  /*5bb0*/  @!P0 BRA `(.L_x_692) ;  /* 0x0000000800b08947 */ /* 0x000fea0003800000 */
[----:B------:R-:W-:Y:S01]  /*5bc0*/  ISETP.GT.U32.AND P0, PT, R10, 0x9, PT ;  /* 0x000000090a00780c */ /* 0x000fe20003f04070 */
[----:B-123--:R-:W-:Y:S01]  /*5bd0*/  HFMA2.MMA R16, -RZ, RZ, 0, 0 ;  /* 0x00000000ff107435 */ /* 0x00efe200000001ff */
[----:B------:R-:W-:-:S11]  /*5be0*/  UMOV UR5, 0xffff ;  /* 0x0000ffff00057882 */ /* 0x000fd60000000000 */
[C---:B0-----:R-:W-:Y:S02]  /*5bf0*/  @!P0 SHF.L.U32 R14, R10.reuse, 0x1, RZ ;  /* 0x000000010a0e8819 */ /* 0x041fe400000006ff */
[----:B------:R-:W-:Y:S02]  /*5c00*/  @!P0 LEA R17, R10, UR4, 0x7 ;  /* 0x000000040a118c11 */ /* 0x000fe4000f8e38ff */
[----:B------:R-:W-:-:S04]  /*5c10*/  @!P0 LOP3.LUT R14, R15, R14, RZ, 0x3c, !PT ;  /* 0x0000000e0f0e8212 */ /* 0x000fc800078e3cff */
[----:B------:R-:W-:Y:S02]  /*5c20*/  @!P0 LEA R17, R14, R17, 0x2 ;  /* 0x000000110e118211 */ /* 0x000fe400078e10ff */
[----:B------:R-:W-:-:S03]  /*5c30*/  MOV R14, RZ ;  /* 0x000000ff000e7202 */ /* 0x000fc60000000f00 */
[----:B------:R0:W1:Y:S04]  /*5c40*/  @!P0 LDS R16, [R17] ;  /* 0x0000000011108984 */ /* 0x0000680000000800 */
[----:B------:R0:W2:Y:S01]  /*5c50*/  @!P0 LDS R14, [R17+0x500] ;  /* 0x00050000110e8984 */ /* 0x0000a20000000800 */
[----:B------:R-:W-:Y:S05]  /*5c60*/  BRA.DIV UR5, `(.L_x_698) ;  /* 0x0000001605487947 */ /* 0x000fea000b800000 */
[C---:B------:R-:W-:Y:S01]  /*5c70*/  @!P0 VIADD R18, R15.reuse, 0x14 ;  /* 0x000000140f128836 */ /* 0x040fe20000000000 */
[C---:B------:R-:W-:Y:S01]  /*5c80*/  @!P0 SHF.L.U32 R19, R10.reuse, 0x1, RZ ;  /* 0x000000010a138819 */ /* 0x040fe200000006ff */
[----:B------:R-:W-:Y:S01]  /*5c90*/  IMAD.MOV.U32 R27, RZ, RZ, 0xffff ;  /* 0x0000ffffff1b7424 */ /* 0x000fe200078e00ff */
[----:B------:R-:W-:Y:S01]  /*5ca0*/  @!P0 LEA R23, R10, UR4, 0x7 ;  /* 0x000000040a178c11 */ /* 0x000fe2000f8e38ff */
[----:B------:R-:W-:Y:S01]  /*5cb0*/  IMAD.MOV.U32 R32, RZ, RZ, RZ ;  /* 0x000000ffff207224 */ /* 0x000fe200078e00ff */
[----:B------:R-:W-:Y:S01]  /*5cc0*/  @!P0 LOP3.LUT R18, R18, R19, RZ, 0x3c, !PT ;  /* 0x0000001312128212 */ /* 0x000fe200078e3cff */
[----:B------:R-:W-:Y:S01]  /*5cd0*/  IMAD.MOV.U32 R40, RZ, RZ, 0xffff ;  /* 0x0000ffffff287424 */ /* 0x000fe200078e00ff */
[----:B------:R-:W-:Y:S02]  /*5ce0*/  @!P0 SHF.L.U32 R22, R10, 0x1, RZ ;  /* 0x000000010a168819 */ /* 0x000fe400000006ff */
[----:B------:R-:W-:Y:S02]  /*5cf0*/  @!P0 LEA R18, R18, R23, 0x2 ;  /* 0x0000001712128211 */ /* 0x000fe400078e10ff */
[----:B------:R-:W-:-:S02]  /*5d00*/  @!P0 IADD3 R21, R15, 0x28, RZ ;  /* 0x000000280f158810 */ /* 0x000fc40007ffe0ff */
[C---:B------:R-:W-:Y:S01]  /*5d10*/  @!P0 LEA R24, R10.reuse, UR4, 0x7 ;  /* 0x000000040a188c11 */ /* 0x040fe2000f8e38ff */
[----:B------:R-:W3:Y:S01]  /*5d20*/  @!P0 LDS R20, [R18] ;  /* 0x0000000012148984 */ /* 0x000ee20000000800 */
[----:B------:R-:W-:Y:S02]  /*5d30*/  @!P0 LOP3.LUT R21, R21, R22, RZ, 0x3c, !PT ;  /* 0x0000001615158212 */ /* 0x000fe400078e3cff */
[----:B0-----:R-:W-:Y:S02]  /*5d40*/  MOV R17, 0xffff ;  /* 0x0000ffff00117802 */ /* 0x001fe40000000f00 */
[----:B------:R-:W-:Y:S02]  /*5d50*/  @!P0 LEA R22, R21, R24, 0x2 ;  /* 0x0000001815168211 */ /* 0x000fe400078e10ff */
[----:B------:R0:W-:Y:S01]  /*5d60*/  @!P0 LDS R21, [R18+0x500] ;  /* 0x0005000012158984 */ /* 0x0001e20000000800 */
[----:B------:R-:W-:Y:S02]  /*5d70*/  @!P0 IADD3 R23, R15, 0x3c, RZ ;  /* 0x0000003c0f178810 */ /* 0x000fe40007ffe0ff */
[C---:B------:R-:W-:Y:S01]  /*5d80*/  @!P0 SHF.L.U32 R24, R10.reuse, 0x1, RZ ;  /* 0x000000010a188819 */ /* 0x040fe200000006ff */
[----:B------:R-:W-:Y:S01]  /*5d90*/  @!P0 LDS R38, [R22+0x500] ;  /* 0x0005000016268984 */ /* 0x000fe20000000800 */
[----:B------:R-:W-:-:S02]  /*5da0*/  @!P0 LEA R30, R10, UR4, 0x7 ;  /* 0x000000040a1e8c11 */ /* 0x000fc4000f8e38ff */
[----:B------:R-:W-:Y:S01]  /*5db0*/  @!P0 LOP3.LUT R23, R23, R24, RZ, 0x3c, !PT ;  /* 0x0000001817178212 */ /* 0x000fe200078e3cff */
[----:B------:R-:W-:Y:S01]  /*5dc0*/  @!P0 LDS R37, [R22] ;  /* 0x0000000016258984 */ /* 0x000fe20000000800 */
[----:B------:R-:W-:Y:S02]  /*5dd0*/  MOV R29, 0xffff ;  /* 0x0000ffff001d7802 */ /* 0x000fe40000000f00 */
[----:B------:R-:W-:Y:S01]  /*5de0*/  @!P0 LEA R39, R23, R30, 0x2 ;  /* 0x0000001e17278211 */ /* 0x000fe200078e10ff */
[----:B-1----:R-:W1:Y:S01]  /*5df0*/  SHFL.BFLY PT, R17, R16, 0x8, 0x101f ;  /* 0x0d101f0010117f89 */ /* 0x002e6200000e0000 */
[----:B------:R-:W-:Y:S02]  /*5e00*/  MOV R23, RZ ;  /* 0x000000ff00177202 */ /* 0x000fe40000000f00 */
[----:B------:R-:W-:Y:S01]  /*5e10*/  MOV R24, RZ ;  /* 0x000000ff00187202 */ /* 0x000fe20000000f00 */
[----:B--2---:R-:W2:Y:S01]  /*5e20*/  SHFL.BFLY PT, R30, R14, 0x8, 0x101f ;  /* 0x0d101f000e1e7f89 */ /* 0x004ea200000e0000 */
[----:B------:R-:W-:-:S02]  /*5e30*/  MOV R34, RZ ;  /* 0x000000ff00227202 */ /* 0x000fc40000000f00 */
[----:B------:R-:W-:Y:S01]  /*5e40*/  MOV R35, 0xffff ;  /* 0x0000ffff00237802 */ /* 0x000fe20000000f00 */
[----:B------:R-:W4:Y:S01]  /*5e50*/  @!P0 LDS R22, [R39] ;  /* 0x0000000027168984 */ /* 0x000f220000000800 */
[----:B0-----:R-:W-:Y:S02]  /*5e60*/  MOV R18, RZ ;  /* 0x000000ff00127202 */ /* 0x001fe40000000f00 */
[----:B------:R-:W-:Y:S02]  /*5e70*/  MOV R28, 0xffff ;  /* 0x0000ffff001c7802 */ /* 0x000fe40000000f00 */
[----:B------:R-:W-:Y:S02]  /*5e80*/  MOV R26, 0xffff ;  /* 0x0000ffff001a7802 */ /* 0x000fe40000000f00 */
[----:B------:R-:W-:Y:S02]  /*5e90*/  MOV R41, 0xffff ;  /* 0x0000ffff00297802 */ /* 0x000fe40000000f00 */
[----:B------:R-:W-:-:S02]  /*5ea0*/  MOV R43, 0xffff ;  /* 0x0000ffff002b7802 */ /* 0x000fc40000000f00 */
[----:B---3--:R-:W-:Y:S02]  /*5eb0*/  @!P0 MOV R32, R20 ;  /* 0x0000001400208202 */ /* 0x008fe40000000f00 */
[----:B------:R0:W-:Y:S01]  /*5ec0*/  @!P0 LDS R20, [R39+0x500] ;  /* 0x0005000027148984 */ /* 0x0001e20000000800 */
[----:B-1----:R-:W-:Y:S01]  /*5ed0*/  FADD.FTZ R25, R17, R16 ;  /* 0x0000001011197221 */ /* 0x002fe20000010000 */
[----:B------:R-:W-:Y:S02]  /*5ee0*/  MOV R16, 0xffff ;  /* 0x0000ffff00107802 */ /* 0x000fe40000000f00 */
[----:B------:R-:W1:Y:S01]  /*5ef0*/  SHFL.BFLY PT, R31, R32, 0x8, 0x101f ;  /* 0x0d101f00201f7f89 */ /* 0x000e6200000e0000 */
[----:B------:R-:W-:Y:S01]  /*5f00*/  @!P0 MOV R34, R21 ;  /* 0x0000001500228202 */ /* 0x000fe20000000f00 */
[----:B--2---:R-:W-:Y:S01]  /*5f10*/  FADD.FTZ R17, R30, R14 ;  /* 0x0000000e1e117221 */ /* 0x004fe20000010000 */
[----:B------:R-:W-:Y:S01]  /*5f20*/  MOV R30, 0xffff ;  /* 0x0000ffff001e7802 */ /* 0x000fe20000000f00 */
[----:B------:R-:W2:Y:S01]  /*5f30*/  SHFL.BFLY PT, R16, R25, 0x4, 0x101f ;  /* 0x0c901f0019107f89 */ /* 0x000ea200000e0000 */
[----:B------:R-:W-:-:S02]  /*5f40*/  @!P0 MOV R23, R38 ;  /* 0x0000002600178202 */ /* 0x000fc40000000f00 */
[----:B------:R-:W-:Y:S01]  /*5f50*/  MOV R38, 0xffff ;  /* 0x0000ffff00267802 */ /* 0x000fe20000000f00 */
[----:B------:R-:W3:Y:S01]  /*5f60*/  SHFL.BFLY PT, R33, R34, 0x8, 0x101f ;  /* 0x0d101f0022217f89 */ /* 0x000ee200000e0000 */
[----:B------:R-:W-:Y:S02]  /*5f70*/  @!P0 MOV R24, R37 ;  /* 0x0000002500188202 */ /* 0x000fe40000000f00 */
[----:B------:R-:W-:Y:S01]  /*5f80*/  MOV R37, 0xffff ;  /* 0x0000ffff00257802 */ /* 0x000fe20000000f00 */
[----:B------:R-:W5:Y:S01]  /*5f90*/  SHFL.BFLY PT, R30, R17, 0x4, 0x101f ;  /* 0x0c901f00111e7f89 */ /* 0x000f6200000e0000 */
[----:B------:R-:W-:Y:S02]  /*5fa0*/  MOV R21, RZ ;  /* 0x000000ff00157202 */ /* 0x000fe40000000f00 */
[----:B0-----:R-:W-:Y:S01]  /*5fb0*/  MOV R39, 0xffff ;  /* 0x0000ffff00277802 */ /* 0x001fe20000000f00 */
[----:B------:R-:W0:Y:S04]  /*5fc0*/  SHFL.BFLY PT, R38, R23, 0x8, 0x101f ;  /* 0x0d101f0017267f89 */ /* 0x000e2800000e0000 */
[----:B------:R-:W0:Y:S01]  /*5fd0*/  SHFL.BFLY PT, R37, R24, 0x8, 0x101f ;  /* 0x0d101f0018257f89 */ /* 0x000e2200000e0000 */
[----:B----4-:R-:W-:Y:S01]  /*5fe0*/  @!P0 MOV R21, R22 ;  /* 0x0000001600158202 */ /* 0x010fe20000000f00 */
[----:B------:R-:W-:-:S02]  /*5ff0*/  IMAD.MOV.U32 R22, RZ, RZ, 0xffff ;  /* 0x0000ffffff167424 */ /* 0x000fc400078e00ff */
[----:B-1----:R-:W-:Y:S02]  /*6000*/  FADD.FTZ R31, R31, R32 ;  /* 0x000000201f1f7221 */ /* 0x002fe40000010000 */
[----:B------:R-:W1:Y:S01]  /*6010*/  SHFL.BFLY PT, R42, R21, 0x8, 0x101f ;  /* 0x0d101f00152a7f89 */ /* 0x000e6200000e0000 */
[----:B--2---:R-:W-:Y:S01]  /*6020*/  FADD.FTZ R19, R25, R16 ;  /* 0x0000001019137221 */ /* 0x004fe20000010000 */
[----:B---3--:R-:W-:-:S04]  /*6030*/  FADD.FTZ R33, R33, R34 ;  /* 0x0000002221217221 */ /* 0x008fc80000010000 */
[----:B------:R-:W2:Y:S01]  /*6040*/  SHFL.BFLY PT, R16, R19, 0x2, 0x101f ;  /* 0x0c501f0013107f89 */ /* 0x000ea200000e0000 */
[----:B------:R-:W-:Y:S02]  /*6050*/  MOV R34, 0xffff ;  /* 0x0000ffff00227802 */ /* 0x000fe40000000f00 */
[----:B------:R-:W-:Y:S01]  /*6060*/  @!P0 MOV R18, R20 ;  /* 0x0000001400128202 */ /* 0x000fe20000000f00 */
[----:B-----5:R-:W-:Y:S01]  /*6070*/  FADD.FTZ R14, R17, R30 ;  /* 0x0000001e110e7221 */ /* 0x020fe20000010000 */
[----:B------:R-:W-:Y:S01]  /*6080*/  MOV R20, 0xffff ;  /* 0x0000ffff00147802 */ /* 0x000fe20000000f00 */
[----:B0-----:R-:W-:Y:S01]  /*6090*/  FADD.FTZ R32, R38, R23 ;  /* 0x0000001726207221 */ /* 0x001fe20000010000 */
[----:B------:R-:W-:Y:S02]  /*60a0*/  MOV R23, 0xffff ;  /* 0x0000ffff00177802 */ /* 0x000fe40000000f00 */
[----:B------:R-:W-:Y:S01]  /*60b0*/  MOV R17, 0xffff ;  /* 0x0000ffff00117802 */ /* 0x000fe20000000f00 */
[----:B------:R-:W-:Y:S01]  /*60c0*/  FADD.FTZ R25, R37, R24 ;  /* 0x0000001825197221 */ /* 0x000fe20000010000 */
[----:B------:R-:W-:Y:S01]  /*60d0*/  MOV R24, 0xffff ;  /* 0x0000ffff00187802 */ /* 0x000fe20000000f00 */
[----:B------:R-:W0:Y:S01]  /*60e0*/  SHFL.BFLY PT, R20, R31, 0x4, 0x101f ;  /* 0x0c901f001f147f89 */ /* 0x000e2200000e0000 */
[----:B------:R-:W-:-:S03]  /*60f0*/  ISETP.NE.AND P0, PT, R10, RZ, PT ;  /* 0x000000ff0a00720c */ /* 0x000fc60003f05270 */
[----:B------:R-:W3:Y:S01]  /*6100*/  SHFL.BFLY PT, R23, R18, 0x8, 0x101f ;  /* 0x0d101f0012177f89 */ /* 0x000ee200000e0000 */
[----:B-1----:R-:W-:Y:S01]  /*6110*/  FADD.FTZ R42, R42, R21 ;  /* 0x000000152a2a7221 */ /* 0x002fe20000010000 */
[----:B------:R-:W-:Y:S02]  /*6120*/  MOV R21, 0xffff ;  /* 0x0000ffff00157802 */ /* 0x000fe40000000f00 */
[----:B------:R-:W1:Y:S01]  /*6130*/  SHFL.BFLY PT, R36, R33, 0x4, 0x101f ;  /* 0x0c901f0021247f89 */ /* 0x000e6200000e0000 */
[----:B--2---:R-:W-:-:S03]  /*6140*/  FADD.FTZ R16, R19, R16 ;  /* 0x0000001013107221 */ /* 0x004fc60000010000 */
[----:B------:R-:W2:Y:S01]  /*6150*/  SHFL.BFLY PT, R38, R25, 0x4, 0x101f ;  /* 0x0c901f0019267f89 */ /* 0x000ea200000e0000 */
[----:B------:R-:W-:-:S03]  /*6160*/  MOV R19, 0xffff ;  /* 0x0000ffff00137802 */ /* 0x000fc60000000f00 */
[----:B------:R-:W4:Y:S04]  /*6170*/  SHFL.BFLY PT, R37, R32, 0x4, 0x101f ;  /* 0x0c901f0020257f89 */ /* 0x000f2800000e0000 */
[----:B------:R-:W5:Y:S01]  /*6180*/  SHFL.BFLY PT, R30, R14, 0x2, 0x101f ;  /* 0x0c501f000e1e7f89 */ /* 0x000f6200000e0000 */
[----:B0-----:R-:W-:Y:S01]  /*6190*/  FADD.FTZ R35, R31, R20 ;  /* 0x000000141f237221 */ /* 0x001fe20000010000 */
[----:B------:R-:W-:Y:S02]  /*61a0*/  MOV R20, 0xffff ;  /* 0x0000ffff00147802 */ /* 0x000fe40000000f00 */
[----:B------:R-:W0:Y:S01]  /*61b0*/  SHFL.BFLY PT, R41, R42, 0x4, 0x101f ;  /* 0x0c901f002a297f89 */ /* 0x000e2200000e0000 */
[----:B---3--:R-:W-:Y:S01]  /*61c0*/  FADD.FTZ R31, R23, R18 ;  /* 0x00000012171f7221 */ /* 0x008fe20000010000 */
[----:B------:R-:W-:Y:S01]  /*61d0*/  IMAD.MOV.U32 R18, RZ, RZ, 0xffff ;  /* 0x0000ffffff127424 */ /* 0x000fe200078e00ff */
[----:B------:R-:W-:Y:S01]  /*61e0*/  MOV R23, 0xffff ;  /* 0x0000ffff00177802 */ /* 0x000fe20000000f00 */
[----:B------:R-:W3:Y:S01]  /*61f0*/  SHFL.BFLY PT, R19, R16, 0x1, 0x101f ;  /* 0x0c301f0010137f89 */ /* 0x000ee200000e0000 */
[----:B-1----:R-:W-:Y:S01]  /*6200*/  FADD.FTZ R36, R33, R36 ;  /* 0x0000002421247221 */ /* 0x002fe20000010000 */
[----:B------:R-:W-:-:S02]  /*6210*/  MOV R33, 0xffff ;  /* 0x0000ffff00217802 */ /* 0x000fc40000000f00 */
[----:B------:R-:W1:Y:S01]  /*6220*/  SHFL.BFLY PT, R18, R35, 0x2, 0x101f ;  /* 0x0c501f0023127f89 */ /* 0x000e6200000e0000 */
[----:B--2---:R-:W-:-:S03]  /*6230*/  FADD.FTZ R38, R25, R38 ;  /* 0x0000002619267221 */ /* 0x004fc60000010000 */
[----:B------:R-:W2:Y:S01]  /*6240*/  SHFL.BFLY PT, R21, R36, 0x2, 0x101f ;  /* 0x0c501f0024157f89 */ /* 0x000ea200000e0000 */
[----:B----4-:R-:W-:Y:S01]  /*6250*/  FADD.FTZ R37, R32, R37 ;  /* 0x0000002520257221 */ /* 0x010fe20000010000 */
[----:B------:R-:W-:Y:S02]  /*6260*/  MOV R32, 0xffff ;  /* 0x0000ffff00207802 */ /* 0x000fe40000000f00 */
[----:B------:R-:W4:Y:S01]  /*6270*/  SHFL.BFLY PT, R23, R38, 0x2, 0x101f ;  /* 0x0c501f0026177f89 */ /* 0x000f2200000e0000 */
[----:B-----5:R-:W-:Y:S01]  /*6280*/  FADD.FTZ R17, R14, R30 ;  /* 0x0000001e0e117221 */ /* 0x020fe20000010000 */
[----:B------:R-:W-:Y:S02]  /*6290*/  MOV R14, 0xffff ;  /* 0x0000ffff000e7802 */ /* 0x000fe40000000f00 */
[----:B------:R-:W5:Y:S01]  /*62a0*/  SHFL.BFLY PT, R24, R37, 0x2, 0x101f ;  /* 0x0c501f0025187f89 */ /* 0x000f6200000e0000 */
[----:B0-----:R-:W-:-:S03]  /*62b0*/  FADD.FTZ R42, R42, R41 ;  /* 0x000000292a2a7221 */ /* 0x001fc60000010000 */
[----:B------:R-:W0:Y:S01]  /*62c0*/  SHFL.BFLY PT, R20, R31, 0x4, 0x101f ;  /* 0x0c901f001f147f89 */ /* 0x000e2200000e0000 */
[----:B------:R-:W-:-:S03]  /*62d0*/  IADD3 R41, R15, R6, RZ ;  /* 0x000000060f297210 */ /* 0x000fc60007ffe0ff */
[----:B------:R-:W0:Y:S01]  /*62e0*/  SHFL.BFLY PT, R14, R17, 0x1, 0x101f ;  /* 0x0c301f00110e7f89 */ /* 0x000e2200000e0000 */
[----:B---3--:R-:W-:Y:S01]  /*62f0*/  FADD.FTZ R16, R16, R19 ;  /* 0x0000001310107221 */ /* 0x008fe20000010000 */
[----:B-1----:R-:W-:Y:S02]  /*6300*/  FADD.FTZ R35, R35, R18 ;  /* 0x0000001223237221 */ /* 0x002fe40000010000 */
[----:B------:R-:W1:Y:S02]  /*6310*/  SHFL.BFLY PT, R43, R42, 0x2, 0x101f ;  /* 0x0c501f002a2b7f89 */ /* 0x000e6400000e0000 */
[----:B------:R-:W-:Y:S01]  /*6320*/  @!P0 F2FP.BF16.F32.PACK_AB R30, RZ, R16 ;  /* 0x00000010ff1e823e */ /* 0x000fe200000010ff */
[----:B------:R-:W3:Y:S01]  /*6330*/  @!P0 LDC.64 R18, c[0x0][0x220] ;  /* 0x00008800ff128b82 */ /* 0x000ee20000000a00 */
[----:B--2---:R-:W-:Y:S01]  /*6340*/  FADD.FTZ R36, R36, R21 ;  /* 0x0000001524247221 */ /* 0x004fe20000010000 */
[----:B------:R-:W2:Y:S01]  /*6350*/  SHFL.BFLY PT, R34, R35, 0x1, 0x101f ;  /* 0x0c301f0023227f89 */ /* 0x000ea200000e0000 */
[----:B----4-:R-:W-:-:S03]  /*6360*/  FADD.FTZ R38, R38, R23 ;  /* 0x0000001726267221 */ /* 0x010fc60000010000 */
[----:B------:R-:W4:Y:S02]  /*6370*/  SHFL.BFLY PT, R33, R36, 0x1, 0x101f ;  /* 0x0c301f0024217f89 */ /* 0x000f2400000e0000 */
[----:B------:R-:W4:Y:S01]  /*6380*/  @!P0 LDC.64 R22, c[0x0][0x220] ;  /* 0x00008800ff168b82 */ /* 0x000f220000000a00 */
[----:B-----5:R-:W-:Y:S01]  /*6390*/  FADD.FTZ R37, R37, R24 ;  /* 0x0000001825257221 */ /* 0x020fe20000010000 */
[----:B------:R-:W5:Y:S01]  /*63a0*/  SHFL.BFLY PT, R39, R38, 0x1, 0x101f ;  /* 0x0c301f0026277f89 */ /* 0x000f6200000e0000 */
[----:B0-----:R-:W-:-:S03]  /*63b0*/  FADD.FTZ R31, R31, R20 ;  /* 0x000000141f1f7221 */ /* 0x001fc60000010000 */
[----:B------:R-:W0:Y:S02]  /*63c0*/  SHFL.BFLY PT, R40, R37, 0x1, 0x101f ;  /* 0x0c301f0025287f89 */ /* 0x000e2400000e0000 */
[----:B------:R-:W0:Y:S01]  /*63d0*/  @!P0 LDC.64 R24, c[0x0][0x218] ;  /* 0x00008600ff188b82 */ /* 0x000e220000000a00 */
[----:B------:R-:W-:Y:S01]  /*63e0*/  FADD.FTZ R44, R17, R14 ;  /* 0x0000000e112c7221 */ /* 0x000fe20000010000 */
[----:B------:R-:W0:Y:S04]  /*63f0*/  SHFL.BFLY PT, R32, R31, 0x2, 0x101f ;  /* 0x0c501f001f207f89 */ /* 0x000e2800000e0000 */
[----:B------:R-:W-:Y:S01]  /*6400*/  @!P0 F2FP.BF16.F32.PACK_AB R44, RZ, R44 ;  /* 0x0000002cff2c823e */ /* 0x000fe200000010ff */
[----:B-1----:R-:W-:Y:S01]  /*6410*/  FADD.FTZ R42, R42, R43 ;  /* 0x0000002b2a2a7221 */ /* 0x002fe20000010000 */
[----:B------:R-:W1:Y:S01]  /*6420*/  @!P0 LDC.64 R20, c[0x0][0x218] ;  /* 0x00008600ff148b82 */ /* 0x000e620000000a00 */
[----:B---3--:R-:W-:-:S04]  /*6430*/  @!P0 IMAD.WIDE R18, R41, 0x2, R18 ;  /* 0x0000000229128825 */ /* 0x008fc800078e0212 */
[----:B--2---:R-:W-:Y:S01]  /*6440*/  FADD.FTZ R34, R35, R34 ;  /* 0x0000002223227221 */ /* 0x004fe20000010000 */
[----:B------:R-:W-:Y:S01]  /*6450*/  MOV R35, 0xffff ;  /* 0x0000ffff00237802 */ /* 0x000fe20000000f00 */
[----:B----4-:R-:W-:Y:S01]  /*6460*/  FADD.FTZ R33, R36, R33 ;  /* 0x0000002124217221 */ /* 0x010fe20000010000 */
[----:B------:R-:W2:Y:S01]  /*6470*/  @!P0 LDC.64 R16, c[0x0][0x218] ;  /* 0x00008600ff108b82 */ /* 0x000ea20000000a00 */
[----:B------:R-:W-:-:S04]  /*6480*/  @!P0 IMAD.WIDE R22, R41, 0x2, R22 ;  /* 0x0000000229168825 */ /* 0x000fc800078e0216 */
[----:B-----5:R-:W-:Y:S01]  /*6490*/  FADD.FTZ R38, R38, R39 ;  /* 0x0000002726267221 */ /* 0x020fe20000010000 */
[----:B------:R-:W3:Y:S01]  /*64a0*/  SHFL.BFLY PT, R35, R42, 0x1, 0x101f ;  /* 0x0c301f002a237f89 */ /* 0x000ee200000e0000 */
[----:B0-----:R-:W-:-:S03]  /*64b0*/  FADD.FTZ R37, R37, R40 ;  /* 0x0000002825257221 */ /* 0x001fc60000010000 */
[----:B------:R-:W-:Y:S01]  /*64c0*/  @!P0 F2FP.BF16.F32.PACK_AB R26, RZ, R38 ;  /* 0x00000026ff1a823e */ /* 0x000fe200000010ff */
[----:B------:R-:W0:Y:S01]  /*64d0*/  @!P0 LDC.64 R14, c[0x0][0x220] ;  /* 0x00008800ff0e8b82 */ /* 0x000e220000000a00 */
[----:B------:R-:W-:-:S04]  /*64e0*/  @!P0 IMAD.WIDE R24, R41, 0x2, R24 ;  /* 0x0000000229188825 */ /* 0x000fc800078e0218 */
[----:B------:R-:W-:Y:S01]  /*64f0*/  FADD.FTZ R31, R31, R32 ;  /* 0x000000201f1f7221 */ /* 0x000fe20000010000 */
[----:B------:R4:W-:Y:S01]  /*6500*/  @!P0 STG.E.U16 desc[UR12][R24.64], R30 ;  /* 0x0000001e18008986 */ /* 0x0009e2000c10150c */
[----:B-1----:R-:W-:-:S03]  /*6510*/  @!P0 IMAD.WIDE R20, R41, 0x2, R20 ;  /* 0x0000000229148825 */ /* 0x002fc600078e0214 */
[----:B------:R1:W-:Y:S01]  /*6520*/  @!P0 STG.E.U16 desc[UR12][R22.64], R44 ;  /* 0x0000002c16008986 */ /* 0x0003e2000c10150c */
[----:B--2---:R-:W-:Y:S01]  /*6530*/  @!P0 IMAD.WIDE R16, R41, 0x2, R16 ;  /* 0x0000000229108825 */ /* 0x004fe200078e0210 */
[----:B----4-:R-:W-:-:S03]  /*6540*/  @!P0 F2FP.BF16.F32.PACK_AB R25, RZ, R33 ;  /* 0x00000021ff19823e */ /* 0x010fc600000010ff */
[----:B---3--:R-:W-:Y:S01]  /*6550*/  FADD.FTZ R35, R42, R35 ;  /* 0x000000232a237221 */ /* 0x008fe20000010000 */
[----:B------:R-:W-:Y:S02]  /*6560*/  MOV R30, 0xffff ;  /* 0x0000ffff001e7802 */ /* 0x000fe40000000f00 */
[----:B-1----:R-:W-:Y:S02]  /*6570*/  @!P0 F2FP.BF16.F32.PACK_AB R23, RZ, R34 ;  /* 0x00000022ff17823e */ /* 0x002fe400000010ff */
[----:B------:R-:W-:Y:S01]  /*6580*/  @!P0 F2FP.BF16.F32.PACK_AB R33, RZ, R37 ;  /* 0x00000025ff21823e */ /* 0x000fe200000010ff */
[----:B0-----:R-:W-:Y:S01]  /*6590*/  @!P0 IMAD.WIDE R14, R41, 0x2, R14 ;  /* 0x00000002290e8825 */ /* 0x001fe200078e020e */
[----:B------:R0:W1:Y:S04]  /*65a0*/  SHFL.BFLY PT, R30, R31, 0x1, 0x101f ;  /* 0x0c301f001f1e7f89 */ /* 0x00006800000e0000 */
[----:B------:R0:W-:Y:S04]  /*65b0*/  @!P0 STG.E.U16 desc[UR12][R20.64+0x28], R23 ;  /* 0x0000281714008986 */ /* 0x0001e8000c10150c */
[----:B------:R0:W-:Y:S04]  /*65c0*/  @!P0 STG.E.U16 desc[UR12][R18.64+0x28], R25 ;  /* 0x0000281912008986 */ /* 0x0001e8000c10150c */
[----:B------:R0:W-:Y:S04]  /*65d0*/  @!P0 STG.E.U16 desc[UR12][R16.64+0x50], R26 ;  /* 0x0000501a10008986 */ /* 0x0001e8000c10150c */
[----:B------:R0:W-:Y:S02]  /*65e0*/  @!P0 STG.E.U16 desc[UR12][R14.64+0x50], R33 ;  /* 0x000050210e008986 */ /* 0x0001e4000c10150c */
.L_x_762:
        /* <DEDUP_REMOVED lines=9> */
.L_x_692:
        /* <DEDUP_REMOVED lines=8> */
.L_x_695:
[----:B------:R-:W-:Y:S01]  /*6700*/  HFMA2.MMA R28, -RZ, RZ, 0, 4.76837158203125e-07 ;  /* 0x00000008ff1c7435 */ /* 0x000fe200000001ff */
[----:B-1----:R-:W-:Y:S01]  /*6710*/  MOV R29, R14 ;  /* 0x0000000e001d7202 */ /* 0x002fe20000000f00 */
[----:B------:R-:W-:Y:S01]  /*6720*/  IMAD.MOV.U32 R27, RZ, RZ, 0x101f ;  /* 0x0000101fff1b7424 */ /* 0x000fe200078e00ff */
[----:B------:R-:W-:-:S08]  /*6730*/  MOV R26, 0xffff ;  /* 0x0000ffff001a7802 */ /* 0x000fd00000000f00 */
[----:B0-2---:R-:W-:Y:S05]  /*6740*/  WARPSYNC.COLLECTIVE R26, `(.L_x_700) ;  /* 0x000000001a087348 */ /* 0x005fea0003c00000 */
[----:B------:R1:W3:Y:S02]  /*6750*/  SHFL.BFLY P2, R30, R29, R28, R27 ;  /* 0x0c00001c1d1e7389 */ /* 0x0002e4000004001b */
[----:B0123--:R-:W-:Y:S01]  /*6760*/  ENDCOLLECTIVE ;  /* 0x000000000000791b */ /* 0x00ffe20003800000 */
.L_x_700:
[----:B------:R-:W-:Y:S02]  /*6770*/  MOV R29, R15 ;  /* 0x0000000f001d7202 */ /* 0x000fe40000000f00 */
[----:B------:R-:W-:-:S07]  /*6780*/  MOV R17, R30 ;  /* 0x0000001e00117202 */ /* 0x000fce0000000f00 */
[----:B------:R-:W-:Y:S05]  /*6790*/  WARPSYNC.COLLECTIVE R26, `(.L_x_701) ;  /* 0x000000001a087348 */ /* 0x000fea0003c00000 */
[----:B------:R0:W1:Y:S02]  /*67a0*/  SHFL.BFLY P2, R30, R29, R28, R27 ;  /* 0x0c00001c1d1e7389 */ /* 0x000064000004001b */
[----:B01----:R-:W-:Y:S01]  /*67b0*/  ENDCOLLECTIVE ;  /* 0x000000000000791b */ /* 0x003fe20003800000 */
.L_x_701:
[----:B------:R-:W-:Y:S01]  /*67c0*/  FADD.FTZ R17, R17, R14 ;  /* 0x0000000e11117221 */ /* 0x000fe20000010000 */
[----:B------:R-:W-:-:S04]  /*67d0*/  HFMA2.MMA R28, -RZ, RZ, 0, 2.384185791015625e-07 ;  /* 0x00000004ff1c7435 */ /* 0x000fc800000001ff */
[----:B------:R-:W-:Y:S02]  /*67e0*/  MOV R29, R17 ;  /* 0x00000011001d7202 */ /* 0x000fe40000000f00 */
[----:B------:R-:W-:-:S07]  /*67f0*/  MOV R16, R30 ;  /* 0x0000001e00107202 */ /* 0x000fce0000000f00 */
[----:B------:R-:W-:Y:S05]  /*6800*/  WARPSYNC.COLLECTIVE R26, `(.L_x_702) ;  /* 0x000000001a087348 */ /* 0x000fea0003c00000 */
[----:B------:R0:W1:Y:S02]  /*6810*/  SHFL.BFLY P2, R30, R29, R28, R27 ;  /* 0x0c00001c1d1e7389 */ /* 0x000064000004001b */
[----:B01----:R-:W-:Y:S01]  /*6820*/  ENDCOLLECTIVE ;  /* 0x000000000000791b */ /* 0x003fe20003800000 */
.L_x_702:
[----:B------:R-:W-:-:S05]  /*6830*/  FADD.FTZ R16, R16, R15 ;  /* 0x0000000f10107221 */ /* 0x000fca0000010000 */
[----:B------:R-:W-:Y:S02]  /*6840*/  MOV R29, R16 ;  /* 0x00000010001d7202 */ /* 0x000fe40000000f00 */
[----:B------:R-:W-:-:S07]  /*6850*/  MOV R18, R30 ;  /* 0x0000001e00127202 */ /* 0x000fce0000000f00 */
[----:B------:R-:W-:Y:S05]  /*6860*/  WARPSYNC.COLLECTIVE R26, `(.L_x_703) ;  /* 0x000000001a087348 */ /* 0x000fea0003c00000 */
[----:B------:R0:W1:Y:S02]  /*6870*/  SHFL.BFLY P2, R30, R29, R28, R27 ;  /* 0x0c00001c1d1e7389 */ /* 0x000064000004001b */
[----:B01----:R-:W-:Y:S01]  /*6880*/  ENDCOLLECTIVE ;  /* 0x000000000000791b */ /* 0x003fe20003800000 */
.L_x_703:
[----:B------:R-:W-:Y:S01]  /*6890*/  FADD.FTZ R18, R17, R18 ;  /* 0x0000001211127221 */ /* 0x000fe20000010000 */
[----:B------:R-:W-:-:S04]  /*68a0*/  HFMA2.MMA R28, -RZ, RZ, 0, 1.1920928955078125e-07 ;  /* 0x00000002ff1c7435 */ /* 0x000fc800000001ff */
[----:B------:R-:W-:Y:S01]  /*68b0*/  MOV R29, R18 ;  /* 0x00000012001d7202 */ /* 0x000fe20000000f00 */
[----:B------:R-:W-:-:S07]  /*68c0*/  IMAD.MOV.U32 R19, RZ, RZ, R30 ;  /* 0x000000ffff137224 */ /* 0x000fce00078e001e */
[----:B------:R-:W-:Y:S05]  /*68d0*/  WARPSYNC.COLLECTIVE R26, `(.L_x_704) ;  /* 0x000000001a087348 */ /* 0x000fea0003c00000 */
[----:B------:R0:W1:Y:S02]  /*68e0*/  SHFL.BFLY P2, R30, R29, R28, R27 ;  /* 0x0c00001c1d1e7389 */ /* 0x000064000004001b */
[----:B01----:R-:W-:Y:S01]  /*68f0*/  ENDCOLLECTIVE ;  /* 0x000000000000791b */ /* 0x003fe20003800000 */
.L_x_704:
[----:B------:R-:W-:-:S05]  /*6900*/  FADD.FTZ R19, R16, R19 ;  /* 0x0000001310137221 */ /* 0x000fca0000010000 */
[----:B------:R-:W-:Y:S02]  /*6910*/  MOV R29, R19 ;  /* 0x00000013001d7202 */ /* 0x000fe40000000f00 */
[----:B------:R-:W-:-:S07]  /*6920*/  MOV R21, R30 ;  /* 0x0000001e00157202 */ /* 0x000fce0000000f00 */
[----:B------:R-:W-:Y:S05]  /*6930*/  WARPSYNC.COLLECTIVE R26, `(.L_x_705) ;  /* 0x000000001a087348 */ /* 0x000fea0003c00000 */
[----:B------:R0:W1:Y:S02]  /*6940*/  SHFL.BFLY P2, R30, R29, R28, R27 ;  /* 0x0c00001c1d1e7389 */ /* 0x000064000004001b */
[----:B01----:R-:W-:Y:S01]  /*6950*/  ENDCOLLECTIVE ;  /* 0x000000000000791b */ /* 0x003fe20003800000 */
.L_x_705:
[----:B------:R-:W-:Y:S01]  /*6960*/  FADD.FTZ R21, R18, R21 ;  /* 0x0000001512157221 */ /* 0x000fe20000010000 */
[----:B------:R-:W-:-:S04]  /*6970*/  HFMA2.MMA R28, -RZ, RZ, 0, 5.9604644775390625e-08 ;  /* 0x00000001ff1c7435 */ /* 0x000fc800000001ff */
[----:B------:R-:W-:Y:S02]  /*6980*/  MOV R29, R21 ;  /* 0x00000015001d7202 */ /* 0x000fe40000000f00 */
[----:B------:R-:W-:-:S07]  /*6990*/  MOV R14, R30 ;  /* 0x0000001e000e7202 */ /* 0x000fce0000000f00 */
[----:B------:R-:W-:Y:S05]  /*69a0*/  WARPSYNC.COLLECTIVE R26, `(.L_x_706) ;  /* 0x000000001a087348 */ /* 0x000fea0003c00000 */
[----:B------:R0:W1:Y:S02]  /*69b0*/  SHFL.BFLY P2, R30, R29, R28, R27 ;  /* 0x0c00001c1d1e7389 */ /* 0x000064000004001b */
[----:B01----:R-:W-:Y:S01]  /*69c0*/  ENDCOLLECTIVE ;  /* 0x000000000000791b */ /* 0x003fe20003800000 */
.L_x_706:
[----:B------:R-:W-:-:S04]  /*69d0*/  FADD.FTZ R14, R19, R14 ;  /* 0x0000000e130e7221 */ /* 0x000fc80000010000 */
[----:B------:R-:W-:Y:S01]  /*69e0*/  IMAD.MOV.U32 R29, RZ, RZ, R14 ;  /* 0x000000ffff1d7224 */ /* 0x000fe200078e000e */
[----:B------:R-:W-:-:S07]  /*69f0*/  MOV R20, R30 ;  /* 0x0000001e00147202 */ /* 0x000fce0000000f00 */
[----:B------:R-:W-:Y:S05]  /*6a00*/  WARPSYNC.COLLECTIVE R26, `(.L_x_707) ;  /* 0x000000001a087348 */ /* 0x000fea0003c00000 */
[----:B------:R0:W1:Y:S02]  /*6a10*/  SHFL.BFLY P2, R30, R29, R28, R27 ;  /* 0x0c00001c1d1e7389 */ /* 0x000064000004001b */
[----:B01----:R-:W-:Y:S01]  /*6a20*/  ENDCOLLECTIVE ;  /* 0x000000000000791b */ /* 0x003fe20003800000 */
.L_x_707:
[----:B------:R-:W-:Y:S01]  /*6a30*/  FADD.FTZ R20, R21, R20 ;  /* 0x0000001415147221 */ /* 0x000fe20000010000 */
[----:B------:R-:W-:Y:S06]  /*6a40*/  BRA `(.L_x_708) ;  /* 0xffffffe800d87947 */ /* 0x000fec000383ffff */
.L_x_696:
[----:B------:R-:W-:Y:S01]  /*6a50*/  HFMA2.MMA R28, -RZ, RZ, 0, 4.76837158203125e-07 ;  /* 0x00000008ff1c7435 */ /* 0x000fe200000001ff */
[----:B------:R-:W-:Y:S01]  /*6a60*/  BSSY B1, `(.L_x_709) ;  /* 0x0000007000017945 */ /* 0x000fe20003800000 */
[----:B-1----:R-:W-:Y:S02]  /*6a70*/  MOV R29, R14 ;  /* 0x0000000e001d7202 */ /* 0x002fe40000000f00 */
[----:B------:R-:W-:Y:S02]  /*6a80*/  MOV R27, 0x101f ;  /* 0x0000101f001b7802 */ /* 0x000fe40000000f00 */
[----:B------:R-:W-:-:S07]  /*6a90*/  MOV R26, 0xffff ;  /* 0x0000ffff001a7802 */ /* 0x000fce0000000f00 */
[----:B0-2---:R-:W-:Y:S05]  /*6aa0*/  WARPSYNC.COLLECTIVE R26, `(.L_x_710) ;  /* 0x000000001a087348 */ /* 0x005fea0003c00000 */
[----:B------:R1:W3:Y:S02]  /*6ab0*/  SHFL.BFLY P2, R30, R29, R28, R27 ;  /* 0x0c00001c1d1e7389 */ /* 0x0002e4000004001b */
[----:B0123--:R-:W-:Y:S01]  /*6ac0*/  ENDCOLLECTIVE ;  /* 0x000000000000791b */ /* 0x00ffe20003800000 */
.L_x_710:
[----:B------:R-:W-:Y:S05]  /*6ad0*/  BSYNC B1 ;  /* 0x0000000000017941 */ /* 0x000fea0003800000 */
.L_x_709:
        /* <DEDUP_REMOVED lines=8> */
.L_x_711:
[----:B------:R-:W-:Y:S01]  /*6b60*/  FADD.FTZ R21, R21, R14 ;  /* 0x0000000e15157221 */ /* 0x000fe20000010000 */
[----:B------:R-:W-:-:S04]  /*6b70*/  HFMA2.MMA R28, -RZ, RZ, 0, 2.384185791015625e-07 ;  /* 0x00000004ff1c7435 */ /* 0x000fc800000001ff */
[----:B------:R-:W-:Y:S02]  /*6b80*/  MOV R29, R21 ;  /* 0x00000015001d7202 */ /* 0x000fe40000000f00 */
[----:B------:R-:W-:-:S07]  /*6b90*/  MOV R20, R30 ;  /* 0x0000001e00147202 */ /* 0x000fce0000000f00 */
[----:B------:R-:W-:Y:S05]  /*6ba0*/  WARPSYNC.COLLECTIVE R26, `(.L_x_712) ;  /* 0x000000001a087348 */ /* 0x000fea0003c00000 */
[----:B------:R0:W1:Y:S02]  /*6bb0*/  SHFL.BFLY P2, R30, R29, R28, R27 ;  /* 0x0c00001c1d1e7389 */ /* 0x000064000004001b */
[----:B01----:R-:W-:Y:S01]  /*6bc0*/  ENDCOLLECTIVE ;  /* 0x000000000000791b */ /* 0x003fe20003800000 */
.L_x_712:
[----:B------:R-:W-:-:S05]  /*6bd0*/  FADD.FTZ R20, R20, R15 ;  /* 0x0000000f14147221 */ /* 0x000fca0000010000 */
[----:B------:R-:W-:Y:S02]  /*6be0*/  MOV R29, R20 ;  /* 0x00000014001d7202 */ /* 0x000fe40000000f00 */
[----:B------:R-:W-:-:S07]  /*6bf0*/  MOV R22, R30 ;  /* 0x0000001e00167202 */ /* 0x000fce0000000f00 */
[----:B------:R-:W-:Y:S05]  /*6c00*/  WARPSYNC.COLLECTIVE R26, `(.L_x_713) ;  /* 0x000000001a087348 */ /* 0x000fea0003c00000 */
[----:B------:R0:W1:Y:S02]  /*6c10*/  SHFL.BFLY P2, R30, R29, R28, R27 ;  /* 0x0c00001c1d1e7389 */ /* 0x000064000004001b */
[----:B01----:R-:W-:Y:S01]  /*6c20*/  ENDCOLLECTIVE ;  /* 0x000000000000791b */ /* 0x003fe20003800000 */
.L_x_713:
[----:B------:R-:W-:Y:S01]  /*6c30*/  FADD.FTZ R22, R21, R22 ;  /* 0x0000001615167221 */ /* 0x000fe20000010000 */
[----:B------:R-:W-:-:S04]  /*6c40*/  HFMA2.MMA R28, -RZ, RZ, 0, 1.1920928955078125e-07 ;  /* 0x00000002ff1c7435 */ /* 0x000fc800000001ff */
[----:B------:R-:W-:Y:S02]  /*6c50*/  MOV R29, R22 ;  /* 0x00000016001d7202 */ /* 0x000fe40000000f00 */
[----:B------:R-:W-:-:S07]  /*6c60*/  MOV R23, R30 ;  /* 0x0000001e00177202 */ /* 0x000fce0000000f00 */
[----:B------:R-:W-:Y:S05]  /*6c70*/  WARPSYNC.COLLECTIVE R26, `(.L_x_714) ;  /* 0x000000001a087348 */ /* 0x000fea0003c00000 */
[----:B------:R0:W1:Y:S02]  /*6c80*/  SHFL.BFLY P2, R30, R29, R28, R27 ;  /* 0x0c00001c1d1e7389 */ /* 0x000064000004001b */
[----:B01----:R-:W-:Y:S01]  /*6c90*/  ENDCOLLECTIVE ;  /* 0x000000000000791b */ /* 0x003fe20003800000 */
.L_x_714:
[----:B------:R-:W-:-:S05]  /*6ca0*/  FADD.FTZ R23, R20, R23 ;  /* 0x0000001714177221 */ /* 0x000fca0000010000 */
[----:B------:R-:W-:Y:S01]  /*6cb0*/  MOV R29, R23 ;  /* 0x00000017001d7202 */ /* 0x000fe20000000f00 */
[----:B------:R-:W-:-:S07]  /*6cc0*/  IMAD.MOV.U32 R25, RZ, RZ, R30 ;  /* 0x000000ffff197224 */ /* 0x000fce00078e001e */
[----:B------:R-:W-:Y:S05]  /*6cd0*/  WARPSYNC.COLLECTIVE R26, `(.L_x_715) ;  /* 0x000000001a087348 */ /* 0x000fea0003c00000 */
[----:B------:R0:W1:Y:S02]  /*6ce0*/  SHFL.BFLY P2, R30, R29, R28, R27 ;  /* 0x0c00001c1d1e7389 */ /* 0x000064000004001b */
[----:B01----:R-:W-:Y:S01]  /*6cf0*/  ENDCOLLECTIVE ;  /* 0x000000000000791b */ /* 0x003fe20003800000 */
.L_x_715:
[----:B------:R-:W-:Y:S01]  /*6d00*/  FADD.FTZ R25, R22, R25 ;  /* 0x0000001916197221 */ /* 0x000fe20000010000 */
[----:B------:R-:W-:-:S04]  /*6d10*/  HFMA2.MMA R28, -RZ, RZ, 0, 5.9604644775390625e-08 ;  /* 0x00000001ff1c7435 */ /* 0x000fc800000001ff */
[----:B------:R-:W-:Y:S02]  /*6d20*/  MOV R29, R25 ;  /* 0x00000019001d7202 */ /* 0x000fe40000000f00 */
[----:B------:R-:W-:-:S07]  /*6d30*/  MOV R14, R30 ;  /* 0x0000001e000e7202 */ /* 0x000fce0000000f00 */
[----:B------:R-:W-:Y:S05]  /*6d40*/  WARPSYNC.COLLECTIVE R26, `(.L_x_716) ;  /* 0x000000001a087348 */ /* 0x000fea0003c00000 */
[----:B------:R0:W1:Y:S02]  /*6d50*/  SHFL.BFLY P2, R30, R29, R28, R27 ;  /* 0x0c00001c1d1e7389 */ /* 0x000064000004001b */
[----:B01----:R-:W-:Y:S01]  /*6d60*/  ENDCOLLECTIVE ;  /* 0x000000000000791b */ /* 0x003fe20003800000 */
.L_x_716:
[----:B------:R-:W-:-:S05]  /*6d70*/  FADD.FTZ R14, R23, R14 ;  /* 0x0000000e170e7221 */ /* 0x000fca0000010000 */
[----:B------:R-:W-:Y:S02]  /*6d80*/  MOV R29, R14 ;  /* 0x0000000e001d7202 */ /* 0x000fe40000000f00 */
[----:B------:R-:W-:-:S07]  /*6d90*/  MOV R24, R30 ;  /* 0x0000001e00187202 */ /* 0x000fce0000000f00 */
[----:B------:R-:W-:Y:S05]  /*6da0*/  WARPSYNC.COLLECTIVE R26, `(.L_x_717) ;  /* 0x000000001a087348 */ /* 0x000fea0003c00000 */
[----:B------:R0:W1:Y:S02]  /*6db0*/  SHFL.BFLY P2, R30, R29, R28, R27 ;  /* 0x0c00001c1d1e7389 */ /* 0x000064000004001b */
[----:B01----:R-:W-:Y:S01]  /*6dc0*/  ENDCOLLECTIVE ;  /* 0x000000000000791b */ /* 0x003fe20003800000 */
.L_x_717:
[----:B------:R-:W-:Y:S01]  /*6dd0*/  FADD.FTZ R24, R25, R24 ;  /* 0x0000001819187221 */ /* 0x000fe20000010000 */
[----:B------:R-:W-:Y:S06]  /*6de0*/  BRA `(.L_x_718) ;  /* 0xffffffe800a87947 */ /* 0x000fec000383ffff */
.L_x_697:
        /* <DEDUP_REMOVED lines=8> */
.L_x_720:
[----:B------:R-:W-:Y:S05]  /*6e70*/  BSYNC B1 ;  /* 0x0000000000017941 */ /* 0x000fea0003800000 */
.L_x_719:
[----:B------:R-:W-:Y:S01]  /*6e80*/  HFMA2.MMA R28, -RZ, RZ, 0, 4.76837158203125e-07 ;  /* 0x00000008ff1c7435 */ /* 0x000fe200000001ff */
[----:B------:R-:W-:Y:S02]  /*6e90*/  MOV R29, R15 ;  /* 0x0000000f001d7202 */ /* 0x000fe40000000f00 */
[----:B------:R-:W-:Y:S02]  /*6ea0*/  MOV R27, 0x101f ;  /* 0x0000101f001b7802 */ /* 0x000fe40000000f00 */
[----:B------:R-:W-:Y:S02]  /*6eb0*/  MOV R26, 0xffff ;  /* 0x0000ffff001a7802 */ /* 0x000fe40000000f00 */
[----:B------:R-:W-:-:S07]  /*6ec0*/  MOV R21, R30 ;  /* 0x0000001e00157202 */ /* 0x000fce0000000f00 */
[----:B------:R-:W-:Y:S05]  /*6ed0*/  WARPSYNC.COLLECTIVE R26, `(.L_x_721) ;  /* 0x000000001a087348 */ /* 0x000fea0003c00000 */
[----:B------:R0:W1:Y:S02]  /*6ee0*/  SHFL.BFLY P2, R30, R29, R28, R27 ;  /* 0x0c00001c1d1e7389 */ /* 0x000064000004001b */
[----:B01----:R-:W-:Y:S01]  /*6ef0*/  ENDCOLLECTIVE ;  /* 0x000000000000791b */ /* 0x003fe20003800000 */
.L_x_721:
[----:B------:R-:W-:-:S05]  /*6f00*/  FADD.FTZ R21, R21, R14 ;  /* 0x0000000e15157221 */ /* 0x000fca0000010000 */
[----:B------:R-:W-:Y:S01]  /*6f10*/  MOV R29, R21 ;  /* 0x00000015001d7202 */ /* 0x000fe20000000f00 */
[----:B------:R-:W-:Y:S01]  /*6f20*/  IMAD.MOV.U32 R28, RZ, RZ, 0x4 ;  /* 0x00000004ff1c7424 */ /* 0x000fe200078e00ff */
[----:B------:R-:W-:-:S07]  /*6f30*/  MOV R20, R30 ;  /* 0x0000001e00147202 */ /* 0x000fce0000000f00 */
[----:B------:R-:W-:Y:S05]  /*6f40*/  WARPSYNC.COLLECTIVE R26, `(.L_x_722) ;  /* 0x000000001a087348 */ /* 0x000fea0003c00000 */
[----:B------:R0:W1:Y:S02]  /*6f50*/  SHFL.BFLY P2, R30, R29, R28, R27 ;  /* 0x0c00001c1d1e7389 */ /* 0x000064000004001b */
[----:B01----:R-:W-:Y:S01]  /*6f60*/  ENDCOLLECTIVE ;  /* 0x000000000000791b */ /* 0x003fe20003800000 */
.L_x_722:
[----:B------:R-:W-:-:S05]  /*6f70*/  FADD.FTZ R20, R20, R15 ;  /* 0x0000000f14147221 */ /* 0x000fca0000010000 */
[----:B------:R-:W-:Y:S02]  /*6f80*/  MOV R29, R20 ;  /* 0x00000014001d7202 */ /* 0x000fe40000000f00 */
[----:B------:R-:W-:-:S07]  /*6f90*/  MOV R22, R30 ;  /* 0x0000001e00167202 */ /* 0x000fce0000000f00 */
[----:B------:R-:W-:Y:S05]  /*6fa0*/  WARPSYNC.COLLECTIVE R26, `(.L_x_723) ;  /* 0x000000001a087348 */ /* 0x000fea0003c00000 */
[----:B------:R0:W1:Y:S02]  /*6fb0*/  SHFL.BFLY P2, R30, R29, R28, R27 ;  /* 0x0c00001c1d1e7389 */ /* 0x000064000004001b */
[----:B01----:R-:W-:Y:S01]  /*6fc0*/  ENDCOLLECTIVE ;  /* 0x000000000000791b */ /* 0x003fe20003800000 */
.L_x_723:
[----:B------:R-:W-:Y:S01]  /*6fd0*/  FADD.FTZ R22, R21, R22 ;  /* 0x0000001615167221 */ /* 0x000fe20000010000 */
[----:B------:R-:W-:-:S04]  /*6fe0*/  HFMA2.MMA R28, -RZ, RZ, 0, 1.1920928955078125e-07 ;  /* 0x00000002ff1c7435 */ /* 0x000fc800000001ff */
[----:B------:R-:W-:Y:S02]  /*6ff0*/  MOV R29, R22 ;  /* 0x00000016001d7202 */ /* 0x000fe40000000f00 */
[----:B------:R-:W-:-:S07]  /*7000*/  MOV R23, R30 ;  /* 0x0000001e00177202 */ /* 0x000fce0000000f00 */
[----:B------:R-:W-:Y:S05]  /*7010*/  WARPSYNC.COLLECTIVE R26, `(.L_x_724) ;  /* 0x000000001a087348 */ /* 0x000fea0003c00000 */
[----:B------:R0:W1:Y:S02]  /*7020*/  SHFL.BFLY P2, R30, R29, R28, R27 ;  /* 0x0c00001c1d1e7389 */ /* 0x000064000004001b */
[----:B01----:R-:W-:Y:S01]  /*7030*/  ENDCOLLECTIVE ;  /* 0x000000000000791b */ /* 0x003fe20003800000 */
.L_x_724:
[----:B------:R-:W-:-:S05]  /*7040*/  FADD.FTZ R23, R20, R23 ;  /* 0x0000001714177221 */ /* 0x000fca0000010000 */
[----:B------:R-:W-:Y:S02]  /*7050*/  MOV R29, R23 ;  /* 0x00000017001d7202 */ /* 0x000fe40000000f00 */
[----:B------:R-:W-:-:S07]  /*7060*/  MOV R25, R30 ;  /* 0x0000001e00197202 */ /* 0x000fce0000000f00 */
[----:B------:R-:W-:Y:S05]  /*7070*/  WARPSYNC.COLLECTIVE R26, `(.L_x_725) ;  /* 0x000000001a087348 */ /* 0x000fea0003c00000 */
[----:B------:R0:W1:Y:S02]  /*7080*/  SHFL.BFLY P2, R30, R29, R28, R27 ;  /* 0x0c00001c1d1e7389 */ /* 0x000064000004001b */
[----:B01----:R-:W-:Y:S01]  /*7090*/  ENDCOLLECTIVE ;  /* 0x000000000000791b */ /* 0x003fe20003800000 */
.L_x_725:
[----:B------:R-:W-:Y:S01]  /*70a0*/  FADD.FTZ R25, R22, R25 ;  /* 0x0000001916197221 */ /* 0x000fe20000010000 */
[----:B------:R-:W-:-:S03]  /*70b0*/  HFMA2.MMA R28, -RZ, RZ, 0, 5.9604644775390625e-08 ;  /* 0x00000001ff1c7435 */ /* 0x000fc600000001ff */
[----:B------:R-:W-:Y:S01]  /*70c0*/  IMAD.MOV.U32 R29, RZ, RZ, R25 ;  /* 0x000000ffff1d7224 */ /* 0x000fe200078e0019 */
[----:B------:R-:W-:-:S07]  /*70d0*/  MOV R14, R30 ;  /* 0x0000001e000e7202 */ /* 0x000fce0000000f00 */
[----:B------:R-:W-:Y:S05]  /*70e0*/  WARPSYNC.COLLECTIVE R26, `(.L_x_726) ;  /* 0x000000001a087348 */ /* 0x000fea0003c00000 */
[----:B------:R0:W1:Y:S02]  /*70f0*/  SHFL.BFLY P2, R30, R29, R28, R27 ;  /* 0x0c00001c1d1e7389 */ /* 0x000064000004001b */
[----:B01----:R-:W-:Y:S01]  /*7100*/  ENDCOLLECTIVE ;  /* 0x000000000000791b */ /* 0x003fe20003800000 */
.L_x_726:
[----:B------:R-:W-:-:S05]  /*7110*/  FADD.FTZ R14, R23, R14 ;  /* 0x0000000e170e7221 */ /* 0x000fca0000010000 */
[----:B------:R-:W-:Y:S02]  /*7120*/  MOV R29, R14 ;  /* 0x0000000e001d7202 */ /* 0x000fe40000000f00 */
[----:B------:R-:W-:-:S07]  /*7130*/  MOV R24, R30 ;  /* 0x0000001e00187202 */ /* 0x000fce0000000f00 */
[----:B------:R-:W-:Y:S05]  /*7140*/  WARPSYNC.COLLECTIVE R26, `(.L_x_727) ;  /* 0x000000001a087348 */ /* 0x000fea0003c00000 */
[----:B------:R0:W1:Y:S02]  /*7150*/  SHFL.BFLY P2, R30, R29, R28, R27 ;  /* 0x0c00001c1d1e7389 */ /* 0x000064000004001b */
[----:B01----:R-:W-:Y:S01]  /*7160*/  ENDCOLLECTIVE ;  /* 0x000000000000791b */ /* 0x003fe20003800000 */
.L_x_727:
[----:B------:R-:W-:Y:S01]  /*7170*/  FADD.FTZ R24, R25, R24 ;  /* 0x0000001819187221 */ /* 0x000fe20000010000 */
[----:B------:R-:W-:Y:S06]  /*7180*/  BRA `(.L_x_728) ;  /* 0xffffffe800647947 */ /* 0x000fec000383ffff */
.L_x_698:
[----:B------:R-:W-:Y:S01]  /*7190*/  BSSY B0, `(.L_x_729) ;  /* 0x0000008000007945 */ /* 0x000fe20003800000 */
[----:B-1----:R-:W-:Y:S02]  /*71a0*/  MOV R29, R16 ;  /* 0x00000010001d7202 */ /* 0x002fe40000000f00 */
[----:B------:R-:W-:Y:S02]  /*71b0*/  MOV R28, 0x8 ;  /* 0x00000008001c7802 */ /* 0x000fe40000000f00 */
[----:B------:R-:W-:Y:S02]  /*71c0*/  MOV R27, 0x101f ;  /* 0x0000101f001b7802 */ /* 0x000fe40000000f00 */
[----:B------:R-:W-:-:S07]  /*71d0*/  MOV R26, 0xffff ;  /* 0x0000ffff001a7802 */ /* 0x000fce0000000f00 */
[----:B0-2---:R-:W-:Y:S05]  /*71e0*/  WARPSYNC.COLLECTIVE R26, `(.L_x_730) ;  /* 0x000000001a087348 */ /* 0x005fea0003c00000 */
[----:B------:R1:W3:Y:S02]  /*71f0*/  SHFL.BFLY P2, R30, R29, R28, R27 ;  /* 0x0c00001c1d1e7389 */ /* 0x0002e4000004001b */
[----:B0123--:R-:W-:Y:S01]  /*7200*/  ENDCOLLECTIVE ;  /* 0x000000000000791b */ /* 0x00ffe20003800000 */
.L_x_730:
[----:B------:R-:W-:Y:S05]  /*7210*/  BSYNC B0 ;  /* 0x0000000000007941 */ /* 0x000fea0003800000 */
.L_x_729:
[----:B------:R-:W-:Y:S01]  /*7220*/  HFMA2.MMA R28, -RZ, RZ, 0, 4.76837158203125e-07 ;  /* 0x00000008ff1c7435 */ /* 0x000fe200000001ff */
[----:B------:R-:W-:Y:S01]  /*7230*/  IMAD.MOV.U32 R29, RZ, RZ, R14 ;  /* 0x000000ffff1d7224 */ /* 0x000fe200078e000e */
[----:B------:R-:W-:Y:S01]  /*7240*/  MOV R27, 0x101f ;  /* 0x0000101f001b7802 */ /* 0x000fe20000000f00 */
[----:B------:R-:W-:Y:S01]  /*7250*/  @!P0 VIADD R18, R15, 0x14 ;  /* 0x000000140f128836 */ /* 0x000fe20000000000 */
[----:B------:R-:W-:Y:S01]  /*7260*/  MOV R26, 0xffff ;  /* 0x0000ffff001a7802 */ /* 0x000fe20000000f00 */
[----:B------:R-:W-:Y:S01]  /*7270*/  HFMA2.MMA R32, -RZ, RZ, 0, 0 ;  /* 0x00000000ff207435 */ /* 0x000fe200000001ff */
[----:B------:R-:W-:Y:S02]  /*7280*/  MOV R17, R30 ;  /* 0x0000001e00117202 */ /* 0x000fe40000000f00 */
[----:B------:R-:W-:-:S08]  /*7290*/  @!P0 SHF.L.U32 R19, R10, 0x1, RZ ;  /* 0x000000010a138819 */ /* 0x000fd000000006ff */
[----:B------:R-:W-:Y:S05]  /*72a0*/  WARPSYNC.COLLECTIVE R26, `(.L_x_731) ;  /* 0x000000001a087348 */ /* 0x000fea0003c00000 */
[----:B------:R0:W1:Y:S02]  /*72b0*/  SHFL.BFLY P2, R30, R29, R28, R27 ;  /* 0x0c00001c1d1e7389 */ /* 0x000064000004001b */
[----:B01----:R-:W-:Y:S01]  /*72c0*/  ENDCOLLECTIVE ;  /* 0x000000000000791b */ /* 0x003fe20003800000 */
.L_x_731:
[----:B------:R-:W-:Y:S01]  /*72d0*/  @!P0 LEA R23, R10, UR4, 0x7 ;  /* 0x000000040a178c11 */ /* 0x000fe2000f8e38ff */
[----:B------:R-:W-:Y:S01]  /*72e0*/  FADD.FTZ R25, R17, R16 ;  /* 0x0000001011197221 */ /* 0x000fe20000010000 */
[----:B------:R-:W-:Y:S02]  /*72f0*/  @!P0 LOP3.LUT R18, R18, R19, RZ, 0x3c, !PT ;  /* 0x0000001312128212 */ /* 0x000fe400078e3cff */
[----:B------:R-:W-:Y:S02]  /*7300*/  MOV R34, RZ ;  /* 0x000000ff00227202 */ /* 0x000fe40000000f00 */
[----:B------:R-:W-:Y:S02]  /*7310*/  @!P0 LEA R18, R18, R23, 0x2 ;  /* 0x0000001712128211 */ /* 0x000fe400078e10ff */
[C---:B------:R-:W-:Y:S02]  /*7320*/  @!P0 SHF.L.U32 R22, R10.reuse, 0x1, RZ ;  /* 0x000000010a168819 */ /* 0x040fe400000006ff */
[----:B------:R-:W-:Y:S01]  /*7330*/  @!P0 LEA R24, R10, UR4, 0x7 ;  /* 0x000000040a188c11 */ /* 0x000fe2000f8e38ff */
[----:B------:R0:W1:Y:S01]  /*7340*/  @!P0 LDS R20, [R18] ;  /* 0x0000000012148984 */ /* 0x0000620000000800 */
[----:B------:R-:W-:Y:S01]  /*7350*/  MOV R23, RZ ;  /* 0x000000ff00177202 */ /* 0x000fe20000000f00 */
[----:B------:R-:W-:Y:S01]  /*7360*/  HFMA2.MMA R28, -RZ, RZ, 0, 2.384185791015625e-07 ;  /* 0x00000004ff1c7435 */ /* 0x000fe200000001ff */
[----:B------:R-:W-:Y:S01]  /*7370*/  MOV R29, R25 ;  /* 0x00000019001d7202 */ /* 0x000fe20000000f00 */
[----:B------:R0:W2:Y:S01]  /*7380*/  @!P0 LDS R21, [R18+0x500] ;  /* 0x0005000012158984 */ /* 0x0000a20000000800 */
[----:B------:R-:W-:-:S08]  /*7390*/  FADD.FTZ R17, R30, R14 ;  /* 0x0000000e1e117221 */ /* 0x000fd00000010000 */
[----:B012---:R-:W-:Y:S05]  /*73a0*/  WARPSYNC.COLLECTIVE R26, `(.L_x_732) ;  /* 0x000000001a087348 */ /* 0x007fea0003c00000 */
[----:B------:R3:W4:Y:S02]  /*73b0*/  SHFL.BFLY P2, R30, R29, R28, R27 ;  /* 0x0c00001c1d1e7389 */ /* 0x000724000004001b */
[----:B01234-:R-:W-:Y:S01]  /*73c0*/  ENDCOLLECTIVE ;  /* 0x000000000000791b */ /* 0x01ffe20003800000 */
.L_x_732:
[----:B------:R-:W-:Y:S02]  /*73d0*/  MOV R29, R17 ;  /* 0x00000011001d7202 */ /* 0x000fe40000000f00 */
[----:B------:R-:W-:-:S07]  /*73e0*/  MOV R16, R30 ;  /* 0x0000001e00107202 */ /* 0x000fce0000000f00 */
[----:B------:R-:W-:Y:S05]  /*73f0*/  WARPSYNC.COLLECTIVE R26, `(.L_x_733) ;  /* 0x000000001a087348 */ /* 0x000fea0003c00000 */
[----:B------:R0:W1:Y:S02]  /*7400*/  SHFL.BFLY P2, R30, R29, R28, R27 ;  /* 0x0c00001c1d1e7389 */ /* 0x000064000004001b */
[----:B01----:R-:W-:Y:S01]  /*7410*/  ENDCOLLECTIVE ;  /* 0x000000000000791b */ /* 0x003fe20003800000 */
.L_x_733:
[----:B------:R-:W-:Y:S01]  /*7420*/  @!P0 MOV R32, R20 ;  /* 0x0000001400208202 */ /* 0x000fe20000000f00 */
[----:B------:R-:W-:Y:S01]  /*7430*/  FADD.FTZ R19, R25, R16 ;  /* 0x0000001019137221 */ /* 0x000fe20000010000 */
[----:B------:R-:W-:Y:S01]  /*7440*/  @!P0 IMAD.MOV.U32 R34, RZ, RZ, R21 ;  /* 0x000000ffff228224 */ /* 0x000fe200078e0015 */
[----:B------:R-:W-:-:S04]  /*7450*/  @!P0 IADD3 R21, R15, 0x28, RZ ;  /* 0x000000280f158810 */ /* 0x000fc80007ffe0ff */
[----:B------:R-:W-:Y:S01]  /*7460*/  @!P0 LOP3.LUT R21, R21, R22, RZ, 0x3c, !PT ;  /* 0x0000001615158212 */ /* 0x000fe200078e3cff */
[----:B------:R-:W-:Y:S01]  /*7470*/  HFMA2.MMA R28, -RZ, RZ, 0, 1.1920928955078125e-07 ;  /* 0x00000002ff1c7435 */ /* 0x000fe200000001ff */
[----:B------:R-:W-:-:S03]  /*7480*/  MOV R29, R19 ;  /* 0x00000013001d7202 */ /* 0x000fc60000000f00 */
[----:B------:R-:W-:Y:S01]  /*7490*/  @!P0 IMAD R22, R21, 0x4, R24 ;  /* 0x0000000415168824 */ /* 0x000fe200078e0218 */
[----:B------:R-:W-:-:S04]  /*74a0*/  HFMA2.MMA R24, -RZ, RZ, 0, 0 ;  /* 0x00000000ff187435 */ /* 0x000fc800000001ff */
[----:B------:R0:W1:Y:S01]  /*74b0*/  @!P0 LDS R37, [R22] ;  /* 0x0000000016258984 */ /* 0x0000620000000800 */
[----:B------:R-:W-:-:S03]  /*74c0*/  FADD.FTZ R14, R17, R30 ;  /* 0x0000001e110e7221 */ /* 0x000fc60000010000 */
[----:B------:R0:W2:Y:S04]  /*74d0*/  @!P0 LDS R38, [R22+0x500] ;  /* 0x0005000016268984 */ /* 0x0000a80000000800 */
[----:B012---:R-:W-:Y:S05]  /*74e0*/  WARPSYNC.COLLECTIVE R26, `(.L_x_734) ;  /* 0x000000001a087348 */ /* 0x007fea0003c00000 */
[----:B------:R3:W4:Y:S02]  /*74f0*/  SHFL.BFLY P2, R30, R29, R28, R27 ;  /* 0x0c00001c1d1e7389 */ /* 0x000724000004001b */
[----:B01234-:R-:W-:Y:S01]  /*7500*/  ENDCOLLECTIVE ;  /* 0x000000000000791b */ /* 0x01ffe20003800000 */
.L_x_734:
[----:B------:R-:W-:Y:S02]  /*7510*/  MOV R29, R14 ;  /* 0x0000000e001d7202 */ /* 0x000fe40000000f00 */
[----:B------:R-:W-:-:S07]  /*7520*/  MOV R16, R30 ;  /* 0x0000001e00107202 */ /* 0x000fce0000000f00 */
[----:B------:R-:W-:Y:S05]  /*7530*/  WARPSYNC.COLLECTIVE R26, `(.L_x_735) ;  /* 0x000000001a087348 */ /* 0x000fea0003c00000 */
[----:B------:R0:W1:Y:S02]  /*7540*/  SHFL.BFLY P2, R30, R29, R28, R27 ;  /* 0x0c00001c1d1e7389 */ /* 0x000064000004001b */
[----:B01----:R-:W-:Y:S01]  /*7550*/  ENDCOLLECTIVE ;  /* 0x000000000000791b */ /* 0x003fe20003800000 */
.L_x_735:
[----:B------:R-:W-:Y:S01]  /*7560*/  FADD.FTZ R16, R19, R16 ;  /* 0x0000001013107221 */ /* 0x000fe20000010000 */
[----:B------:R-:W-:Y:S01]  /*7570*/  @!P0 MOV R24, R37 ;  /* 0x0000002500188202 */ /* 0x000fe20000000f00 */
[----:B------:R-:W-:Y:S01]  /*7580*/  @!P0 IMAD.MOV.U32 R23, RZ, RZ, R38 ;  /* 0x000000ffff178224 */ /* 0x000fe200078e0026 */
[----:B------:R-:W-:Y:S02]  /*7590*/  HFMA2.MMA R28, -RZ, RZ, 0, 5.9604644775390625e-08 ;  /* 0x00000001ff1c7435 */ /* 0x000fe400000001ff */
[----:B------:R-:W-:Y:S01]  /*75a0*/  MOV R29, R16 ;  /* 0x00000010001d7202 */ /* 0x000fe20000000f00 */
[----:B------:R-:W-:-:S08]  /*75b0*/  FADD.FTZ R17, R14, R30 ;  /* 0x0000001e0e117221 */ /* 0x000fd00000010000 */
[----:B------:R-:W-:Y:S05]  /*75c0*/  WARPSYNC.COLLECTIVE R26, `(.L_x_736) ;  /* 0x000000001a087348 */ /* 0x000fea0003c00000 */
[----:B------:R0:W1:Y:S02]  /*75d0*/  SHFL.BFLY P2, R30, R29, R28, R27 ;  /* 0x0c00001c1d1e7389 */ /* 0x000064000004001b */
[----:B01----:R-:W-:Y:S01]  /*75e0*/  ENDCOLLECTIVE ;  /* 0x000000000000791b */ /* 0x003fe20003800000 */
.L_x_736:
[----:B------:R-:W-:Y:S02]  /*75f0*/  MOV R29, R17 ;  /* 0x00000011001d7202 */ /* 0x000fe40000000f00 */
[----:B------:R-:W-:-:S07]  /*7600*/  MOV R19, R30 ;  /* 0x0000001e00137202 */ /* 0x000fce0000000f00 */
[----:B------:R-:W-:Y:S05]  /*7610*/  WARPSYNC.COLLECTIVE R26, `(.L_x_737) ;  /* 0x000000001a087348 */ /* 0x000fea0003c00000 */
[----:B------:R0:W1:Y:S02]  /*7620*/  SHFL.BFLY P2, R30, R29, R28, R27 ;  /* 0x0c00001c1d1e7389 */ /* 0x000064000004001b */
[----:B01----:R-:W-:Y:S01]  /*7630*/  ENDCOLLECTIVE ;  /* 0x000000000000791b */ /* 0x003fe20003800000 */
.L_x_737:
[----:B------:R-:W-:Y:S01]  /*7640*/  FADD.FTZ R16, R16, R19 ;  /* 0x0000001310107221 */ /* 0x000fe20000010000 */
[----:B------:R-:W-:Y:S01]  /*7650*/  HFMA2.MMA R28, -RZ, RZ, 0, 4.76837158203125e-07 ;  /* 0x00000008ff1c7435 */ /* 0x000fe200000001ff */
[----:B------:R-:W-:Y:S02]  /*7660*/  MOV R29, R32 ;  /* 0x00000020001d7202 */ /* 0x000fe40000000f00 */
[----:B------:R-:W-:-:S08]  /*7670*/  MOV R14, R30 ;  /* 0x0000001e000e7202 */ /* 0x000fd00000000f00 */
[----:B------:R-:W-:Y:S05]  /*7680*/  WARPSYNC.COLLECTIVE R26, `(.L_x_738) ;  /* 0x000000001a087348 */ /* 0x000fea0003c00000 */
[----:B------:R0:W1:Y:S02]  /*7690*/  SHFL.BFLY P2, R30, R29, R28, R27 ;  /* 0x0c00001c1d1e7389 */ /* 0x000064000004001b */
[----:B01----:R-:W-:Y:S01]  /*76a0*/  ENDCOLLECTIVE ;  /* 0x000000000000791b */ /* 0x003fe20003800000 */
.L_x_738:
[----:B------:R-:W-:Y:S01]  /*76b0*/  FADD.FTZ R44, R17, R14 ;  /* 0x0000000e112c7221 */ /* 0x000fe20000010000 */
[----:B------:R-:W-:Y:S01]  /*76c0*/  IMAD.MOV.U32 R29, RZ, RZ, R34 ;  /* 0x000000ffff1d7224 */ /* 0x000fe200078e0022 */
[----:B------:R-:W-:-:S07]  /*76d0*/  MOV R31, R30 ;  /* 0x0000001e001f7202 */ /* 0x000fce0000000f00 */
[----:B------:R-:W-:Y:S05]  /*76e0*/  WARPSYNC.COLLECTIVE R26, `(.L_x_739) ;  /* 0x000000001a087348 */ /* 0x000fea0003c00000 */
[----:B------:R0:W1:Y:S02]  /*76f0*/  SHFL.BFLY P2, R30, R29, R28, R27 ;  /* 0x0c00001c1d1e7389 */ /* 0x000064000004001b */
[----:B01----:R-:W-:Y:S01]  /*7700*/  ENDCOLLECTIVE ;  /* 0x000000000000791b */ /* 0x003fe20003800000 */
.L_x_739:
[----:B------:R-:W-:Y:S01]  /*7710*/  FADD.FTZ R31, R31, R32 ;  /* 0x000000201f1f7221 */ /* 0x000fe20000010000 */
[----:B------:R-:W-:-:S04]  /*7720*/  HFMA2.MMA R28, -RZ, RZ, 0, 2.384185791015625e-07 ;  /* 0x00000004ff1c7435 */ /* 0x000fc800000001ff */
[----:B------:R-:W-:Y:S02]  /*7730*/  MOV R29, R31 ;  /* 0x0000001f001d7202 */ /* 0x000fe40000000f00 */
[----:B------:R-:W-:-:S07]  /*7740*/  MOV R33, R30 ;  /* 0x0000001e00217202 */ /* 0x000fce0000000f00 */
[----:B------:R-:W-:Y:S05]  /*7750*/  WARPSYNC.COLLECTIVE R26, `(.L_x_740) ;  /* 0x000000001a087348 */ /* 0x000fea0003c00000 */
[----:B------:R0:W1:Y:S02]  /*7760*/  SHFL.BFLY P2, R30, R29, R28, R27 ;  /* 0x0c00001c1d1e7389 */ /* 0x000064000004001b */
[----:B01----:R-:W-:Y:S01]  /*7770*/  ENDCOLLECTIVE ;  /* 0x000000000000791b */ /* 0x003fe20003800000 */
.L_x_740:
[----:B------:R-:W-:-:S05]  /*7780*/  FADD.FTZ R33, R33, R34 ;  /* 0x0000002221217221 */ /* 0x000fca0000010000 */
[----:B------:R-:W-:Y:S02]  /*7790*/  MOV R29, R33 ;  /* 0x00000021001d7202 */ /* 0x000fe40000000f00 */
[----:B------:R-:W-:-:S07]  /*77a0*/  MOV R20, R30 ;  /* 0x0000001e00147202 */ /* 0x000fce0000000f00 */
[----:B------:R-:W-:Y:S05]  /*77b0*/  WARPSYNC.COLLECTIVE R26, `(.L_x_741) ;  /* 0x000000001a087348 */ /* 0x000fea0003c00000 */
[----:B------:R0:W1:Y:S02]  /*77c0*/  SHFL.BFLY P2, R30, R29, R28, R27 ;  /* 0x0c00001c1d1e7389 */ /* 0x000064000004001b */
[----:B01----:R-:W-:Y:S01]  /*77d0*/  ENDCOLLECTIVE ;  /* 0x000000000000791b */ /* 0x003fe20003800000 */
.L_x_741:
[----:B------:R-:W-:Y:S01]  /*77e0*/  FADD.FTZ R35, R31, R20 ;  /* 0x000000141f237221 */ /* 0x000fe20000010000 */
[----:B------:R-:W-:-:S04]  /*77f0*/  HFMA2.MMA R28, -RZ, RZ, 0, 1.1920928955078125e-07 ;  /* 0x00000002ff1c7435 */ /* 0x000fc800000001ff */
[----:B------:R-:W-:Y:S02]  /*7800*/  MOV R29, R35 ;  /* 0x00000023001d7202 */ /* 0x000fe40000000f00 */
[----:B------:R-:W-:-:S07]  /*7810*/  MOV R36, R30 ;  /* 0x0000001e00247202 */ /* 0x000fce0000000f00 */
[----:B------:R-:W-:Y:S05]  /*7820*/  WARPSYNC.COLLECTIVE R26, `(.L_x_742) ;  /* 0x000000001a087348 */ /* 0x000fea0003c00000 */
[----:B------:R0:W1:Y:S02]  /*7830*/  SHFL.BFLY P2, R30, R29, R28, R27 ;  /* 0x0c00001c1d1e7389 */ /* 0x000064000004001b */
[----:B01----:R-:W-:Y:S01]  /*7840*/  ENDCOLLECTIVE ;  /* 0x000000000000791b */ /* 0x003fe20003800000 */
.L_x_742:
[----:B------:R-:W-:-:S05]  /*7850*/  FADD.FTZ R36, R33, R36 ;  /* 0x0000002421247221 */ /* 0x000fca0000010000 */
[----:B------:R-:W-:Y:S02]  /*7860*/  MOV R29, R36 ;  /* 0x00000024001d7202 */ /* 0x000fe40000000f00 */
[----:B------:R-:W-:-:S07]  /*7870*/  MOV R18, R30 ;  /* 0x0000001e00127202 */ /* 0x000fce0000000f00 */
[----:B------:R-:W-:Y:S05]  /*7880*/  WARPSYNC.COLLECTIVE R26, `(.L_x_743) ;  /* 0x000000001a087348 */ /* 0x000fea0003c00000 */
[----:B------:R0:W1:Y:S02]  /*7890*/  SHFL.BFLY P2, R30, R29, R28, R27 ;  /* 0x0c00001c1d1e7389 */ /* 0x000064000004001b */
[----:B01----:R-:W-:Y:S01]  /*78a0*/  ENDCOLLECTIVE ;  /* 0x000000000000791b */ /* 0x003fe20003800000 */
.L_x_743:
[----:B------:R-:W-:Y:S01]  /*78b0*/  FADD.FTZ R35, R35, R18 ;  /* 0x0000001223237221 */ /* 0x000fe20000010000 */
[----:B------:R-:W-:Y:S02]  /*78c0*/  HFMA2.MMA R18, -RZ, RZ, 0, 0 ;  /* 0x00000000ff127435 */ /* 0x000fe400000001ff */
[----:B------:R-:W-:Y:S02]  /*78d0*/  HFMA2.MMA R28, -RZ, RZ, 0, 5.9604644775390625e-08 ;  /* 0x00000001ff1c7435 */ /* 0x000fe400000001ff */
[----:B------:R-:W-:Y:S02]  /*78e0*/  MOV R29, R35 ;  /* 0x00000023001d7202 */ /* 0x000fe40000000f00 */
[----:B------:R-:W-:-:S07]  /*78f0*/  MOV R21, R30 ;  /* 0x0000001e00157202 */ /* 0x000fce0000000f00 */
[----:B------:R-:W-:Y:S05]  /*7900*/  WARPSYNC.COLLECTIVE R26, `(.L_x_744) ;  /* 0x000000001a087348 */ /* 0x000fea0003c00000 */
[----:B------:R0:W1:Y:S02]  /*7910*/  SHFL.BFLY P2, R30, R29, R28, R27 ;  /* 0x0c00001c1d1e7389 */ /* 0x000064000004001b */
[----:B01----:R-:W-:Y:S01]  /*7920*/  ENDCOLLECTIVE ;  /* 0x000000000000791b */ /* 0x003fe20003800000 */
.L_x_744:
[----:B------:R-:W-:Y:S01]  /*7930*/  FADD.FTZ R36, R36, R21 ;  /* 0x0000001524247221 */ /* 0x000fe20000010000 */
[----:B------:R-:W-:-:S04]  /*7940*/  HFMA2.MMA R21, -RZ, RZ, 0, 0 ;  /* 0x00000000ff157435 */ /* 0x000fc800000001ff */
[----:B------:R-:W-:Y:S02]  /*7950*/  MOV R29, R36 ;  /* 0x00000024001d7202 */ /* 0x000fe40000000f00 */
[----:B------:R-:W-:-:S07]  /*7960*/  MOV R34, R30 ;  /* 0x0000001e00227202 */ /* 0x000fce0000000f00 */
[----:B------:R-:W-:Y:S05]  /*7970*/  WARPSYNC.COLLECTIVE R26, `(.L_x_745) ;  /* 0x000000001a087348 */ /* 0x000fea0003c00000 */
[----:B------:R0:W1:Y:S02]  /*7980*/  SHFL.BFLY P2, R30, R29, R28, R27 ;  /* 0x0c00001c1d1e7389 */ /* 0x000064000004001b */
[----:B01----:R-:W-:Y:S01]  /*7990*/  ENDCOLLECTIVE ;  /* 0x000000000000791b */ /* 0x003fe20003800000 */
.L_x_745:
[----:B------:R-:W-:Y:S01]  /*79a0*/  FADD.FTZ R34, R35, R34 ;  /* 0x0000002223227221 */ /* 0x000fe20000010000 */
[----:B------:R-:W-:Y:S01]  /*79b0*/  HFMA2.MMA R28, -RZ, RZ, 0, 4.76837158203125e-07 ;  /* 0x00000008ff1c7435 */ /* 0x000fe200000001ff */
[----:B------:R-:W-:Y:S02]  /*79c0*/  MOV R29, R24 ;  /* 0x00000018001d7202 */ /* 0x000fe40000000f00 */
[----:B------:R-:W-:-:S08]  /*79d0*/  MOV R33, R30 ;  /* 0x0000001e00217202 */ /* 0x000fd00000000f00 */
[----:B------:R-:W-:Y:S05]  /*79e0*/  WARPSYNC.COLLECTIVE R26, `(.L_x_746) ;  /* 0x000000001a087348 */ /* 0x000fea0003c00000 */
[----:B------:R0:W1:Y:S02]  /*79f0*/  SHFL.BFLY P2, R30, R29, R28, R27 ;  /* 0x0c00001c1d1e7389 */ /* 0x000064000004001b */
[----:B01----:R-:W-:Y:S01]  /*7a00*/  ENDCOLLECTIVE ;  /* 0x000000000000791b */ /* 0x003fe20003800000 */
.L_x_746:
[----:B------:R-:W-:Y:S01]  /*7a10*/  FADD.FTZ R33, R36, R33 ;  /* 0x0000002124217221 */ /* 0x000fe20000010000 */
[----:B------:R-:W-:Y:S01]  /*7a20*/  IMAD.MOV.U32 R29, RZ, RZ, R23 ;  /* 0x000000ffff1d7224 */ /* 0x000fe200078e0017 */
[----:B------:R-:W-:-:S07]  /*7a30*/  MOV R37, R30 ;  /* 0x0000001e00257202 */ /* 0x000fce0000000f00 */
[----:B------:R-:W-:Y:S05]  /*7a40*/  WARPSYNC.COLLECTIVE R26, `(.L_x_747) ;  /* 0x000000001a087348 */ /* 0x000fea0003c00000 */
[----:B------:R0:W1:Y:S02]  /*7a50*/  SHFL.BFLY P2, R30, R29, R28, R27 ;  /* 0x0c00001c1d1e7389 */ /* 0x000064000004001b */
[----:B01----:R-:W-:Y:S01]  /*7a60*/  ENDCOLLECTIVE ;  /* 0x000000000000791b */ /* 0x003fe20003800000 */
.L_x_747:
[----:B------:R-:W-:Y:S01]  /*7a70*/  FADD.FTZ R25, R37, R24 ;  /* 0x0000001825197221 */ /* 0x000fe20000010000 */
[----:B------:R-:W-:Y:S01]  /*7a80*/  @!P0 SHF.L.U32 R24, R10, 0x1, RZ ;  /* 0x000000010a188819 */ /* 0x000fe200000006ff */
[----:B------:R-:W-:-:S03]  /*7a90*/  HFMA2.MMA R28, -RZ, RZ, 0, 2.384185791015625e-07 ;  /* 0x00000004ff1c7435 */ /* 0x000fc600000001ff */
[----:B------:R-:W-:Y:S02]  /*7aa0*/  MOV R29, R25 ;  /* 0x00000019001d7202 */ /* 0x000fe40000000f00 */
[----:B------:R-:W-:-:S07]  /*7ab0*/  MOV R38, R30 ;  /* 0x0000001e00267202 */ /* 0x000fce0000000f00 */
[----:B------:R-:W-:Y:S05]  /*7ac0*/  WARPSYNC.COLLECTIVE R26, `(.L_x_748) ;  /* 0x000000001a087348 */ /* 0x000fea0003c00000 */
[----:B------:R0:W1:Y:S02]  /*7ad0*/  SHFL.BFLY P2, R30, R29, R28, R27 ;  /* 0x0c00001c1d1e7389 */ /* 0x000064000004001b */
[----:B01----:R-:W-:Y:S01]  /*7ae0*/  ENDCOLLECTIVE ;  /* 0x000000000000791b */ /* 0x003fe20003800000 */
.L_x_748:
[----:B------:R-:W-:Y:S01]  /*7af0*/  FADD.FTZ R32, R38, R23 ;  /* 0x0000001726207221 */ /* 0x000fe20000010000 */
[----:B------:R-:W-:-:S04]  /*7b00*/  @!P0 IADD3 R23, R15, 0x3c, RZ ;  /* 0x0000003c0f178810 */ /* 0x000fc80007ffe0ff */
[----:B------:R-:W-:Y:S02]  /*7b10*/  @!P0 LOP3.LUT R23, R23, R24, RZ, 0x3c, !PT ;  /* 0x0000001817178212 */ /* 0x000fe400078e3cff */
[----:B------:R-:W-:Y:S02]  /*7b20*/  MOV R29, R32 ;  /* 0x00000020001d7202 */ /* 0x000fe40000000f00 */
[----:B------:R-:W-:-:S07]  /*7b30*/  MOV R38, R30 ;  /* 0x0000001e00267202 */ /* 0x000fce0000000f00 */
[----:B------:R-:W-:Y:S05]  /*7b40*/  WARPSYNC.COLLECTIVE R26, `(.L_x_749) ;  /* 0x000000001a087348 */ /* 0x000fea0003c00000 */
[----:B------:R0:W1:Y:S02]  /*7b50*/  SHFL.BFLY P2, R30, R29, R28, R27 ;  /* 0x0c00001c1d1e7389 */ /* 0x000064000004001b */
[----:B01----:R-:W-:Y:S01]  /*7b60*/  ENDCOLLECTIVE ;  /* 0x000000000000791b */ /* 0x003fe20003800000 */
.L_x_749:
        /* <DEDUP_REMOVED lines=10> */
.L_x_750:
[----:B------:R0:W1:Y:S04]  /*7c10*/  @!P0 LDS R22, [R39] ;  /* 0x0000000027168984 */ /* 0x0000680000000800 */
[----:B------:R0:W2:Y:S01]  /*7c20*/  @!P0 LDS R20, [R39+0x500] ;  /* 0x0005000027148984 */ /* 0x0000a20000000800 */
[----:B------:R-:W-:Y:S02]  /*7c30*/  MOV R29, R37 ;  /* 0x00000025001d7202 */ /* 0x000fe40000000f00 */
[----:B------:R-:W-:-:S07]  /*7c40*/  MOV R23, R30 ;  /* 0x0000001e00177202 */ /* 0x000fce0000000f00 */
[----:B012---:R-:W-:Y:S05]  /*7c50*/  WARPSYNC.COLLECTIVE R26, `(.L_x_751) ;  /* 0x000000001a087348 */ /* 0x007fea0003c00000 */
[----:B------:R3:W4:Y:S02]  /*7c60*/  SHFL.BFLY P2, R30, R29, R28, R27 ;  /* 0x0c00001c1d1e7389 */ /* 0x000724000004001b */
[----:B01234-:R-:W-:Y:S01]  /*7c70*/  ENDCOLLECTIVE ;  /* 0x000000000000791b */ /* 0x01ffe20003800000 */
.L_x_751:
        /* <DEDUP_REMOVED lines=9> */
.L_x_752:
[----:B------:R-:W-:Y:S01]  /*7d10*/  ISETP.NE.AND P0, PT, R10, RZ, PT ;  /* 0x000000ff0a00720c */ /* 0x000fe20003f05270 */
[----:B------:R-:W-:-:S05]  /*7d20*/  FADD.FTZ R37, R37, R24 ;  /* 0x0000001825257221 */ /* 0x000fca0000010000 */
[----:B------:R-:W-:-:S07]  /*7d30*/  MOV R29, R37 ;  /* 0x00000025001d7202 */ /* 0x000fce0000000f00 */
[----:B------:R-:W0:Y:S01]  /*7d40*/  @!P0 LDC.64 R24, c[0x0][0x218] ;  /* 0x00008600ff188b82 */ /* 0x000e220000000a00 */
[----:B------:R-:W-:Y:S02]  /*7d50*/  @!P0 F2FP.BF16.F32.PACK_AB R44, RZ, R44 ;  /* 0x0000002cff2c823e */ /* 0x000fe400000010ff */
[----:B------:R-:W-:-:S07]  /*7d60*/  MOV R39, R30 ;  /* 0x0000001e00277202 */ /* 0x000fce0000000f00 */
[----:B0-----:R-:W-:Y:S05]  /*7d70*/  WARPSYNC.COLLECTIVE R26, `(.L_x_753) ;  /* 0x000000001a087348 */ /* 0x001fea0003c00000 */
[----:B------:R1:W2:Y:S02]  /*7d80*/  SHFL.BFLY P2, R30, R29, R28, R27 ;  /* 0x0c00001c1d1e7389 */ /* 0x0002a4000004001b */
[----:B012---:R-:W-:Y:S01]  /*7d90*/  ENDCOLLECTIVE ;  /* 0x000000000000791b */ /* 0x007fe20003800000 */
.L_x_753:
[----:B------:R-:W-:Y:S01]  /*7da0*/  FADD.FTZ R38, R38, R39 ;  /* 0x0000002726267221 */ /* 0x000fe20000010000 */
[----:B------:R-:W-:Y:S01]  /*7db0*/  HFMA2.MMA R28, -RZ, RZ, 0, 4.76837158203125e-07 ;  /* 0x00000008ff1c7435 */ /* 0x000fe200000001ff */
[----:B------:R-:W-:Y:S02]  /*7dc0*/  MOV R29, R21 ;  /* 0x00000015001d7202 */ /* 0x000fe40000000f00 */
[----:B------:R-:W-:-:S08]  /*7dd0*/  MOV R40, R30 ;  /* 0x0000001e00287202 */ /* 0x000fd00000000f00 */
[----:B------:R-:W-:Y:S05]  /*7de0*/  WARPSYNC.COLLECTIVE R26, `(.L_x_754) ;  /* 0x000000001a087348 */ /* 0x000fea0003c00000 */
[----:B------:R0:W1:Y:S02]  /*7df0*/  SHFL.BFLY P2, R30, R29, R28, R27 ;  /* 0x0c00001c1d1e7389 */ /* 0x000064000004001b */
[----:B01----:R-:W-:Y:S01]  /*7e00*/  ENDCOLLECTIVE ;  /* 0x000000000000791b */ /* 0x003fe20003800000 */
.L_x_754:
[----:B------:R-:W-:Y:S01]  /*7e10*/  FADD.FTZ R37, R37, R40 ;  /* 0x0000002825257221 */ /* 0x000fe20000010000 */
[----:B------:R-:W-:Y:S01]  /*7e20*/  IMAD.MOV.U32 R29, RZ, RZ, R18 ;  /* 0x000000ffff1d7224 */ /* 0x000fe200078e0012 */
[----:B------:R-:W-:-:S07]  /*7e30*/  MOV R42, R30 ;  /* 0x0000001e002a7202 */ /* 0x000fce0000000f00 */
[----:B------:R-:W-:Y:S05]  /*7e40*/  WARPSYNC.COLLECTIVE R26, `(.L_x_755) ;  /* 0x000000001a087348 */ /* 0x000fea0003c00000 */
[----:B------:R0:W1:Y:S02]  /*7e50*/  SHFL.BFLY P2, R30, R29, R28, R27 ;  /* 0x0c00001c1d1e7389 */ /* 0x000064000004001b */
[----:B01----:R-:W-:Y:S01]  /*7e60*/  ENDCOLLECTIVE ;  /* 0x000000000000791b */ /* 0x003fe20003800000 */
.L_x_755:
[----:B------:R-:W-:Y:S01]  /*7e70*/  FADD.FTZ R42, R42, R21 ;  /* 0x000000152a2a7221 */ /* 0x000fe20000010000 */
[----:B------:R-:W-:-:S04]  /*7e80*/  HFMA2.MMA R28, -RZ, RZ, 0, 2.384185791015625e-07 ;  /* 0x00000004ff1c7435 */ /* 0x000fc800000001ff */
[----:B------:R-:W-:Y:S02]  /*7e90*/  MOV R29, R42 ;  /* 0x0000002a001d7202 */ /* 0x000fe40000000f00 */
[----:B------:R-:W-:-:S07]  /*7ea0*/  MOV R23, R30 ;  /* 0x0000001e00177202 */ /* 0x000fce0000000f00 */
[----:B------:R-:W-:Y:S05]  /*7eb0*/  WARPSYNC.COLLECTIVE R26, `(.L_x_756) ;  /* 0x000000001a087348 */ /* 0x000fea0003c00000 */
[----:B------:R0:W1:Y:S02]  /*7ec0*/  SHFL.BFLY P2, R30, R29, R28, R27 ;  /* 0x0c00001c1d1e7389 */ /* 0x000064000004001b */
[----:B01----:R-:W-:Y:S01]  /*7ed0*/  ENDCOLLECTIVE ;  /* 0x000000000000791b */ /* 0x003fe20003800000 */
.L_x_756:
        /* <DEDUP_REMOVED lines=8> */
.L_x_757:
[----:B------:R-:W-:Y:S01]  /*7f60*/  FADD.FTZ R42, R42, R41 ;  /* 0x000000292a2a7221 */ /* 0x000fe20000010000 */
[----:B------:R-:W-:Y:S02]  /*7f70*/  IADD3 R41, R15, R6, RZ ;  /* 0x000000060f297210 */ /* 0x000fe40007ffe0ff */
[----:B------:R-:W0:Y:S03]  /*7f80*/  @!P0 LDC.64 R14, c[0x0][0x220] ;  /* 0x00008800ff0e8b82 */ /* 0x000e260000000a00 */
[----:B------:R-:W-:-:S04]  /*7f90*/  @!P0 IMAD.WIDE R24, R41, 0x2, R24 ;  /* 0x0000000229188825 */ /* 0x000fc800078e0218 */
[C---:B------:R-:W-:Y:S01]  /*7fa0*/  @!P0 IMAD.WIDE R22, R41.reuse, 0x2, R22 ;  /* 0x0000000229168825 */ /* 0x040fe200078e0216 */
[----:B------:R-:W-:Y:S01]  /*7fb0*/  HFMA2.MMA R28, -RZ, RZ, 0, 1.1920928955078125e-07 ;  /* 0x00000002ff1c7435 */ /* 0x000fe200000001ff */
[----:B------:R-:W-:Y:S02]  /*7fc0*/  MOV R29, R42 ;  /* 0x0000002a001d7202 */ /* 0x000fe40000000f00 */
[----:B------:R-:W-:Y:S01]  /*7fd0*/  @!P0 IMAD.WIDE R18, R41, 0x2, R18 ;  /* 0x0000000229128825 */ /* 0x000fe200078e0212 */
[----:B------:R-:W-:-:S07]  /*7fe0*/  MOV R20, R30 ;  /* 0x0000001e00147202 */ /* 0x000fce0000000f00 */
[----:B0-----:R-:W-:Y:S05]  /*7ff0*/  WARPSYNC.COLLECTIVE R26, `(.L_x_758) ;  /* 0x000000001a087348 */ /* 0x001fea0003c00000 */
[----:B------:R1:W2:Y:S02]  /*8000*/  SHFL.BFLY P2, R30, R29, R28, R27 ;  /* 0x0c00001c1d1e7389 */ /* 0x0002a4000004001b */
[----:B012---:R-:W-:Y:S01]  /*8010*/  ENDCOLLECTIVE ;  /* 0x000000000000791b */ /* 0x007fe20003800000 */
.L_x_758:
[----:B------:R-:W-:Y:S01]  /*8020*/  FADD.FTZ R31, R31, R20 ;  /* 0x000000141f1f7221 */ /* 0x000fe20000010000 */
[----:B------:R-:W-:Y:S01]  /*8030*/  @!P0 IMAD.WIDE R14, R41, 0x2, R14 ;  /* 0x00000002290e8825 */ /* 0x000fe200078e020e */
        /* <DEDUP_REMOVED lines=11> */
.L_x_759:
[----:B------:R0:W-:Y:S04]  /*80f0*/  @!P0 STG.E.U16 desc[UR12][R24.64], R45 ;  /* 0x0000002d18008986 */ /* 0x0001e8000c10150c */
[----:B------:R1:W-:Y:S01]  /*8100*/  @!P0 STG.E.U16 desc[UR12][R22.64], R44 ;  /* 0x0000002c16008986 */ /* 0x0003e2000c10150c */
[----:B------:R-:W-:Y:S01]  /*8110*/  @!P0 F2FP.BF16.F32.PACK_AB R26, RZ, R38 ;  /* 0x00000026ff1a823e */ /* 0x000fe200000010ff */
[----:B------:R-:W-:Y:S01]  /*8120*/  HFMA2.MMA R28, -RZ, RZ, 0, 5.9604644775390625e-08 ;  /* 0x00000001ff1c7435 */ /* 0x000fe200000001ff */
        /* <DEDUP_REMOVED lines=10> */
.L_x_760:
        /* <DEDUP_REMOVED lines=11> */
.L_x_761:
[----:B------:R-:W-:Y:S01]  /*8280*/  FADD.FTZ R35, R42, R35 ;  /* 0x000000232a237221 */ /* 0x000fe20000010000 */
[----:B------:R-:W-:Y:S06]  /*8290*/  BRA `(.L_x_762) ;  /* 0xffffffe000d47947 */ /* 0x000fec000383ffff */
.L_x_763:
        /* <DEDUP_REMOVED lines=14> */
.L_x_2448:


//--------------------- .text._ZN13group_norm_v218gn_bwd_cuda_kernelI13__nv_bfloat16Li320ELi1ELi16ELi160ELi64ELb1ELb1ELi32ELi320ELi320ELi4ELb1ELi72ELb0ELb0ELNS_15WgradSyncMethodE1ENS_16CompileConditionILi900EEEEEvPT_S6_S6_PKS5_S8_S8_S8_PKfflPfPj --------------------------
	.section	.text._ZN13group_norm_v218gn_bwd_cuda_kernelI13__nv_bfloat16Li320ELi1ELi16ELi160ELi64ELb1ELb1ELi32ELi320ELi320ELi4ELb1ELi72ELb0ELb0ELNS_15WgradSyncMethodE1ENS_16CompileConditionILi900EEEEEvPT_S6_S6_PKS5_S8_S8_S8_PKfflPfPj,"ax",@progbits
	.align	128
        .global         _ZN13group_norm_v218gn_bwd_cuda_kernelI13__nv_bfloat16Li320ELi1ELi16ELi160ELi64ELb1ELb1ELi32ELi320ELi320ELi4ELb1ELi72ELb0ELb0ELNS_15WgradSyncMethodE1ENS_16CompileConditionILi900EEEEEvPT_S6_S6_PKS5_S8_S8_S8_PKfflPfPj
        .type           _ZN13group_norm_v218gn_bwd_cuda_kernelI13__nv_bfloat16Li320ELi1ELi16ELi160ELi64ELb1ELb1ELi32ELi320ELi320ELi4ELb1ELi72ELb0ELb0ELNS_15WgradSyncMethodE1ENS_16CompileConditionILi900EEEEEvPT_S6_S6_PKS5_S8_S8_S8_PKfflPfPj,@function
        .size           _ZN13group_norm_v218gn_bwd_cuda_kernelI13__nv_bfloat16Li320ELi1ELi16ELi160ELi64ELb1ELb1ELi32ELi320ELi320ELi4ELb1ELi72ELb0ELb0ELNS_15WgradSyncMethodE1ENS_16CompileConditionILi900EEEEEvPT_S6_S6_PKS5_S8_S8_S8_PKfflPfPj,(.L_x_2449 - _ZN13group_norm_v218gn_bwd_cuda_kernelI13__nv_bfloat16Li320ELi1ELi16ELi160ELi64ELb1ELb1ELi32ELi320ELi320ELi4ELb1ELi72ELb0ELb0ELNS_15WgradSyncMethodE1ENS_16CompileConditionILi900EEEEEvPT_S6_S6_PKS5_S8_S8_S8_PKfflPfPj)
        .other          _ZN13group_norm_v218gn_bwd_cuda_kernelI13__nv_bfloat16Li320ELi1ELi16ELi160ELi64ELb1ELb1ELi32ELi320ELi320ELi4ELb1ELi72ELb0ELb0ELNS_15WgradSyncMethodE1ENS_16CompileConditionILi900EEEEEvPT_S6_S6_PKS5_S8_S8_S8_PKfflPfPj,@"STO_CUDA_ENTRY STV_DEFAULT"
_ZN13group_norm_v218gn_bwd_cuda_kernelI13__nv_bfloat16Li320ELi1ELi16ELi160ELi64ELb1ELb1ELi32ELi320ELi320ELi4ELb1ELi72ELb0ELb0ELNS_15WgradSyncMethodE1ENS_16CompileConditionILi900EEEEEvPT_S6_S6_PKS5_S8_S8_S8_PKfflPfPj:
.text._ZN13group_norm_v218gn_bwd_cuda_kernelI13__nv_bfloat16Li320ELi1ELi16ELi160ELi64ELb1ELb1ELi32ELi320ELi320ELi4ELb1ELi72ELb0ELb0ELNS_15WgradSyncMethodE1ENS_16CompileConditionILi900EEEEEvPT_S6_S6_PKS5_S8_S8_S8_PKfflPfPj:
[----:B------:R-:W-:Y:S01]  /*0000*/  LDC R1, c[0x0][0x28] ;  /* 0x00000a00ff017b82 */ /* 0x000fe20000000800 */
[----:B------:R-:W0:Y:S01]  /*0010*/  S2R R42, SR_CTAID.Y ;  /* 0x00000000002a7919 */ /* 0x000e220000002600 */
[----:B------:R-:W-:Y:S01]  /*0020*/  ULDC.64 UR6, c[0x0][0x258] ;  /* 0x0000960000067ab9 */ /* 0x000fe20000000a00 */
[----:B------:R-:W-:Y:S01]  /*0030*/  HFMA2.MMA R73, -RZ, RZ, 0, 0 ;  /* 0x00000000ff497435 */ /* 0x000fe200000001ff */
[----:B------:R-:W-:Y:S01]  /*0040*/  USHF.L.U32 UR10, UR6, 0x3, URZ ;  /* 0x00000003060a7899 */ /* 0x000fe2000800063f */
[----:B------:R-:W1:Y:S01]  /*0050*/  S2R R43, SR_CTAID.X ;  /* 0x00000000002b7919 */ /* 0x000e620000002500 */
[----:B------:R-:W-:Y:S01]  /*0060*/  USHF.L.U64.HI UR6, UR6, 0x3, UR7 ;  /* 0x0000000306067899 */ /* 0x000fe20008010207 */
[----:B------:R-:W-:-:S05]  /*0070*/  ULDC.64 UR8, c[0x0][0x208] ;  /* 0x0000820000087ab9 */ /* 0x000fca0000000a00 */
[----:B------:R-:W-:Y:S02]  /*0080*/  MOV R2, UR6 ;  /* 0x0000000600027c02 */ /* 0x000fe40008000f00 */
[----:B------:R-:W-:Y:S02]  /*0090*/  MOV R0, UR6 ;  /* 0x0000000600007c02 */ /* 0x000fe40008000f00 */
[----:B0-----:R-:W-:Y:S02]  /*00a0*/  ISETP.LT.U32.AND P0, PT, R42, UR10, PT ;  /* 0x0000000a2a007c0c */ /* 0x001fe4000bf01070 */
[----:B------:R-:W-:Y:S02]  /*00b0*/  MOV R116, R42 ;  /* 0x0000002a00747202 */ /* 0x000fe40000000f00 */
[----:B------:R-:W-:Y:S02]  /*00c0*/  ISETP.GT.AND.EX P0, PT, R2, RZ, PT, P0 ;  /* 0x000000ff0200720c */ /* 0x000fe40003f04300 */
[----:B------:R-:W-:-:S04]  /*00d0*/  ISETP.LT.U32.AND P1, PT, R116, UR10, PT ;  /* 0x0000000a74007c0c */ /* 0x000fc8000bf21070 */
[----:B------:R-:W-:-:S07]  /*00e0*/  ISETP.GT.AND.EX P1, PT, R0, R73, PT, P1 ;  /* 0x000000490000720c */ /* 0x000fce0003f24310 */
[----:B-1----:R-:W-:Y:S06]  /*00f0*/  @P0 BRA `(.L_x_764) ;  /* 0x0000000000500947 */ /* 0x002fec0003800000 */
[----:B------:R-:W0:Y:S01]  /*0100*/  S2R R0, SR_TID.X ;  /* 0x0000000000007919 */ /* 0x000e220000002100 */
[----:B------:R-:W-:Y:S01]  /*0110*/  BSSY B0, `(.L_x_764) ;  /* 0x0000012000007945 */ /* 0x000fe20003800000 */
[----:B------:R-:W-:Y:S01]  /*0120*/  MOV R45, RZ ;  /* 0x000000ff002d7202 */ /* 0x000fe20000000f00 */
        /* <DEDUP_REMOVED lines=16> */
.L_x_765:
[----:B------:R-:W-:Y:S05]  /*0230*/  BSYNC B0 ;  /* 0x0000000000007941 */ /* 0x000fea0003800000 */
.L_x_764:
[----:B------:R-:W-:Y:S05]  /*0240*/  @!P1 BRA `(.L_x_766) ;  /* 0x00000068003c9947 */ /* 0x000fea0003800000 */
[----:B------:R-:W0:Y:S01]  /*0250*/  S2R R46, SR_TID.X ;  /* 0x00000000002e7919 */ /* 0x000e220000002100 */
[----:B------:R-:W-:Y:S02]  /*0260*/  MOV R0, 0x400 ;  /* 0x0000040000007802 */ /* 0x000fe40000000f00 */
[----:B------:R-:W-:Y:S01]  /*0270*/  CS2R R10, SRZ ;  /* 0x00000000000a7805 */ /* 0x000fe2000001ff00 */
[----:B------:R-:W-:Y:S01]  /*0280*/  UMOV UR4, URZ ;  /* 0x0000003f00047c82 */ /* 0x000fe20008000000 */
[----:B------:R-:W1:Y:S01]  /*0290*/  S2R R4, SR_CgaCtaId ;  /* 0x0000000000047919 */ /* 0x000e620000008800 */
[----:B------:R-:W-:Y:S02]  /*02a0*/  IADD3 R47, R0, 0x2800, RZ ;  /* 0x00002800002f7810 */ /* 0x000fe40007ffe0ff */
[----:B------:R-:W-:-:S04]  /*02b0*/  SHF.L.U32 R0, R43, 0x5, RZ ;  /* 0x000000052b007819 */ /* 0x000fc800000006ff */
[----:B------:R-:W-:Y:S01]  /*02c0*/  LOP3.LUT R0, R0, 0x20, RZ, 0xc0, !PT ;  /* 0x0000002000007812 */ /* 0x000fe200078ec0ff */
[----:B0-----:R-:W-:Y:S01]  /*02d0*/  IMAD.WIDE.U32 R2, R46, -0x33333333, RZ ;  /* 0xcccccccd2e027825 */ /* 0x001fe200078e00ff */
[--C-:B------:R-:W-:Y:S02]  /*02e0*/  SHF.R.S32.HI R5, RZ, 0x1f, R46.reuse ;  /* 0x0000001fff057819 */ /* 0x100fe4000001142e */
[----:B-1----:R-:W-:Y:S02]  /*02f0*/  LEA R47, R4, R47, 0x18 ;  /* 0x0000002f042f7211 */ /* 0x002fe400078ec0ff */
[----:B------:R-:W-:Y:S02]  /*0300*/  SHF.R.U32.HI R7, RZ, 0x6, R3 ;  /* 0x00000006ff077819 */ /* 0x000fe40000011603 */
[----:B------:R-:W-:Y:S02]  /*0310*/  LEA.HI R2, R5, R46, RZ, 0x2 ;  /* 0x0000002e05027211 */ /* 0x000fe400078f10ff */
[----:B------:R-:W-:Y:S01]  /*0320*/  IADD3 R0, R0, R7, RZ ;  /* 0x0000000700007210 */ /* 0x000fe20007ffe0ff */
[----:B------:R-:W-:Y:S01]  /*0330*/  IMAD R48, R7, -0x50, R46 ;  /* 0xffffffb007307824 */ /* 0x000fe200078e022e */
[----:B------:R-:W-:-:S02]  /*0340*/  SHF.R.S32.HI R139, RZ, 0x2, R2 ;  /* 0x00000002ff8b7819 */ /* 0x000fc40000011402 */
[----:B------:R-:W-:Y:S01]  /*0350*/  LEA.HI R5, R5, R46, RZ, 0x4 ;  /* 0x0000002e05057211 */ /* 0x000fe200078f20ff */
[----:B------:R-:W-:Y:S01]  /*0360*/  IMAD R49, R48, 0x28, R47 ;  /* 0x0000002830317824 */ /* 0x000fe200078e022f */
[C---:B------:R-:W-:Y:S01]  /*0370*/  IADD3 R3, R139.reuse, 0x50, RZ ;  /* 0x000000508b037810 */ /* 0x040fe20007ffe0ff */
[----:B------:R-:W-:Y:S01]  /*0380*/  IMAD R44, R0, 0xa00, RZ ;  /* 0x00000a00002c7824 */ /* 0x000fe200078e02ff */
[C---:B------:R-:W-:Y:S02]  /*0390*/  IADD3 R6, R139.reuse, 0xa0, RZ ;  /* 0x000000a08b067810 */ /* 0x040fe40007ffe0ff */
[----:B------:R-:W-:Y:S02]  /*03a0*/  IADD3 R8, R139, 0xf0, RZ ;  /* 0x000000f08b087810 */ /* 0x000fe40007ffe0ff */
[----:B------:R-:W-:Y:S02]  /*03b0*/  SHF.R.S32.HI R4, RZ, 0x1f, R3 ;  /* 0x0000001fff047819 */ /* 0x000fe40000011403 */
[----:B------:R-:W-:-:S02]  /*03c0*/  LEA R49, R7, R49, 0x3 ;  /* 0x0000003107317211 */ /* 0x000fc400078e18ff */
[----:B------:R-:W-:Y:S02]  /*03d0*/  SHF.R.S32.HI R7, RZ, 0x1f, R6 ;  /* 0x0000001fff077819 */ /* 0x000fe40000011406 */
[----:B------:R-:W-:Y:S02]  /*03e0*/  SHF.R.S32.HI R9, RZ, 0x1f, R8 ;  /* 0x0000001fff097819 */ /* 0x000fe40000011408 */
        /* <DEDUP_REMOVED lines=16> */
.L_x_780:
[C---:B------:R-:W-:Y:S01]  /*04f0*/  LOP3.LUT R71, R116.reuse, 0x7, RZ, 0xc0, !PT ;  /* 0x0000000774477812 */ /* 0x040fe200078ec0ff */
[----:B-1----:R-:W0:Y:S01]  /*0500*/  LDC.64 R76, c[0x0][0x238] ;  /* 0x00008e00ff4c7b82 */ /* 0x002e220000000a00 */
[--C-:B------:R-:W-:Y:S01]  /*0510*/  SHF.R.U32.HI R14, RZ, 0x3, R73.reuse ;  /* 0x00000003ff0e7819 */ /* 0x100fe20000011649 */
[----:B------:R-:W-:Y:S01]  /*0520*/  ULDC.64 UR12, c[0x0][0x248] ;  /* 0x00009200000c7ab9 */ /* 0x000fe20000000a00 */
[----:B------:R-:W-:Y:S01]  /*0530*/  SHF.R.U64 R15, R116, 0x3, R73 ;  /* 0x00000003740f7819 */ /* 0x000fe20000001249 */
[----:B------:R-:W-:Y:S01]  /*0540*/  IMAD R71, R71, 0x140, RZ ;  /* 0x0000014047477824 */ /* 0x000fe200078e02ff */
[----:B------:R-:W-:Y:S01]  /*0550*/  ULDC.64 UR14, c[0x0][0x228] ;  /* 0x00008a00000e7ab9 */ /* 0x000fe20000000a00 */
[----:B------:R-:W-:Y:S01]  /*0560*/  IMAD R17, R14, 0x28000, RZ ;  /* 0x000280000e117824 */ /* 0x000fe200078e02ff */
[----:B------:R-:W-:Y:S01]  /*0570*/  ULDC UR5, c[0x0][0x250] ;  /* 0x0000940000057ab9 */ /* 0x000fe20000000800 */
[----:B------:R-:W1:Y:S01]  /*0580*/  LDC.64 R12, c[0x0][0x240] ;  /* 0x00009000ff0c7b82 */ /* 0x000e620000000a00 */
[----:B------:R-:W-:-:S04]  /*0590*/  LEA R104, R48, R71, 0x2 ;  /* 0x0000004730687211 */ /* 0x000fc800078e10ff */
[----:B------:R-:W-:Y:S01]  /*05a0*/  SHF.R.S32.HI R105, RZ, 0x1f, R104 ;  /* 0x0000001fff697819 */ /* 0x000fe20000011468 */
[----:B------:R-:W-:-:S04]  /*05b0*/  IMAD.WIDE.U32 R114, R104, -0x33333333, RZ ;  /* 0xcccccccd68727825 */ /* 0x000fc800078e00ff */
[----:B------:R-:W-:Y:S01]  /*05c0*/  IMAD.WIDE.U32 R2, R15, 0x28000, R104 ;  /* 0x000280000f027825 */ /* 0x000fe200078e0068 */
[----:B------:R-:W-:-:S04]  /*05d0*/  SHF.R.U32.HI R114, RZ, 0x7, R115 ;  /* 0x00000007ff727819 */ /* 0x000fc80000011673 */
[----:B------:R-:W-:Y:S02]  /*05e0*/  LEA R0, P0, R15, R114, 0x4 ;  /* 0x000000720f007211 */ /* 0x000fe400078020ff */
[----:B------:R-:W-:Y:S02]  /*05f0*/  IADD3 R20, R3, R17, RZ ;  /* 0x0000001103147210 */ /* 0x000fe40007ffe0ff */
[----:B------:R-:W-:Y:S02]  /*0600*/  LEA.HI.X R15, R15, RZ, R14, 0x4, P0 ;  /* 0x000000ff0f0f7211 */ /* 0x000fe400000f240e */
[----:B------:R-:W-:Y:S02]  /*0610*/  LEA R26, P0, R0, UR12, 0x3 ;  /* 0x0000000c001a7c11 */ /* 0x000fe4000f8018ff */
[----:B------:R-:W-:Y:S02]  /*0620*/  IADD3 R61, P1, R44, R2, RZ ;  /* 0x000000022c3d7210 */ /* 0x000fe40007f3e0ff */
[----:B------:R-:W-:Y:S01]  /*0630*/  LEA.HI.X R27, R0, UR13, R15, 0x3, P0 ;  /* 0x0000000d001b7c11 */ /* 0x000fe200080f1c0f */
[----:B------:R-:W-:Y:S01]  /*0640*/  ULDC.64 UR12, c[0x0][0x230] ;  /* 0x00008c00000c7ab9 */ /* 0x000fe20000000a00 */
[----:B------:R-:W-:-:S02]  /*0650*/  IADD3.X R0, RZ, R20, RZ, P1, !PT ;  /* 0x00000014ff007210 */ /* 0x000fc40000ffe4ff */
[C---:B------:R-:W-:Y:S02]  /*0660*/  SHF.L.U32 R54, R61.reuse, 0x1, RZ ;  /* 0x000000013d367819 */ /* 0x040fe400000006ff */
[----:B------:R-:W-:Y:S01]  /*0670*/  SHF.L.U64.HI R61, R61, 0x1, R0 ;  /* 0x000000013d3d7819 */ /* 0x000fe20000010200 */
[----:B------:R-:W2:Y:S01]  /*0680*/  LDG.E.64.CONSTANT R26, desc[UR8][R26.64] ;  /* 0x000000081a1a7981 */ /* 0x000ea2000c1e9b00 */
[----:B------:R-:W-:Y:S01]  /*0690*/  IADD3 R78, P0, R54, UR12, RZ ;  /* 0x0000000c364e7c10 */ /* 0x000fe2000ff1e0ff */
[----:B0-----:R-:W-:-:S03]  /*06a0*/  IMAD.WIDE R76, R104, 0x2, R76 ;  /* 0x00000002684c7825 */ /* 0x001fc600078e024c */
[----:B------:R-:W-:Y:S01]  /*06b0*/  IADD3.X R79, R61, UR13, RZ, P0, !PT ;  /* 0x0000000d3d4f7c10 */ /* 0x000fe200087fe4ff */
[----:B-1----:R-:W-:Y:S02]  /*06c0*/  IMAD.WIDE R104, R104, 0x2, R12 ;  /* 0x0000000268687825 */ /* 0x002fe400078e020c */
[----:B------:R-:W3:Y:S04]  /*06d0*/  LDG.E.64.CONSTANT R76, desc[UR8][R76.64] ;  /* 0x000000084c4c7981 */ /* 0x000ee8000c1e9b00 */
[----:B------:R-:W4:Y:S04]  /*06e0*/  LDG.E.64.CONSTANT R78, desc[UR8][R78.64] ;  /* 0x000000084e4e7981 */ /* 0x000f28000c1e9b00 */
[----:B------:R-:W3:Y:S01]  /*06f0*/  LDG.E.64.CONSTANT R104, desc[UR8][R104.64] ;  /* 0x0000000868687981 */ /* 0x000ee2000c1e9b00 */
[----:B------:R-:W-:-:S04]  /*0700*/  IADD3 R3, R44, 0x2800, RZ ;  /* 0x000028002c037810 */ /* 0x000fc80007ffe0ff */
[----:B------:R-:W-:-:S04]  /*0710*/  IADD3 R3, P0, R3, R2, RZ ;  /* 0x0000000203037210 */ /* 0x000fc80007f1e0ff */
[----:B------:R-:W-:Y:S02]  /*0720*/  IADD3.X R0, RZ, R20, RZ, P0, !PT ;  /* 0x00000014ff007210 */ /* 0x000fe400007fe4ff */
[----:B------:R-:W-:Y:S02]  /*0730*/  IADD3 R12, P0, R54, UR14, RZ ;  /* 0x0000000e360c7c10 */ /* 0x000fe4000ff1e0ff */
[----:B------:R-:W-:Y:S02]  /*0740*/  SHF.L.U32 R60, R3, 0x1, RZ ;  /* 0x00000001033c7819 */ /* 0x000fe400000006ff */
[----:B------:R-:W-:Y:S02]  /*0750*/  IADD3.X R13, R61, UR15, RZ, P0, !PT ;  /* 0x0000000f3d0d7c10 */ /* 0x000fe400087fe4ff */
[----:B------:R-:W-:Y:S02]  /*0760*/  SHF.L.U64.HI R59, R3, 0x1, R0 ;  /* 0x00000001033b7819 */ /* 0x000fe40000010200 */
[----:B------:R-:W-:-:S02]  /*0770*/  IADD3 R40, P1, R60, UR12, RZ ;  /* 0x0000000c3c287c10 */ /* 0x000fc4000ff3e0ff */
[----:B------:R-:W3:Y:S01]  /*0780*/  LDG.E.64.CONSTANT R12, desc[UR8][R12.64] ;  /* 0x000000080c0c7981 */ /* 0x000ee2000c1e9b00 */
[----:B------:R-:W-:Y:S02]  /*0790*/  IADD3 R3, R44, 0x5000, RZ ;  /* 0x000050002c037810 */ /* 0x000fe40007ffe0ff */
[----:B------:R-:W-:Y:S02]  /*07a0*/  IADD3.X R41, R59, UR13, RZ, P1, !PT ;  /* 0x0000000d3b297c10 */ /* 0x000fe40008ffe4ff */
[----:B------:R-:W-:-:S04]  /*07b0*/  IADD3 R3, P0, R3, R2, RZ ;  /* 0x0000000203037210 */ /* 0x000fc80007f1e0ff */
[----:B------:R-:W3:Y:S01]  /*07c0*/  LDG.E.64.CONSTANT R40, desc[UR8][R40.64] ;  /* 0x0000000828287981 */ /* 0x000ee2000c1e9b00 */
[----:B------:R-:W-:Y:S02]  /*07d0*/  IADD3.X R0, RZ, R20, RZ, P0, !PT ;  /* 0x00000014ff007210 */ /* 0x000fe400007fe4ff */
[C---:B------:R-:W-:Y:S02]  /*07e0*/  SHF.L.U32 R58, R3.reuse, 0x1, RZ ;  /* 0x00000001033a7819 */ /* 0x040fe400000006ff */
[----:B------:R-:W-:Y:S02]  /*07f0*/  SHF.L.U64.HI R57, R3, 0x1, R0 ;  /* 0x0000000103397819 */ /* 0x000fe40000010200 */
[----:B------:R-:W-:-:S04]  /*0800*/  IADD3 R38, P0, R58, UR12, RZ ;  /* 0x0000000c3a267c10 */ /* 0x000fc8000ff1e0ff */
[----:B------:R-:W-:-:S06]  /*0810*/  IADD3.X R39, R57, UR13, RZ, P0, !PT ;  /* 0x0000000d39277c10 */ /* 0x000fcc00087fe4ff */
[----:B------:R-:W3:Y:S01]  /*0820*/  LDG.E.64.CONSTANT R38, desc[UR8][R38.64] ;  /* 0x0000000826267981 */ /* 0x000ee2000c1e9b00 */
[----:B------:R-:W-:-:S04]  /*0830*/  IADD3 R14, P0, R60, UR14, RZ ;  /* 0x0000000e3c0e7c10 */ /* 0x000fc8000ff1e0ff */
[----:B------:R-:W-:-:S06]  /*0840*/  IADD3.X R15, R59, UR15, RZ, P0, !PT ;  /* 0x0000000f3b0f7c10 */ /* 0x000fcc00087fe4ff */
[----:B------:R-:W3:Y:S01]  /*0850*/  LDG.E.64.CONSTANT R14, desc[UR8][R14.64] ;  /* 0x000000080e0e7981 */ /* 0x000ee2000c1e9b00 */
[----:B------:R-:W-:-:S04]  /*0860*/  IADD3 R3, R44, 0x7800, RZ ;  /* 0x000078002c037810 */ /* 0x000fc80007ffe0ff */
[----:B------:R-:W-:-:S04]  /*0870*/  IADD3 R3, P0, R3, R2, RZ ;  /* 0x0000000203037210 */ /* 0x000fc80007f1e0ff */
[----:B------:R-:W-:Y:S02]  /*0880*/  IADD3.X R0, RZ, R20, RZ, P0, !PT ;  /* 0x00000014ff007210 */ /* 0x000fe400007fe4ff */
[C---:B------:R-:W-:Y:S02]  /*0890*/  SHF.L.U32 R56, R3.reuse, 0x1, RZ ;  /* 0x0000000103387819 */ /* 0x040fe400000006ff */
[----:B------:R-:W-:Y:S02]  /*08a0*/  SHF.L.U64.HI R55, R3, 0x1, R0 ;  /* 0x0000000103377819 */ /* 0x000fe40000010200 */
[----:B------:R-:W-:-:S04]  /*08b0*/  IADD3 R28, P0, R56, UR12, RZ ;  /* 0x0000000c381c7c10 */ /* 0x000fc8000ff1e0ff */
[----:B------:R-:W-:Y:S02]  /*08c0*/  IADD3.X R29, R55, UR13, RZ, P0, !PT ;  /* 0x0000000d371d7c10 */ /* 0x000fe400087fe4ff */
[----:B------:R-:W-:-:S04]  /*08d0*/  IADD3 R16, P0, R58, UR14, RZ ;  /* 0x0000000e3a107c10 */ /* 0x000fc8000ff1e0ff */
[----:B------:R-:W3:Y:S01]  /*08e0*/  LDG.E.64.CONSTANT R28, desc[UR8][R28.64] ;  /* 0x000000081c1c7981 */ /* 0x000ee2000c1e9b00 */
[----:B------:R-:W-:-:S06]  /*08f0*/  IADD3.X R17, R57, UR15, RZ, P0, !PT ;  /* 0x0000000f39117c10 */ /* 0x000fcc00087fe4ff */
[----:B------:R-:W3:Y:S01]  /*0900*/  LDG.E.64.CONSTANT R16, desc[UR8][R16.64] ;  /* 0x0000000810107981 */ /* 0x000ee2000c1e9b00 */
[----:B------:R-:W-:-:S04]  /*0910*/  IADD3 R3, R44, 0xa000, RZ ;  /* 0x0000a0002c037810 */ /* 0x000fc80007ffe0ff */
[----:B------:R-:W-:-:S04]  /*0920*/  IADD3 R67, P0, R3, R2, RZ ;  /* 0x0000000203437210 */ /* 0x000fc80007f1e0ff */
[----:B------:R-:W-:Y:S01]  /*0930*/  SHF.L.U32 R69, R67, 0x1, RZ ;  /* 0x0000000143457819 */ /* 0x000fe200000006ff */
[----:B--2---:R-:W-:-:S06]  /*0940*/  FADD.FTZ R70, R27, UR5 ;  /* 0x000000051b467e21 */ /* 0x004fcc0008010000 */
[----:B------:R-:W0:Y:S01]  /*0950*/  MUFU.RSQ R70, R70 ;  /* 0x0000004600467308 */ /* 0x000e220000001400 */
[----:B----4-:R-:W-:Y:S02]  /*0960*/  SHF.L.U32 R21, R79, 0x10, RZ ;  /* 0x000000104f157819 */ /* 0x010fe400000006ff */
[----:B------:R-:W-:-:S03]  /*0970*/  PRMT R18, R78, 0x7632, R18 ;  /* 0x000076324e127816 */ /* 0x000fc60000000012 */
[----:B------:R-:W-:Y:S01]  /*0980*/  FADD.FTZ R23, -R26, R21 ;  /* 0x000000151a177221 */ /* 0x000fe20000010100 */
[----:B------:R-:W-:Y:S02]  /*0990*/  SHF.L.U32 R21, R18, 0x10, RZ ;  /* 0x0000001012157819 */ /* 0x000fe400000006ff */
[----:B---3--:R-:W-:Y:S02]  /*09a0*/  PRMT R81, R76, 0x7632, R81 ;  /* 0x000076324c517816 */ /* 0x008fe40000000051 */
[----:B------:R-:W-:Y:S01]  /*09b0*/  PRMT R74, R104, 0x7632, R74 ;  /* 0x00007632684a7816 */ /* 0x000fe2000000004a */
[----:B------:R-:W-:Y:S01]  /*09c0*/  FADD.FTZ R21, -R26, R21 ;  /* 0x000000151a157221 */ /* 0x000fe20000010100 */
[----:B------:R-:W-:Y:S02]  /*09d0*/  PRMT R18, R79, 0x7632, R18 ;  /* 0x000076324f127816 */ /* 0x000fe40000000012 */
[----:B------:R-:W-:Y:S01]  /*09e0*/  SHF.L.U32 R81, R81, 0x10, RZ ;  /* 0x0000001051517819 */ /* 0x000fe200000006ff */
[----:B0-----:R-:W-:Y:S01]  /*09f0*/  FMUL.FTZ R85, R70, R21 ;  /* 0x0000001546557220 */ /* 0x001fe20000410000 */
[----:B------:R-:W-:-:S02]  /*0a00*/  SHF.L.U32 R74, R74, 0x10, RZ ;  /* 0x000000104a4a7819 */ /* 0x000fc400000006ff */
[----:B------:R-:W-:Y:S02]  /*0a10*/  SHF.L.U32 R19, R78, 0x10, RZ ;  /* 0x000000104e137819 */ /* 0x000fe400000006ff */
[----:B------:R-:W-:Y:S01]  /*0a20*/  SHF.L.U32 R25, R18, 0x10, RZ ;  /* 0x0000001012197819 */ /* 0x000fe200000006ff */
[----:B------:R-:W-:Y:S01]  /*0a30*/  FFMA.FTZ R32, R85, R81, R74 ;  /* 0x0000005155207223 */ /* 0x000fe2000001004a */
[----:B------:R-:W-:Y:S01]  /*0a40*/  IADD3.X R18, RZ, R20, RZ, P0, !PT ;  /* 0x00000014ff127210 */ /* 0x000fe200007fe4ff */
[C---:B------:R-:W-:Y:S01]  /*0a50*/  FADD.FTZ R19, -R26.reuse, R19 ;  /* 0x000000131a137221 */ /* 0x040fe20000010100 */
[----:B------:R-:W-:Y:S01]  /*0a60*/  PRMT R72, R77, 0x7632, R72 ;  /* 0x000076324d487816 */ /* 0x000fe20000000048 */
[----:B------:R-:W-:Y:S01]  /*0a70*/  FADD.FTZ R25, -R26, R25 ;  /* 0x000000191a197221 */ /* 0x000fe20000010100 */
[----:B------:R-:W-:Y:S02]  /*0a80*/  PRMT R27, R105, 0x7632, R27 ;  /* 0x00007632691b7816 */ /* 0x000fe4000000001b */
[----:B------:R-:W-:Y:S01]  /*0a90*/  SHF.L.U64.HI R67, R67, 0x1, R18 ;  /* 0x0000000143437819 */ /* 0x000fe20000010212 */
[----:B------:R-:W-:Y:S01]  /*0aa0*/  FMUL.FTZ R18, R32, -1.4426950216293334961 ;  /* 0xbfb8aa3b20127820 */ /* 0x000fe20000410000 */
[----:B------:R-:W-:Y:S01]  /*0ab0*/  SHF.L.U32 R0, R76, 0x10, RZ ;  /* 0x000000104c007819 */ /* 0x000fe200000006ff */
[C---:B------:R-:W-:Y:S01]  /*0ac0*/  FMUL.FTZ R3, R70.reuse, R19 ;  /* 0x0000001346037220 */ /* 0x040fe20000410000 */
[----:B------:R-:W-:Y:S01]  /*0ad0*/  SHF.L.U32 R75, R77, 0x10, RZ ;  /* 0x000000104d4b7819 */ /* 0x000fe200000006ff */
[----:B------:R-:W-:Y:S01]  /*0ae0*/  FMUL.FTZ R23, R70, R23 ;  /* 0x0000001746177220 */ /* 0x000fe20000410000 */
[----:B------:R-:W-:Y:S01]  /*0af0*/  SHF.L.U32 R83, R104, 0x10, RZ ;  /* 0x0000001068537819 */ /* 0x000fe200000006ff */
[----:B------:R-:W-:Y:S01]  /*0b00*/  FMUL.FTZ R25, R70, R25 ;  /* 0x0000001946197220 */ /* 0x000fe20000410000 */
[----:B------:R-:W-:-:S02]  /*0b10*/  SHF.L.U32 R80, R105, 0x10, RZ ;  /* 0x0000001069507819 */ /* 0x000fc400000006ff */
[----:B------:R-:W-:Y:S02]  /*0b20*/  SHF.L.U32 R72, R72, 0x10, RZ ;  /* 0x0000001048487819 */ /* 0x000fe400000006ff */
[----:B------:R-:W-:Y:S01]  /*0b30*/  SHF.L.U32 R27, R27, 0x10, RZ ;  /* 0x000000101b1b7819 */ /* 0x000fe200000006ff */
[----:B------:R-:W-:Y:S01]  /*0b40*/  FFMA.FTZ R22, R3, R0, R83 ;  /* 0x0000000003167223 */ /* 0x000fe20000010053 */
[----:B------:R-:W-:Y:S01]  /*0b50*/  FFMA.FTZ R36, R23, R75, R80 ;  /* 0x0000004b17247223 */ /* 0x000fe20000010050 */
[----:B------:R-:W0:Y:S02]  /*0b60*/  MUFU.EX2 R18, R18 ;  /* 0x0000001200127308 */ /* 0x000e240000000800 */
[----:B------:R-:W-:Y:S01]  /*0b70*/  FFMA.FTZ R62, R25, R72, R27 ;  /* 0x00000048193e7223 */ /* 0x000fe2000001001b */
[----:B------:R-:W-:Y:S01]  /*0b80*/  FMUL.FTZ R19, R22, -1.4426950216293334961 ;  /* 0xbfb8aa3b16137820 */ /* 0x000fe20000410000 */
[----:B------:R-:W-:Y:S02]  /*0b90*/  FMUL.FTZ R21, R36, -1.4426950216293334961 ;  /* 0xbfb8aa3b24157820 */ /* 0x000fe40000410000 */
[----:B------:R-:W-:Y:S01]  /*0ba0*/  FMUL.FTZ R35, R62, -1.4426950216293334961 ;  /* 0xbfb8aa3b3e237820 */ /* 0x000fe20000410000 */
[----:B------:R-:W-:Y:S01]  /*0bb0*/  IADD3 R30, P0, R69, UR12, RZ ;  /* 0x0000000c451e7c10 */ /* 0x000fe2000ff1e0ff */
[----:B------:R-:W1:Y:S03]  /*0bc0*/  MUFU.EX2 R33, R21 ;  /* 0x0000001500217308 */ /* 0x000e660000000800 */
[----:B------:R-:W-:-:S05]  /*0bd0*/  IADD3.X R31, R67, UR13, RZ, P0, !PT ;  /* 0x0000000d431f7c10 */ /* 0x000fca00087fe4ff */
[----:B------:R-:W2:Y:S01]  /*0be0*/  MUFU.EX2 R19, R19 ;  /* 0x0000001300137308 */ /* 0x000ea20000000800 */
[----:B------:R-:W3:Y:S07]  /*0bf0*/  LDG.E.64.CONSTANT R30, desc[UR8][R30.64] ;  /* 0x000000081e1e7981 */ /* 0x000eee000c1e9b00 */
[----:B------:R-:W4:Y:S01]  /*0c00*/  MUFU.EX2 R35, R35 ;  /* 0x0000002300237308 */ /* 0x000f220000000800 */
[----:B0-----:R-:W-:Y:S01]  /*0c10*/  FADD.FTZ R34, R18, 1 ;  /* 0x3f80000012227421 */ /* 0x001fe20000010000 */
[----:B------:R-:W-:Y:S01]  /*0c20*/  IADD3 R18, P1, R116, 0x48, RZ ;  /* 0x0000004874127810 */ /* 0x000fe20007f3e0ff */
[----:B-1----:R-:W-:-:S05]  /*0c30*/  FADD.FTZ R33, R33, 1 ;  /* 0x3f80000021217421 */ /* 0x002fca0000010000 */
[----:B------:R-:W0:Y:S01]  /*0c40*/  MUFU.RCP R34, R34 ;  /* 0x0000002200227308 */ /* 0x000e220000001000 */
[----:B--2---:R-:W-:Y:S01]  /*0c50*/  FADD.FTZ R21, R19, 1 ;  /* 0x3f80000013157421 */ /* 0x004fe20000010000 */
[----:B------:R-:W-:Y:S01]  /*0c60*/  ISETP.GE.U32.AND P0, PT, R18, UR10, PT ;  /* 0x0000000a12007c0c */ /* 0x000fe2000bf06070 */
[----:B----4-:R-:W-:Y:S01]  /*0c70*/  FADD.FTZ R64, R35, 1 ;  /* 0x3f80000023407421 */ /* 0x010fe20000010000 */
[----:B------:R-:W-:-:S04]  /*0c80*/  IADD3.X R35, RZ, R73, RZ, P1, !PT ;  /* 0x00000049ff237210 */ /* 0x000fc80000ffe4ff */
[----:B------:R1:W2:Y:S01]  /*0c90*/  MUFU.RCP R37, R33 ;  /* 0x0000002100257308 */ /* 0x0002a20000001000 */
[----:B------:R-:W-:-:S04]  /*0ca0*/  IADD3 R18, P1, R56, UR14, RZ ;  /* 0x0000000e38127c10 */ /* 0x000fc8000ff3e0ff */
[----:B------:R-:W-:-:S03]  /*0cb0*/  IADD3.X R19, R55, UR15, RZ, P1, !PT ;  /* 0x0000000f37137c10 */ /* 0x000fc60008ffe4ff */
[----:B------:R4:W2:Y:S01]  /*0cc0*/  MUFU.RCP R24, R21 ;  /* 0x0000001500187308 */ /* 0x0008a20000001000 */
[----:B-1----:R-:W-:Y:S02]  /*0cd0*/  IADD3 R33, R44, 0xf000, RZ ;  /* 0x0000f0002c217810 */ /* 0x002fe40007ffe0ff */
[----:B------:R-:W3:Y:S01]  /*0ce0*/  LDG.E.64.CONSTANT R18, desc[UR8][R18.64] ;  /* 0x0000000812127981 */ /* 0x000ee2000c1e9b00 */
[----:B------:R-:W-:Y:S02]  /*0cf0*/  ISETP.GE.AND.EX P0, PT, R35, UR6, PT, P0 ;  /* 0x0000000623007c0c */ /* 0x000fe4000bf06300 */
[-C--:B------:R-:W-:Y:S01]  /*0d00*/  IADD3 R66, P2, R33, R2.reuse, RZ ;  /* 0x0000000221427210 */ /* 0x080fe20007f5e0ff */
[----:B0-----:R-:W-:Y:S01]  /*0d10*/  FADD.FTZ R33, -R34, 1 ;  /* 0x3f80000022217421 */ /* 0x001fe20000010100 */
[----:B------:R0:W1:Y:S01]  /*0d20*/  MUFU.RCP R82, R64 ;  /* 0x0000004000527308 */ /* 0x0000620000001000 */
[C---:B----4-:R-:W-:Y:S02]  /*0d30*/  IADD3 R21, R44.reuse, 0xc800, RZ ;  /* 0x0000c8002c157810 */ /* 0x050fe40007ffe0ff */
[----:B------:R-:W-:Y:S01]  /*0d40*/  IADD3 R35, R44, 0x11800, RZ ;  /* 0x000118002c237810 */ /* 0x000fe20007ffe0ff */
[----:B------:R-:W-:Y:S01]  /*0d50*/  FFMA.FTZ R33, R32, R33, 1 ;  /* 0x3f80000020217423 */ /* 0x000fe20000010021 */
[-C--:B------:R-:W-:Y:S01]  /*0d60*/  IADD3 R68, P1, R21, R2.reuse, RZ ;  /* 0x0000000215447210 */ /* 0x080fe20007f3e0ff */
[----:B--2---:R-:W-:Y:S01]  /*0d70*/  FADD.FTZ R63, -R37, 1 ;  /* 0x3f800000253f7421 */ /* 0x004fe20000010100 */
[----:B------:R-:W-:Y:S01]  /*0d80*/  IADD3 R2, P3, R35, R2, RZ ;  /* 0x0000000223027210 */ /* 0x000fe20007f7e0ff */
[----:B------:R-:W-:Y:S01]  /*0d90*/  FMUL.FTZ R89, R34, R33 ;  /* 0x0000002122597220 */ /* 0x000fe20000410000 */
[----:B------:R-:W-:Y:S01]  /*0da0*/  FADD.FTZ R21, -R24, 1 ;  /* 0x3f80000018157421 */ /* 0x000fe20000010100 */
[----:B------:R-:W-:Y:S01]  /*0db0*/  FFMA.FTZ R36, R36, R63, 1 ;  /* 0x3f80000024247423 */ /* 0x000fe2000001003f */
[----:B------:R-:W-:-:S02]  /*0dc0*/  IADD3.X R33, RZ, R20, RZ, P3, !PT ;  /* 0x00000014ff217210 */ /* 0x000fc40001ffe4ff */
[----:B------:R-:W-:Y:S01]  /*0dd0*/  IADD3.X R63, RZ, R20, RZ, P1, !PT ;  /* 0x00000014ff3f7210 */ /* 0x000fe20000ffe4ff */
[----:B------:R-:W-:Y:S01]  /*0de0*/  FFMA.FTZ R21, R22, R21, 1 ;  /* 0x3f80000016157423 */ /* 0x000fe20000010015 */
[C---:B0-----:R-:W-:Y:S02]  /*0df0*/  SHF.L.U64.HI R64, R2.reuse, 0x1, R33 ;  /* 0x0000000102407819 */ /* 0x041fe40000010221 */
[----:B------:R-:W-:Y:S01]  /*0e00*/  SHF.L.U32 R65, R2, 0x1, RZ ;  /* 0x0000000102417819 */ /* 0x000fe200000006ff */
[----:B------:R-:W-:Y:S01]  /*0e10*/  FMUL.FTZ R21, R24, R21 ;  /* 0x0000001518157220 */ /* 0x000fe20000410000 */
[----:B------:R-:W-:Y:S02]  /*0e20*/  SHF.L.U64.HI R63, R68, 0x1, R63 ;  /* 0x00000001443f7819 */ /* 0x000fe4000001023f */
[----:B------:R-:W-:Y:S01]  /*0e30*/  SHF.L.U32 R2, R12, 0x10, RZ ;  /* 0x000000100c027819 */ /* 0x000fe200000006ff */
[----:B-1----:R-:W-:Y:S01]  /*0e40*/  FADD.FTZ R35, -R82, 1 ;  /* 0x3f80000052237421 */ /* 0x002fe20000010100 */
[----:B------:R-:W-:Y:S01]  /*0e50*/  SHF.L.U32 R68, R68, 0x1, RZ ;  /* 0x0000000144447819 */ /* 0x000fe200000006ff */
[----:B------:R-:W-:Y:S01]  /*0e60*/  FMUL.FTZ R86, R37, R36 ;  /* 0x0000002425567220 */ /* 0x000fe20000410000 */
[----:B------:R-:W-:Y:S01]  /*0e70*/  IADD3.X R37, RZ, R20, RZ, P2, !PT ;  /* 0x00000014ff257210 */ /* 0x000fe200017fe4ff */
[----:B------:R-:W-:Y:S01]  /*0e80*/  FMUL.FTZ R95, R2, R21 ;  /* 0x00000015025f7220 */ /* 0x000fe20000410000 */
[----:B------:R-:W-:Y:S01]  /*0e90*/  IADD3 R32, P1, R68, UR12, RZ ;  /* 0x0000000c44207c10 */ /* 0x000fe2000ff3e0ff */
[----:B------:R-:W-:Y:S01]  /*0ea0*/  FFMA.FTZ R35, R62, R35, 1 ;  /* 0x3f8000003e237423 */ /* 0x000fe20000010023 */
[----:B------:R-:W-:-:S02]  /*0eb0*/  SHF.L.U32 R21, R40, 0x10, RZ ;  /* 0x0000001028157819 */ /* 0x000fc400000006ff */
[C---:B------:R-:W-:Y:S02]  /*0ec0*/  SHF.L.U64.HI R62, R66.reuse, 0x1, R37 ;  /* 0x00000001423e7819 */ /* 0x040fe40000010225 */
[----:B------:R-:W-:Y:S02]  /*0ed0*/  SHF.L.U32 R66, R66, 0x1, RZ ;  /* 0x0000000142427819 */ /* 0x000fe400000006ff */
[----:B------:R-:W-:Y:S01]  /*0ee0*/  IADD3.X R33, R63, UR13, RZ, P1, !PT ;  /* 0x0000000d3f217c10 */ /* 0x000fe20008ffe4ff */
[----:B------:R-:W-:Y:S01]  /*0ef0*/  FADD.FTZ R21, -R26, R21 ;  /* 0x000000151a157221 */ /* 0x000fe20000010100 */
[----:B------:R-:W-:Y:S02]  /*0f00*/  IADD3 R34, P2, R66, UR12, RZ ;  /* 0x0000000c42227c10 */ /* 0x000fe4000ff5e0ff */
[----:B------:R-:W-:Y:S01]  /*0f10*/  SHF.L.U32 R87, R41, 0x10, RZ ;  /* 0x0000001029577819 */ /* 0x000fe200000006ff */
[----:B------:R-:W-:Y:S01]  /*0f20*/  FMUL.FTZ R97, R82, R35 ;  /* 0x0000002352617220 */ /* 0x000fe20000410000 */
[----:B------:R-:W2:Y:S01]  /*0f30*/  LDG.E.64.CONSTANT R32, desc[UR8][R32.64] ;  /* 0x0000000820207981 */ /* 0x000ea2000c1e9b00 */
[----:B------:R-:W-:Y:S01]  /*0f40*/  FMUL.FTZ R84, R70, R21 ;  /* 0x0000001546547220 */ /* 0x000fe20000410000 */
[----:B------:R-:W-:-:S02]  /*0f50*/  PRMT R20, R40, 0x7632, R20 ;  /* 0x0000763228147816 */ /* 0x000fc40000000014 */
[----:B------:R-:W-:Y:S01]  /*0f60*/  IADD3.X R35, R62, UR13, RZ, P2, !PT ;  /* 0x0000000d3e237c10 */ /* 0x000fe200097fe4ff */
[----:B------:R-:W-:Y:S01]  /*0f70*/  FADD.FTZ R87, -R26, R87 ;  /* 0x000000571a577221 */ /* 0x000fe20000010100 */
[----:B------:R-:W-:Y:S01]  /*0f80*/  FFMA.FTZ R91, R0, R84, R83 ;  /* 0x00000054005b7223 */ /* 0x000fe20000010053 */
[----:B------:R-:W-:Y:S02]  /*0f90*/  SHF.L.U32 R99, R20, 0x10, RZ ;  /* 0x0000001014637819 */ /* 0x000fe400000006ff */
[----:B------:R-:W-:Y:S01]  /*0fa0*/  FMUL.FTZ R24, R70, R87 ;  /* 0x0000005746187220 */ /* 0x000fe20000410000 */
[----:B------:R-:W4:Y:S01]  /*0fb0*/  LDG.E.64.CONSTANT R34, desc[UR8][R34.64] ;  /* 0x0000000822227981 */ /* 0x000f22000c1e9b00 */
[----:B------:R-:W-:Y:S01]  /*0fc0*/  FMUL.FTZ R87, R91, -1.4426950216293334961 ;  /* 0xbfb8aa3b5b577820 */ /* 0x000fe20000410000 */
[----:B------:R-:W-:Y:S01]  /*0fd0*/  PRMT R20, R41, 0x7632, R20 ;  /* 0x0000763229147816 */ /* 0x000fe20000000014 */
[----:B------:R-:W-:Y:S01]  /*0fe0*/  FADD.FTZ R99, -R26, R99 ;  /* 0x000000631a637221 */ /* 0x000fe20000010100 */
[----:B------:R-:W-:Y:S01]  /*0ff0*/  SHF.L.U32 R21, R38, 0x10, RZ ;  /* 0x0000001026157819 */ /* 0x000fe200000006ff */
[----:B------:R0:W1:Y:S01]  /*1000*/  MUFU.EX2 R92, R87 ;  /* 0x00000057005c7308 */ /* 0x0000620000000800 */
[----:B------:R-:W-:-:S03]  /*1010*/  SHF.L.U32 R103, R20, 0x10, RZ ;  /* 0x0000001014677819 */ /* 0x000fc600000006ff */
[----:B------:R-:W-:Y:S01]  /*1020*/  FADD.FTZ R101, -R26, R21 ;  /* 0x000000151a657221 */ /* 0x000fe20000010100 */
[----:B------:R-:W-:Y:S01]  /*1030*/  SHF.L.U32 R21, R13, 0x10, RZ ;  /* 0x000000100d157819 */ /* 0x000fe200000006ff */
[----:B0-----:R-:W-:Y:S01]  /*1040*/  FMUL.FTZ R87, R70, R99 ;  /* 0x0000006346577220 */ /* 0x001fe20000410000 */
[----:B------:R-:W-:Y:S01]  /*1050*/  FADD.FTZ R103, -R26, R103 ;  /* 0x000000671a677221 */ /* 0x000fe20000010100 */
[----:B------:R-:W-:Y:S02]  /*1060*/  PRMT R2, R12, 0x7632, R2 ;  /* 0x000076320c027816 */ /* 0x000fe40000000002 */
[----:B------:R-:W-:Y:S01]  /*1070*/  FFMA.FTZ R94, R81, R87, R74 ;  /* 0x00000057515e7223 */ /* 0x000fe2000001004a */
[----:B------:R-:W-:Y:S01]  /*1080*/  IADD3 R36, P3, R65, UR12, RZ ;  /* 0x0000000c41247c10 */ /* 0x000fe2000ff7e0ff */
[----:B------:R-:W-:Y:S01]  /*1090*/  FFMA.FTZ R93, R75, R24, R80 ;  /* 0x000000184b5d7223 */ /* 0x000fe20000010050 */
[----:B------:R-:W-:Y:S01]  /*10a0*/  PRMT R20, R13, 0x7632, R20 ;  /* 0x000076320d147816 */ /* 0x000fe20000000014 */
[----:B------:R-:W-:Y:S01]  /*10b0*/  FMUL.FTZ R98, R21, R86 ;  /* 0x0000005615627220 */ /* 0x000fe20000410000 */
[----:B------:R-:W-:Y:S01]  /*10c0*/  FMUL.FTZ R86, R70, R103 ;  /* 0x0000006746567220 */ /* 0x000fe20000410000 */
[----:B------:R-:W-:Y:S01]  /*10d0*/  FMUL.FTZ R99, R94, -1.4426950216293334961 ;  /* 0xbfb8aa3b5e637820 */ /* 0x000fe20000410000 */
[----:B------:R-:W-:Y:S01]  /*10e0*/  SHF.L.U32 R2, R2, 0x10, RZ ;  /* 0x0000001002027819 */ /* 0x000fe200000006ff */
[----:B------:R-:W-:Y:S01]  /*10f0*/  FMUL.FTZ R90, R93, -1.4426950216293334961 ;  /* 0xbfb8aa3b5d5a7820 */ /* 0x000fe20000410000 */
[----:B------:R-:W-:Y:S01]  /*1100*/  IADD3.X R37, R64, UR13, RZ, P3, !PT ;  /* 0x0000000d40257c10 */ /* 0x000fe20009ffe4ff */
[----:B------:R-:W-:Y:S01]  /*1110*/  FFMA.FTZ R102, R72, R86, R27 ;  /* 0x0000005648667223 */ /* 0x000fe2000001001b */
[----:B------:R-:W-:Y:S01]  /*1120*/  SHF.L.U32 R20, R20, 0x10, RZ ;  /* 0x0000001014147819 */ /* 0x000fe200000006ff */
[----:B------:R-:W0:Y:S01]  /*1130*/  MUFU.EX2 R100, R99 ;  /* 0x0000006300647308 */ /* 0x000e220000000800 */
[----:B------:R-:W-:Y:S01]  /*1140*/  FMUL.FTZ R22, R70, R101 ;  /* 0x0000006546167220 */ /* 0x000fe20000410000 */
[----:B------:R-:W-:Y:S01]  /*1150*/  FMUL.FTZ R96, R2, R89 ;  /* 0x0000005902607220 */ /* 0x000fe20000410000 */
[----:B------:R-:W-:Y:S01]  /*1160*/  FMUL.FTZ R2, R0, R95 ;  /* 0x0000005f00027220 */ /* 0x000fe20000410000 */
[----:B------:R-:W4:Y:S01]  /*1170*/  LDG.E.64.CONSTANT R36, desc[UR8][R36.64] ;  /* 0x0000000824247981 */ /* 0x000f22000c1e9b00 */
[----:B------:R-:W-:Y:S01]  /*1180*/  FMUL.FTZ R97, R20, R97 ;  /* 0x0000006114617220 */ /* 0x000fe20000410000 */
[----:B------:R-:W-:-:S02]  /*1190*/  FMUL.FTZ R103, R102, -1.4426950216293334961 ;  /* 0xbfb8aa3b66677820 */ /* 0x000fc40000410000 */
[----:B------:R1:W0:Y:S01]  /*11a0*/  MUFU.EX2 R101, R90 ;  /* 0x0000005a00657308 */ /* 0x0002220000000800 */
[----:B------:R-:W-:Y:S01]  /*11b0*/  IADD3 R20, P1, R69, UR14, RZ ;  /* 0x0000000e45147c10 */ /* 0x000fe2000ff3e0ff */
[CC--:B------:R-:W-:Y:S01]  /*11c0*/  FFMA.FTZ R89, R3.reuse, R95.reuse, R4 ;  /* 0x0000005f03597223 */ /* 0x0c0fe20000010004 */
[----:B------:R-:W-:Y:S01]  /*11d0*/  FFMA.FTZ R4, R3, R2, RZ ;  /* 0x0000000203047223 */ /* 0x000fe200000100ff */
[----:B------:R-:W-:Y:S01]  /*11e0*/  FFMA.FTZ R2, R0, R95, RZ ;  /* 0x0000005f00027223 */ /* 0x000fe200000100ff */
[-C--:B------:R-:W-:Y:S01]  /*11f0*/  FMUL.FTZ R3, R81, R96.reuse ;  /* 0x0000006051037220 */ /* 0x080fe20000410000 */
[----:B------:R-:W-:Y:S02]  /*1200*/  IADD3.X R21, R67, UR15, RZ, P1, !PT ;  /* 0x0000000f43157c10 */ /* 0x000fe40008ffe4ff */
[----:B------:R-:W0:Y:S01]  /*1210*/  MUFU.EX2 R103, R103 ;  /* 0x0000006700677308 */ /* 0x000e220000000800 */
[----:B-1----:R-:W-:Y:S01]  /*1220*/  FADD.FTZ R90, R95, R5 ;  /* 0x000000055f5a7221 */ /* 0x002fe20000010000 */
[----:B------:R-:W-:Y:S01]  /*1230*/  FADD.FTZ R5, R92, 1 ;  /* 0x3f8000005c057421 */ /* 0x000fe20000010000 */
[-C--:B------:R-:W-:Y:S01]  /*1240*/  FFMA.FTZ R92, R85, R96.reuse, R6 ;  /* 0x00000060555c7223 */ /* 0x080fe20000010006 */
[----:B------:R-:W-:Y:S01]  /*1250*/  FFMA.FTZ R6, R81, R96, R2 ;  /* 0x0000006051067223 */ /* 0x000fe20000010002 */
[----:B------:R-:W-:Y:S01]  /*1260*/  FADD.FTZ R7, R96, R7 ;  /* 0x0000000760077221 */ /* 0x000fe20000010000 */
[----:B------:R-:W-:-:S02]  /*1270*/  FFMA.FTZ R96, R85, R3, R4 ;  /* 0x0000000355607223 */ /* 0x000fc40000010004 */
[----:B------:R1:W4:Y:S01]  /*1280*/  LDG.E.64.CONSTANT R2, desc[UR8][R20.64] ;  /* 0x0000000814027981 */ /* 0x000322000c1e9b00 */
[----:B0-----:R-:W-:Y:S01]  /*1290*/  FADD.FTZ R100, R100, 1 ;  /* 0x3f80000064647421 */ /* 0x001fe20000010000 */
[----:B------:R-:W-:Y:S01]  /*12a0*/  FADD.FTZ R101, R101, 1 ;  /* 0x3f80000065657421 */ /* 0x000fe20000010000 */
[----:B------:R0:W-:Y:S01]  /*12b0*/  MUFU.RCP R99, R5 ;  /* 0x0000000500637308 */ /* 0x0001e20000001000 */
[----:B------:R-:W-:Y:S01]  /*12c0*/  SHF.L.U32 R107, R39, 0x10, RZ ;  /* 0x00000010276b7819 */ /* 0x000fe200000006ff */
[-C--:B------:R-:W-:Y:S01]  /*12d0*/  FFMA.FTZ R85, R23, R98.reuse, R8 ;  /* 0x0000006217557223 */ /* 0x080fe20000010008 */
[----:B------:R-:W-:Y:S01]  /*12e0*/  FADD.FTZ R9, R98, R9 ;  /* 0x0000000962097221 */ /* 0x000fe20000010000 */
[CC--:B------:R-:W-:Y:S01]  /*12f0*/  FFMA.FTZ R95, R75.reuse, R98.reuse, R6 ;  /* 0x000000624b5f7223 */ /* 0x0c0fe20000010006 */
[----:B------:R-:W-:-:S03]  /*1300*/  FMUL.FTZ R98, R75, R98 ;  /* 0x000000624b627220 */ /* 0x000fc60000410000 */
[----:B------:R-:W1:Y:S01]  /*1310*/  MUFU.RCP R100, R100 ;  /* 0x0000006400647308 */ /* 0x000e620000001000 */
[----:B0-----:R-:W-:Y:S01]  /*1320*/  PRMT R5, R39, 0x7632, R5 ;  /* 0x0000763227057816 */ /* 0x001fe20000000005 */
[----:B------:R-:W-:Y:S01]  /*1330*/  FADD.FTZ R107, -R26, R107 ;  /* 0x0000006b1a6b7221 */ /* 0x000fe20000010100 */
[----:B------:R-:W-:Y:S01]  /*1340*/  PRMT R4, R38, 0x7632, R4 ;  /* 0x0000763226047816 */ /* 0x000fe20000000004 */
[----:B------:R-:W-:Y:S01]  /*1350*/  FADD.FTZ R103, R103, 1 ;  /* 0x3f80000067677421 */ /* 0x000fe20000010000 */
[----:B------:R-:W-:Y:S01]  /*1360*/  SHF.L.U32 R109, R5, 0x10, RZ ;  /* 0x00000010056d7819 */ /* 0x000fe200000006ff */
[----:B------:R-:W-:Y:S02]  /*1370*/  FFMA.FTZ R96, R23, R98, R96 ;  /* 0x0000006217607223 */ /* 0x000fe40000010060 */
[----:B------:R-:W0:Y:S01]  /*1380*/  MUFU.RCP R101, R101 ;  /* 0x0000006500657308 */ /* 0x000e220000001000 */
[-C--:B------:R-:W-:Y:S01]  /*1390*/  FMUL.FTZ R5, R72, R97.reuse ;  /* 0x0000006148057220 */ /* 0x080fe20000410000 */
[----:B-1----:R-:W-:Y:S01]  /*13a0*/  SHF.L.U32 R21, R4, 0x10, RZ ;  /* 0x0000001004157819 */ /* 0x002fe200000006ff */
[----:B------:R-:W-:Y:S01]  /*13b0*/  FFMA.FTZ R23, R25, R97, R10 ;  /* 0x0000006119177223 */ /* 0x000fe2000001000a */
[----:B------:R-:W-:Y:S01]  /*13c0*/  FADD.FTZ R11, R97, R11 ;  /* 0x0000000b610b7221 */ /* 0x000fe20000010000 */
[----:B------:R-:W-:Y:S01]  /*13d0*/  FMUL.FTZ R4, R70, R107 ;  /* 0x0000006b46047220 */ /* 0x000fe20000410000 */
[----:B------:R-:W-:Y:S01]  /*13e0*/  FFMA.FTZ R95, R72, R97, R95 ;  /* 0x00000061485f7223 */ /* 0x000fe2000001005f */
[----:B------:R-:W-:Y:S01]  /*13f0*/  FFMA.FTZ R97, R25, R5, R96 ;  /* 0x0000000519617223 */ /* 0x000fe20000010060 */
[----:B------:R-:W1:Y:S01]  /*1400*/  MUFU.RCP R103, R103 ;  /* 0x0000006700677308 */ /* 0x000e620000001000 */
[C---:B------:R-:W-:Y:S01]  /*1410*/  FADD.FTZ R5, -R26.reuse, R109 ;  /* 0x0000006d1a057221 */ /* 0x040fe20000010100 */
[----:B------:R-:W-:Y:S01]  /*1420*/  FADD.FTZ R21, -R26, R21 ;  /* 0x000000151a157221 */ /* 0x000fe20000010100 */
[----:B------:R-:W-:-:S02]  /*1430*/  FFMA.FTZ R8, R75, R4, R80 ;  /* 0x000000044b087223 */ /* 0x000fc40000010050 */
[C---:B------:R-:W-:Y:S01]  /*1440*/  FMUL.FTZ R5, R70.reuse, R5 ;  /* 0x0000000546057220 */ /* 0x040fe20000410000 */
[----:B------:R-:W-:Y:S01]  /*1450*/  FMUL.FTZ R6, R70, R21 ;  /* 0x0000001546067220 */ /* 0x000fe20000410000 */
[----:B------:R-:W-:Y:S01]  /*1460*/  FMUL.FTZ R107, R8, -1.4426950216293334961 ;  /* 0xbfb8aa3b086b7820 */ /* 0x000fe20000410000 */
[----:B------:R-:W-:Y:S01]  /*1470*/  FADD.FTZ R21, -R100, 1 ;  /* 0x3f80000064157421 */ /* 0x000fe20000010100 */
[----:B------:R-:W-:Y:S01]  /*1480*/  FFMA.FTZ R25, R72, R5, R27 ;  /* 0x0000000548197223 */ /* 0x000fe2000001001b */
[----:B------:R-:W-:Y:S01]  /*1490*/  FFMA.FTZ R82, R0, R22, R83 ;  /* 0x0000001600527223 */ /* 0x000fe20000010053 */
[----:B------:R-:W-:Y:S01]  /*14a0*/  FADD.FTZ R20, -R99, 1 ;  /* 0x3f80000063147421 */ /* 0x000fe20000010100 */
[----:B0-----:R-:W-:Y:S01]  /*14b0*/  FADD.FTZ R96, -R101, 1 ;  /* 0x3f80000065607421 */ /* 0x001fe20000010100 */
[----:B------:R-:W-:Y:S01]  /*14c0*/  FFMA.FTZ R10, R81, R6, R74 ;  /* 0x00000006510a7223 */ /* 0x000fe2000001004a */
[----:B------:R-:W-:Y:S01]  /*14d0*/  FFMA.FTZ R21, R94, R21, 1 ;  /* 0x3f8000005e157423 */ /* 0x000fe20000010015 */
[----:B------:R-:W0:Y:S01]  /*14e0*/  MUFU.EX2 R107, R107 ;  /* 0x0000006b006b7308 */ /* 0x000e220000000800 */
[----:B------:R-:W-:Y:S01]  /*14f0*/  FMUL.FTZ R94, R25, -1.4426950216293334961 ;  /* 0xbfb8aa3b195e7820 */ /* 0x000fe20000410000 */
[----:B------:R-:W-:Y:S01]  /*1500*/  FMUL.FTZ R88, R82, -1.4426950216293334961 ;  /* 0xbfb8aa3b52587820 */ /* 0x000fe20000410000 */
[----:B------:R-:W-:Y:S01]  /*1510*/  FFMA.FTZ R20, R91, R20, 1 ;  /* 0x3f8000005b147423 */ /* 0x000fe20000010014 */
[----:B------:R-:W-:Y:S01]  /*1520*/  FFMA.FTZ R98, R93, R96, 1 ;  /* 0x3f8000005d627423 */ /* 0x000fe20000010060 */
[----:B------:R-:W-:Y:S01]  /*1530*/  FMUL.FTZ R106, R10, -1.4426950216293334961 ;  /* 0xbfb8aa3b0a6a7820 */ /* 0x000fe20000410000 */
[----:B------:R-:W-:Y:S01]  /*1540*/  FMUL.FTZ R93, R100, R21 ;  /* 0x00000015645d7220 */ /* 0x000fe20000410000 */
[----:B-1----:R-:W-:Y:S01]  /*1550*/  FADD.FTZ R91, -R103, 1 ;  /* 0x3f800000675b7421 */ /* 0x002fe20000010100 */
[----:B------:R-:W1:Y:S01]  /*1560*/  MUFU.EX2 R100, R94 ;  /* 0x0000005e00647308 */ /* 0x000e620000000800 */
[----:B------:R-:W-:Y:S01]  /*1570*/  FMUL.FTZ R96, R99, R20 ;  /* 0x0000001463607220 */ /* 0x000fe20000410000 */
[----:B------:R-:W-:Y:S01]  /*1580*/  PRMT R20, R14, 0x7632, R20 ;  /* 0x000076320e147816 */ /* 0x000fe20000000014 */
[----:B------:R-:W-:Y:S01]  /*1590*/  FFMA.FTZ R102, R102, R91, 1 ;  /* 0x3f80000066667423 */ /* 0x000fe2000001005b */
[----:B------:R-:W-:-:S04]  /*15a0*/  SHF.L.U32 R91, R14, 0x10, RZ ;  /* 0x000000100e5b7819 */ /* 0x000fc800000006ff */
[----:B------:R-:W1:Y:S01]  /*15b0*/  MUFU.EX2 R88, R88 ;  /* 0x0000005800587308 */ /* 0x000e620000000800 */
[----:B------:R-:W-:Y:S02]  /*15c0*/  PRMT R21, R15, 0x7632, R21 ;  /* 0x000076320f157816 */ /* 0x000fe40000000015 */
[----:B------:R-:W-:-:S05]  /*15d0*/  SHF.L.U32 R20, R20, 0x10, RZ ;  /* 0x0000001014147819 */ /* 0x000fca00000006ff */
[----:B------:R-:W1:Y:S01]  /*15e0*/  MUFU.EX2 R106, R106 ;  /* 0x0000006a006a7308 */ /* 0x000e620000000800 */
[----:B------:R-:W-:Y:S01]  /*15f0*/  SHF.L.U32 R21, R21, 0x10, RZ ;  /* 0x0000001015157819 */ /* 0x000fe200000006ff */
[----:B------:R-:W-:Y:S01]  /*1600*/  FMUL.FTZ R91, R91, R96 ;  /* 0x000000605b5b7220 */ /* 0x000fe20000410000 */
[----:B------:R-:W-:Y:S01]  /*1610*/  FMUL.FTZ R102, R103, R102 ;  /* 0x0000006667667220 */ /* 0x000fe20000410000 */
[----:B------:R-:W-:Y:S01]  /*1620*/  FMUL.FTZ R96, R20, R93 ;  /* 0x0000005d14607220 */ /* 0x000fe20000410000 */
[----:B0-----:R-:W-:Y:S01]  /*1630*/  FADD.FTZ R107, R107, 1 ;  /* 0x3f8000006b6b7421 */ /* 0x001fe20000010000 */
[----:B------:R-:W-:Y:S01]  /*1640*/  IADD3 R20, P1, R68, UR14, RZ ;  /* 0x0000000e44147c10 */ /* 0x000fe2000ff3e0ff */
[----:B------:R-:W-:Y:S01]  /*1650*/  FMUL.FTZ R102, R21, R102 ;  /* 0x0000006615667220 */ /* 0x000fe20000410000 */
[----:B-1----:R-:W-:Y:S02]  /*1660*/  FADD.FTZ R100, R100, 1 ;  /* 0x3f80000064647421 */ /* 0x002fe40000010000 */
[----:B------:R-:W-:Y:S01]  /*1670*/  IADD3.X R21, R63, UR15, RZ, P1, !PT ;  /* 0x0000000f3f157c10 */ /* 0x000fe20008ffe4ff */
[----:B------:R-:W0:Y:S01]  /*1680*/  MUFU.RCP R107, R107 ;  /* 0x0000006b006b7308 */ /* 0x000e220000001000 */
[----:B------:R-:W-:Y:S01]  /*1690*/  FADD.FTZ R99, R88, 1 ;  /* 0x3f80000058637421 */ /* 0x000fe20000010000 */
[----:B------:R-:W-:Y:S01]  /*16a0*/  SHF.L.U32 R88, R15, 0x10, RZ ;  /* 0x000000100f587819 */ /* 0x000fe200000006ff */
[----:B------:R-:W-:Y:S01]  /*16b0*/  FMUL.FTZ R94, R0, R91 ;  /* 0x0000005b005e7220 */ /* 0x000fe20000410000 */
[----:B------:R-:W-:Y:S01]  /*16c0*/  FMUL.FTZ R101, R101, R98 ;  /* 0x0000006265657220 */ /* 0x000fe20000410000 */
[----:B------:R-:W4:Y:S01]  /*16d0*/  LDG.E.64.CONSTANT R20, desc[UR8][R20.64] ;  /* 0x0000000814147981 */ /* 0x000f22000c1e9b00 */
[----:B------:R-:W-:-:S02]  /*16e0*/  FADD.FTZ R106, R106, 1 ;  /* 0x3f8000006a6a7421 */ /* 0x000fc40000010000 */
[----:B------:R-:W1:Y:S01]  /*16f0*/  MUFU.RCP R100, R100 ;  /* 0x0000006400647308 */ /* 0x000e620000001000 */
[C---:B------:R-:W-:Y:S01]  /*1700*/  FFMA.FTZ R89, R84.reuse, R91, R89 ;  /* 0x0000005b54597223 */ /* 0x040fe20000010059 */
[----:B------:R-:W-:Y:S01]  /*1710*/  FFMA.FTZ R94, R84, R94, R97 ;  /* 0x0000005e545e7223 */ /* 0x000fe20000010061 */
[----:B------:R-:W-:Y:S01]  /*1720*/  FMUL.FTZ R98, R88, R101 ;  /* 0x0000006558627220 */ /* 0x000fe20000410000 */
[-C--:B------:R-:W-:Y:S01]  /*1730*/  FMUL.FTZ R84, R81, R96.reuse ;  /* 0x0000006051547220 */ /* 0x080fe20000410000 */
[----:B------:R-:W-:Y:S01]  /*1740*/  FADD.FTZ R90, R90, R91 ;  /* 0x0000005b5a5a7221 */ /* 0x000fe20000010000 */
[----:B------:R-:W-:Y:S01]  /*1750*/  FFMA.FTZ R88, R0, R91, R95 ;  /* 0x0000005b00587223 */ /* 0x000fe2000001005f */
[C---:B------:R-:W-:Y:S01]  /*1760*/  FFMA.FTZ R91, R87.reuse, R96, R92 ;  /* 0x00000060575b7223 */ /* 0x040fe2000001005c */
[----:B------:R-:W1:Y:S01]  /*1770*/  MUFU.RCP R99, R99 ;  /* 0x0000006300637308 */ /* 0x000e620000001000 */
[----:B------:R-:W-:Y:S01]  /*1780*/  FFMA.FTZ R87, R87, R84, R94 ;  /* 0x0000005457577223 */ /* 0x000fe2000001005e */
[----:B------:R-:W-:-:S06]  /*1790*/  FMUL.FTZ R92, R75, R98 ;  /* 0x000000624b5c7220 */ /* 0x000fcc0000410000 */
[----:B------:R-:W1:Y:S01]  /*17a0*/  MUFU.RCP R106, R106 ;  /* 0x0000006a006a7308 */ /* 0x000e620000001000 */
[C---:B------:R-:W-:Y:S01]  /*17b0*/  FFMA.FTZ R85, R24.reuse, R98, R85 ;  /* 0x0000006218557223 */ /* 0x040fe20000010055 */
[----:B------:R-:W-:Y:S01]  /*17c0*/  FFMA.FTZ R87, R24, R92, R87 ;  /* 0x0000005c18577223 */ /* 0x000fe20000010057 */
[----:B------:R-:W-:Y:S01]  /*17d0*/  FFMA.FTZ R88, R81, R96, R88 ;  /* 0x0000006051587223 */ /* 0x000fe20000010058 */
[----:B------:R-:W-:Y:S01]  /*17e0*/  FMUL.FTZ R24, R72, R102 ;  /* 0x0000006648187220 */ /* 0x000fe20000410000 */
[----:B0-----:R-:W-:Y:S01]  /*17f0*/  FADD.FTZ R101, -R107, 1 ;  /* 0x3f8000006b657421 */ /* 0x001fe20000010100 */
[----:B------:R-:W-:Y:S01]  /*1800*/  FADD.FTZ R84, R9, R98 ;  /* 0x0000006209547221 */ /* 0x000fe20000010000 */
[----:B------:R-:W-:Y:S01]  /*1810*/  FFMA.FTZ R9, R75, R98, R88 ;  /* 0x000000624b097223 */ /* 0x000fe20000010058 */
[C---:B------:R-:W-:Y:S01]  /*1820*/  FFMA.FTZ R95, R86.reuse, R24, R87 ;  /* 0x00000018565f7223 */ /* 0x040fe20000010057 */
[-C--:B------:R-:W-:Y:S01]  /*1830*/  FFMA.FTZ R88, R86, R102.reuse, R23 ;  /* 0x0000006656587223 */ /* 0x080fe20000010017 */
[----:B------:R-:W-:Y:S01]  /*1840*/  FFMA.FTZ R8, R8, R101, 1 ;  /* 0x3f80000008087423 */ /* 0x000fe20000010065 */
[----:B-1----:R-:W-:Y:S01]  /*1850*/  FADD.FTZ R24, -R100, 1 ;  /* 0x3f80000064187421 */ /* 0x002fe20000010100 */
[----:B------:R-:W-:Y:S01]  /*1860*/  SHF.L.U32 R23, R28, 0x10, RZ ;  /* 0x000000101c177819 */ /* 0x000fe200000006ff */
[----:B------:R-:W-:Y:S01]  /*1870*/  FFMA.FTZ R93, R72, R102, R9 ;  /* 0x00000066485d7223 */ /* 0x000fe20000010009 */
[----:B------:R-:W-:Y:S01]  /*1880*/  FMUL.FTZ R107, R107, R8 ;  /* 0x000000086b6b7220 */ /* 0x000fe20000410000 */
[----:B------:R-:W-:Y:S01]  /*1890*/  FFMA.FTZ R25, R25, R24, 1 ;  /* 0x3f80000019197423 */ /* 0x000fe20000010018 */
[----:B------:R-:W-:Y:S01]  /*18a0*/  FADD.FTZ R97, -R99, 1 ;  /* 0x3f80000063617421 */ /* 0x000fe20000010100 */
[----:B------:R-:W-:Y:S01]  /*18b0*/  FADD.FTZ R9, -R106, 1 ;  /* 0x3f8000006a097421 */ /* 0x000fe20000010100 */
[----:B------:R-:W-:Y:S01]  /*18c0*/  PRMT R8, R28, 0x7632, R8 ;  /* 0x000076321c087816 */ /* 0x000fe20000000008 */
[----:B------:R-:W-:Y:S01]  /*18d0*/  FADD.FTZ R23, -R26, R23 ;  /* 0x000000171a177221 */ /* 0x000fe20000010100 */
[----:B------:R-:W-:Y:S01]  /*18e0*/  FMUL.FTZ R100, R100, R25 ;  /* 0x0000001964647220 */ /* 0x000fe20000410000 */
[----:B------:R-:W-:Y:S01]  /*18f0*/  FFMA.FTZ R82, R82, R97, 1 ;  /* 0x3f80000052527423 */ /* 0x000fe20000010061 */
[----:B------:R-:W-:Y:S01]  /*1900*/  FFMA.FTZ R9, R10, R9, 1 ;  /* 0x3f8000000a097423 */ /* 0x000fe20000010009 */
[----:B------:R-:W-:Y:S01]  /*1910*/  SHF.L.U32 R25, R8, 0x10, RZ ;  /* 0x0000001008197819 */ /* 0x000fe200000006ff */
[----:B------:R-:W-:Y:S01]  /*1920*/  FMUL.FTZ R10, R70, R23 ;  /* 0x00000017460a7220 */ /* 0x000fe20000410000 */
[----:B------:R-:W-:Y:S01]  /*1930*/  SHF.L.U32 R23, R16, 0x10, RZ ;  /* 0x0000001010177819 */ /* 0x000fe200000006ff */
[----:B------:R-:W-:Y:S01]  /*1940*/  FADD.FTZ R7, R7, R96 ;  /* 0x0000006007077221 */ /* 0x000fe20000010000 */
[----:B------:R-:W-:Y:S01]  /*1950*/  FMUL.FTZ R82, R99, R82 ;  /* 0x0000005263527220 */ /* 0x000fe20000410000 */
[----:B------:R-:W-:Y:S01]  /*1960*/  FFMA.FTZ R96, R0, R10, R83 ;  /* 0x0000000a00607223 */ /* 0x000fe20000010053 */
[----:B------:R-:W-:Y:S01]  /*1970*/  FADD.FTZ R25, -R26, R25 ;  /* 0x000000191a197221 */ /* 0x000fe20000010100 */
[----:B------:R-:W-:Y:S01]  /*1980*/  IADD3 R24, P1, R66, UR14, RZ ;  /* 0x0000000e42187c10 */ /* 0x000fe2000ff3e0ff */
[----:B------:R-:W-:Y:S01]  /*1990*/  FMUL.FTZ R97, R23, R82 ;  /* 0x0000005217617220 */ /* 0x000fe20000410000 */
[----:B------:R-:W-:Y:S01]  /*19a0*/  FMUL.FTZ R86, R96, -1.4426950216293334961 ;  /* 0xbfb8aa3b60567820 */ /* 0x000fe20000410000 */
[----:B------:R-:W-:Y:S01]  /*19b0*/  FMUL.FTZ R82, R70, R25 ;  /* 0x0000001946527220 */ /* 0x000fe20000410000 */
[----:B------:R-:W-:-:S02]  /*19c0*/  SHF.L.U32 R87, R29, 0x10, RZ ;  /* 0x000000101d577819 */ /* 0x000fc400000006ff */
[----:B------:R-:W-:Y:S01]  /*19d0*/  IADD3.X R25, R62, UR15, RZ, P1, !PT ;  /* 0x0000000f3e197c10 */ /* 0x000fe20008ffe4ff */
[----:B------:R-:W0:Y:S02]  /*19e0*/  MUFU.EX2 R94, R86 ;  /* 0x00000056005e7308 */ /* 0x000e240000000800 */
[----:B------:R-:W-:-:S03]  /*19f0*/  FADD.FTZ R87, -R26, R87 ;  /* 0x000000571a577221 */ /* 0x000fc60000010100 */
[----:B------:R-:W4:Y:S01]  /*1a00*/  LDG.E.64.CONSTANT R24, desc[UR8][R24.64] ;  /* 0x0000000818187981 */ /* 0x000f22000c1e9b00 */
[----:B------:R-:W-:Y:S01]  /*1a10*/  FMUL.FTZ R8, R70, R87 ;  /* 0x0000005746087220 */ /* 0x000fe20000410000 */
[----:B------:R-:W-:Y:S02]  /*1a20*/  PRMT R87, R17, 0x7632, R87 ;  /* 0x0000763211577816 */ /* 0x000fe40000000057 */
[----:B------:R-:W-:Y:S02]  /*1a30*/  PRMT R23, R16, 0x7632, R23 ;  /* 0x0000763210177816 */ /* 0x000fe40000000017 */
[----:B------:R-:W-:Y:S01]  /*1a40*/  SHF.L.U32 R87, R87, 0x10, RZ ;  /* 0x0000001057577819 */ /* 0x000fe200000006ff */
[----:B------:R-:W-:Y:S01]  /*1a50*/  FMUL.FTZ R106, R106, R9 ;  /* 0x000000096a6a7220 */ /* 0x000fe20000410000 */
[----:B------:R-:W-:-:S03]  /*1a60*/  SHF.L.U32 R23, R23, 0x10, RZ ;  /* 0x0000001017177819 */ /* 0x000fc600000006ff */
[----:B------:R-:W-:Y:S01]  /*1a70*/  FMUL.FTZ R100, R87, R100 ;  /* 0x0000006457647220 */ /* 0x000fe20000410000 */
[----:B0-----:R-:W-:Y:S01]  /*1a80*/  FADD.FTZ R87, R94, 1 ;  /* 0x3f8000005e577421 */ /* 0x001fe20000010000 */
[-C--:B------:R-:W-:Y:S01]  /*1a90*/  FMUL.FTZ R94, R0, R97.reuse ;  /* 0x00000061005e7220 */ /* 0x080fe20000410000 */
[----:B------:R-:W-:Y:S01]  /*1aa0*/  FMUL.FTZ R106, R23, R106 ;  /* 0x0000006a176a7220 */ /* 0x000fe20000410000 */
[C---:B------:R-:W-:Y:S02]  /*1ab0*/  FFMA.FTZ R89, R22.reuse, R97, R89 ;  /* 0x0000006116597223 */ /* 0x040fe40000010059 */
[----:B------:R-:W-:Y:S01]  /*1ac0*/  FFMA.FTZ R95, R22, R94, R95 ;  /* 0x0000005e165f7223 */ /* 0x000fe2000001005f */
[----:B------:R-:W-:-:S04]  /*1ad0*/  FMUL.FTZ R22, R81, R106 ;  /* 0x0000006a51167220 */ /* 0x000fc80000410000 */
[----:B------:R-:W-:Y:S01]  /*1ae0*/  FFMA.FTZ R95, R6, R22, R95 ;  /* 0x00000016065f7223 */ /* 0x000fe2000001005f */
[----:B------:R-:W-:-:S04]  /*1af0*/  IADD3 R22, P1, R65, UR14, RZ ;  /* 0x0000000e41167c10 */ /* 0x000fc8000ff3e0ff */
[----:B------:R-:W-:-:S06]  /*1b00*/  IADD3.X R23, R64, UR15, RZ, P1, !PT ;  /* 0x0000000f40177c10 */ /* 0x000fcc0008ffe4ff */
[----:B------:R-:W4:Y:S01]  /*1b10*/  LDG.E.64.CONSTANT R22, desc[UR8][R22.64] ;  /* 0x0000000816167981 */ /* 0x000f22000c1e9b00 */
[----:B------:R-:W-:Y:S01]  /*1b20*/  FFMA.FTZ R101, R75, R8, R80 ;  /* 0x000000084b657223 */ /* 0x000fe20000010050 */
[----:B------:R-:W-:Y:S01]  /*1b30*/  FADD.FTZ R11, R11, R102 ;  /* 0x000000660b0b7221 */ /* 0x000fe20000010000 */
[----:B------:R-:W-:Y:S01]  /*1b40*/  PRMT R9, R29, 0x7632, R9 ;  /* 0x000076321d097816 */ /* 0x000fe20000000009 */
[----:B------:R-:W-:Y:S01]  /*1b50*/  FFMA.FTZ R98, R81, R82, R74 ;  /* 0x0000005251627223 */ /* 0x000fe2000001004a */
[----:B------:R-:W-:Y:S02]  /*1b60*/  FMUL.FTZ R102, R101, -1.4426950216293334961 ;  /* 0xbfb8aa3b65667820 */ /* 0x000fe40000410000 */
[----:B------:R-:W-:Y:S01]  /*1b70*/  SHF.L.U32 R9, R9, 0x10, RZ ;  /* 0x0000001009097819 */ /* 0x000fe200000006ff */
[----:B------:R-:W-:-:S03]  /*1b80*/  FMUL.FTZ R99, R98, -1.4426950216293334961 ;  /* 0xbfb8aa3b62637820 */ /* 0x000fc60000410000 */
[----:B------:R-:W0:Y:S01]  /*1b90*/  MUFU.EX2 R102, R102 ;  /* 0x0000006600667308 */ /* 0x000e220000000800 */
[----:B------:R-:W-:-:S04]  /*1ba0*/  FADD.FTZ R9, -R26, R9 ;  /* 0x000000091a097221 */ /* 0x000fc80000010100 */
[----:B------:R-:W-:-:S03]  /*1bb0*/  FMUL.FTZ R9, R70, R9 ;  /* 0x0000000946097220 */ /* 0x000fc60000410000 */
[----:B------:R-:W1:Y:S01]  /*1bc0*/  MUFU.EX2 R99, R99 ;  /* 0x0000006300637308 */ /* 0x000e620000000800 */
[----:B------:R-:W-:-:S04]  /*1bd0*/  FFMA.FTZ R86, R72, R9, R27 ;  /* 0x0000000948567223 */ /* 0x000fc8000001001b */
[----:B------:R-:W-:Y:S01]  /*1be0*/  FMUL.FTZ R103, R86, -1.4426950216293334961 ;  /* 0xbfb8aa3b56677820 */ /* 0x000fe20000410000 */
[----:B0-----:R-:W-:-:S05]  /*1bf0*/  FADD.FTZ R102, R102, 1 ;  /* 0x3f80000066667421 */ /* 0x001fca0000010000 */
[----:B------:R-:W0:Y:S01]  /*1c00*/  MUFU.EX2 R103, R103 ;  /* 0x0000006700677308 */ /* 0x000e220000000800 */
[----:B------:R-:W-:Y:S01]  /*1c10*/  SHF.L.U32 R92, R17, 0x10, RZ ;  /* 0x00000010115c7819 */ /* 0x000fe200000006ff */
[----:B-1----:R-:W-:-:S06]  /*1c20*/  FADD.FTZ R99, R99, 1 ;  /* 0x3f80000063637421 */ /* 0x002fcc0000010000 */
[----:B------:R-:W1:Y:S01]  /*1c30*/  MUFU.RCP R102, R102 ;  /* 0x0000006600667308 */ /* 0x000e620000001000 */
[----:B------:R-:W-:Y:S01]  /*1c40*/  FMUL.FTZ R107, R92, R107 ;  /* 0x0000006b5c6b7220 */ /* 0x000fe20000410000 */
[----:B------:R-:W-:-:S06]  /*1c50*/  FFMA.FTZ R92, R0, R97, R93 ;  /* 0x00000061005c7223 */ /* 0x000fcc000001005d */
[----:B------:R-:W2:Y:S01]  /*1c60*/  MUFU.RCP R99, R99 ;  /* 0x0000006300637308 */ /* 0x000ea20000001000 */
[-C--:B------:R-:W-:Y:S01]  /*1c70*/  FFMA.FTZ R91, R6, R106.reuse, R91 ;  /* 0x0000006a065b7223 */ /* 0x080fe2000001005b */
[----:B------:R-:W-:Y:S01]  /*1c80*/  FFMA.FTZ R92, R81, R106, R92 ;  /* 0x0000006a515c7223 */ /* 0x000fe2000001005c */
[-C--:B------:R-:W-:Y:S01]  /*1c90*/  FMUL.FTZ R6, R75, R107.reuse ;  /* 0x0000006b4b067220 */ /* 0x080fe20000410000 */
[----:B0-----:R-:W-:Y:S01]  /*1ca0*/  FADD.FTZ R103, R103, 1 ;  /* 0x3f80000067677421 */ /* 0x001fe20000010000 */
[-C--:B------:R-:W-:Y:S01]  /*1cb0*/  FFMA.FTZ R85, R4, R107.reuse, R85 ;  /* 0x0000006b04557223 */ /* 0x080fe20000010055 */
[----:B------:R-:W-:Y:S01]  /*1cc0*/  FADD.FTZ R84, R84, R107 ;  /* 0x0000006b54547221 */ /* 0x000fe20000010000 */
[----:B------:R-:W-:Y:S01]  /*1cd0*/  FFMA.FTZ R6, R4, R6, R95 ;  /* 0x0000000604067223 */ /* 0x000fe2000001005f */
[----:B------:R0:W2:Y:S01]  /*1ce0*/  MUFU.RCP R94, R87 ;  /* 0x00000057005e7308 */ /* 0x0000a20000001000 */
[----:B------:R-:W-:Y:S01]  /*1cf0*/  FMUL.FTZ R93, R72, R100 ;  /* 0x00000064485d7220 */ /* 0x000fe20000410000 */
[----:B------:R-:W-:Y:S01]  /*1d00*/  FFMA.FTZ R107, R75, R107, R92 ;  /* 0x0000006b4b6b7223 */ /* 0x000fe2000001005c */
[----:B-1----:R-:W-:Y:S01]  /*1d10*/  FADD.FTZ R4, -R102, 1 ;  /* 0x3f80000066047421 */ /* 0x002fe20000010100 */
[----:B---3--:R-:W-:Y:S01]  /*1d20*/  SHF.L.U32 R109, R31, 0x10, RZ ;  /* 0x000000101f6d7819 */ /* 0x008fe200000006ff */
[----:B------:R-:W-:-:S03]  /*1d30*/  FFMA.FTZ R95, R5, R93, R6 ;  /* 0x0000005d055f7223 */ /* 0x000fc60000010006 */
[----:B------:R1:W3:Y:S01]  /*1d40*/  MUFU.RCP R92, R103 ;  /* 0x00000067005c7308 */ /* 0x0002e20000001000 */
[----:B0-----:R-:W-:Y:S01]  /*1d50*/  FADD.FTZ R87, R11, R100 ;  /* 0x000000640b577221 */ /* 0x001fe20000010000 */
[----:B------:R-:W-:Y:S01]  /*1d60*/  FFMA.FTZ R93, R101, R4, 1 ;  /* 0x3f800000655d7423 */ /* 0x000fe20000010004 */
[----:B--2---:R-:W-:Y:S01]  /*1d70*/  FADD.FTZ R11, -R99, 1 ;  /* 0x3f800000630b7421 */ /* 0x004fe20000010100 */
[----:B------:R-:W-:Y:S01]  /*1d80*/  PRMT R4, R30, 0x7632, R4 ;  /* 0x000076321e047816 */ /* 0x000fe20000000004 */
[----:B------:R-:W-:Y:S02]  /*1d90*/  FADD.FTZ R111, -R26, R109 ;  /* 0x0000006d1a6f7221 */ /* 0x000fe40000010100 */
[----:B------:R-:W-:Y:S01]  /*1da0*/  FFMA.FTZ R98, R98, R11, 1 ;  /* 0x3f80000062627423 */ /* 0x000fe2000001000b */
[----:B------:R-:W-:Y:S02]  /*1db0*/  SHF.L.U32 R11, R4, 0x10, RZ ;  /* 0x00000010040b7819 */ /* 0x000fe400000006ff */
[----:B------:R-:W-:Y:S01]  /*1dc0*/  PRMT R4, R31, 0x7632, R4 ;  /* 0x000076321f047816 */ /* 0x000fe20000000004 */
[----:B------:R-:W-:Y:S01]  /*1dd0*/  FMUL.FTZ R6, R70, R111 ;  /* 0x0000006f46067220 */ /* 0x000fe20000410000 */
[----:B------:R-:W-:Y:S01]  /*1de0*/  FADD.FTZ R90, R90, R97 ;  /* 0x000000615a5a7221 */ /* 0x000fe20000010000 */
[----:B------:R-:W-:Y:S01]  /*1df0*/  FADD.FTZ R97, -R94, 1 ;  /* 0x3f8000005e617421 */ /* 0x000fe20000010100 */
[----:B------:R-:W-:Y:S01]  /*1e00*/  SHF.L.U32 R111, R4, 0x10, RZ ;  /* 0x00000010046f7819 */ /* 0x000fe200000006ff */
[----:B------:R-:W-:Y:S01]  /*1e10*/  FFMA.FTZ R88, R5, R100, R88 ;  /* 0x0000006405587223 */ /* 0x000fe20000010058 */
[----:B------:R-:W-:Y:S01]  /*1e20*/  SHF.L.U32 R5, R30, 0x10, RZ ;  /* 0x000000101e057819 */ /* 0x000fe200000006ff */
[----:B-1----:R-:W-:Y:S01]  /*1e30*/  FADD.FTZ R103, -R26, R11 ;  /* 0x0000000b1a677221 */ /* 0x002fe20000010100 */
[----:B---3--:R-:W-:Y:S01]  /*1e40*/  FADD.FTZ R11, -R92, 1 ;  /* 0x3f8000005c0b7421 */ /* 0x008fe20000010100 */
[----:B------:R-:W-:Y:S01]  /*1e50*/  FFMA.FTZ R97, R96, R97, 1 ;  /* 0x3f80000060617423 */ /* 0x000fe20000010061 */
[----:B------:R-:W-:Y:S01]  /*1e60*/  FADD.FTZ R113, -R26, R111 ;  /* 0x0000006f1a717221 */ /* 0x000fe20000010100 */
[----:B------:R-:W-:Y:S01]  /*1e70*/  FFMA.FTZ R96, R75, R6, R80 ;  /* 0x000000064b607223 */ /* 0x000fe20000010050 */
[----:B------:R-:W-:Y:S01]  /*1e80*/  FMUL.FTZ R109, R102, R93 ;  /* 0x0000005d666d7220 */ /* 0x000fe20000410000 */
[----:B------:R-:W-:Y:S01]  /*1e90*/  FADD.FTZ R5, -R26, R5 ;  /* 0x000000051a057221 */ /* 0x000fe20000010100 */
[----:B------:R-:W-:Y:S01]  /*1ea0*/  FFMA.FTZ R93, R86, R11, 1 ;  /* 0x3f800000565d7423 */ /* 0x000fe2000001000b */
[----:B------:R-:W-:Y:S01]  /*1eb0*/  FADD.FTZ R7, R7, R106 ;  /* 0x0000006a07077221 */ /* 0x000fe20000010000 */
[----:B------:R-:W-:Y:S01]  /*1ec0*/  FMUL.FTZ R4, R70, R113 ;  /* 0x0000007146047220 */ /* 0x000fe20000410000 */
[----:B------:R-:W-:Y:S01]  /*1ed0*/  FMUL.FTZ R106, R96, -1.4426950216293334961 ;  /* 0xbfb8aa3b606a7820 */ /* 0x000fe20000410000 */
[----:B------:R-:W-:Y:S01]  /*1ee0*/  FMUL.FTZ R5, R70, R5 ;  /* 0x0000000546057220 */ /* 0x000fe20000410000 */
[----:B------:R-:W-:Y:S01]  /*1ef0*/  FMUL.FTZ R111, R92, R93 ;  /* 0x0000005d5c6f7220 */ /* 0x000fe20000410000 */
[----:B------:R-:W-:Y:S01]  /*1f00*/  FMUL.FTZ R101, R94, R97 ;  /* 0x000000615e657220 */ /* 0x000fe20000410000 */
[----:B------:R-:W-:Y:S01]  /*1f10*/  PRMT R92, R19, 0x7632, R92 ;  /* 0x00007632135c7816 */ /* 0x000fe2000000005c */
[----:B------:R-:W-:Y:S01]  /*1f20*/  FFMA.FTZ R93, R72, R4, R27 ;  /* 0x00000004485d7223 */ /* 0x000fe2000001001b */
[----:B------:R-:W-:Y:S01]  /*1f30*/  SHF.L.U32 R94, R18, 0x10, RZ ;  /* 0x00000010125e7819 */ /* 0x000fe200000006ff */
[----:B------:R-:W-:Y:S01]  /*1f40*/  FFMA.FTZ R97, R0, R5, R83 ;  /* 0x0000000500617223 */ /* 0x000fe20000010053 */
[----:B------:R-:W-:Y:S01]  /*1f50*/  PRMT R86, R18, 0x7632, R86 ;  /* 0x0000763212567816 */ /* 0x000fe20000000056 */
[----:B------:R-:W-:Y:S01]  /*1f60*/  FMUL.FTZ R11, R70, R103 ;  /* 0x00000067460b7220 */ /* 0x000fe20000410000 */
[----:B------:R-:W0:Y:S01]  /*1f70*/  MUFU.EX2 R106, R106 ;  /* 0x0000006a006a7308 */ /* 0x000e220000000800 */
[----:B------:R-:W-:Y:S01]  /*1f80*/  FMUL.FTZ R103, R99, R98 ;  /* 0x0000006263677220 */ /* 0x000fe20000410000 */
[----:B------:R-:W-:Y:S01]  /*1f90*/  SHF.L.U32 R92, R92, 0x10, RZ ;  /* 0x000000105c5c7819 */ /* 0x000fe200000006ff */
[----:B------:R-:W-:Y:S01]  /*1fa0*/  FMUL.FTZ R108, R93, -1.4426950216293334961 ;  /* 0xbfb8aa3b5d6c7820 */ /* 0x000fe20000410000 */
[----:B------:R-:W-:Y:S01]  /*1fb0*/  SHF.L.U32 R98, R19, 0x10, RZ ;  /* 0x0000001013627819 */ /* 0x000fe200000006ff */
[----:B------:R-:W-:Y:S01]  /*1fc0*/  FFMA.FTZ R107, R72, R100, R107 ;  /* 0x00000064486b7223 */ /* 0x000fe2000001006b */
[----:B------:R-:W-:Y:S01]  /*1fd0*/  SHF.L.U32 R86, R86, 0x10, RZ ;  /* 0x0000001056567819 */ /* 0x000fe200000006ff */
[----:B------:R-:W-:Y:S01]  /*1fe0*/  FMUL.FTZ R101, R94, R101 ;  /* 0x000000655e657220 */ /* 0x000fe20000410000 */
[----:B------:R-:W-:Y:S01]  /*1ff0*/  FMUL.FTZ R100, R97, -1.4426950216293334961 ;  /* 0xbfb8aa3b61647820 */ /* 0x000fe20000410000 */
[----:B------:R-:W-:Y:S01]  /*2000*/  FFMA.FTZ R99, R81, R11, R74 ;  /* 0x0000000b51637223 */ /* 0x000fe2000001004a */
[----:B------:R-:W-:Y:S01]  /*2010*/  FMUL.FTZ R111, R92, R111 ;  /* 0x0000006f5c6f7220 */ /* 0x000fe20000410000 */
[----:B------:R-:W-:Y:S01]  /*2020*/  FMUL.FTZ R109, R98, R109 ;  /* 0x0000006d626d7220 */ /* 0x000fe20000410000 */
[----:B------:R-:W1:Y:S01]  /*2030*/  MUFU.EX2 R108, R108 ;  /* 0x0000006c006c7308 */ /* 0x000e620000000800 */
[----:B------:R-:W-:Y:S01]  /*2040*/  FMUL.FTZ R92, R0, R101 ;  /* 0x00000065005c7220 */ /* 0x000fe20000410000 */
[----:B------:R-:W-:Y:S01]  /*2050*/  FMUL.FTZ R98, R86, R103 ;  /* 0x0000006756627220 */ /* 0x000fe20000410000 */
[----:B------:R-:W-:Y:S01]  /*2060*/  FMUL.FTZ R102, R99, -1.4426950216293334961 ;  /* 0xbfb8aa3b63667820 */ /* 0x000fe20000410000 */
[C---:B------:R-:W-:Y:S01]  /*2070*/  FFMA.FTZ R86, R10.reuse, R101, R89 ;  /* 0x000000650a567223 */ /* 0x040fe20000010059 */
[----:B------:R-:W-:Y:S01]  /*2080*/  FFMA.FTZ R95, R10, R92, R95 ;  /* 0x0000005c0a5f7223 */ /* 0x000fe2000001005f */
[----:B------:R-:W-:-:S02]  /*2090*/  FMUL.FTZ R10, R81, R98 ;  /* 0x00000062510a7220 */ /* 0x000fc40000410000 */
[----:B------:R-:W2:Y:S01]  /*20a0*/  MUFU.EX2 R100, R100 ;  /* 0x0000006400647308 */ /* 0x000ea20000000800 */
[----:B------:R-:W-:Y:S01]  /*20b0*/  FADD.FTZ R89, R7, R98 ;  /* 0x0000006207597221 */ /* 0x000fe20000010000 */
[C---:B------:R-:W-:Y:S01]  /*20c0*/  FFMA.FTZ R92, R82.reuse, R98, R91 ;  /* 0x00000062525c7223 */ /* 0x040fe2000001005b */
[----:B------:R-:W-:Y:S01]  /*20d0*/  FFMA.FTZ R7, R82, R10, R95 ;  /* 0x0000000a52077223 */ /* 0x000fe2000001005f */
[----:B0-----:R-:W-:-:S04]  /*20e0*/  FADD.FTZ R82, R106, 1 ;  /* 0x3f8000006a527421 */ /* 0x001fc80000010000 */
[----:B------:R-:W0:Y:S01]  /*20f0*/  MUFU.EX2 R102, R102 ;  /* 0x0000006600667308 */ /* 0x000e220000000800 */
[-C--:B------:R-:W-:Y:S01]  /*2100*/  FFMA.FTZ R95, R8, R109.reuse, R85 ;  /* 0x0000006d085f7223 */ /* 0x080fe20000010055 */
[----:B------:R-:W-:Y:S01]  /*2110*/  FMUL.FTZ R10, R75, R109 ;  /* 0x0000006d4b0a7220 */ /* 0x000fe20000410000 */
[----:B-1----:R-:W-:Y:S01]  /*2120*/  FADD.FTZ R108, R108, 1 ;  /* 0x3f8000006c6c7421 */ /* 0x002fe20000010000 */
[----:B------:R-:W-:-:S04]  /*2130*/  FMUL.FTZ R106, R72, R111 ;  /* 0x0000006f486a7220 */ /* 0x000fc80000410000 */
[----:B------:R1:W3:Y:S01]  /*2140*/  MUFU.RCP R85, R82 ;  /* 0x0000005200557308 */ /* 0x0002e20000001000 */
[----:B------:R-:W-:Y:S01]  /*2150*/  FFMA.FTZ R10, R8, R10, R7 ;  /* 0x0000000a080a7223 */ /* 0x000fe20000010007 */
[----:B--2---:R-:W-:Y:S01]  /*2160*/  FADD.FTZ R100, R100, 1 ;  /* 0x3f80000064647421 */ /* 0x004fe20000010000 */
[----:B------:R-:W-:Y:S01]  /*2170*/  SHF.L.U32 R7, R32, 0x10, RZ ;  /* 0x0000001020077819 */ /* 0x000fe200000006ff */
[C---:B------:R-:W-:Y:S01]  /*2180*/  FFMA.FTZ R91, R9.reuse, R111, R88 ;  /* 0x0000006f095b7223 */ /* 0x040fe20000010058 */
[----:B------:R-:W-:Y:S01]  /*2190*/  FFMA.FTZ R106, R9, R106, R10 ;  /* 0x0000006a096a7223 */ /* 0x000fe2000001000a */
[----:B------:R-:W-:Y:S02]  /*21a0*/  SHF.L.U32 R9, R33, 0x10, RZ ;  /* 0x0000001021097819 */ /* 0x000fe400000006ff */
[----:B------:R-:W2:Y:S01]  /*21b0*/  MUFU.RCP R108, R108 ;  /* 0x0000006c006c7308 */ /* 0x000ea20000001000 */
[----:B0-----:R-:W-:Y:S01]  /*21c0*/  FADD.FTZ R102, R102, 1 ;  /* 0x3f80000066667421 */ /* 0x001fe20000010000 */
[----:B------:R-:W-:Y:S01]  /*21d0*/  FADD.FTZ R7, -R26, R7 ;  /* 0x000000071a077221 */ /* 0x000fe20000010100 */
[----:B------:R-:W-:Y:S01]  /*21e0*/  FADD.FTZ R90, R90, R101 ;  /* 0x000000655a5a7221 */ /* 0x000fe20000010000 */
[----:B------:R-:W-:Y:S01]  /*21f0*/  FFMA.FTZ R94, R0, R101, R107 ;  /* 0x00000065005e7223 */ /* 0x000fe2000001006b */
[----:B----4-:R-:W-:Y:S01]  /*2200*/  SHF.L.U32 R101, R34, 0x10, RZ ;  /* 0x0000001022657819 */ /* 0x010fe200000006ff */
[----:B------:R-:W-:-:S02]  /*2210*/  FADD.FTZ R9, -R26, R9 ;  /* 0x000000091a097221 */ /* 0x000fc40000010100 */
[----:B------:R-:W0:Y:S01]  /*2220*/  MUFU.RCP R100, R100 ;  /* 0x0000006400647308 */ /* 0x000e220000001000 */
[C---:B-1----:R-:W-:Y:S01]  /*2230*/  FMUL.FTZ R82, R70.reuse, R7 ;  /* 0x0000000746527220 */ /* 0x042fe20000410000 */
[----:B---3--:R-:W-:Y:S01]  /*2240*/  FADD.FTZ R7, -R85, 1 ;  /* 0x3f80000055077421 */ /* 0x008fe20000010100 */
[----:B------:R-:W-:Y:S01]  /*2250*/  FMUL.FTZ R10, R70, R9 ;  /* 0x00000009460a7220 */ /* 0x000fe20000410000 */
[----:B------:R-:W-:Y:S01]  /*2260*/  FADD.FTZ R9, -R26, R101 ;  /* 0x000000651a097221 */ /* 0x000fe20000010100 */
[----:B------:R-:W-:-:S03]  /*2270*/  FFMA.FTZ R88, R0, R82, R83 ;  /* 0x0000005200587223 */ /* 0x000fc60000010053 */
[----:B------:R-:W1:Y:S01]  /*2280*/  MUFU.RCP R102, R102 ;  /* 0x0000006600667308 */ /* 0x000e620000001000 */
[----:B------:R-:W-:Y:S01]  /*2290*/  SHF.L.U32 R101, R35, 0x10, RZ ;  /* 0x0000001023657819 */ /* 0x000fe200000006ff */
[----:B------:R-:W-:Y:S01]  /*22a0*/  FFMA.FTZ R96, R96, R7, 1 ;  /* 0x3f80000060607423 */ /* 0x000fe20000010007 */
[----:B------:R-:W-:-:S03]  /*22b0*/  FMUL.FTZ R7, R88, -1.4426950216293334961 ;  /* 0xbfb8aa3b58077820 */ /* 0x000fc60000410000 */
[----:B------:R-:W-:Y:S01]  /*22c0*/  FADD.FTZ R101, -R26, R101 ;  /* 0x000000651a657221 */ /* 0x000fe20000010100 */
[----:B------:R-:W-:Y:S01]  /*22d0*/  FMUL.FTZ R118, R85, R96 ;  /* 0x0000006055767220 */ /* 0x000fe20000410000 */
[----:B--2---:R-:W-:Y:S01]  /*22e0*/  FADD.FTZ R96, -R108, 1 ;  /* 0x3f8000006c607421 */ /* 0x004fe20000010100 */
[----:B------:R2:W3:Y:S01]  /*22f0*/  MUFU.EX2 R115, R7 ;  /* 0x0000000700737308 */ /* 0x0004e20000000800 */
[----:B0-----:R-:W-:Y:S01]  /*2300*/  FADD.FTZ R8, -R100, 1 ;  /* 0x3f80000064087421 */ /* 0x001fe20000010100 */
[----:B------:R-:W-:-:S03]  /*2310*/  FFMA.FTZ R98, R81, R98, R94 ;  /* 0x0000006251627223 */ /* 0x000fc6000001005e */
[----:B------:R-:W-:Y:S01]  /*2320*/  FFMA.FTZ R97, R97, R8, 1 ;  /* 0x3f80000061617423 */ /* 0x000fe20000010008 */
[----:B--2---:R-:W-:Y:S01]  /*2330*/  FMUL.FTZ R7, R70, R101 ;  /* 0x0000006546077220 */ /* 0x004fe20000410000 */
[----:B------:R-:W-:Y:S01]  /*2340*/  FFMA.FTZ R101, R93, R96, 1 ;  /* 0x3f8000005d657423 */ /* 0x000fe20000010060 */
[----:B------:R-:W-:Y:S01]  /*2350*/  PRMT R93, R33, 0x7632, R93 ;  /* 0x00007632215d7816 */ /* 0x000fe2000000005d */
[----:B-1----:R-:W-:Y:S01]  /*2360*/  FADD.FTZ R8, -R102, 1 ;  /* 0x3f80000066087421 */ /* 0x002fe20000010100 */
[----:B------:R-:W-:Y:S02]  /*2370*/  SHF.L.U32 R103, R36, 0x10, RZ ;  /* 0x0000001024677819 */ /* 0x000fe400000006ff */
[----:B------:R-:W-:Y:S01]  /*2380*/  SHF.L.U32 R93, R93, 0x10, RZ ;  /* 0x000000105d5d7819 */ /* 0x000fe200000006ff */
[----:B------:R-:W-:Y:S01]  /*2390*/  FMUL.FTZ R110, R100, R97 ;  /* 0x00000061646e7220 */ /* 0x000fe20000410000 */
[----:B------:R-:W-:Y:S01]  /*23a0*/  FFMA.FTZ R97, R99, R8, 1 ;  /* 0x3f80000063617423 */ /* 0x000fe20000010008 */
[----:B------:R-:W-:Y:S01]  /*23b0*/  PRMT R8, R32, 0x7632, R8 ;  /* 0x0000763220087816 */ /* 0x000fe20000000008 */
[----:B------:R-:W-:Y:S01]  /*23c0*/  FMUL.FTZ R113, R108, R101 ;  /* 0x000000656c717220 */ /* 0x000fe20000410000 */
[----:B------:R-:W-:Y:S01]  /*23d0*/  FADD.FTZ R94, R84, R109 ;  /* 0x0000006d545e7221 */ /* 0x000fe20000010000 */
[----:B------:R-:W-:Y:S01]  /*23e0*/  FFMA.FTZ R107, R75, R109, R98 ;  /* 0x0000006d4b6b7223 */ /* 0x000fe20000010062 */
[C---:B------:R-:W-:Y:S01]  /*23f0*/  FADD.FTZ R101, -R26.reuse, R93 ;  /* 0x0000005d1a657221 */ /* 0x040fe20000010100 */
[----:B------:R-:W-:Y:S01]  /*2400*/  FADD.FTZ R109, -R26, R103 ;  /* 0x000000671a6d7221 */ /* 0x000fe20000010100 */
[----:B------:R-:W-:-:S02]  /*2410*/  SHF.L.U32 R103, R8, 0x10, RZ ;  /* 0x0000001008677819 */ /* 0x000fc400000006ff */
[C---:B------:R-:W-:Y:S01]  /*2420*/  FMUL.FTZ R96, R70.reuse, R101 ;  /* 0x0000006546607220 */ /* 0x040fe20000410000 */
[----:B------:R-:W-:Y:S01]  /*2430*/  FMUL.FTZ R8, R70, R109 ;  /* 0x0000006d46087220 */ /* 0x000fe20000410000 */
[----:B------:R-:W-:Y:S01]  /*2440*/  SHF.L.U32 R109, R2, 0x10, RZ ;  /* 0x00000010026d7819 */ /* 0x000fe200000006ff */
[----:B------:R-:W-:Y:S01]  /*2450*/  FADD.FTZ R103, -R26, R103 ;  /* 0x000000671a677221 */ /* 0x000fe20000010100 */
[----:B------:R-:W-:Y:S01]  /*2460*/  FFMA.FTZ R101, R72, R96, R27 ;  /* 0x0000006048657223 */ /* 0x000fe2000001001b */
[----:B------:R-:W-:Y:S02]  /*2470*/  FMUL.FTZ R112, R102, R97 ;  /* 0x0000006166707220 */ /* 0x000fe40000410000 */
[----:B------:R-:W-:Y:S01]  /*2480*/  FMUL.FTZ R109, R109, R110 ;  /* 0x0000006e6d6d7220 */ /* 0x000fe20000410000 */
[----:B------:R-:W-:Y:S01]  /*2490*/  FMUL.FTZ R97, R70, R103 ;  /* 0x0000006746617220 */ /* 0x000fe20000410000 */
[----:B------:R-:W-:Y:S01]  /*24a0*/  FMUL.FTZ R110, R101, -1.4426950216293334961 ;  /* 0xbfb8aa3b656e7820 */ /* 0x000fe20000410000 */
[----:B------:R-:W-:Y:S01]  /*24b0*/  PRMT R103, R2, 0x7632, R103 ;  /* 0x0000763202677816 */ /* 0x000fe20000000067 */
[----:B------:R-:W-:Y:S01]  /*24c0*/  FADD.FTZ R87, R87, R111 ;  /* 0x0000006f57577221 */ /* 0x000fe20000010000 */
[----:B------:R-:W-:Y:S01]  /*24d0*/  FFMA.FTZ R107, R72, R111, R107 ;  /* 0x0000006f486b7223 */ /* 0x000fe2000001006b */
[----:B------:R-:W-:Y:S01]  /*24e0*/  SHF.L.U32 R111, R3, 0x10, RZ ;  /* 0x00000010036f7819 */ /* 0x000fe200000006ff */
[----:B------:R-:W-:Y:S01]  /*24f0*/  FFMA.FTZ R102, R81, R97, R74 ;  /* 0x0000006151667223 */ /* 0x000fe2000001004a */
[----:B------:R-:W-:Y:S01]  /*2500*/  SHF.L.U32 R103, R103, 0x10, RZ ;  /* 0x0000001067677819 */ /* 0x000fe200000006ff */
[----:B------:R-:W0:Y:S01]  /*2510*/  MUFU.EX2 R110, R110 ;  /* 0x0000006e006e7308 */ /* 0x000e220000000800 */
[----:B------:R-:W-:Y:S01]  /*2520*/  FFMA.FTZ R98, R75, R10, R80 ;  /* 0x0000000a4b627223 */ /* 0x000fe20000010050 */
[----:B------:R-:W-:Y:S01]  /*2530*/  FMUL.FTZ R118, R111, R118 ;  /* 0x000000766f767220 */ /* 0x000fe20000410000 */
[----:B------:R-:W-:Y:S01]  /*2540*/  FMUL.FTZ R117, R102, -1.4426950216293334961 ;  /* 0xbfb8aa3b66757820 */ /* 0x000fe20000410000 */
[-C--:B------:R-:W-:Y:S01]  /*2550*/  FMUL.FTZ R111, R0, R109.reuse ;  /* 0x0000006d006f7220 */ /* 0x080fe20000410000 */
[----:B------:R-:W-:Y:S01]  /*2560*/  FMUL.FTZ R112, R103, R112 ;  /* 0x0000007067707220 */ /* 0x000fe20000410000 */
[----:B------:R-:W-:Y:S01]  /*2570*/  FMUL.FTZ R100, R98, -1.4426950216293334961 ;  /* 0xbfb8aa3b62647820 */ /* 0x000fe20000410000 */
[C---:B------:R-:W-:Y:S01]  /*2580*/  FFMA.FTZ R103, R5.reuse, R109, R86 ;  /* 0x0000006d05677223 */ /* 0x040fe20000010056 */
[----:B------:R-:W-:Y:S01]  /*2590*/  FFMA.FTZ R106, R5, R111, R106 ;  /* 0x0000006f056a7223 */ /* 0x000fe2000001006a */
[----:B------:R-:W-:Y:S01]  /*25a0*/  FMUL.FTZ R5, R81, R112 ;  /* 0x0000007051057220 */ /* 0x000fe20000410000 */
[----:B------:R-:W1:Y:S01]  /*25b0*/  MUFU.EX2 R117, R117 ;  /* 0x0000007500757308 */ /* 0x000e620000000800 */
[----:B------:R-:W-:-:S02]  /*25c0*/  PRMT R108, R3, 0x7632, R108 ;  /* 0x00007632036c7816 */ /* 0x000fc4000000006c */
[----:B------:R-:W-:Y:S01]  /*25d0*/  FFMA.FTZ R5, R11, R5, R106 ;  /* 0x000000050b057223 */ /* 0x000fe2000001006a */
[----:B------:R-:W-:-:S04]  /*25e0*/  FMUL.FTZ R106, R75, R118 ;  /* 0x000000764b6a7220 */ /* 0x000fc80000410000 */
[----:B------:R-:W2:Y:S01]  /*25f0*/  MUFU.EX2 R119, R100 ;  /* 0x0000006400777308 */ /* 0x000ea20000000800 */
[----:B---3--:R-:W-:Y:S01]  /*2600*/  FADD.FTZ R115, R115, 1 ;  /* 0x3f80000073737421 */ /* 0x008fe20000010000 */
[----:B------:R-:W-:Y:S01]  /*2610*/  SHF.L.U32 R108, R108, 0x10, RZ ;  /* 0x000000106c6c7819 */ /* 0x000fe200000006ff */
[----:B------:R-:W-:Y:S01]  /*2620*/  FADD.FTZ R90, R90, R109 ;  /* 0x0000006d5a5a7221 */ /* 0x000fe20000010000 */
[----:B------:R-:W-:Y:S01]  /*2630*/  FFMA.FTZ R86, R0, R109, R107 ;  /* 0x0000006d00567223 */ /* 0x000fe2000001006b */
[----:B------:R-:W-:Y:S01]  /*2640*/  SHF.L.U32 R111, R37, 0x10, RZ ;  /* 0x00000010256f7819 */ /* 0x000fe200000006ff */
[C---:B------:R-:W-:Y:S01]  /*2650*/  FFMA.FTZ R95, R6.reuse, R118, R95 ;  /* 0x00000076065f7223 */ /* 0x040fe2000001005f */
[--C-:B------:R-:W-:Y:S01]  /*2660*/  FFMA.FTZ R109, R6, R106, R5.reuse ;  /* 0x0000006a066d7223 */ /* 0x100fe20000010005 */
[----:B0-----:R-:W-:Y:S01]  /*2670*/  FADD.FTZ R110, R110, 1 ;  /* 0x3f8000006e6e7421 */ /* 0x001fe20000010000 */
[----:B------:R-:W-:Y:S02]  /*2680*/  PRMT R5, R34, 0x7632, R5 ;  /* 0x0000763222057816 */ /* 0x000fe40000000005 */
[----:B------:R-:W-:Y:S01]  /*2690*/  PRMT R6, R35, 0x7632, R6 ;  /* 0x0000763223067816 */ /* 0x000fe20000000006 */
[----:B------:R-:W-:Y:S01]  /*26a0*/  FMUL.FTZ R108, R108, R113 ;  /* 0x000000716c6c7220 */ /* 0x000fe20000410000 */
[----:B------:R-:W0:Y:S01]  /*26b0*/  MUFU.RCP R115, R115 ;  /* 0x0000007300737308 */ /* 0x000e220000001000 */
[-C--:B------:R-:W-:Y:S01]  /*26c0*/  FFMA.FTZ R92, R11, R112.reuse, R92 ;  /* 0x000000700b5c7223 */ /* 0x080fe2000001005c */
[----:B------:R-:W-:Y:S01]  /*26d0*/  FFMA.FTZ R86, R81, R112, R86 ;  /* 0x0000007051567223 */ /* 0x000fe20000010056 */
[----:B------:R-:W-:Y:S01]  /*26e0*/  FADD.FTZ R113, -R26, R111 ;  /* 0x0000006f1a717221 */ /* 0x000fe20000010100 */
[----:B------:R-:W-:-:S02]  /*26f0*/  PRMT R11, R36, 0x7632, R11 ;  /* 0x00007632240b7816 */ /* 0x000fc4000000000b */
[----:B------:R-:W-:Y:S02]  /*2700*/  SHF.L.U32 R5, R5, 0x10, RZ ;  /* 0x0000001005057819 */ /* 0x000fe400000006ff */
[----:B------:R-:W-:Y:S01]  /*2710*/  SHF.L.U32 R111, R6, 0x10, RZ ;  /* 0x00000010066f7819 */ /* 0x000fe200000006ff */
[----:B------:R-:W3:Y:S01]  /*2720*/  MUFU.RCP R110, R110 ;  /* 0x0000006e006e7308 */ /* 0x000ee20000001000 */
[C---:B------:R-:W-:Y:S01]  /*2730*/  FMUL.FTZ R9, R70.reuse, R9 ;  /* 0x0000000946097220 */ /* 0x040fe20000410000 */
[----:B------:R-:W-:Y:S01]  /*2740*/  FFMA.FTZ R107, R75, R118, R86 ;  /* 0x000000764b6b7223 */ /* 0x000fe20000010056 */
[----:B------:R-:W-:Y:S01]  /*2750*/  FMUL.FTZ R6, R70, R113 ;  /* 0x0000007146067220 */ /* 0x000fe20000410000 */
[----:B-1----:R-:W-:Y:S01]  /*2760*/  FADD.FTZ R117, R117, 1 ;  /* 0x3f80000075757421 */ /* 0x002fe20000010000 */
[----:B------:R-:W-:Y:S01]  /*2770*/  SHF.L.U32 R113, R11, 0x10, RZ ;  /* 0x000000100b717819 */ /* 0x000fe200000006ff */
[----:B--2---:R-:W-:Y:S01]  /*2780*/  FADD.FTZ R119, R119, 1 ;  /* 0x3f80000077777421 */ /* 0x004fe20000010000 */
[C---:B------:R-:W-:Y:S01]  /*2790*/  FADD.FTZ R5, -R26.reuse, R5 ;  /* 0x000000051a057221 */ /* 0x040fe20000010100 */
[----:B------:R-:W-:Y:S01]  /*27a0*/  FADD.FTZ R11, -R26, R111 ;  /* 0x0000006f1a0b7221 */ /* 0x000fe20000010100 */
[----:B------:R-:W-:Y:S01]  /*27b0*/  FFMA.FTZ R84, R0, R9, R83 ;  /* 0x0000000900547223 */ /* 0x000fe20000010053 */
[-C--:B------:R-:W-:Y:S01]  /*27c0*/  FFMA.FTZ R91, R4, R108.reuse, R91 ;  /* 0x0000006c045b7223 */ /* 0x080fe2000001005b */
[----:B------:R-:W-:Y:S01]  /*27d0*/  FADD.FTZ R87, R87, R108 ;  /* 0x0000006c57577221 */ /* 0x000fe20000010000 */
[----:B------:R-:W-:Y:S01]  /*27e0*/  FFMA.FTZ R111, R72, R108, R107 ;  /* 0x0000006c486f7223 */ /* 0x000fe2000001006b */
[----:B------:R-:W-:Y:S01]  /*27f0*/  FFMA.FTZ R85, R75, R7, R80 ;  /* 0x000000074b557223 */ /* 0x000fe20000010050 */
[----:B------:R-:W-:Y:S01]  /*2800*/  FFMA.FTZ R83, R0, R8, R83 ;  /* 0x0000000800537223 */ /* 0x000fe20000010053 */
[----:B------:R-:W-:Y:S01]  /*2810*/  FMUL.FTZ R108, R72, R108 ;  /* 0x0000006c486c7220 */ /* 0x000fe20000410000 */
[C---:B------:R-:W-:Y:S01]  /*2820*/  FMUL.FTZ R5, R70.reuse, R5 ;  /* 0x0000000546057220 */ /* 0x040fe20000410000 */
[----:B------:R-:W-:Y:S01]  /*2830*/  FMUL.FTZ R86, R70, R11 ;  /* 0x0000000b46567220 */ /* 0x000fe20000410000 */
[----:B------:R-:W-:Y:S01]  /*2840*/  FMUL.FTZ R99, R84, -1.4426950216293334961 ;  /* 0xbfb8aa3b54637820 */ /* 0x000fe20000410000 */
[----:B------:R-:W1:Y:S01]  /*2850*/  MUFU.RCP R117, R117 ;  /* 0x0000007500757308 */ /* 0x000e620000001000 */
[----:B------:R-:W-:Y:S01]  /*2860*/  FMUL.FTZ R100, R85, -1.4426950216293334961 ;  /* 0xbfb8aa3b55647820 */ /* 0x000fe20000410000 */
[----:B------:R-:W-:Y:S01]  /*2870*/  FMUL.FTZ R120, R83, -1.4426950216293334961 ;  /* 0xbfb8aa3b53787820 */ /* 0x000fe20000410000 */
[----:B------:R-:W-:Y:S01]  /*2880*/  FFMA.FTZ R109, R4, R108, R109 ;  /* 0x0000006c046d7223 */ /* 0x000fe2000001006d */
[----:B------:R-:W-:Y:S01]  /*2890*/  FFMA.FTZ R107, R81, R5, R74 ;  /* 0x00000005516b7223 */ /* 0x000fe2000001004a */
[----:B------:R-:W-:-:S03]  /*28a0*/  FFMA.FTZ R4, R72, R86, R27 ;  /* 0x0000005648047223 */ /* 0x000fc6000001001b */
[----:B------:R-:W2:Y:S01]  /*28b0*/  MUFU.RCP R119, R119 ;  /* 0x0000007700777308 */ /* 0x000ea20000001000 */
[----:B------:R-:W-:Y:S01]  /*28c0*/  FADD.FTZ R11, -R26, R113 ;  /* 0x000000711a0b7221 */ /* 0x000fe20000010100 */
[----:B0-----:R-:W-:Y:S01]  /*28d0*/  FADD.FTZ R113, -R115, 1 ;  /* 0x3f80000073717421 */ /* 0x001fe20000010100 */
[----:B------:R-:W-:Y:S01]  /*28e0*/  FADD.FTZ R89, R89, R112 ;  /* 0x0000007059597221 */ /* 0x000fe20000010000 */
[----:B------:R-:W-:Y:S01]  /*28f0*/  FMUL.FTZ R112, R107, -1.4426950216293334961 ;  /* 0xbfb8aa3b6b707820 */ /* 0x000fe20000410000 */
[----:B---3--:R-:W-:-:S03]  /*2900*/  FADD.FTZ R108, -R110, 1 ;  /* 0x3f8000006e6c7421 */ /* 0x008fc60000010100 */
[----:B------:R-:W0:Y:S01]  /*2910*/  MUFU.EX2 R99, R99 ;  /* 0x0000006300637308 */ /* 0x000e220000000800 */
[----:B------:R-:W-:Y:S01]  /*2920*/  FFMA.FTZ R88, R88, R113, 1 ;  /* 0x3f80000058587423 */ /* 0x000fe20000010071 */
[----:B------:R-:W-:-:S06]  /*2930*/  FADD.FTZ R94, R94, R118 ;  /* 0x000000765e5e7221 */ /* 0x000fcc0000010000 */
[----:B------:R3:W-:Y:S01]  /*2940*/  MUFU.EX2 R93, R120 ;  /* 0x00000078005d7308 */ /* 0x0007e20000000800 */
[----:B------:R-:W-:Y:S01]  /*2950*/  FFMA.FTZ R101, R101, R108, 1 ;  /* 0x3f80000065657423 */ /* 0x000fe2000001006c */
[----:B------:R-:W-:-:S06]  /*2960*/  FMUL.FTZ R115, R115, R88 ;  /* 0x0000005873737220 */ /* 0x000fcc0000410000 */
[----:B------:R-:W4:Y:S01]  /*2970*/  MUFU.EX2 R100, R100 ;  /* 0x0000006400647308 */ /* 0x000f220000000800 */
[----:B---3--:R-:W-:Y:S01]  /*2980*/  FMUL.FTZ R120, R4, -1.4426950216293334961 ;  /* 0xbfb8aa3b04787820 */ /* 0x008fe20000410000 */
[----:B------:R-:W-:Y:S01]  /*2990*/  SHF.L.U32 R88, R20, 0x10, RZ ;  /* 0x0000001014587819 */ /* 0x000fe200000006ff */
[----:B------:R-:W-:-:S05]  /*29a0*/  FMUL.FTZ R11, R70, R11 ;  /* 0x0000000b460b7220 */ /* 0x000fca0000410000 */
[----:B------:R0:W3:Y:S01]  /*29b0*/  MUFU.EX2 R118, R112 ;  /* 0x0000007000767308 */ /* 0x0000e20000000800 */
[----:B------:R-:W-:Y:S01]  /*29c0*/  FMUL.FTZ R110, R110, R101 ;  /* 0x000000656e6e7220 */ /* 0x000fe20000410000 */
[----:B-1----:R-:W-:Y:S01]  /*29d0*/  FADD.FTZ R113, -R117, 1 ;  /* 0x3f80000075717421 */ /* 0x002fe20000010100 */
[----:B------:R-:W-:-:S05]  /*29e0*/  PRMT R101, R37, 0x7632, R101 ;  /* 0x0000763225657816 */ /* 0x000fca0000000065 */
[----:B------:R-:W1:Y:S01]  /*29f0*/  MUFU.EX2 R120, R120 ;  /* 0x0000007800787308 */ /* 0x000e620000000800 */
[----:B--2---:R-:W-:Y:S01]  /*2a00*/  FADD.FTZ R121, -R119, 1 ;  /* 0x3f80000077797421 */ /* 0x004fe20000010100 */
[----:B------:R-:W-:Y:S01]  /*2a10*/  FMUL.FTZ R115, R88, R115 ;  /* 0x0000007358737220 */ /* 0x000fe20000410000 */
[----:B------:R-:W-:Y:S01]  /*2a20*/  FFMA.FTZ R74, R81, R11, R74 ;  /* 0x0000000b514a7223 */ /* 0x000fe2000001004a */
[----:B------:R-:W-:Y:S01]  /*2a30*/  PRMT R88, R20, 0x7632, R88 ;  /* 0x0000763214587816 */ /* 0x000fe20000000058 */
[----:B------:R-:W-:Y:S01]  /*2a40*/  FFMA.FTZ R102, R102, R113, 1 ;  /* 0x3f80000066667423 */ /* 0x000fe20000010071 */
[----:B------:R-:W-:Y:S01]  /*2a50*/  SHF.L.U32 R101, R101, 0x10, RZ ;  /* 0x0000001065657819 */ /* 0x000fe200000006ff */
[----:B------:R-:W-:Y:S01]  /*2a60*/  FFMA.FTZ R98, R98, R121, 1 ;  /* 0x3f80000062627423 */ /* 0x000fe20000010079 */
[----:B0-----:R-:W-:Y:S01]  /*2a70*/  FADD.FTZ R112, R99, 1 ;  /* 0x3f80000063707421 */ /* 0x001fe20000010000 */
[----:B------:R-:W-:Y:S01]  /*2a80*/  FMUL.FTZ R108, R74, -1.4426950216293334961 ;  /* 0xbfb8aa3b4a6c7820 */ /* 0x000fe20000410000 */
[----:B------:R-:W-:Y:S01]  /*2a90*/  SHF.L.U32 R88, R88, 0x10, RZ ;  /* 0x0000001058587819 */ /* 0x000fe200000006ff */
[----:B------:R-:W-:Y:S01]  /*2aa0*/  FMUL.FTZ R117, R117, R102 ;  /* 0x0000006675757220 */ /* 0x000fe20000410000 */
[----:B----4-:R-:W-:Y:S01]  /*2ab0*/  FADD.FTZ R113, R100, 1 ;  /* 0x3f80000064717421 */ /* 0x010fe20000010000 */
[----:B------:R-:W-:Y:S01]  /*2ac0*/  FADD.FTZ R101, -R26, R101 ;  /* 0x000000651a657221 */ /* 0x000fe20000010100 */
[----:B------:R-:W-:Y:S01]  /*2ad0*/  FMUL.FTZ R119, R119, R98 ;  /* 0x0000006277777220 */ /* 0x000fe20000410000 */
[----:B---3--:R-:W-:Y:S01]  /*2ae0*/  FADD.FTZ R118, R118, 1 ;  /* 0x3f80000076767421 */ /* 0x008fe20000010000 */
[----:B------:R0:W-:Y:S01]  /*2af0*/  MUFU.EX2 R98, R108 ;  /* 0x0000006c00627308 */ /* 0x0001e20000000800 */
[----:B-1----:R-:W-:Y:S01]  /*2b00*/  FADD.FTZ R120, R120, 1 ;  /* 0x3f80000078787421 */ /* 0x002fe20000010000 */
[----:B------:R-:W-:Y:S01]  /*2b10*/  SHF.L.U32 R102, R21, 0x10, RZ ;  /* 0x0000001015667819 */ /* 0x000fe200000006ff */
[----:B------:R-:W-:-:S05]  /*2b20*/  FFMA.FTZ R100, R82, R115, R103 ;  /* 0x0000007352647223 */ /* 0x000fca0000010067 */
[----:B------:R-:W1:Y:S01]  /*2b30*/  MUFU.RCP R112, R112 ;  /* 0x0000007000707308 */ /* 0x000e620000001000 */
[----:B0-----:R-:W-:Y:S01]  /*2b40*/  FMUL.FTZ R108, R88, R117 ;  /* 0x00000075586c7220 */ /* 0x001fe20000410000 */
[----:B------:R-:W-:Y:S01]  /*2b50*/  FMUL.FTZ R88, R70, R101 ;  /* 0x0000006546587220 */ /* 0x000fe20000410000 */
[----:B------:R-:W-:-:S05]  /*2b60*/  FMUL.FTZ R101, R0, R115 ;  /* 0x0000007300657220 */ /* 0x000fca0000410000 */
[----:B------:R-:W0:Y:S01]  /*2b70*/  MUFU.RCP R113, R113 ;  /* 0x0000007100717308 */ /* 0x000e220000001000 */
[----:B------:R-:W-:Y:S01]  /*2b80*/  FFMA.FTZ R82, R82, R101, R109 ;  /* 0x0000006552527223 */ /* 0x000fe2000001006d */
[----:B------:R-:W-:Y:S01]  /*2b90*/  FMUL.FTZ R101, R81, R108 ;  /* 0x0000006c51657220 */ /* 0x000fe20000410000 */
[----:B------:R-:W-:Y:S01]  /*2ba0*/  FFMA.FTZ R80, R75, R6, R80 ;  /* 0x000000064b507223 */ /* 0x000fe20000010050 */
[----:B------:R-:W-:-:S04]  /*2bb0*/  FFMA.FTZ R27, R72, R88, R27 ;  /* 0x00000058481b7223 */ /* 0x000fc8000001001b */
[----:B------:R-:W2:Y:S01]  /*2bc0*/  MUFU.RCP R118, R118 ;  /* 0x0000007600767308 */ /* 0x000ea20000001000 */
[----:B------:R-:W-:Y:S01]  /*2bd0*/  FMUL.FTZ R119, R102, R119 ;  /* 0x0000007766777220 */ /* 0x000fe20000410000 */
[----:B------:R-:W-:Y:S01]  /*2be0*/  FFMA.FTZ R102, R0, R115, R111 ;  /* 0x0000007300667223 */ /* 0x000fe2000001006f */
[C---:B------:R-:W-:Y:S01]  /*2bf0*/  FFMA.FTZ R92, R97.reuse, R108, R92 ;  /* 0x0000006c615c7223 */ /* 0x040fe2000001005c */
[----:B------:R-:W-:-:S04]  /*2c00*/  FFMA.FTZ R101, R97, R101, R82 ;  /* 0x0000006561657223 */ /* 0x000fc80000010052 */
[----:B------:R-:W3:Y:S01]  /*2c10*/  MUFU.RCP R120, R120 ;  /* 0x0000007800787308 */ /* 0x000ee20000001000 */
[----:B------:R-:W-:Y:S01]  /*2c20*/  FMUL.FTZ R106, R80, -1.4426950216293334961 ;  /* 0xbfb8aa3b506a7820 */ /* 0x000fe20000410000 */
[----:B------:R-:W-:Y:S01]  /*2c30*/  FMUL.FTZ R97, R27, -1.4426950216293334961 ;  /* 0xbfb8aa3b1b617820 */ /* 0x000fe20000410000 */
[----:B------:R-:W-:Y:S01]  /*2c40*/  PRMT R99, R21, 0x7632, R99 ;  /* 0x0000763215637816 */ /* 0x000fe20000000063 */
[----:B------:R-:W-:Y:S01]  /*2c50*/  FFMA.FTZ R102, R81, R108, R102 ;  /* 0x0000006c51667223 */ /* 0x000fe20000010066 */
[----:B------:R-:W-:Y:S01]  /*2c60*/  FADD.FTZ R89, R89, R108 ;  /* 0x0000006c59597221 */ /* 0x000fe20000010000 */
[-C--:B------:R-:W-:Y:S01]  /*2c70*/  FFMA.FTZ R82, R10, R119.reuse, R95 ;  /* 0x000000770a527223 */ /* 0x080fe2000001005f */
[-C--:B------:R-:W-:Y:S01]  /*2c80*/  FMUL.FTZ R108, R75, R119.reuse ;  /* 0x000000774b6c7220 */ /* 0x080fe20000410000 */
[----:B------:R4:W4:Y:S01]  /*2c90*/  MUFU.EX2 R103, R97 ;  /* 0x0000006100677308 */ /* 0x0009220000000800 */
[----:B------:R-:W-:Y:S01]  /*2ca0*/  FADD.FTZ R94, R94, R119 ;  /* 0x000000775e5e7221 */ /* 0x000fe20000010000 */
[----:B-1----:R-:W-:Y:S01]  /*2cb0*/  FADD.FTZ R95, -R112, 1 ;  /* 0x3f800000705f7421 */ /* 0x002fe20000010100 */
[----:B------:R-:W-:Y:S01]  /*2cc0*/  SHF.L.U32 R99, R99, 0x10, RZ ;  /* 0x0000001063637819 */ /* 0x000fe200000006ff */
[----:B------:R-:W-:Y:S01]  /*2cd0*/  FFMA.FTZ R119, R75, R119, R102 ;  /* 0x000000774b777223 */ /* 0x000fe20000010066 */
[----:B0-----:R-:W-:-:S03]  /*2ce0*/  FADD.FTZ R102, -R113, 1 ;  /* 0x3f80000071667421 */ /* 0x001fc60000010100 */
[----:B------:R-:W0:Y:S01]  /*2cf0*/  MUFU.EX2 R106, R106 ;  /* 0x0000006a006a7308 */ /* 0x000e220000000800 */
[----:B------:R-:W-:Y:S01]  /*2d00*/  FFMA.FTZ R95, R84, R95, 1 ;  /* 0x3f800000545f7423 */ /* 0x000fe2000001005f */
[----:B--2---:R-:W-:Y:S01]  /*2d10*/  FADD.FTZ R84, -R118, 1 ;  /* 0x3f80000076547421 */ /* 0x004fe20000010100 */
[----:B------:R-:W-:Y:S01]  /*2d20*/  FMUL.FTZ R99, R99, R110 ;  /* 0x0000006e63637220 */ /* 0x000fe20000410000 */
[----:B------:R-:W-:Y:S01]  /*2d30*/  FFMA.FTZ R102, R85, R102, 1 ;  /* 0x3f80000055667423 */ /* 0x000fe20000010066 */
[----:B---3--:R-:W-:Y:S01]  /*2d40*/  FADD.FTZ R85, -R120, 1 ;  /* 0x3f80000078557421 */ /* 0x008fe20000010100 */
[----:B------:R-:W-:Y:S01]  /*2d50*/  FFMA.FTZ R101, R10, R108, R101 ;  /* 0x0000006c0a657223 */ /* 0x000fe20000010065 */
[----:B------:R-:W-:Y:S01]  /*2d60*/  FFMA.FTZ R107, R107, R84, 1 ;  /* 0x3f8000006b6b7423 */ /* 0x000fe20000010054 */
[----:B------:R-:W-:Y:S01]  /*2d70*/  FMUL.FTZ R10, R72, R99 ;  /* 0x00000063480a7220 */ /* 0x000fe20000410000 */
[----:B------:R-:W-:Y:S01]  /*2d80*/  SHF.L.U32 R84, R24, 0x10, RZ ;  /* 0x0000001018547819 */ /* 0x000fe200000006ff */
[----:B------:R-:W-:Y:S01]  /*2d90*/  FMUL.FTZ R95, R112, R95 ;  /* 0x0000005f705f7220 */ /* 0x000fe20000410000 */
[----:B------:R-:W-:Y:S01]  /*2da0*/  FFMA.FTZ R85, R4, R85, 1 ;  /* 0x3f80000004557423 */ /* 0x000fe20000010055 */
[----:B------:R-:W-:Y:S01]  /*2db0*/  PRMT R4, R24, 0x7632, R4 ;  /* 0x0000763218047816 */ /* 0x000fe20000000004 */
[C---:B------:R-:W-:Y:S01]  /*2dc0*/  FFMA.FTZ R91, R96.reuse, R99, R91 ;  /* 0x00000063605b7223 */ /* 0x040fe2000001005b */
[----:B------:R-:W-:Y:S01]  /*2dd0*/  FFMA.FTZ R10, R96, R10, R101 ;  /* 0x0000000a600a7223 */ /* 0x000fe20000010065 */
[----:B------:R-:W-:Y:S01]  /*2de0*/  FADD.FTZ R96, R93, 1 ;  /* 0x3f8000005d607421 */ /* 0x000fe20000010000 */
[----:B----4-:R-:W-:Y:S01]  /*2df0*/  FMUL.FTZ R97, R120, R85 ;  /* 0x0000005578617220 */ /* 0x010fe20000410000 */
[----:B------:R-:W-:Y:S01]  /*2e00*/  FMUL.FTZ R95, R84, R95 ;  /* 0x0000005f545f7220 */ /* 0x000fe20000410000 */
[----:B------:R-:W-:Y:S01]  /*2e10*/  SHF.L.U32 R85, R4, 0x10, RZ ;  /* 0x0000001004557819 */ /* 0x000fe200000006ff */
[----:B------:R-:W-:Y:S01]  /*2e20*/  FADD.FTZ R103, R103, 1 ;  /* 0x3f80000067677421 */ /* 0x000fe20000010000 */
[----:B------:R-:W-:Y:S01]  /*2e30*/  FMUL.FTZ R118, R118, R107 ;  /* 0x0000006b76767220 */ /* 0x000fe20000410000 */
[----:B0-----:R-:W-:Y:S01]  /*2e40*/  FADD.FTZ R106, R106, 1 ;  /* 0x3f8000006a6a7421 */ /* 0x001fe20000010000 */
[----:B------:R-:W-:Y:S01]  /*2e50*/  FMUL.FTZ R84, R0, R95 ;  /* 0x0000005f00547220 */ /* 0x000fe20000410000 */
[C---:B------:R-:W-:Y:S01]  /*2e60*/  PRMT R4, R25.reuse, 0x7632, R4 ;  /* 0x0000763219047816 */ /* 0x040fe20000000004 */
[----:B------:R-:W-:Y:S01]  /*2e70*/  MUFU.RCP R96, R96 ;  /* 0x0000006000607308 */ /* 0x000fe20000001000 */
[----:B------:R-:W-:Y:S01]  /*2e80*/  SHF.L.U32 R93, R25, 0x10, RZ ;  /* 0x00000010195d7819 */ /* 0x000fe200000006ff */
[----:B------:R-:W-:Y:S01]  /*2e90*/  FADD.FTZ R98, R98, 1 ;  /* 0x3f80000062627421 */ /* 0x000fe20000010000 */
[----:B------:R-:W-:Y:S01]  /*2ea0*/  FMUL.FTZ R118, R85, R118 ;  /* 0x0000007655767220 */ /* 0x000fe20000410000 */
[----:B------:R-:W-:Y:S01]  /*2eb0*/  FMUL.FTZ R102, R113, R102 ;  /* 0x0000006671667220 */ /* 0x000fe20000410000 */
[----:B------:R-:W-:Y:S01]  /*2ec0*/  FFMA.FTZ R10, R9, R84, R10 ;  /* 0x00000054090a7223 */ /* 0x000fe2000001000a */
[----:B------:R-:W-:-:S02]  /*2ed0*/  SHF.L.U32 R84, R4, 0x10, RZ ;  /* 0x0000001004547819 */ /* 0x000fc400000006ff */
[----:B------:R-:W0:Y:S01]  /*2ee0*/  MUFU.RCP R103, R103 ;  /* 0x0000006700677308 */ /* 0x000e220000001000 */
[----:B------:R-:W-:Y:S01]  /*2ef0*/  FMUL.FTZ R4, R81, R118 ;  /* 0x0000007651047220 */ /* 0x000fe20000410000 */
[----:B------:R-:W-:-:S06]  /*2f00*/  FMUL.FTZ R93, R93, R102 ;  /* 0x000000665d5d7220 */ /* 0x000fcc0000410000 */
[----:B------:R-:W1:Y:S01]  /*2f10*/  MUFU.RCP R106, R106 ;  /* 0x0000006a006a7308 */ /* 0x000e620000001000 */
[----:B------:R-:W-:Y:S01]  /*2f20*/  FFMA.FTZ R4, R5, R4, R10 ;  /* 0x0000000405047223 */ /* 0x000fe2000001000a */
[----:B------:R-:W-:-:S06]  /*2f30*/  FMUL.FTZ R10, R75, R93 ;  /* 0x0000005d4b0a7220 */ /* 0x000fcc0000410000 */
[----:B------:R2:W3:Y:S01]  /*2f40*/  MUFU.RCP R101, R98 ;  /* 0x0000006200657308 */ /* 0x0004e20000001000 */
[----:B------:R-:W-:Y:S01]  /*2f50*/  FMUL.FTZ R84, R84, R97 ;  /* 0x0000006154547220 */ /* 0x000fe20000410000 */
[----:B------:R-:W-:Y:S01]  /*2f60*/  FFMA.FTZ R85, R7, R10, R4 ;  /* 0x0000000a07557223 */ /* 0x000fe20000010004 */
[C---:B------:R-:W-:Y:S02]  /*2f70*/  FFMA.FTZ R119, R72.reuse, R99, R119 ;  /* 0x0000006348777223 */ /* 0x040fe40000010077 */
[----:B------:R-:W-:Y:S01]  /*2f80*/  FMUL.FTZ R4, R72, R84 ;  /* 0x0000005448047220 */ /* 0x000fe20000410000 */
[----:B0-----:R-:W-:Y:S01]  /*2f90*/  FADD.FTZ R10, -R103, 1 ;  /* 0x3f800000670a7421 */ /* 0x001fe20000010100 */
[----:B------:R-:W-:Y:S01]  /*2fa0*/  FADD.FTZ R87, R87, R99 ;  /* 0x0000006357577221 */ /* 0x000fe20000010000 */
[----:B--2---:R-:W-:Y:S01]  /*2fb0*/  FADD.FTZ R98, -R96, 1 ;  /* 0x3f80000060627421 */ /* 0x004fe20000010100 */
[----:B------:R-:W-:Y:S01]  /*2fc0*/  FFMA.FTZ R85, R86, R4, R85 ;  /* 0x0000000456557223 */ /* 0x000fe20000010055 */
[----:B------:R-:W-:Y:S01]  /*2fd0*/  FFMA.FTZ R4, R0, R95, R119 ;  /* 0x0000005f00047223 */ /* 0x000fe20000010077 */
[----:B-1----:R-:W-:Y:S01]  /*2fe0*/  FADD.FTZ R99, -R106, 1 ;  /* 0x3f8000006a637421 */ /* 0x002fe20000010100 */
[----:B------:R-:W-:Y:S01]  /*2ff0*/  FFMA.FTZ R83, R83, R98, 1 ;  /* 0x3f80000053537423 */ /* 0x000fe20000010062 */
[----:B------:R-:W-:Y:S01]  /*3000*/  FFMA.FTZ R98, R27, R10, 1 ;  /* 0x3f8000001b627423 */ /* 0x000fe2000001000a */
[--C-:B------:R-:W-:Y:S01]  /*3010*/  FFMA.FTZ R10, R81, R118, R4.reuse ;  /* 0x00000076510a7223 */ /* 0x100fe20000010004 */
[----:B---3--:R-:W-:Y:S01]  /*3020*/  FADD.FTZ R97, -R101, 1 ;  /* 0x3f80000065617421 */ /* 0x008fe20000010100 */
[----:B------:R-:W-:Y:S01]  /*3030*/  FFMA.FTZ R99, R80, R99, 1 ;  /* 0x3f80000050637423 */ /* 0x000fe20000010063 */
[----:B------:R-:W-:-:S02]  /*3040*/  PRMT R4, R22, 0x7632, R4 ;  /* 0x0000763216047816 */ /* 0x000fc40000000004 */
[----:B------:R-:W-:Y:S01]  /*3050*/  FFMA.FTZ R80, R74, R97, 1 ;  /* 0x3f8000004a507423 */ /* 0x000fe20000010061 */
[----:B------:R-:W-:Y:S01]  /*3060*/  SHF.L.U32 R74, R22, 0x10, RZ ;  /* 0x00000010164a7819 */ /* 0x000fe200000006ff */
[----:B------:R-:W-:Y:S01]  /*3070*/  FMUL.FTZ R83, R96, R83 ;  /* 0x0000005360537220 */ /* 0x000fe20000410000 */
[----:B------:R-:W-:Y:S01]  /*3080*/  SHF.L.U32 R4, R4, 0x10, RZ ;  /* 0x0000001004047819 */ /* 0x000fe200000006ff */
[----:B------:R-:W-:Y:S01]  /*3090*/  FMUL.FTZ R101, R101, R80 ;  /* 0x0000005065657220 */ /* 0x000fe20000410000 */
[----:B------:R-:W-:Y:S01]  /*30a0*/  FFMA.FTZ R27, R75, R93, R10 ;  /* 0x0000005d4b1b7223 */ /* 0x000fe2000001000a */
[----:B------:R-:W-:Y:S01]  /*30b0*/  FMUL.FTZ R83, R74, R83 ;  /* 0x000000534a537220 */ /* 0x000fe20000410000 */
[C---:B------:R-:W-:Y:S01]  /*30c0*/  SHF.L.U32 R96, R23.reuse, 0x10, RZ ;  /* 0x0000001017607819 */ /* 0x040fe200000006ff */
[----:B------:R-:W-:Y:S01]  /*30d0*/  FMUL.FTZ R74, R4, R101 ;  /* 0x00000065044a7220 */ /* 0x000fe20000410000 */
[----:B------:R-:W-:Y:S01]  /*30e0*/  FFMA.FTZ R27, R72, R84, R27 ;  /* 0x00000054481b7223 */ /* 0x000fe2000001001b */
[----:B------:R-:W-:Y:S01]  /*30f0*/  PRMT R4, R23, 0x7632, R4 ;  /* 0x0000763217047816 */ /* 0x000fe20000000004 */
[----:B------:R-:W-:Y:S01]  /*3100*/  FMUL.FTZ R99, R106, R99 ;  /* 0x000000636a637220 */ /* 0x000fe20000410000 */
[CC--:B------:R-:W-:Y:S01]  /*3110*/  FMUL.FTZ R10, R0.reuse, R83.reuse ;  /* 0x00000053000a7220 */ /* 0x0c0fe20000410000 */
[----:B------:R-:W-:Y:S01]  /*3120*/  FFMA.FTZ R0, R0, R83, R27 ;  /* 0x0000005300007223 */ /* 0x000fe2000001001b */
[----:B------:R-:W-:Y:S01]  /*3130*/  SHF.L.U32 R80, R4, 0x10, RZ ;  /* 0x0000001004507819 */ /* 0x000fe200000006ff */
[----:B------:R-:W-:Y:S01]  /*3140*/  FMUL.FTZ R96, R96, R99 ;  /* 0x0000006360607220 */ /* 0x000fe20000410000 */
[----:B------:R-:W-:Y:S01]  /*3150*/  FFMA.FTZ R10, R8, R10, R85 ;  /* 0x0000000a080a7223 */ /* 0x000fe20000010055 */
[----:B------:R-:W-:Y:S01]  /*3160*/  FMUL.FTZ R27, R81, R74 ;  /* 0x0000004a511b7220 */ /* 0x000fe20000410000 */
[----:B------:R-:W-:Y:S01]  /*3170*/  FMUL.FTZ R103, R103, R98 ;  /* 0x0000006267677220 */ /* 0x000fe20000410000 */
[----:B------:R-:W-:Y:S01]  /*3180*/  FFMA.FTZ R0, R81, R74, R0 ;  /* 0x0000004a51007223 */ /* 0x000fe20000010000 */
[-C--:B------:R-:W-:Y:S01]  /*3190*/  FMUL.FTZ R4, R75, R96.reuse ;  /* 0x000000604b047220 */ /* 0x080fe20000410000 */
[----:B------:R-:W-:Y:S01]  /*31a0*/  FFMA.FTZ R27, R11, R27, R10 ;  /* 0x0000001b0b1b7223 */ /* 0x000fe2000001000a */
[----:B------:R-:W-:Y:S01]  /*31b0*/  FMUL.FTZ R80, R80, R103 ;  /* 0x0000006750507220 */ /* 0x000fe20000410000 */
[----:B------:R-:W-:-:S02]  /*31c0*/  FFMA.FTZ R75, R75, R96, R0 ;  /* 0x000000604b4b7223 */ /* 0x000fc40000010000 */
[----:B------:R-:W-:Y:S01]  /*31d0*/  FFMA.FTZ R27, R6, R4, R27 ;  /* 0x00000004061b7223 */ /* 0x000fe2000001001b */
[CC--:B------:R-:W-:Y:S01]  /*31e0*/  FMUL.FTZ R0, R72.reuse, R80.reuse ;  /* 0x0000005048007220 */ /* 0x0c0fe20000410000 */
[----:B------:R-:W-:Y:S01]  /*31f0*/  FFMA.FTZ R98, R72, R80, R75 ;  /* 0x0000005048627223 */ /* 0x000fe2000001004b */
[----:B------:R-:W-:Y:S02]  /*3200*/  FADD.FTZ R90, R90, R115 ;  /* 0x000000735a5a7221 */ /* 0x000fe40000010000 */
[----:B------:R-:W-:Y:S01]  /*3210*/  FFMA.FTZ R99, R88, R0, R27 ;  /* 0x0000000058637223 */ /* 0x000fe2000001001b */
[----:B------:R-:W-:Y:S01]  /*3220*/  FFMA.FTZ R9, R9, R95, R100 ;  /* 0x0000005f09097223 */ /* 0x000fe20000010064 */
[----:B------:R-:W-:Y:S01]  /*3230*/  FFMA.FTZ R7, R7, R93, R82 ;  /* 0x0000005d07077223 */ /* 0x000fe20000010052 */
[----:B------:R-:W-:Y:S01]  /*3240*/  FFMA.FTZ R92, R5, R118, R92 ;  /* 0x00000076055c7223 */ /* 0x000fe2000001005c */
[----:B------:R-:W-:Y:S01]  /*3250*/  FADD.FTZ R90, R90, R95 ;  /* 0x0000005f5a5a7221 */ /* 0x000fe20000010000 */
[----:B------:R-:W-:Y:S01]  /*3260*/  FADD.FTZ R94, R94, R93 ;  /* 0x0000005d5e5e7221 */ /* 0x000fe20000010000 */
[----:B------:R-:W-:Y:S01]  /*3270*/  FADD.FTZ R89, R89, R118 ;  /* 0x0000007659597221 */ /* 0x000fe20000010000 */
[----:B------:R-:W-:Y:S01]  /*3280*/  FFMA.FTZ R91, R86, R84, R91 ;  /* 0x00000054565b7223 */ /* 0x000fe2000001005b */
[----:B------:R-:W-:Y:S01]  /*3290*/  FADD.FTZ R87, R87, R84 ;  /* 0x0000005457577221 */ /* 0x000fe20000010000 */
[----:B------:R0:W-:Y:S01]  /*32a0*/  STS.64 [R49], R98 ;  /* 0x0000006231007388 */ /* 0x0001e20000000a00 */
[----:B------:R-:W-:Y:S01]  /*32b0*/  FFMA.FTZ R4, R8, R83, R9 ;  /* 0x0000005308047223 */ /* 0x000fe20000010009 */
[----:B------:R-:W-:Y:S01]  /*32c0*/  FFMA.FTZ R8, R6, R96, R7 ;  /* 0x0000006006087223 */ /* 0x000fe20000010007 */
[----:B------:R-:W-:Y:S01]  /*32d0*/  HFMA2.MMA R27, -RZ, RZ, 0, 0 ;  /* 0x00000000ff1b7435 */ /* 0x000fe200000001ff */
[----:B------:R-:W-:Y:S01]  /*32e0*/  FFMA.FTZ R6, R11, R74, R92 ;  /* 0x0000004a0b067223 */ /* 0x000fe2000001005c */
[----:B------:R-:W-:Y:S01]  /*32f0*/  FADD.FTZ R5, R90, R83 ;  /* 0x000000535a057221 */ /* 0x000fe20000010000 */
[----:B------:R-:W-:Y:S01]  /*3300*/  FADD.FTZ R9, R94, R96 ;  /* 0x000000605e097221 */ /* 0x000fe20000010000 */
[----:B------:R-:W-:Y:S01]  /*3310*/  BAR.SYNC.DEFER_BLOCKING 0x0 ;  /* 0x0000000000007b1d */ /* 0x000fe20000010000 */
[----:B------:R-:W-:Y:S01]  /*3320*/  ISETP.GT.U32.AND P1, PT, R46, 0x7, PT ;  /* 0x000000072e00780c */ /* 0x000fe20003f24070 */
[----:B------:R-:W-:Y:S01]  /*3330*/  FADD.FTZ R7, R89, R74 ;  /* 0x0000004a59077221 */ /* 0x000fe20000010000 */
[----:B------:R-:W-:Y:S01]  /*3340*/  FFMA.FTZ R10, R88, R80, R91 ;  /* 0x00000050580a7223 */ /* 0x000fe2000001005b */
[----:B------:R-:W-:Y:S01]  /*3350*/  FADD.FTZ R11, R87, R80 ;  /* 0x00000050570b7221 */ /* 0x000fe20000010000 */
[----:B------:R-:W-:Y:S01]  /*3360*/  MOV R72, RZ ;  /* 0x000000ff00487202 */ /* 0x000fe20000000f00 */
[----:B0-----:R-:W-:Y:S08]  /*3370*/  @!P0 BRA `(.L_x_767) ;  /* 0x0000000000b08947 */ /* 0x001ff00003800000 */
[----:B------:R-:W0:Y:S01]  /*3380*/  S2UR UR7, SR_CgaCtaId ;  /* 0x00000000000779c3 */ /* 0x000e220000008800 */
[----:B------:R-:W-:Y:S01]  /*3390*/  UMOV UR5, 0x400 ;  /* 0x0000040000057882 */ /* 0x000fe20000000000 */
[----:B------:R-:W-:-:S04]  /*33a0*/  SHF.L.U32 R0, R46, 0x1, RZ ;  /* 0x000000012e007819 */ /* 0x000fc800000006ff */
[----:B------:R-:W-:-:S04]  /*33b0*/  LOP3.LUT R75, R0, 0x18, RZ, 0xc0, !PT ;  /* 0x00000018004b7812 */ /* 0x000fc800078ec0ff */
[C---:B------:R-:W-:Y:S02]  /*33c0*/  LOP3.LUT R81, R75.reuse, 0x8, RZ, 0x3c, !PT ;  /* 0x000000084b517812 */ /* 0x040fe400078e3cff */
[C---:B------:R-:W-:Y:S02]  /*33d0*/  LOP3.LUT R83, R75.reuse, 0x10, RZ, 0x3c, !PT ;  /* 0x000000104b537812 */ /* 0x040fe400078e3cff */
[----:B------:R-:W-:Y:S01]  /*33e0*/  LOP3.LUT R85, R75, 0x18, RZ, 0x3c, !PT ;  /* 0x000000184b557812 */ /* 0x000fe200078e3cff */
[----:B0-----:R-:W-:-:S06]  /*33f0*/  ULEA UR5, UR7, UR5, 0x18 ;  /* 0x0000000507057291 */ /* 0x001fcc000f8ec03f */
[----:B------:R-:W-:Y:S02]  /*3400*/  LEA R0, R46, UR5, 0x5 ;  /* 0x000000052e007c11 */ /* 0x000fe4000f8e28ff */
[----:B------:R-:W-:Y:S02]  /*3410*/  LEA R74, R139, UR5, 0x5 ;  /* 0x000000058b4a7c11 */ /* 0x000fe4000f8e28ff */
[C---:B------:R-:W-:Y:S02]  /*3420*/  IADD3 R75, R0.reuse, R75, RZ ;  /* 0x0000004b004b7210 */ /* 0x040fe40007ffe0ff */
[C---:B------:R-:W-:Y:S02]  /*3430*/  IADD3 R81, R0.reuse, R81, RZ ;  /* 0x0000005100517210 */ /* 0x040fe40007ffe0ff */
[C---:B------:R-:W-:Y:S01]  /*3440*/  IADD3 R83, R0.reuse, R83, RZ ;  /* 0x0000005300537210 */ /* 0x040fe20007ffe0ff */
[----:B------:R0:W-:Y:S01]  /*3450*/  STS.64 [R75], R4 ;  /* 0x000000044b007388 */ /* 0x0001e20000000a00 */
[----:B------:R-:W-:-:S02]  /*3460*/  IADD3 R85, R0, R85, RZ ;  /* 0x0000005500557210 */ /* 0x000fc40007ffe0ff */
[-C--:B------:R-:W-:Y:S01]  /*3470*/  LEA R0, R50, R74.reuse, 0x3 ;  /* 0x0000004a32007211 */ /* 0x080fe200078e18ff */
[----:B------:R1:W-:Y:S01]  /*3480*/  STS.64 [R81], R6 ;  /* 0x0000000651007388 */ /* 0x0003e20000000a00 */
[-C--:B------:R-:W-:Y:S02]  /*3490*/  LEA R80, R51, R74.reuse, 0x3 ;  /* 0x0000004a33507211 */ /* 0x080fe400078e18ff */
[-C--:B------:R-:W-:Y:S01]  /*34a0*/  LEA R82, R52, R74.reuse, 0x3 ;  /* 0x0000004a34527211 */ /* 0x080fe200078e18ff */
[----:B------:R2:W-:Y:S01]  /*34b0*/  STS.64 [R83], R8 ;  /* 0x0000000853007388 */ /* 0x0005e20000000a00 */
[----:B------:R-:W-:-:S03]  /*34c0*/  LEA R84, R53, R74, 0x3 ;  /* 0x0000004a35547211 */ /* 0x000fc600078e18ff */
[----:B------:R-:W-:Y:S01]  /*34d0*/  STS.64 [R85], R10 ;  /* 0x0000000a55007388 */ /* 0x000fe20000000a00 */
[----:B0-----:R-:W0:Y:S08]  /*34e0*/  LDC.64 R74, c[0x0][0x260] ;  /* 0x00009800ff4a7b82 */ /* 0x001e300000000a00 */
[----:B------:R-:W-:Y:S01]  /*34f0*/  BAR.SYNC.DEFER_BLOCKING 0x0 ;  /* 0x0000000000007b1d */ /* 0x000fe20000010000 */
[----:B-1----:R-:W-:-:S04]  /*3500*/  SHF.R.U32.HI R81, RZ, 0x3, R42 ;  /* 0x00000003ff517819 */ /* 0x002fc8000001162a */
[----:B------:R-:W-:-:S04]  /*3510*/  SHF.L.U32 R94, R81, 0x1, RZ ;  /* 0x00000001515e7819 */ /* 0x000fc800000006ff */
[----:B------:R-:W-:-:S05]  /*3520*/  LOP3.LUT R81, R94, 0xfffffffe, R43, 0xe2, !PT ;  /* 0xfffffffe5e517812 */ /* 0x000fca00078ee22b */
[----:B------:R-:W-:-:S05]  /*3530*/  IMAD R94, R81, 0xa00, R46 ;  /* 0x00000a00515e7824 */ /* 0x000fca00078e022e */
[----:B------:R-:W-:-:S04]  /*3540*/  IADD3 R94, R71, R94, RZ ;  /* 0x0000005e475e7210 */ /* 0x000fc80007ffe0ff */
[----:B--2---:R-:W-:Y:S01]  /*3550*/  SHF.L.U32 R83, R94, 0x1, RZ ;  /* 0x000000015e537819 */ /* 0x004fe200000006ff */
        /* <DEDUP_REMOVED lines=14> */
.L_x_767:
[----:B------:R-:W-:Y:S04]  /*3640*/  BSSY B0, `(.L_x_768) ;  /* 0x0000055000007945 */ /* 0x000fe80003800000 */
[----:B------:R-:W-:Y:S05]  /*3650*/  @P1 BRA `(.L_x_769) ;  /* 0x00000004004c1947 */ /* 0x000fea0003800000 */
[----:B------:R-:W-:Y:S01]  /*3660*/  SHF.L.U32 R0, R116, 0x1, RZ ;  /* 0x0000000174007819 */ /* 0x000fe200000006ff */
[----:B------:R-:W-:Y:S01]  /*3670*/  HFMA2.MMA R72, -RZ, RZ, 0, 0 ;  /* 0x00000000ff487435 */ /* 0x000fe200000001ff */
[----:B------:R-:W-:Y:S02]  /*3680*/  LOP3.LUT R94, R46, 0x3, RZ, 0xc0, !PT ;  /* 0x000000032e5e7812 */ /* 0x000fe400078ec0ff */
[----:B------:R-:W-:-:S04]  /*3690*/  LOP3.LUT R27, R0, 0xe, RZ, 0xc0, !PT ;  /* 0x0000000e001b7812 */ /* 0x000fc800078ec0ff */
[----:B------:R-:W-:Y:S01]  /*36a0*/  LEA.HI R0, R46, R27, RZ, 0x1e ;  /* 0x0000001b2e007211 */ /* 0x000fe200078ff0ff */
[----:B------:R-:W-:-:S04]  /*36b0*/  HFMA2.MMA R27, -RZ, RZ, 0, 0 ;  /* 0x00000000ff1b7435 */ /* 0x000fc800000001ff */
[----:B------:R-:W-:Y:S01]  /*36c0*/  IMAD R95, R0, 0xa0, -R71 ;  /* 0x000000a0005f7824 */ /* 0x000fe200078e0a47 */
[----:B------:R-:W-:-:S07]  /*36d0*/  MOV R0, RZ ;  /* 0x000000ff00007202 */ /* 0x000fce0000000f00 */
.L_x_770:
[----:B------:R-:W-:Y:S02]  /*36e0*/  IADD3 R71, R95, R0, RZ ;  /* 0x000000005f477210 */ /* 0x000fe40007ffe0ff */
[----:B------:R-:W-:Y:S02]  /*36f0*/  IADD3 R0, R0, 0x20, RZ ;  /* 0x0000002000007810 */ /* 0x000fe40007ffe0ff */
[C---:B0-----:R-:W-:Y:S02]  /*3700*/  IADD3 R74, R71.reuse, 0x4, RZ ;  /* 0x00000004474a7810 */ /* 0x041fe40007ffe0ff */
[----:B------:R-:W-:Y:S02]  /*3710*/  IADD3 R80, R71, 0x8, RZ ;  /* 0x0000000847507810 */ /* 0x000fe40007ffe0ff */
[----:B------:R-:W-:Y:S02]  /*3720*/  SHF.R.S32.HI R75, RZ, 0x1f, R74 ;  /* 0x0000001fff4b7819 */ /* 0x000fe4000001144a */
[----:B------:R-:W-:-:S02]  /*3730*/  SHF.R.S32.HI R81, RZ, 0x1f, R80 ;  /* 0x0000001fff517819 */ /* 0x000fc40000011450 */
[----:B------:R-:W-:Y:S02]  /*3740*/  LEA.HI R75, R75, R74, RZ, 0x2 ;  /* 0x0000004a4b4b7211 */ /* 0x000fe400078f10ff */
[----:B------:R-:W-:Y:S02]  /*3750*/  SHF.R.S32.HI R74, RZ, 0x1f, R71 ;  /* 0x0000001fff4a7819 */ /* 0x000fe40000011447 */
[----:B------:R-:W-:Y:S02]  /*3760*/  IADD3 R82, R71, 0xc, RZ ;  /* 0x0000000c47527810 */ /* 0x000fe40007ffe0ff */
[----:B------:R-:W-:Y:S02]  /*3770*/  LEA.HI R81, R81, R80, RZ, 0x2 ;  /* 0x0000005051517211 */ /* 0x000fe400078f10ff */
[C---:B------:R-:W-:Y:S02]  /*3780*/  IADD3 R80, R71.reuse, 0x10, RZ ;  /* 0x0000001047507810 */ /* 0x040fe40007ffe0ff */
[----:B------:R-:W-:-:S02]  /*3790*/  IADD3 R84, R71, 0x14, RZ ;  /* 0x0000001447547810 */ /* 0x000fc40007ffe0ff */
[----:B------:R-:W-:Y:S02]  /*37a0*/  LEA.HI R74, R74, R71, RZ, 0x2 ;  /* 0x000000474a4a7211 */ /* 0x000fe400078f10ff */
[----:B------:R-:W-:Y:S02]  /*37b0*/  SHF.R.S32.HI R83, RZ, 0x1f, R82 ;  /* 0x0000001fff537819 */ /* 0x000fe40000011452 */
[----:B------:R-:W-:Y:S02]  /*37c0*/  SHF.R.S32.HI R85, RZ, 0x1f, R80 ;  /* 0x0000001fff557819 */ /* 0x000fe40000011450 */
[----:B------:R-:W-:Y:S02]  /*37d0*/  SHF.R.S32.HI R87, RZ, 0x1f, R84 ;  /* 0x0000001fff577819 */ /* 0x000fe40000011454 */
[----:B------:R-:W-:Y:S02]  /*37e0*/  SHF.R.S32.HI R74, RZ, 0x2, R74 ;  /* 0x00000002ff4a7819 */ /* 0x000fe4000001144a */
[----:B------:R-:W-:-:S02]  /*37f0*/  LEA.HI R83, R83, R82, RZ, 0x2 ;  /* 0x0000005253537211 */ /* 0x000fc400078f10ff */
[----:B------:R-:W-:Y:S02]  /*3800*/  IADD3 R82, R71, 0x18, RZ ;  /* 0x0000001847527810 */ /* 0x000fe40007ffe0ff */
[----:B------:R-:W-:Y:S02]  /*3810*/  LEA.HI R85, R85, R80, RZ, 0x2 ;  /* 0x0000005055557211 */ /* 0x000fe400078f10ff */
[----:B------:R-:W-:Y:S02]  /*3820*/  LEA.HI R87, R87, R84, RZ, 0x2 ;  /* 0x0000005457577211 */ /* 0x000fe400078f10ff */
[----:B------:R-:W-:Y:S02]  /*3830*/  SHF.R.S32.HI R80, RZ, 0x2, R75 ;  /* 0x00000002ff507819 */ /* 0x000fe4000001144b */
[----:B------:R-:W-:Y:S01]  /*3840*/  IADD3 R84, R71, 0x1c, RZ ;  /* 0x0000001c47547810 */ /* 0x000fe20007ffe0ff */
[--C-:B------:R-:W-:Y:S01]  /*3850*/  IMAD R71, R74, 0x28, R47.reuse ;  /* 0x000000284a477824 */ /* 0x100fe200078e022f */
[----:B------:R-:W-:Y:S01]  /*3860*/  SHF.R.S32.HI R89, RZ, 0x1f, R82 ;  /* 0x0000001fff597819 */ /* 0x000fe20000011452 */
[----:B------:R-:W-:Y:S01]  /*3870*/  IMAD R75, R80, 0x28, R47 ;  /* 0x00000028504b7824 */ /* 0x000fe200078e022f */
[----:B------:R-:W-:-:S02]  /*3880*/  SHF.R.S32.HI R74, RZ, 0x2, R81 ;  /* 0x00000002ff4a7819 */ /* 0x000fc40000011451 */
[----:B------:R-:W-:Y:S02]  /*3890*/  LEA.HI R89, R89, R82, RZ, 0x2 ;  /* 0x0000005259597211 */ /* 0x000fe400078f10ff */
[----:B------:R-:W-:Y:S01]  /*38a0*/  SHF.R.S32.HI R91, RZ, 0x1f, R84 ;  /* 0x0000001fff5b7819 */ /* 0x000fe20000011454 */
[----:B------:R-:W-:Y:S01]  /*38b0*/  IMAD R81, R74, 0x28, R47 ;  /* 0x000000284a517824 */ /* 0x000fe200078e022f */
[C---:B------:R-:W-:Y:S02]  /*38c0*/  LEA R71, R94.reuse, R71, 0x3 ;  /* 0x000000475e477211 */ /* 0x040fe400078e18ff */
[----:B------:R-:W-:Y:S02]  /*38d0*/  SHF.R.S32.HI R82, RZ, 0x2, R83 ;  /* 0x00000002ff527819 */ /* 0x000fe40000011453 */
[----:B------:R-:W-:Y:S02]  /*38e0*/  LEA R80, R94, R75, 0x3 ;  /* 0x0000004b5e507211 */ /* 0x000fe400078e18ff */
[----:B------:R-:W-:Y:S01]  /*38f0*/  LEA.HI R91, R91, R84, RZ, 0x2 ;  /* 0x000000545b5b7211 */ /* 0x000fe200078f10ff */
[----:B------:R0:W1:Y:S01]  /*3900*/  LDS.64 R74, [R71] ;  /* 0x00000000474a7984 */ /* 0x0000620000000a00 */
[----:B------:R-:W-:Y:S01]  /*3910*/  SHF.R.S32.HI R84, RZ, 0x2, R85 ;  /* 0x00000002ff547819 */ /* 0x000fe20000011455 */
[----:B------:R-:W-:Y:S01]  /*3920*/  IMAD R83, R82, 0x28, R47 ;  /* 0x0000002852537824 */ /* 0x000fe200078e022f */
[----:B------:R-:W-:-:S02]  /*3930*/  LEA R82, R94, R81, 0x3 ;  /* 0x000000515e527211 */ /* 0x000fc400078e18ff */
[----:B------:R-:W2:Y:S01]  /*3940*/  LDS.64 R80, [R80] ;  /* 0x0000000050507984 */ /* 0x000ea20000000a00 */
[----:B------:R-:W-:Y:S01]  /*3950*/  SHF.R.S32.HI R86, RZ, 0x2, R87 ;  /* 0x00000002ff567819 */ /* 0x000fe20000011457 */
[----:B------:R-:W-:Y:S01]  /*3960*/  IMAD R85, R84, 0x28, R47 ;  /* 0x0000002854557824 */ /* 0x000fe200078e022f */
[----:B------:R-:W-:Y:S02]  /*3970*/  LEA R84, R94, R83, 0x3 ;  /* 0x000000535e547211 */ /* 0x000fe400078e18ff */
[----:B------:R-:W3:Y:S01]  /*3980*/  LDS.64 R82, [R82] ;  /* 0x0000000052527984 */ /* 0x000ee20000000a00 */
[----:B------:R-:W-:Y:S01]  /*3990*/  SHF.R.S32.HI R88, RZ, 0x2, R89 ;  /* 0x00000002ff587819 */ /* 0x000fe20000011459 */
[----:B------:R-:W-:Y:S01]  /*39a0*/  IMAD R87, R86, 0x28, R47 ;  /* 0x0000002856577824 */ /* 0x000fe200078e022f */
[----:B------:R-:W-:Y:S02]  /*39b0*/  LEA R86, R94, R85, 0x3 ;  /* 0x000000555e567211 */ /* 0x000fe400078e18ff */
[----:B------:R-:W4:Y:S01]  /*39c0*/  LDS.64 R84, [R84] ;  /* 0x0000000054547984 */ /* 0x000f220000000a00 */
[----:B------:R-:W-:Y:S01]  /*39d0*/  SHF.R.S32.HI R90, RZ, 0x2, R91 ;  /* 0x00000002ff5a7819 */ /* 0x000fe2000001145b */
[----:B0-----:R-:W-:Y:S01]  /*39e0*/  IMAD R71, R88, 0x28, R47 ;  /* 0x0000002858477824 */ /* 0x001fe200078e022f */
[----:B------:R-:W-:-:S02]  /*39f0*/  LEA R88, R94, R87, 0x3 ;  /* 0x000000575e587211 */ /* 0x000fc400078e18ff */
[----:B------:R-:W0:Y:S01]  /*3a00*/  LDS.64 R86, [R86] ;  /* 0x0000000056567984 */ /* 0x000e220000000a00 */
[----:B------:R-:W-:Y:S01]  /*3a10*/  IMAD R91, R90, 0x28, R47 ;  /* 0x000000285a5b7824 */ /* 0x000fe200078e022f */
[----:B------:R-:W-:Y:S02]  /*3a20*/  LEA R71, R94, R71, 0x3 ;  /* 0x000000475e477211 */ /* 0x000fe400078e18ff */
[----:B------:R-:W0:Y:S01]  /*3a30*/  LDS.64 R88, [R88] ;  /* 0x0000000058587984 */ /* 0x000e220000000a00 */
[----:B------:R-:W-:Y:S02]  /*3a40*/  ISETP.GE.U32.AND P0, PT, R0, 0xa0, PT ;  /* 0x000000a00000780c */ /* 0x000fe40003f06070 */
[----:B------:R-:W-:Y:S02]  /*3a50*/  LEA R92, R94, R91, 0x3 ;  /* 0x0000005b5e5c7211 */ /* 0x000fe400078e18ff */
[----:B------:R-:W0:Y:S04]  /*3a60*/  LDS.64 R90, [R71] ;  /* 0x00000000475a7984 */ /* 0x000e280000000a00 */
[----:B------:R-:W0:Y:S01]  /*3a70*/  LDS.64 R92, [R92] ;  /* 0x000000005c5c7984 */ /* 0x000e220000000a00 */
        /* <DEDUP_REMOVED lines=8> */
[----:B0-----:R-:W-:Y:S01]  /*3b00*/  FADD.FTZ R27, R27, R86 ;  /* 0x000000561b1b7221 */ /* 0x001fe20000010000 */
        /* <DEDUP_REMOVED lines=8> */
.L_x_769:
[----:B------:R-:W-:Y:S05]  /*3b90*/  BSYNC B0 ;  /* 0x0000000000007941 */ /* 0x000fea0003800000 */
.L_x_768:
[----:B------:R-:W0:Y:S01]  /*3ba0*/  SHFL.BFLY PT, R0, R27, 0x2, 0x1f ;  /* 0x0c401f001b007f89 */ /* 0x000e2200000e0000 */
[----:B------:R-:W-:Y:S01]  /*3bb0*/  LOP3.LUT P1, RZ, R46, 0xfffffffb, RZ, 0xc0, !PT ;  /* 0xfffffffb2eff7812 */ /* 0x000fe2000782c0ff */
[----:B------:R-:W-:Y:S02]  /*3bc0*/  BSSY B0, `(.L_x_771) ;  /* 0x0000017000007945 */ /* 0x000fe40003800000 */
[----:B------:R-:W1:Y:S01]  /*3bd0*/  SHFL.BFLY PT, R71, R72, 0x2, 0x1f ;  /* 0x0c401f0048477f89 */ /* 0x000e6200000e0000 */
[----:B0-----:R-:W-:Y:S01]  /*3be0*/  FADD.FTZ R74, R0, R27 ;  /* 0x0000001b004a7221 */ /* 0x001fe20000010000 */
[----:B-1----:R-:W-:-:S04]  /*3bf0*/  FADD.FTZ R75, R71, R72 ;  /* 0x00000048474b7221 */ /* 0x002fc80000010000 */
[----:B------:R-:W0:Y:S01]  /*3c00*/  SHFL.BFLY PT, R81, R74, 0x1, 0x1f ;  /* 0x0c201f004a517f89 */ /* 0x000e2200000e0000 */
[----:B------:R-:W-:-:S03]  /*3c10*/  IADD3 R71, P0, R116, 0x48, RZ ;  /* 0x0000004874477810 */ /* 0x000fc60007f1e0ff */
[----:B------:R-:W1:Y:S01]  /*3c20*/  SHFL.BFLY PT, R80, R75, 0x1, 0x1f ;  /* 0x0c201f004b507f89 */ /* 0x000e6200000e0000 */
[----:B------:R-:W-:Y:S02]  /*3c30*/  IADD3.X R0, RZ, R73, RZ, P0, !PT ;  /* 0x00000049ff007210 */ /* 0x000fe400007fe4ff */
[----:B------:R-:W-:-:S04]  /*3c40*/  ISETP.GE.U32.AND P0, PT, R71, UR10, PT ;  /* 0x0000000a47007c0c */ /* 0x000fc8000bf06070 */
[----:B------:R-:W-:Y:S01]  /*3c50*/  ISETP.GE.AND.EX P0, PT, R0, UR6, PT, P0 ;  /* 0x0000000600007c0c */ /* 0x000fe2000bf06300 */
[----:B0-----:R-:W-:Y:S01]  /*3c60*/  FADD.FTZ R82, R74, R81 ;  /* 0x000000514a527221 */ /* 0x001fe20000010000 */
[----:B-1----:R-:W-:Y:S01]  /*3c70*/  FADD.FTZ R83, R75, R80 ;  /* 0x000000504b537221 */ /* 0x002fe20000010000 */
[----:B------:R-:W-:Y:S10]  /*3c80*/  @P1 BRA `(.L_x_772) ;  /* 0x0000000000281947 */ /* 0x000ff40003800000 */
[----:B------:R-:W0:Y:S01]  /*3c90*/  LDC R75, c[0x0][0x10] ;  /* 0x00000400ff4b7b82 */ /* 0x000e220000000800 */
[----:B------:R-:W-:-:S04]  /*3ca0*/  SHF.R.U32.HI R27, RZ, 0x2, R46 ;  /* 0x00000002ff1b7819 */ /* 0x000fc8000001162e */
[----:B------:R-:W-:-:S03]  /*3cb0*/  SHF.L.U32 R74, R27, 0x1, RZ ;  /* 0x000000011b4a7819 */ /* 0x000fc600000006ff */
[----:B------:R-:W1:Y:S01]  /*3cc0*/  LDC.64 R72, c[0x0][0x260] ;  /* 0x00009800ff487b82 */ /* 0x000e620000000a00 */
[----:B------:R-:W-:Y:S01]  /*3cd0*/  LOP3.LUT R74, R74, 0xfffffffe, R43, 0xe2, !PT ;  /* 0xfffffffe4a4a7812 */ /* 0x000fe200078ee22b */
[----:B0-----:R-:W-:-:S05]  /*3ce0*/  IMAD R27, R75, UR4, R42 ;  /* 0x000000044b1b7c24 */ /* 0x001fca000f8e022a */
[----:B------:R-:W-:-:S04]  /*3cf0*/  LEA R27, R27, R74, 0x2 ;  /* 0x0000004a1b1b7211 */ /* 0x000fc800078e10ff */
[----:B------:R-:W-:-:S05]  /*3d00*/  SHF.L.U32 R27, R27, 0x1, RZ ;  /* 0x000000011b1b7819 */ /* 0x000fca00000006ff */
[----:B-1----:R-:W-:-:S05]  /*3d10*/  IMAD.WIDE.U32 R72, R27, 0x4, R72 ;  /* 0x000000041b487825 */ /* 0x002fca00078e0048 */
[----:B------:R0:W-:Y:S02]  /*3d20*/  STG.E.64 desc[UR8][R72.64], R82 ;  /* 0x0000005248007986 */ /* 0x0001e4000c101b08 */
.L_x_772:
[----:B------:R-:W-:Y:S05]  /*3d30*/  BSYNC B0 ;  /* 0x0000000000007941 */ /* 0x000fea0003800000 */
.L_x_771:
[----:B------:R-:W-:Y:S01]  /*3d40*/  BSSY B0, `(.L_x_773) ;  /* 0x000005f000007945 */ /* 0x000fe20003800000 */
        /* <DEDUP_REMOVED lines=18> */
[----:B0-----:R-:W-:Y:S02]  /*3e70*/  PRMT R72, R18, 0x7632, R72 ;  /* 0x0000763212487816 */ /* 0x001fe40000000048 */
        /* <DEDUP_REMOVED lines=30> */
.L_x_776:
[----:B------:R-:W2:Y:S04]  /*4060*/  LD.E.STRONG.GPU R102, desc[UR8][R80.64] ;  /* 0x0000000850667980 */ /* 0x000ea8000c10f900 */
[----:B--2---:R-:W-:Y:S01]  /*4070*/  CCTL.IVALL ;  /* 0x00000000ff00798f */ /* 0x004fe20002000000 */
[----:B------:R-:W-:Y:S05]  /*4080*/  YIELD ;  /* 0x0000000000007946 */ /* 0x000fea0003800000 */
[----:B-----5:R-:W-:-:S04]  /*4090*/  LOP3.LUT R102, R102, R119, RZ, 0x3c, !PT ;  /* 0x0000007766667212 */ /* 0x020fc800078e3cff */
[----:B------:R-:W-:-:S13]  /*40a0*/  ISETP.GT.AND P1, PT, R102, -0x1, PT ;  /* 0xffffffff6600780c */ /* 0x000fda0003f24270 */
[----:B------:R-:W-:Y:S05]  /*40b0*/  @P1 BRA `(.L_x_776) ;  /* 0xfffffffc00e81947 */ /* 0x000fea000383ffff */
.L_x_775:
[----:B------:R-:W-:Y:S05]  /*40c0*/  WARPSYNC.ALL ;  /* 0x0000000000007948 */ /* 0x000fea0003800000 */
[----:B------:R-:W-:Y:S06]  /*40d0*/  BAR.SYNC.DEFER_BLOCKING 0x0 ;  /* 0x0000000000007b1d */ /* 0x000fec0000010000 */
[----:B------:R-:W-:Y:S05]  /*40e0*/  BRA `(.L_x_777) ;  /* 0x0000000000907947 */ /* 0x000fea0003800000 */
.L_x_774:
[----:B------:R-:W-:Y:S01]  /*40f0*/  BAR.SYNC.DEFER_BLOCKING 0x0 ;  /* 0x0000000000007b1d */ /* 0x000fe20000010000 */
[----:B------:R-:W-:-:S13]  /*4100*/  ISETP.NE.AND P2, PT, R46, RZ, PT ;  /* 0x000000ff2e00720c */ /* 0x000fda0003f45270 */
[----:B------:R-:W-:Y:S05]  /*4110*/  @P2 BRA `(.L_x_778) ;  /* 0x00000000003c2947 */ /* 0x000fea0003800000 */
[----:B------:R-:W0:Y:S01]  /*4120*/  LDC.64 R80, c[0x0][0x268] ;  /* 0x00009a00ff507b82 */ /* 0x000e220000000a00 */
[----:B------:R-:W-:Y:S02]  /*4130*/  ISETP.NE.AND P1, PT, R43, RZ, PT ;  /* 0x000000ff2b00720c */ /* 0x000fe40003f25270 */
[----:B-----5:R-:W-:-:S04]  /*4140*/  MOV R45, 0x7fffffff ;  /* 0x7fffffff002d7802 */ /* 0x020fc80000000f00 */
[----:B------:R-:W-:Y:S01]  /*4150*/  SEL R45, R45, 0x1, !P1 ;  /* 0x000000012d2d7807 */ /* 0x000fe20004800000 */
[----:B0-----:R-:W-:Y:S01]  /*4160*/  IMAD.WIDE.U32 R80, R42, 0x4, R80 ;  /* 0x000000042a507825 */ /* 0x001fe200078e0050 */
[----:B------:R-:W-:Y:S06]  /*4170*/  MEMBAR.ALL.GPU ;  /* 0x0000000000007992 */ /* 0x000fec000000a000 */
[----:B------:R-:W-:-:S00]  /*4180*/  ERRBAR ;  /* 0x00000000000079ab */ /* 0x000fc00000000000 */
[----:B------:R-:W-:Y:S06]  /*4190*/  CGAERRBAR ;  /* 0x00000000000075ab */ /* 0x000fec0000000000 */
[----:B------:R0:W5:Y:S02]  /*41a0*/  ATOM.E.ADD.STRONG.GPU PT, R45, desc[UR8][R80.64], R45 ;  /* 0x0000002d502d798a */ /* 0x00016400081ee1c8 */
.L_x_779:
[----:B------:R-:W2:Y:S04]  /*41b0*/  LD.E.STRONG.GPU R102, desc[UR8][R80.64] ;  /* 0x0000000850667980 */ /* 0x000ea8000c10f900 */
[----:B--2---:R-:W-:Y:S01]  /*41c0*/  CCTL.IVALL ;  /* 0x00000000ff00798f */ /* 0x004fe20002000000 */
[----:B------:R-:W-:Y:S05]  /*41d0*/  YIELD ;  /* 0x0000000000007946 */ /* 0x000fea0003800000 */
[----:B-----5:R-:W-:-:S04]  /*41e0*/  LOP3.LUT R102, R102, R45, RZ, 0x3c, !PT ;  /* 0x0000002d66667212 */ /* 0x020fc800078e3cff */
[----:B------:R-:W-:-:S13]  /*41f0*/  ISETP.GT.AND P1, PT, R102, -0x1, PT ;  /* 0xffffffff6600780c */ /* 0x000fda0003f24270 */
[----:B------:R-:W-:Y:S05]  /*4200*/  @P1 BRA `(.L_x_779) ;  /* 0xfffffffc00e81947 */ /* 0x000fea000383ffff */
.L_x_778:
[----:B------:R-:W-:Y:S05]  /*4210*/  WARPSYNC.ALL ;  /* 0x0000000000007948 */ /* 0x000fea0003800000 */
[----:B------:R-:W-:Y:S01]  /*4220*/  BAR.SYNC.DEFER_BLOCKING 0x0 ;  /* 0x0000000000007b1d */ /* 0x000fe20000010000 */
[----:B-----5:R-:W-:-:S07]  /*4230*/  HFMA2.MMA R45, -RZ, RZ, 0, 0 ;  /* 0x00000000ff2d7435 */ /* 0x020fce00000001ff */
[----:B------:R-:W-:Y:S06]  /*4240*/  BAR.SYNC.DEFER_BLOCKING 0x0 ;  /* 0x0000000000007b1d */ /* 0x000fec0000010000 */
[----:B------:R-:W-:Y:S05]  /*4250*/  @P2 BRA `(.L_x_777) ;  /* 0x0000000000342947 */ /* 0x000fea0003800000 */
[----:B0-----:R-:W0:Y:S01]  /*4260*/  LDC.64 R80, c[0x0][0x268] ;  /* 0x00009a00ff507b82 */ /* 0x001e220000000a00 */
        /* <DEDUP_REMOVED lines=12> */
.L_x_777:
[----:B------:R-:W-:Y:S05]  /*4330*/  BSYNC B0 ;  /* 0x0000000000007941 */ /* 0x000fea0003800000 */
.L_x_773:
[----:B------:R-:W-:Y:S02]  /*4340*/  SHF.L.U32 R119, R94, 0x10, RZ ;  /* 0x000000105e777819 */ /* 0x000fe400000006ff */
[----:B------:R-:W-:Y:S02]  /*4350*/  SHF.L.U32 R123, R79, 0x10, RZ ;  /* 0x000000104f7b7819 */ /* 0x000fe400000006ff */
[----:B01----:R-:W-:Y:S01]  /*4360*/  SHF.L.U32 R81, R78, 0x10, RZ ;  /* 0x000000104e517819 */ /* 0x003fe200000006ff */
[C---:B------:R-:W-:Y:S01]  /*4370*/  FADD.FTZ R119, -R26.reuse, R119 ;  /* 0x000000771a777221 */ /* 0x040fe20000010100 */
[----:B------:R-:W-:Y:S01]  /*4380*/  SHF.L.U32 R79, R75, 0x10, RZ ;  /* 0x000000104b4f7819 */ /* 0x000fe200000006ff */
[----:B------:R-:W-:Y:S01]  /*4390*/  FADD.FTZ R75, -R26, R123 ;  /* 0x0000007b1a4b7221 */ /* 0x000fe20000010100 */
[----:B------:R-:W-:Y:S01]  /*43a0*/  SHF.L.U32 R100, R100, 0x10, RZ ;  /* 0x0000001064647819 */ /* 0x000fe200000006ff */
[----:B------:R-:W-:Y:S01]  /*43b0*/  FMUL.FTZ R78, R70, R119 ;  /* 0x00000077464e7220 */ /* 0x000fe20000410000 */
[----:B------:R-:W-:Y:S01]  /*43c0*/  SHF.L.U32 R125, R96, 0x10, RZ ;  /* 0x00000010607d7819 */ /* 0x000fe200000006ff */
[----:B------:R-:W-:Y:S01]  /*43d0*/  FADD.FTZ R121, -R26, R81 ;  /* 0x000000511a797221 */ /* 0x000fe20000010100 */
[----:B------:R-:W-:Y:S01]  /*43e0*/  SHF.L.U32 R102, R105, 0x10, RZ ;  /* 0x0000001069667819 */ /* 0x000fe200000006ff */
[----:B------:R-:W-:Y:S01]  /*43f0*/  FFMA.FTZ R123, R78, R79, R100 ;  /* 0x0000004f4e7b7223 */ /* 0x000fe20000010064 */
[----:B------:R-:W-:Y:S01]  /*4400*/  SHF.L.U32 R105, R40, 0x10, RZ ;  /* 0x0000001028697819 */ /* 0x000fe200000006ff */
[----:B------:R-:W-:Y:S01]  /*4410*/  FADD.FTZ R125, -R26, R125 ;  /* 0x0000007d1a7d7221 */ /* 0x000fe20000010100 */
[----:B------:R-:W-:Y:S01]  /*4420*/  SHF.L.U32 R81, R76, 0x10, RZ ;  /* 0x000000104c517819 */ /* 0x000fe200000006ff */
[----:B------:R-:W-:Y:S01]  /*4430*/  FMUL.FTZ R76, R70, R75 ;  /* 0x0000004b464c7220 */ /* 0x000fe20000410000 */
[----:B------:R-:W-:Y:S01]  /*4440*/  SHF.L.U32 R75, R90, 0x10, RZ ;  /* 0x000000105a4b7819 */ /* 0x000fe200000006ff */
[----:B------:R-:W-:Y:S01]  /*4450*/  FMUL.FTZ R119, R123, -1.4426950216293334961 ;  /* 0xbfb8aa3b7b777820 */ /* 0x000fe20000410000 */
[----:B------:R-:W-:Y:S01]  /*4460*/  FMUL.FTZ R90, R70, R125 ;  /* 0x0000007d465a7220 */ /* 0x000fe20000410000 */
[----:B------:R-:W-:Y:S01]  /*4470*/  FADD.FTZ R125, -R26, R105 ;  /* 0x000000691a7d7221 */ /* 0x000fe20000010100 */
[----:B------:R-:W-:Y:S01]  /*4480*/  SHF.L.U32 R105, R27, 0x10, RZ ;  /* 0x000000101b697819 */ /* 0x000fe200000006ff */
[----:B------:R-:W-:Y:S01]  /*4490*/  FMUL.FTZ R80, R70, R121 ;  /* 0x0000007946507220 */ /* 0x000fe20000410000 */
[----:B------:R-:W-:Y:S01]  /*44a0*/  SHF.L.U32 R41, R41, 0x10, RZ ;  /* 0x0000001029297819 */ /* 0x000fe200000006ff */
[----:B------:R-:W0:Y:S01]  /*44b0*/  MUFU.EX2 R119, R119 ;  /* 0x0000007700777308 */ /* 0x000e220000000800 */
[----:B------:R-:W-:Y:S01]  /*44c0*/  SHF.L.U32 R131, R29, 0x10, RZ ;  /* 0x000000101d837819 */ /* 0x000fe200000006ff */
[----:B------:R-:W-:Y:S01]  /*44d0*/  FADD.FTZ R105, -R26, R105 ;  /* 0x000000691a697221 */ /* 0x000fe20000010100 */
[----:B------:R-:W-:Y:S01]  /*44e0*/  SHF.L.U32 R29, R110, 0x10, RZ ;  /* 0x000000106e1d7819 */ /* 0x000fe200000006ff */
[----:B------:R-:W-:Y:S01]  /*44f0*/  FMUL.FTZ R40, R70, R125 ;  /* 0x0000007d46287220 */ /* 0x000fe20000410000 */
[----:B------:R-:W-:Y:S01]  /*4500*/  ISETP.GT.U32.AND P1, PT, R46, 0x3, PT ;  /* 0x000000032e00780c */ /* 0x000fe20003f24070 */
[----:B------:R-:W-:Y:S01]  /*4510*/  FMUL.FTZ R94, R70, R105 ;  /* 0x00000069465e7220 */ /* 0x000fe20000410000 */
[----:B------:R-:W-:Y:S01]  /*4520*/  FADD.FTZ R105, -R26, R41 ;  /* 0x000000291a697221 */ /* 0x000fe20000010100 */
[----:B------:R-:W-:Y:S01]  /*4530*/  SHF.L.U32 R41, R92, 0x10, RZ ;  /* 0x000000105c297819 */ /* 0x000fe200000006ff */
[----:B------:R-:W-:Y:S01]  /*4540*/  FADD.FTZ R131, -R26, R131 ;  /* 0x000000831a837221 */ /* 0x000fe20000010100 */
[----:B------:R-:W-:Y:S01]  /*4550*/  SHF.L.U32 R125, R31, 0x10, RZ ;  /* 0x000000101f7d7819 */ /* 0x000fe200000006ff */
[----:B------:R-:W-:Y:S01]  /*4560*/  FMUL.FTZ R92, R70, R105 ;  /* 0x00000069465c7220 */ /* 0x000fe20000410000 */
[C---:B------:R-:W-:Y:S01]  /*4570*/  FADD.FTZ R31, -R26.reuse, R29 ;  /* 0x0000001d1a1f7221 */ /* 0x040fe20000010100 */
[----:B------:R-:W-:Y:S01]  /*4580*/  FADD.FTZ R41, -R26, R41 ;  /* 0x000000291a297221 */ /* 0x000fe20000010100 */
[----:B------:R-:W-:Y:S01]  /*4590*/  SHF.L.U32 R105, R38, 0x10, RZ ;  /* 0x0000001026697819 */ /* 0x000fe200000006ff */
[----:B------:R-:W-:Y:S01]  /*45a0*/  FADD.FTZ R157, -R26, R125 ;  /* 0x0000007d1a9d7221 */ /* 0x000fe20000010100 */
[----:B------:R-:W-:Y:S01]  /*45b0*/  SHF.L.U32 R29, R37, 0x10, RZ ;  /* 0x00000010251d7819 */ /* 0x000fe200000006ff */
[----:B------:R-:W-:Y:S01]  /*45c0*/  FMUL.FTZ R96, R70, R41 ;  /* 0x0000002946607220 */ /* 0x000fe20000410000 */
[----:B------:R-:W-:Y:S01]  /*45d0*/  SHF.L.U32 R37, R118, 0x10, RZ ;  /* 0x0000001076257819 */ /* 0x000fe200000006ff */
[----:B0-----:R-:W-:Y:S01]  /*45e0*/  FADD.FTZ R126, R119, 1 ;  /* 0x3f800000777e7421 */ /* 0x001fe20000010000 */
[----:B------:R-:W-:Y:S01]  /*45f0*/  SHF.L.U32 R155, R36, 0x10, RZ ;  /* 0x00000010249b7819 */ /* 0x000fe200000006ff */
[----:B------:R-:W-:Y:S01]  /*4600*/  FADD.FTZ R105, -R26, R105 ;  /* 0x000000691a697221 */ /* 0x000fe20000010100 */
[----:B------:R-:W-:Y:S01]  /*4610*/  SHF.L.U32 R41, R98, 0x10, RZ ;  /* 0x0000001062297819 */ /* 0x000fe200000006ff */
[----:B------:R-:W-:Y:S01]  /*4620*/  FMUL.FTZ R110, R70, R31 ;  /* 0x0000001f466e7220 */ /* 0x000fe20000410000 */
[----:B------:R-:W-:Y:S01]  /*4630*/  SHF.L.U32 R106, R106, 0x10, RZ ;  /* 0x000000106a6a7819 */ /* 0x000fe200000006ff */
[----:B------:R-:W-:Y:S01]  /*4640*/  FMUL.FTZ R38, R70, R105 ;  /* 0x0000006946267220 */ /* 0x000fe20000410000 */
[----:B------:R-:W-:Y:S01]  /*4650*/  SHF.L.U32 R161, R117, 0x10, RZ ;  /* 0x0000001075a17819 */ /* 0x000fe200000006ff */
[C---:B------:R-:W-:Y:S01]  /*4660*/  FADD.FTZ R117, -R26.reuse, R37 ;  /* 0x000000251a757221 */ /* 0x040fe20000010100 */
[C---:B------:R-:W-:Y:S01]  /*4670*/  FADD.FTZ R37, -R26.reuse, R155 ;  /* 0x0000009b1a257221 */ /* 0x040fe20000010100 */
[----:B------:R-:W-:Y:S01]  /*4680*/  FADD.FTZ R41, -R26, R41 ;  /* 0x000000291a297221 */ /* 0x000fe20000010100 */
[----:B------:R-:W0:Y:S01]  /*4690*/  @!P1 LDC R155, c[0x0][0x10] ;  /* 0x00000400ff9b9b82 */ /* 0x000e220000000800 */
[----:B------:R-:W-:Y:S01]  /*46a0*/  FFMA.FTZ R141, R90, R75, R106 ;  /* 0x0000004b5a8d7223 */ /* 0x000fe2000001006a */
[----:B------:R-:W-:Y:S01]  /*46b0*/  SHF.L.U32 R105, R28, 0x10, RZ ;  /* 0x000000101c697819 */ /* 0x000fe200000006ff */
[----:B------:R-:W1:Y:S01]  /*46c0*/  MUFU.RCP R126, R126 ;  /* 0x0000007e007e7308 */ /* 0x000e620000001000 */
[----:B------:R-:W-:Y:S01]  /*46d0*/  FMUL.FTZ R98, R70, R41 ;  /* 0x0000002946627220 */ /* 0x000fe20000410000 */
[----:B------:R-:W-:Y:S01]  /*46e0*/  FMUL.FTZ R27, R141, -1.4426950216293334961 ;  /* 0xbfb8aa3b8d1b7820 */ /* 0x000fe20000410000 */
[----:B------:R-:W-:Y:S01]  /*46f0*/  SHF.L.U32 R41, R30, 0x10, RZ ;  /* 0x000000101e297819 */ /* 0x000fe200000006ff */
[----:B------:R-:W-:Y:S01]  /*4700*/  FADD.FTZ R105, -R26, R105 ;  /* 0x000000691a697221 */ /* 0x000fe20000010100 */
[----:B------:R-:W-:Y:S01]  /*4710*/  SHF.L.U32 R159, R115, 0x10, RZ ;  /* 0x00000010739f7819 */ /* 0x000fe200000006ff */
[----:B------:R-:W-:Y:S01]  /*4720*/  FFMA.FTZ R140, R79, R94, R100 ;  /* 0x0000005e4f8c7223 */ /* 0x000fe20000010064 */
[----:B------:R-:W-:Y:S01]  /*4730*/  SHF.L.U32 R127, R32, 0x10, RZ ;  /* 0x00000010207f7819 */ /* 0x000fe200000006ff */
[----:B------:R-:W-:Y:S01]  /*4740*/  FMUL.FTZ R32, R70, R105 ;  /* 0x0000006946207220 */ /* 0x000fe20000410000 */
[----:B------:R-:W-:Y:S01]  /*4750*/  SHF.L.U32 R31, R108, 0x10, RZ ;  /* 0x000000106c1f7819 */ /* 0x000fe200000006ff */
[----:B------:R-:W-:Y:S01]  /*4760*/  FMUL.FTZ R108, R70, R131 ;  /* 0x00000083466c7220 */ /* 0x000fe20000410000 */
[----:B------:R-:W-:Y:S01]  /*4770*/  SHF.L.U32 R115, R107, 0x10, RZ ;  /* 0x000000106b737819 */ /* 0x000fe200000006ff */
[C---:B------:R-:W-:Y:S01]  /*4780*/  FADD.FTZ R107, -R26.reuse, R41 ;  /* 0x000000291a6b7221 */ /* 0x040fe20000010100 */
[----:B------:R-:W-:Y:S01]  /*4790*/  SHF.L.U32 R113, R113, 0x10, RZ ;  /* 0x0000001071717819 */ /* 0x000fe200000006ff */
[----:B------:R-:W2:Y:S01]  /*47a0*/  MUFU.EX2 R27, R27 ;  /* 0x0000001b001b7308 */ /* 0x000ea20000000800 */
[----:B------:R-:W-:Y:S01]  /*47b0*/  SHF.L.U32 R105, R35, 0x10, RZ ;  /* 0x0000001023697819 */ /* 0x000fe200000006ff */
[C---:B------:R-:W-:Y:S01]  /*47c0*/  FADD.FTZ R31, -R26.reuse, R31 ;  /* 0x0000001f1a1f7221 */ /* 0x040fe20000010100 */
        /* <DEDUP_REMOVED lines=15> */
[C---:B------:R-:W-:Y:S01]  /*48c0*/  FADD.FTZ R111, -R26.reuse, R111 ;  /* 0x0000006f1a6f7221 */ /* 0x040fe20000010100 */
[C---:B------:R-:W-:Y:S01]  /*48d0*/  FADD.FTZ R127, -R26.reuse, R127 ;  /* 0x0000007f1a7f7221 */ /* 0x040fe20000010100 */
[----:B------:R-:W-:Y:S01]  /*48e0*/  FADD.FTZ R149, -R26, R149 ;  /* 0x000000951a957221 */ /* 0x000fe20000010100 */
[----:B------:R-:W-:Y:S01]  /*48f0*/  LOP3.LUT R29, R116, 0xe, RZ, 0xc0, !PT ;  /* 0x0000000e741d7812 */ /* 0x000fe200078ec0ff */
[C---:B------:R-:W-:Y:S01]  /*4900*/  FADD.FTZ R133, -R26.reuse, R133 ;  /* 0x000000851a857221 */ /* 0x040fe20000010100 */
[C---:B------:R-:W-:Y:S01]  /*4910*/  FADD.FTZ R131, -R26.reuse, R159 ;  /* 0x0000009f1a837221 */ /* 0x040fe20000010100 */
[C---:B------:R-:W-:Y:S01]  /*4920*/  FADD.FTZ R105, -R26.reuse, R161 ;  /* 0x000000a11a697221 */ /* 0x040fe20000010100 */
[C---:B------:R-:W-:Y:S01]  /*4930*/  FADD.FTZ R109, -R26.reuse, R103 ;  /* 0x000000671a6d7221 */ /* 0x040fe20000010100 */
[----:B------:R-:W-:Y:S01]  /*4940*/  FADD.FTZ R115, -R26, R115 ;  /* 0x000000731a737221 */ /* 0x000fe20000010100 */
[----:B-1----:R-:W-:Y:S01]  /*4950*/  FADD.FTZ R26, -R126, 1 ;  /* 0x3f8000007e1a7421 */ /* 0x002fe20000010100 */
[----:B------:R-:W-:Y:S01]  /*4960*/  IADD3 R29, -R29, R114, RZ ;  /* 0x000000721d1d7210 */ /* 0x000fe20007ffe1ff */
[----:B------:R-:W-:Y:S01]  /*4970*/  FMUL.FTZ R114, R70, R125 ;  /* 0x0000007d46727220 */ /* 0x000fe20000410000 */
[----:B0-----:R-:W-:-:S02]  /*4980*/  @!P1 IMAD R155, R155, UR4, R42 ;  /* 0x000000049b9b9c24 */ /* 0x001fc4000f8e022a */
[----:B------:R-:W-:Y:S01]  /*4990*/  FFMA.FTZ R125, R123, R26, 1 ;  /* 0x3f8000007b7d7423 */ /* 0x000fe2000001001a */
[----:B------:R-:W-:Y:S01]  /*49a0*/  @!P1 LOP3.LUT R26, R46, 0x7ffffffe, RZ, 0xc0, !PT ;  /* 0x7ffffffe2e1a9812 */ /* 0x000fe200078ec0ff */
[----:B--2---:R-:W-:Y:S01]  /*49b0*/  FADD.FTZ R154, R27, 1 ;  /* 0x3f8000001b9a7421 */ /* 0x004fe20000010000 */
[----:B------:R-:W-:Y:S01]  /*49c0*/  FMUL.FTZ R116, R70, R157 ;  /* 0x0000009d46747220 */ /* 0x000fe20000410000 */
[----:B------:R-:W-:Y:S01]  /*49d0*/  @!P1 LOP3.LUT R157, R46, 0x1, RZ, 0xc0, !PT ;  /* 0x000000012e9d9812 */ /* 0x000fe200078ec0ff */
[----:B------:R-:W-:Y:S01]  /*49e0*/  FMUL.FTZ R148, R140, -1.4426950216293334961 ;  /* 0xbfb8aa3b8c947820 */ /* 0x000fe20000410000 */
[----:B------:R-:W-:Y:S01]  /*49f0*/  @!P1 LEA R156, R155, R26, 0x2 ;  /* 0x0000001a9b9c9211 */ /* 0x000fe200078e10ff */
[----:B------:R-:W-:Y:S01]  /*4a00*/  FFMA.FTZ R135, R79, R98, R100 ;  /* 0x000000624f877223 */ /* 0x000fe20000010064 */
[----:B------:R-:W0:Y:S01]  /*4a10*/  @!P1 LDC.64 R26, c[0x0][0x260] ;  /* 0x00009800ff1a9b82 */ /* 0x000e220000000a00 */
[----:B------:R-:W-:Y:S01]  /*4a20*/  SHF.L.U32 R77, R77, 0x10, RZ ;  /* 0x000000104d4d7819 */ /* 0x000fe200000006ff */
[----:B------:R-:W1:Y:S01]  /*4a30*/  MUFU.RCP R154, R154 ;  /* 0x0000009a009a7308 */ /* 0x000e620000001000 */
[----:B------:R-:W-:Y:S01]  /*4a40*/  @!P1 IADD3 R156, R156, R157, RZ ;  /* 0x0000009d9c9c9210 */ /* 0x000fe20007ffe0ff */
[----:B------:R-:W-:Y:S01]  /*4a50*/  FMUL.FTZ R28, R70, R39 ;  /* 0x00000027461c7220 */ /* 0x000fe20000410000 */
[----:B------:R-:W-:Y:S01]  /*4a60*/  SHF.L.U32 R104, R104, 0x10, RZ ;  /* 0x0000001068687819 */ /* 0x000fe200000006ff */
[--C-:B------:R-:W-:Y:S01]  /*4a70*/  FFMA.FTZ R129, R76, R77, R102.reuse ;  /* 0x0000004d4c817223 */ /* 0x100fe20000010066 */
[----:B------:R-:W-:Y:S01]  /*4a80*/  @!P1 SHF.L.U32 R157, R156, 0x1, RZ ;  /* 0x000000019c9d9819 */ /* 0x000fe200000006ff */
[----:B------:R-:W-:Y:S01]  /*4a90*/  FMUL.FTZ R30, R70, R111 ;  /* 0x0000006f461e7220 */ /* 0x000fe20000410000 */
[----:B------:R-:W-:Y:S01]  /*4aa0*/  FFMA.FTZ R134, R77, R92, R102 ;  /* 0x0000005c4d867223 */ /* 0x000fe20000010066 */
[--C-:B------:R-:W-:Y:S01]  /*4ab0*/  FFMA.FTZ R137, R81, R40, R104.reuse ;  /* 0x0000002851897223 */ /* 0x100fe20000010068 */
[----:B------:R-:W-:Y:S01]  /*4ac0*/  FMUL.FTZ R112, R129, -1.4426950216293334961 ;  /* 0xbfb8aa3b81707820 */ /* 0x000fe20000410000 */
[----:B------:R-:W2:Y:S01]  /*4ad0*/  MUFU.EX2 R148, R148 ;  /* 0x0000009400947308 */ /* 0x000ea20000000800 */
[----:B------:R-:W-:Y:S01]  /*4ae0*/  FFMA.FTZ R136, R81, R38, R104 ;  /* 0x0000002651887223 */ /* 0x000fe20000010068 */
[----:B------:R-:W-:Y:S01]  /*4af0*/  FMUL.FTZ R146, R137, -1.4426950216293334961 ;  /* 0xbfb8aa3b89927820 */ /* 0x000fe20000410000 */
[----:B------:R-:W-:Y:S01]  /*4b00*/  FMUL.FTZ R145, R135, -1.4426950216293334961 ;  /* 0xbfb8aa3b87917820 */ /* 0x000fe20000410000 */
[----:B------:R-:W-:Y:S01]  /*4b10*/  FFMA.FTZ R130, R77, R28, R102 ;  /* 0x0000001c4d827223 */ /* 0x000fe20000010066 */
[----:B------:R-:W-:Y:S01]  /*4b20*/  FMUL.FTZ R143, R136, -1.4426950216293334961 ;  /* 0xbfb8aa3b888f7820 */ /* 0x000fe20000410000 */
[C-C-:B------:R-:W-:Y:S01]  /*4b30*/  FFMA.FTZ R132, R75.reuse, R30, R106.reuse ;  /* 0x0000001e4b847223 */ /* 0x140fe2000001006a */
[----:B------:R-:W-:Y:S01]  /*4b40*/  FMUL.FTZ R144, R134, -1.4426950216293334961 ;  /* 0xbfb8aa3b86907820 */ /* 0x000fe20000410000 */
[----:B------:R-:W3:Y:S01]  /*4b50*/  MUFU.EX2 R112, R112 ;  /* 0x0000007000707308 */ /* 0x000ee20000000800 */
[----:B------:R-:W-:Y:S01]  /*4b60*/  FMUL.FTZ R150, R130, -1.4426950216293334961 ;  /* 0xbfb8aa3b82967820 */ /* 0x000fe20000410000 */
[----:B------:R-:W-:Y:S01]  /*4b70*/  FMUL.FTZ R151, R132, -1.4426950216293334961 ;  /* 0xbfb8aa3b84977820 */ /* 0x000fe20000410000 */
[----:B------:R-:W-:Y:S01]  /*4b80*/  FFMA.FTZ R138, R75, R96, R106 ;  /* 0x000000604b8a7223 */ /* 0x000fe2000001006a */
[----:B0-----:R-:W-:-:S04]  /*4b90*/  @!P1 IMAD.WIDE.U32 R26, R157, 0x4, R26 ;  /* 0x000000049d1a9825 */ /* 0x001fc800078e001a */
[----:B-1----:R-:W-:Y:S01]  /*4ba0*/  FADD.FTZ R156, -R154, 1 ;  /* 0x3f8000009a9c7421 */ /* 0x002fe20000010100 */
[--C-:B------:R-:W-:Y:S01]  /*4bb0*/  FFMA.FTZ R111, R81, R32, R104.reuse ;  /* 0x00000020516f7223 */ /* 0x100fe20000010068 */
[----:B------:R-:W-:Y:S01]  /*4bc0*/  FMUL.FTZ R142, R138, -1.4426950216293334961 ;  /* 0xbfb8aa3b8a8e7820 */ /* 0x000fe20000410000 */
[----:B------:R-:W0:Y:S01]  /*4bd0*/  MUFU.EX2 R146, R146 ;  /* 0x0000009200927308 */ /* 0x000e220000000800 */
[----:B--2---:R-:W-:Y:S01]  /*4be0*/  FADD.FTZ R148, R148, 1 ;  /* 0x3f80000094947421 */ /* 0x004fe20000010000 */
[----:B------:R-:W2:Y:S01]  /*4bf0*/  @!P1 LDG.E.64 R26, desc[UR8][R26.64] ;  /* 0x000000081a1a9981 */ /* 0x000ea2000c1e1b00 */
[----:B------:R-:W-:Y:S01]  /*4c00*/  FFMA.FTZ R141, R141, R156, 1 ;  /* 0x3f8000008d8d7423 */ /* 0x000fe2000001009c */
[----:B------:R-:W-:Y:S01]  /*4c10*/  FFMA.FTZ R120, R80, R81, R104 ;  /* 0x0000005150787223 */ /* 0x000fe20000010068 */
[----:B------:R-:W-:Y:S01]  /*4c20*/  FMUL.FTZ R152, R111, -1.4426950216293334961 ;  /* 0xbfb8aa3b6f987820 */ /* 0x000fe20000410000 */
[----:B------:R-:W-:Y:S01]  /*4c30*/  FFMA.FTZ R101, R77, R108, R102 ;  /* 0x0000006c4d657223 */ /* 0x000fe20000010066 */
[----:B------:R-:W-:Y:S01]  /*4c40*/  FMUL.FTZ R36, R70, R31 ;  /* 0x0000001f46247220 */ /* 0x000fe20000410000 */
[----:B------:R-:W-:Y:S01]  /*4c50*/  MUFU.EX2 R143, R143 ;  /* 0x0000008f008f7308 */ /* 0x000fe20000000800 */
[----:B---3--:R-:W-:Y:S01]  /*4c60*/  FADD.FTZ R158, R112, 1 ;  /* 0x3f800000709e7421 */ /* 0x008fe20000010000 */
[----:B------:R-:W-:Y:S01]  /*4c70*/  FMUL.FTZ R121, R120, -1.4426950216293334961 ;  /* 0xbfb8aa3b78797820 */ /* 0x000fe20000410000 */
[----:B------:R-:W-:Y:S01]  /*4c80*/  FFMA.FTZ R33, R79, R110, R100 ;  /* 0x0000006e4f217223 */ /* 0x000fe20000010064 */
[----:B------:R-:W-:Y:S01]  /*4c90*/  FFMA.FTZ R103, R81, R34, R104 ;  /* 0x0000002251677223 */ /* 0x000fe20000010068 */
[----:B------:R-:W-:Y:S01]  /*4ca0*/  FFMA.FTZ R124, R75, R114, R106 ;  /* 0x000000724b7c7223 */ /* 0x000fe2000001006a */
[----:B------:R-:W-:Y:S01]  /*4cb0*/  FMUL.FTZ R118, R70, R117 ;  /* 0x0000007546767220 */ /* 0x000fe20000410000 */
[----:B------:R-:W-:Y:S01]  /*4cc0*/  FMUL.FTZ R125, R126, R125 ;  /* 0x0000007d7e7d7220 */ /* 0x000fe20000410000 */
[----:B------:R-:W1:Y:S01]  /*4cd0*/  MUFU.RCP R155, R158 ;  /* 0x0000009e009b7308 */ /* 0x000e620000001000 */
[----:B0-----:R-:W-:Y:S01]  /*4ce0*/  FADD.FTZ R146, R146, 1 ;  /* 0x3f80000092927421 */ /* 0x001fe20000010000 */
[----:B------:R-:W0:Y:S01]  /*4cf0*/  S2UR UR7, SR_CgaCtaId ;  /* 0x00000000000779c3 */ /* 0x000e220000008800 */
[----:B------:R-:W-:Y:S01]  /*4d00*/  UMOV UR5, 0x400 ;  /* 0x0000040000057882 */ /* 0x000fe20000000000 */
[----:B------:R-:W-:Y:S01]  /*4d10*/  SHF.L.U32 R16, R16, 0x10, RZ ;  /* 0x0000001010107819 */ /* 0x000fe200000006ff */
[----:B------:R-:W-:-:S03]  /*4d20*/  ULDC.64 UR12, c[0x0][0x210] ;  /* 0x00008400000c7ab9 */ /* 0x000fc60000000a00 */
[----:B------:R-:W-:Y:S08]  /*4d30*/  MUFU.RCP R148, R148 ;  /* 0x0000009400947308 */ /* 0x000ff00000001000 */
[----:B------:R-:W3:Y:S01]  /*4d40*/  MUFU.EX2 R145, R145 ;  /* 0x0000009100917308 */ /* 0x000ee20000000800 */
[----:B-1----:R-:W-:-:S07]  /*4d50*/  FADD.FTZ R160, -R155, 1 ;  /* 0x3f8000009ba07421 */ /* 0x002fce0000010100 */
[----:B------:R-:W1:Y:S01]  /*4d60*/  MUFU.EX2 R144, R144 ;  /* 0x0000009000907308 */ /* 0x000e620000000800 */
[----:B------:R-:W-:-:S07]  /*4d70*/  FFMA.FTZ R160, R129, R160, 1 ;  /* 0x3f80000081a07423 */ /* 0x000fce00000100a0 */
[----:B------:R-:W-:Y:S01]  /*4d80*/  MUFU.EX2 R150, R150 ;  /* 0x0000009600967308 */ /* 0x000fe20000000800 */
[----:B------:R-:W-:Y:S01]  /*4d90*/  FMUL.FTZ R129, R155, R160 ;  /* 0x000000a09b817220 */ /* 0x000fe20000410000 */
[----:B------:R-:W-:-:S06]  /*4da0*/  FADD.FTZ R143, R143, 1 ;  /* 0x3f8000008f8f7421 */ /* 0x000fcc0000010000 */
[----:B------:R-:W-:Y:S08]  /*4db0*/  MUFU.EX2 R151, R151 ;  /* 0x0000009700977308 */ /* 0x000ff00000000800 */
[----:B------:R-:W4:Y:S01]  /*4dc0*/  MUFU.EX2 R142, R142 ;  /* 0x0000008e008e7308 */ /* 0x000f220000000800 */
[----:B------:R-:W-:Y:S01]  /*4dd0*/  FMUL.FTZ R141, R154, R141 ;  /* 0x0000008d9a8d7220 */ /* 0x000fe20000410000 */
[----:B------:R-:W-:Y:S01]  /*4de0*/  FMUL.FTZ R31, R101, -1.4426950216293334961 ;  /* 0xbfb8aa3b651f7820 */ /* 0x000fe20000410000 */
[----:B------:R-:W-:Y:S01]  /*4df0*/  FFMA.FTZ R35, R75, R36, R106 ;  /* 0x000000244b237223 */ /* 0x000fe2000001006a */
[----:B------:R-:W-:Y:S01]  /*4e00*/  FMUL.FTZ R39, R33, -1.4426950216293334961 ;  /* 0xbfb8aa3b21277820 */ /* 0x000fe20000410000 */
[----:B------:R-:W-:Y:S01]  /*4e10*/  FMUL.FTZ R119, R103, -1.4426950216293334961 ;  /* 0xbfb8aa3b67777820 */ /* 0x000fe20000410000 */
[----:B------:R-:W-:Y:S01]  /*4e20*/  FMUL.FTZ R126, R124, -1.4426950216293334961 ;  /* 0xbfb8aa3b7c7e7820 */ /* 0x000fe20000410000 */
[----:B------:R-:W-:Y:S01]  /*4e30*/  FFMA.FTZ R117, R79, R118, R100 ;  /* 0x000000764f757223 */ /* 0x000fe20000010064 */
[----:B------:R-:W0:Y:S01]  /*4e40*/  MUFU.RCP R146, R146 ;  /* 0x0000009200927308 */ /* 0x000e220000001000 */
[----:B---3--:R-:W-:Y:S01]  /*4e50*/  FADD.FTZ R145, R145, 1 ;  /* 0x3f80000091917421 */ /* 0x008fe20000010000 */
[----:B-1----:R-:W-:Y:S01]  /*4e60*/  FADD.FTZ R144, R144, 1 ;  /* 0x3f80000090907421 */ /* 0x002fe20000010000 */
[----:B------:R-:W-:Y:S01]  /*4e70*/  FMUL.FTZ R41, R35, -1.4426950216293334961 ;  /* 0xbfb8aa3b23297820 */ /* 0x000fe20000410000 */
[----:B------:R-:W-:-:S04]  /*4e80*/  FMUL.FTZ R112, R70, R127 ;  /* 0x0000007f46707220 */ /* 0x000fc80000410000 */
[----:B------:R-:W1:Y:S01]  /*4e90*/  MUFU.RCP R143, R143 ;  /* 0x0000008f008f7308 */ /* 0x000e620000001000 */
[----:B----4-:R-:W-:Y:S01]  /*4ea0*/  FADD.FTZ R142, R142, 1 ;  /* 0x3f8000008e8e7421 */ /* 0x010fe20000010000 */
[----:B------:R-:W-:-:S06]  /*4eb0*/  FFMA.FTZ R127, R81, R112, R104 ;  /* 0x00000070517f7223 */ /* 0x000fcc0000010068 */
[----:B------:R-:W-:Y:S01]  /*4ec0*/  MUFU.EX2 R152, R152 ;  /* 0x0000009800987308 */ /* 0x000fe20000000800 */
[----:B0-----:R-:W-:-:S04]  /*4ed0*/  FADD.FTZ R156, -R146, 1 ;  /* 0x3f800000929c7421 */ /* 0x001fc80000010100 */
[----:B------:R-:W-:Y:S01]  /*4ee0*/  FFMA.FTZ R155, R137, R156, 1 ;  /* 0x3f800000899b7423 */ /* 0x000fe2000001009c */
[----:B------:R-:W-:Y:S02]  /*4ef0*/  FADD.FTZ R137, -R148, 1 ;  /* 0x3f80000094897421 */ /* 0x000fe40000010100 */
[----:B------:R-:W0:Y:S02]  /*4f00*/  MUFU.RCP R145, R145 ;  /* 0x0000009100917308 */ /* 0x000e240000001000 */
[----:B------:R-:W-:-:S04]  /*4f10*/  FFMA.FTZ R137, R140, R137, 1 ;  /* 0x3f8000008c897423 */ /* 0x000fc80000010089 */
[----:B------:R-:W-:Y:S01]  /*4f20*/  FMUL.FTZ R137, R148, R137 ;  /* 0x0000008994897220 */ /* 0x000fe20000410000 */
[----:B------:R-:W-:Y:S01]  /*4f30*/  FADD.FTZ R148, R150, 1 ;  /* 0x3f80000096947421 */ /* 0x000fe20000010000 */
[----:B------:R-:W-:Y:S01]  /*4f40*/  FADD.FTZ R150, R151, 1 ;  /* 0x3f80000097967421 */ /* 0x000fe20000010000 */
[----:B------:R-:W3:Y:S01]  /*4f50*/  MUFU.RCP R144, R144 ;  /* 0x0000009000907308 */ /* 0x000ee20000001000 */
[----:B-1----:R-:W-:-:S07]  /*4f60*/  FADD.FTZ R157, -R143, 1 ;  /* 0x3f8000008f9d7421 */ /* 0x002fce0000010100 */
[----:B------:R-:W1:Y:S01]  /*4f70*/  MUFU.RCP R150, R150 ;  /* 0x0000009600967308 */ /* 0x000e620000001000 */
[----:B------:R-:W-:-:S07]  /*4f80*/  FFMA.FTZ R156, R136, R157, 1 ;  /* 0x3f800000889c7423 */ /* 0x000fce000001009d */
[----:B------:R-:W4:Y:S01]  /*4f90*/  MUFU.RCP R154, R142 ;  /* 0x0000008e009a7308 */ /* 0x000f220000001000 */
[----:B0-----:R-:W-:-:S07]  /*4fa0*/  FADD.FTZ R136, -R145, 1 ;  /* 0x3f80000091887421 */ /* 0x001fce0000010100 */
[----:B------:R-:W0:Y:S01]  /*4fb0*/  MUFU.EX2 R121, R121 ;  /* 0x0000007900797308 */ /* 0x000e220000000800 */
[----:B------:R-:W-:Y:S01]  /*4fc0*/  FMUL.FTZ R140, R146, R155 ;  /* 0x0000009b928c7220 */ /* 0x000fe20000410000 */
[----:B---3--:R-:W-:Y:S01]  /*4fd0*/  FADD.FTZ R155, -R144, 1 ;  /* 0x3f800000909b7421 */ /* 0x008fe20000010100 */
[----:B------:R-:W-:Y:S01]  /*4fe0*/  FFMA.FTZ R146, R135, R136, 1 ;  /* 0x3f80000087927423 */ /* 0x000fe20000010088 */
[----:B------:R-:W-:-:S04]  /*4ff0*/  FMUL.FTZ R136, R70, R149 ;  /* 0x0000009546887220 */ /* 0x000fc80000410000 */
[----:B------:R-:W3:Y:S01]  /*5000*/  MUFU.RCP R148, R148 ;  /* 0x0000009400947308 */ /* 0x000ee20000001000 */
[----:B-1----:R-:W-:Y:S01]  /*5010*/  FADD.FTZ R149, -R150, 1 ;  /* 0x3f80000096957421 */ /* 0x002fe20000010100 */
[----:B------:R-:W-:Y:S01]  /*5020*/  FFMA.FTZ R155, R134, R155, 1 ;  /* 0x3f800000869b7423 */ /* 0x000fe2000001009b */
[----:B------:R-:W-:Y:S01]  /*5030*/  FADD.FTZ R152, R152, 1 ;  /* 0x3f80000098987421 */ /* 0x000fe20000010000 */
[----:B------:R-:W-:Y:S01]  /*5040*/  FMUL.FTZ R134, R70, R153 ;  /* 0x0000009946867220 */ /* 0x000fe20000410000 */
[----:B----4-:R-:W-:Y:S01]  /*5050*/  FADD.FTZ R151, -R154, 1 ;  /* 0x3f8000009a977421 */ /* 0x010fe20000010100 */
[----:B------:R-:W-:Y:S02]  /*5060*/  FFMA.FTZ R153, R132, R149, 1 ;  /* 0x3f80000084997423 */ /* 0x000fe40000010095 */
[----:B------:R-:W1:Y:S01]  /*5070*/  MUFU.EX2 R31, R31 ;  /* 0x0000001f001f7308 */ /* 0x000e620000000800 */
[----:B------:R-:W-:Y:S01]  /*5080*/  FMUL.FTZ R132, R70, R133 ;  /* 0x0000008546847220 */ /* 0x000fe20000410000 */
[----:B0-----:R-:W-:Y:S01]  /*5090*/  FADD.FTZ R121, R121, 1 ;  /* 0x3f80000079797421 */ /* 0x001fe20000010000 */
[----:B------:R-:W-:Y:S01]  /*50a0*/  FMUL.FTZ R135, R145, R146 ;  /* 0x0000009291877220 */ /* 0x000fe20000410000 */
[----:B------:R-:W-:Y:S01]  /*50b0*/  FFMA.FTZ R146, R77, R136, R102 ;  /* 0x000000884d927223 */ /* 0x000fe20000010066 */
[----:B------:R-:W-:Y:S01]  /*50c0*/  FFMA.FTZ R151, R138, R151, 1 ;  /* 0x3f8000008a977423 */ /* 0x000fe20000010097 */
[----:B------:R-:W-:Y:S01]  /*50d0*/  FFMA.FTZ R142, R79, R134, R100 ;  /* 0x000000864f8e7223 */ /* 0x000fe20000010064 */
[----:B------:R-:W-:Y:S01]  /*50e0*/  FFMA.FTZ R133, R81, R132, R104 ;  /* 0x0000008451857223 */ /* 0x000fe20000010068 */
[----:B------:R-:W-:Y:S01]  /*50f0*/  MUFU.RCP R152, R152 ;  /* 0x0000009800987308 */ /* 0x000fe20000001000 */
[----:B------:R-:W-:Y:S01]  /*5100*/  FMUL.FTZ R138, R144, R155 ;  /* 0x0000009b908a7220 */ /* 0x000fe20000410000 */
[----:B------:R-:W-:Y:S01]  /*5110*/  FMUL.FTZ R155, R146, -1.4426950216293334961 ;  /* 0xbfb8aa3b929b7820 */ /* 0x000fe20000410000 */
[----:B------:R-:W-:Y:S01]  /*5120*/  FMUL.FTZ R144, R154, R151 ;  /* 0x000000979a907220 */ /* 0x000fe20000410000 */
[----:B------:R-:W-:Y:S01]  /*5130*/  FMUL.FTZ R143, R143, R156 ;  /* 0x0000009c8f8f7220 */ /* 0x000fe20000410000 */
[----:B------:R-:W-:-:S03]  /*5140*/  FMUL.FTZ R154, R142, -1.4426950216293334961 ;  /* 0xbfb8aa3b8e9a7820 */ /* 0x000fc60000410000 */
[----:B------:R0:W4:Y:S01]  /*5150*/  MUFU.RCP R122, R121 ;  /* 0x00000079007a7308 */ /* 0x0001220000001000 */
[----:B---3--:R-:W-:Y:S01]  /*5160*/  FADD.FTZ R151, -R148, 1 ;  /* 0x3f80000094977421 */ /* 0x008fe20000010100 */
[----:B------:R-:W-:-:S06]  /*5170*/  FMUL.FTZ R156, R133, -1.4426950216293334961 ;  /* 0xbfb8aa3b859c7820 */ /* 0x000fcc0000410000 */
[----:B------:R-:W3:Y:S01]  /*5180*/  MUFU.EX2 R41, R41 ;  /* 0x0000002900297308 */ /* 0x000ee20000000800 */
[----:B------:R-:W-:Y:S01]  /*5190*/  FFMA.FTZ R151, R130, R151, 1 ;  /* 0x3f80000082977423 */ /* 0x000fe20000010097 */
[----:B------:R-:W-:Y:S01]  /*51a0*/  FMUL.FTZ R130, R70, R147 ;  /* 0x0000009346827220 */ /* 0x000fe20000410000 */
[----:B-1----:R-:W-:Y:S01]  /*51b0*/  FADD.FTZ R31, R31, 1 ;  /* 0x3f8000001f1f7421 */ /* 0x002fe20000010000 */
[----:B0-----:R-:W-:-:S04]  /*51c0*/  FMUL.FTZ R121, R117, -1.4426950216293334961 ;  /* 0xbfb8aa3b75797820 */ /* 0x001fc80000410000 */
[----:B------:R-:W-:Y:S01]  /*51d0*/  MUFU.EX2 R149, R155 ;  /* 0x0000009b00957308 */ /* 0x000fe20000000800 */
[----:B------:R-:W-:Y:S01]  /*51e0*/  FMUL.FTZ R147, R148, R151 ;  /* 0x0000009794937220 */ /* 0x000fe20000410000 */
[----:B------:R-:W-:Y:S01]  /*51f0*/  FFMA.FTZ R151, R75, R130, R106 ;  /* 0x000000824b977223 */ /* 0x000fe2000001006a */
[----:B----4-:R-:W-:-:S05]  /*5200*/  FADD.FTZ R159, -R122, 1 ;  /* 0x3f8000007a9f7421 */ /* 0x010fca0000010100 */
[----:B------:R0:W-:Y:S01]  /*5210*/  MUFU.EX2 R145, R154 ;  /* 0x0000009a00917308 */ /* 0x0001e20000000800 */
[----:B------:R-:W-:-:S07]  /*5220*/  FMUL.FTZ R148, R150, R153 ;  /* 0x0000009996947220 */ /* 0x000fce0000410000 */
[----:B------:R1:W-:Y:S01]  /*5230*/  MUFU.EX2 R155, R156 ;  /* 0x0000009c009b7308 */ /* 0x0003e20000000800 */
[----:B0-----:R-:W-:Y:S01]  /*5240*/  FMUL.FTZ R154, R70, R105 ;  /* 0x00000069469a7220 */ /* 0x001fe20000410000 */
[----:B------:R-:W-:-:S06]  /*5250*/  FADD.FTZ R150, -R152, 1 ;  /* 0x3f80000098967421 */ /* 0x000fcc0000010100 */
[----:B------:R-:W0:Y:S01]  /*5260*/  MUFU.EX2 R39, R39 ;  /* 0x0000002700277308 */ /* 0x000e220000000800 */
[----:B-1----:R-:W-:Y:S01]  /*5270*/  FMUL.FTZ R156, R70, R115 ;  /* 0x00000073469c7220 */ /* 0x002fe20000410000 */
[----:B------:R-:W-:-:S06]  /*5280*/  FFMA.FTZ R105, R75, R154, R106 ;  /* 0x0000009a4b697223 */ /* 0x000fcc000001006a */
[----:B------:R-:W1:Y:S01]  /*5290*/  MUFU.EX2 R119, R119 ;  /* 0x0000007700777308 */ /* 0x000e620000000800 */
[----:B------:R-:W-:Y:S01]  /*52a0*/  FFMA.FTZ R115, R75, R156, R106 ;  /* 0x0000009c4b737223 */ /* 0x000fe2000001006a */
[----:B------:R-:W-:Y:S01]  /*52b0*/  FMUL.FTZ R106, R70, R37 ;  /* 0x00000025466a7220 */ /* 0x000fe20000410000 */
[----:B---3--:R-:W-:-:S05]  /*52c0*/  FADD.FTZ R41, R41, 1 ;  /* 0x3f80000029297421 */ /* 0x008fca0000010000 */
[----:B------:R-:W-:Y:S01]  /*52d0*/  MUFU.EX2 R126, R126 ;  /* 0x0000007e007e7308 */ /* 0x000fe20000000800 */
[----:B------:R-:W-:Y:S01]  /*52e0*/  FFMA.FTZ R160, R81, R106, R104 ;  /* 0x0000006a51a07223 */ /* 0x000fe20000010068 */
[----:B------:R-:W-:Y:S01]  /*52f0*/  FMUL.FTZ R104, R70, R109 ;  /* 0x0000006d46687220 */ /* 0x000fe20000410000 */
[----:B------:R-:W-:-:S05]  /*5300*/  FFMA.FTZ R111, R111, R150, 1 ;  /* 0x3f8000006f6f7423 */ /* 0x000fca0000010096 */
[----:B------:R-:W-:Y:S01]  /*5310*/  MUFU.RCP R31, R31 ;  /* 0x0000001f001f7308 */ /* 0x000fe20000001000 */
[----:B------:R-:W-:Y:S01]  /*5320*/  FMUL.FTZ R150, R70, R131 ;  /* 0x0000008346967220 */ /* 0x000fe20000410000 */
[----:B------:R-:W-:Y:S01]  /*5330*/  FFMA.FTZ R159, R120, R159, 1 ;  /* 0x3f800000789f7423 */ /* 0x000fe2000001009f */
[----:B------:R-:W-:Y:S01]  /*5340*/  FFMA.FTZ R120, R77, R116, R102 ;  /* 0x000000744d787223 */ /* 0x000fe20000010066 */
[----:B------:R-:W-:-:S04]  /*5350*/  FFMA.FTZ R109, R79, R104, R100 ;  /* 0x000000684f6d7223 */ /* 0x000fc80000010064 */
[----:B------:R-:W3:Y:S01]  /*5360*/  MUFU.EX2 R121, R121 ;  /* 0x0000007900797308 */ /* 0x000ee20000000800 */
[----:B------:R-:W-:Y:S01]  /*5370*/  FMUL.FTZ R111, R152, R111 ;  /* 0x0000006f986f7220 */ /* 0x000fe20000410000 */
[----:B------:R-:W-:Y:S01]  /*5380*/  FFMA.FTZ R131, R79, R150, R100 ;  /* 0x000000964f837223 */ /* 0x000fe20000010064 */
[C---:B------:R-:W-:Y:S01]  /*5390*/  FMUL.FTZ R152, R70.reuse, R113 ;  /* 0x0000007146987220 */ /* 0x040fe20000410000 */
[----:B------:R-:W-:Y:S01]  /*53a0*/  FMUL.FTZ R100, R70, R107 ;  /* 0x0000006b46647220 */ /* 0x000fe20000410000 */
[----:B------:R-:W-:Y:S01]  /*53b0*/  FMUL.FTZ R128, R120, -1.4426950216293334961 ;  /* 0xbfb8aa3b78807820 */ /* 0x000fe20000410000 */
[----:B------:R-:W-:Y:S02]  /*53c0*/  FMUL.FTZ R163, R109, -1.4426950216293334961 ;  /* 0xbfb8aa3b6da37820 */ /* 0x000fe40000410000 */
[----:B------:R-:W4:Y:S01]  /*53d0*/  MUFU.RCP R41, R41 ;  /* 0x0000002900297308 */ /* 0x000f220000001000 */
[----:B0-----:R-:W-:Y:S01]  /*53e0*/  FADD.FTZ R39, R39, 1 ;  /* 0x3f80000027277421 */ /* 0x001fe20000010000 */
[----:B-1----:R-:W-:Y:S01]  /*53f0*/  FADD.FTZ R119, R119, 1 ;  /* 0x3f80000077777421 */ /* 0x002fe20000010000 */
[C-C-:B------:R-:W-:Y:S01]  /*5400*/  FFMA.FTZ R157, R77.reuse, R152, R102.reuse ;  /* 0x000000984d9d7223 */ /* 0x140fe20000010066 */
[----:B------:R-:W-:Y:S01]  /*5410*/  FFMA.FTZ R107, R77, R100, R102 ;  /* 0x000000644d6b7223 */ /* 0x000fe20000010066 */
[----:B------:R-:W-:Y:S01]  /*5420*/  FMUL.FTZ R153, R151, -1.4426950216293334961 ;  /* 0xbfb8aa3b97997820 */ /* 0x000fe20000410000 */
[----:B------:R-:W-:Y:S01]  /*5430*/  FMUL.FTZ R158, R105, -1.4426950216293334961 ;  /* 0xbfb8aa3b699e7820 */ /* 0x000fe20000410000 */
[----:B------:R-:W-:Y:S01]  /*5440*/  FMUL.FTZ R37, R115, -1.4426950216293334961 ;  /* 0xbfb8aa3b73257820 */ /* 0x000fe20000410000 */
[----:B------:R0:W1:Y:S01]  /*5450*/  MUFU.EX2 R123, R128 ;  /* 0x00000080007b7308 */ /* 0x0000620000000800 */
[----:B---3--:R-:W-:Y:S01]  /*5460*/  FADD.FTZ R121, R121, 1 ;  /* 0x3f80000079797421 */ /* 0x008fe20000010000 */
[----:B------:R-:W-:Y:S01]  /*5470*/  FMUL.FTZ R161, R160, -1.4426950216293334961 ;  /* 0xbfb8aa3ba0a17820 */ /* 0x000fe20000410000 */
[----:B------:R-:W-:-:S05]  /*5480*/  FMUL.FTZ R122, R122, R159 ;  /* 0x0000009f7a7a7220 */ /* 0x000fca0000410000 */
[----:B------:R3:W-:Y:S01]  /*5490*/  MUFU.EX2 R102, R163 ;  /* 0x000000a300667308 */ /* 0x0007e20000000800 */
[----:B0-----:R-:W-:-:S07]  /*54a0*/  FMUL.FTZ R128, R127, -1.4426950216293334961 ;  /* 0xbfb8aa3b7f807820 */ /* 0x001fce0000410000 */
[----:B------:R-:W0:Y:S01]  /*54b0*/  MUFU.RCP R39, R39 ;  /* 0x0000002700277308 */ /* 0x000e220000001000 */
[----:B---3--:R-:W-:Y:S01]  /*54c0*/  FADD.FTZ R163, R126, 1 ;  /* 0x3f8000007ea37421 */ /* 0x008fe20000010000 */
[----:B------:R-:W-:-:S06]  /*54d0*/  FADD.FTZ R126, -R31, 1 ;  /* 0x3f8000001f7e7421 */ /* 0x000fcc0000010100 */
[----:B------:R-:W3:Y:S01]  /*54e0*/  MUFU.RCP R119, R119 ;  /* 0x0000007700777308 */ /* 0x000ee20000001000 */
[----:B------:R-:W-:-:S04]  /*54f0*/  FFMA.FTZ R126, R101, R126, 1 ;  /* 0x3f800000657e7423 */ /* 0x000fc8000001007e */
[----:B------:R-:W-:-:S03]  /*5500*/  FMUL.FTZ R31, R31, R126 ;  /* 0x0000007e1f1f7220 */ /* 0x000fc60000410000 */
[----:B------:R-:W2:Y:S01]  /*5510*/  MUFU.EX2 R128, R128 ;  /* 0x0000008000807308 */ /* 0x000ea20000000800 */
[----:B----4-:R-:W-:Y:S01]  /*5520*/  FADD.FTZ R126, -R41, 1 ;  /* 0x3f800000297e7421 */ /* 0x010fe20000010100 */
[----:B-1----:R-:W-:-:S03]  /*5530*/  FADD.FTZ R123, R123, 1 ;  /* 0x3f8000007b7b7421 */ /* 0x002fc60000010000 */
[----:B------:R-:W-:-:S03]  /*5540*/  FFMA.FTZ R126, R35, R126, 1 ;  /* 0x3f800000237e7423 */ /* 0x000fc6000001007e */
[----:B------:R-:W1:Y:S01]  /*5550*/  MUFU.RCP R121, R121 ;  /* 0x0000007900797308 */ /* 0x000e620000001000 */
[----:B------:R-:W-:Y:S01]  /*5560*/  FMUL.FTZ R41, R41, R126 ;  /* 0x0000007e29297220 */ /* 0x000fe20000410000 */
[----:B0-----:R-:W-:Y:S01]  /*5570*/  FADD.FTZ R162, -R39, 1 ;  /* 0x3f80000027a27421 */ /* 0x001fe20000010100 */
[----:B---3--:R-:W-:-:S05]  /*5580*/  FADD.FTZ R126, -R119, 1 ;  /* 0x3f800000777e7421 */ /* 0x008fca0000010100 */
[----:B------:R-:W0:Y:S01]  /*5590*/  MUFU.EX2 R153, R153 ;  /* 0x0000009900997308 */ /* 0x000e220000000800 */
[----:B------:R-:W-:Y:S01]  /*55a0*/  FFMA.FTZ R162, R33, R162, 1 ;  /* 0x3f80000021a27423 */ /* 0x000fe200000100a2 */
[----:B--2---:R-:W-:Y:S01]  /*55b0*/  FADD.FTZ R101, R128, 1 ;  /* 0x3f80000080657421 */ /* 0x004fe20000010000 */
[----:B------:R-:W-:-:S05]  /*55c0*/  FFMA.FTZ R126, R103, R126, 1 ;  /* 0x3f800000677e7423 */ /* 0x000fca000001007e */
[----:B------:R-:W2:Y:S01]  /*55d0*/  MUFU.RCP R123, R123 ;  /* 0x0000007b007b7308 */ /* 0x000ea20000001000 */
[----:B------:R-:W-:Y:S01]  /*55e0*/  FMUL.FTZ R162, R39, R162 ;  /* 0x000000a227a27220 */ /* 0x000fe20000410000 */
[----:B------:R-:W-:Y:S01]  /*55f0*/  FMUL.FTZ R119, R119, R126 ;  /* 0x0000007e77777220 */ /* 0x000fe20000410000 */
[----:B------:R-:W-:Y:S01]  /*5600*/  FMUL.FTZ R113, R131, -1.4426950216293334961 ;  /* 0xbfb8aa3b83717820 */ /* 0x000fe20000410000 */
[----:B------:R-:W-:Y:S01]  /*5610*/  FADD.FTZ R35, R145, 1 ;  /* 0x3f80000091237421 */ /* 0x000fe20000010000 */
[----:B-1----:R-:W-:-:S03]  /*5620*/  FADD.FTZ R126, -R121, 1 ;  /* 0x3f800000797e7421 */ /* 0x002fc60000010100 */
[----:B------:R-:W1:Y:S01]  /*5630*/  MUFU.RCP R39, R163 ;  /* 0x000000a300277308 */ /* 0x000e620000001000 */
[----:B------:R-:W-:Y:S01]  /*5640*/  FFMA.FTZ R126, R117, R126, 1 ;  /* 0x3f800000757e7423 */ /* 0x000fe2000001007e */
[----:B0-----:R-:W-:-:S06]  /*5650*/  FADD.FTZ R117, R153, 1 ;  /* 0x3f80000099757421 */ /* 0x001fcc0000010000 */
[----:B------:R-:W0:Y:S01]  /*5660*/  MUFU.RCP R101, R101 ;  /* 0x0000006500657308 */ /* 0x000e220000001000 */
[----:B------:R-:W-:Y:S01]  /*5670*/  FADD.FTZ R103, R149, 1 ;  /* 0x3f80000095677421 */ /* 0x000fe20000010000 */
[----:B--2---:R-:W-:-:S06]  /*5680*/  FADD.FTZ R145, -R123, 1 ;  /* 0x3f8000007b917421 */ /* 0x004fcc0000010100 */
[----:B------:R-:W2:Y:S01]  /*5690*/  MUFU.EX2 R113, R113 ;  /* 0x0000007100717308 */ /* 0x000ea20000000800 */
[----:B------:R-:W-:-:S07]  /*56a0*/  FMUL.FTZ R159, R157, -1.4426950216293334961 ;  /* 0xbfb8aa3b9d9f7820 */ /* 0x000fce0000410000 */
[----:B------:R-:W3:Y:S01]  /*56b0*/  MUFU.RCP R35, R35 ;  /* 0x0000002300237308 */ /* 0x000ee20000001000 */
[----:B------:R-:W-:Y:S01]  /*56c0*/  FFMA.FTZ R120, R120, R145, 1 ;  /* 0x3f80000078787423 */ /* 0x000fe20000010091 */
[----:B------:R-:W-:-:S06]  /*56d0*/  FMUL.FTZ R121, R121, R126 ;  /* 0x0000007e79797220 */ /* 0x000fcc0000410000 */
[----:B------:R-:W-:Y:S01]  /*56e0*/  MUFU.RCP R117, R117 ;  /* 0x0000007500757308 */ /* 0x000fe20000001000 */
[----:B-1----:R-:W-:Y:S01]  /*56f0*/  FADD.FTZ R145, -R39, 1 ;  /* 0x3f80000027917421 */ /* 0x002fe20000010100 */
[----:B0-----:R-:W-:-:S06]  /*5700*/  FADD.FTZ R126, -R101, 1 ;  /* 0x3f800000657e7421 */ /* 0x001fcc0000010100 */
[----:B------:R-:W0:Y:S01]  /*5710*/  MUFU.EX2 R158, R158 ;  /* 0x0000009e009e7308 */ /* 0x000e220000000800 */
[----:B------:R-:W-:-:S07]  /*5720*/  FFMA.FTZ R124, R124, R145, 1 ;  /* 0x3f8000007c7c7423 */ /* 0x000fce0000010091 */
[----:B------:R-:W1:Y:S01]  /*5730*/  MUFU.EX2 R37, R37 ;  /* 0x0000002500257308 */ /* 0x000e620000000800 */
[----:B------:R-:W-:-:S07]  /*5740*/  FFMA.FTZ R126, R127, R126, 1 ;  /* 0x3f8000007f7e7423 */ /* 0x000fce000001007e */
[----:B------:R-:W-:Y:S01]  /*5750*/  MUFU.EX2 R161, R161 ;  /* 0x000000a100a17308 */ /* 0x000fe20000000800 */
[----:B--2---:R-:W-:-:S07]  /*5760*/  FADD.FTZ R128, R113, 1 ;  /* 0x3f80000071807421 */ /* 0x004fce0000010000 */
[----:B------:R-:W2:Y:S01]  /*5770*/  MUFU.RCP R103, R103 ;  /* 0x0000006700677308 */ /* 0x000ea20000001000 */
[----:B---3--:R-:W-:Y:S01]  /*5780*/  FADD.FTZ R127, -R35, 1 ;  /* 0x3f800000237f7421 */ /* 0x008fe20000010100 */
[----:B------:R-:W-:-:S06]  /*5790*/  FADD.FTZ R155, R155, 1 ;  /* 0x3f8000009b9b7421 */ /* 0x000fcc0000010000 */
[----:B------:R-:W3:Y:S01]  /*57a0*/  MUFU.EX2 R159, R159 ;  /* 0x0000009f009f7308 */ /* 0x000ee20000000800 */
[----:B------:R-:W-:Y:S01]  /*57b0*/  FMUL.FTZ R33, R107, -1.4426950216293334961 ;  /* 0xbfb8aa3b6b217820 */ /* 0x000fe20000410000 */
[----:B------:R-:W-:Y:S01]  /*57c0*/  FMUL.FTZ R39, R39, R124 ;  /* 0x0000007c27277220 */ /* 0x000fe20000410000 */
[----:B------:R-:W-:Y:S01]  /*57d0*/  FMUL.FTZ R123, R123, R120 ;  /* 0x000000787b7b7220 */ /* 0x000fe20000410000 */
[----:B------:R-:W-:-:S04]  /*57e0*/  FFMA.FTZ R142, R142, R127, 1 ;  /* 0x3f8000008e8e7423 */ /* 0x000fc8000001007f */
[----:B------:R4:W-:Y:S01]  /*57f0*/  MUFU.RCP R124, R128 ;  /* 0x00000080007c7308 */ /* 0x0009e20000001000 */
[----:B------:R-:W-:Y:S01]  /*5800*/  FMUL.FTZ R101, R101, R126 ;  /* 0x0000007e65657220 */ /* 0x000fe20000410000 */
[----:B------:R-:W-:Y:S01]  /*5810*/  FMUL.FTZ R35, R35, R142 ;  /* 0x0000008e23237220 */ /* 0x000fe20000410000 */
[----:B0-----:R-:W-:Y:S01]  /*5820*/  FADD.FTZ R126, R158, 1 ;  /* 0x3f8000009e7e7421 */ /* 0x001fe20000010000 */
[----:B-1----:R-:W-:-:S04]  /*5830*/  FADD.FTZ R127, R37, 1 ;  /* 0x3f800000257f7421 */ /* 0x002fc80000010000 */
[----:B------:R-:W0:Y:S01]  /*5840*/  MUFU.RCP R120, R155 ;  /* 0x0000009b00787308 */ /* 0x000e220000001000 */
[----:B----4-:R-:W-:Y:S01]  /*5850*/  FADD.FTZ R128, -R117, 1 ;  /* 0x3f80000075807421 */ /* 0x010fe20000010100 */
[----:B--2---:R-:W-:-:S03]  /*5860*/  FADD.FTZ R37, -R103, 1 ;  /* 0x3f80000067257421 */ /* 0x004fc60000010100 */
[----:B------:R-:W-:Y:S01]  /*5870*/  FFMA.FTZ R142, R151, R128, 1 ;  /* 0x3f800000978e7423 */ /* 0x000fe20000010080 */
[----:B------:R-:W-:Y:S02]  /*5880*/  FADD.FTZ R128, R161, 1 ;  /* 0x3f800000a1807421 */ /* 0x000fe40000010000 */
[----:B------:R-:W1:Y:S01]  /*5890*/  MUFU.EX2 R33, R33 ;  /* 0x0000002100217308 */ /* 0x000e620000000800 */
[----:B---3--:R-:W-:Y:S01]  /*58a0*/  FADD.FTZ R113, R159, 1 ;  /* 0x3f8000009f717421 */ /* 0x008fe20000010000 */
[----:B------:R-:W-:Y:S01]  /*58b0*/  FFMA.FTZ R146, R146, R37, 1 ;  /* 0x3f80000092927423 */ /* 0x000fe20000010025 */
[----:B------:R-:W-:Y:S01]  /*58c0*/  FMUL.FTZ R37, R117, R142 ;  /* 0x0000008e75257220 */ /* 0x000fe20000410000 */
[----:B------:R-:W-:-:S04]  /*58d0*/  FADD.FTZ R142, R102, 1 ;  /* 0x3f800000668e7421 */ /* 0x000fc80000010000 */
[----:B------:R-:W2:Y:S01]  /*58e0*/  MUFU.RCP R126, R126 ;  /* 0x0000007e007e7308 */ /* 0x000ea20000001000 */
[----:B0-----:R-:W-:-:S07]  /*58f0*/  FADD.FTZ R102, -R120, 1 ;  /* 0x3f80000078667421 */ /* 0x001fce0000010100 */
[----:B------:R-:W0:Y:S01]  /*5900*/  MUFU.RCP R128, R128 ;  /* 0x0000008000807308 */ /* 0x000e220000001000 */
[----:B------:R-:W-:-:S07]  /*5910*/  FFMA.FTZ R133, R133, R102, 1 ;  /* 0x3f80000085857423 */ /* 0x000fce0000010066 */
[----:B------:R-:W3:Y:S01]  /*5920*/  MUFU.RCP R113, R113 ;  /* 0x0000007100717308 */ /* 0x000ee20000001000 */
[----:B-1----:R-:W-:-:S07]  /*5930*/  FADD.FTZ R117, R33, 1 ;  /* 0x3f80000021757421 */ /* 0x002fce0000010000 */
[----:B------:R-:W1:Y:S01]  /*5940*/  MUFU.RCP R127, R127 ;  /* 0x0000007f007f7308 */ /* 0x000e620000001000 */
[----:B------:R-:W-:-:S07]  /*5950*/  FADD.FTZ R102, -R124, 1 ;  /* 0x3f8000007c667421 */ /* 0x000fce0000010100 */
[----:B------:R-:W4:Y:S01]  /*5960*/  MUFU.RCP R142, R142 ;  /* 0x0000008e008e7308 */ /* 0x000f220000001000 */
[----:B------:R-:W-:Y:S01]  /*5970*/  FFMA.FTZ R131, R131, R102, 1 ;  /* 0x3f80000083837423 */ /* 0x000fe20000010066 */
[----:B--2---:R-:W-:Y:S01]  /*5980*/  FADD.FTZ R102, -R126, 1 ;  /* 0x3f8000007e667421 */ /* 0x004fe20000010100 */
[----:B0-----:R-:W-:Y:S01]  /*5990*/  FADD.FTZ R33, -R128, 1 ;  /* 0x3f80000080217421 */ /* 0x001fe20000010100 */
[----:B------:R-:W-:-:S04]  /*59a0*/  FMUL.FTZ R103, R103, R146 ;  /* 0x0000009267677220 */ /* 0x000fc80000410000 */
[----:B------:R-:W0:Y:S01]  /*59b0*/  MUFU.RCP R117, R117 ;  /* 0x0000007500757308 */ /* 0x000e220000001000 */
[----:B---3--:R-:W-:Y:S01]  /*59c0*/  FADD.FTZ R146, -R113, 1 ;  /* 0x3f80000071927421 */ /* 0x008fe20000010100 */
[----:B------:R-:W-:Y:S01]  /*59d0*/  FFMA.FTZ R105, R105, R102, 1 ;  /* 0x3f80000069697423 */ /* 0x000fe20000010066 */
[----:B-1----:R-:W-:Y:S01]  /*59e0*/  FADD.FTZ R102, -R127, 1 ;  /* 0x3f8000007f667421 */ /* 0x002fe20000010100 */
[----:B------:R-:W-:Y:S01]  /*59f0*/  FFMA.FTZ R145, R160, R33, 1 ;  /* 0x3f800000a0917423 */ /* 0x000fe20000010021 */
[----:B------:R-:W-:Y:S01]  /*5a00*/  FMUL.FTZ R33, R120, R133 ;  /* 0x0000008578217220 */ /* 0x000fe20000410000 */
[----:B------:R-:W-:Y:S01]  /*5a10*/  FFMA.FTZ R158, R157, R146, 1 ;  /* 0x3f8000009d9e7423 */ /* 0x000fe20000010092 */
[----:B------:R-:W-:Y:S01]  /*5a20*/  FFMA.FTZ R146, R115, R102, 1 ;  /* 0x3f80000073927423 */ /* 0x000fe20000010066 */
[----:B----4-:R-:W-:Y:S01]  /*5a30*/  FADD.FTZ R120, -R142, 1 ;  /* 0x3f8000008e787421 */ /* 0x010fe20000010100 */
[----:B------:R-:W-:-:S03]  /*5a40*/  FMUL.FTZ R102, R124, R131 ;  /* 0x000000837c667220 */ /* 0x000fc60000410000 */
[----:B------:R-:W-:Y:S01]  /*5a50*/  FFMA.FTZ R131, R109, R120, 1 ;  /* 0x3f8000006d837423 */ /* 0x000fe20000010078 */
[----:B------:R-:W-:Y:S01]  /*5a60*/  HFMA2.MMA R109, -RZ, RZ, 0, 0 ;  /* 0x00000000ff6d7435 */ /* 0x000fe200000001ff */
[----:B------:R-:W-:Y:S01]  /*5a70*/  MOV R115, RZ ;  /* 0x000000ff00737202 */ /* 0x000fe20000000f00 */
[----:B------:R-:W-:Y:S01]  /*5a80*/  @!P1 FADD.FTZ R115, RZ, R26 ;  /* 0x0000001aff739221 */ /* 0x000fe20000010000 */
[----:B0-----:R-:W-:-:S03]  /*5a90*/  FADD.FTZ R124, -R117, 1 ;  /* 0x3f800000757c7421 */ /* 0x001fc60000010100 */
[----:B------:R-:W-:Y:S01]  /*5aa0*/  @!P1 FADD.FTZ R109, RZ, R27 ;  /* 0x0000001bff6d9221 */ /* 0x000fe20000010000 */
[----:B------:R-:W-:Y:S01]  /*5ab0*/  FFMA.FTZ R160, R107, R124, 1 ;  /* 0x3f8000006ba07423 */ /* 0x000fe2000001007c */
[----:B------:R-:W0:Y:S04]  /*5ac0*/  SHFL.BFLY PT, R120, R115, 0x1, 0x1f ;  /* 0x0c201f0073787f89 */ /* 0x000e2800000e0000 */
[----:B------:R-:W1:Y:S01]  /*5ad0*/  SHFL.BFLY PT, R124, R109, 0x1, 0x1f ;  /* 0x0c201f006d7c7f89 */ /* 0x000e6200000e0000 */
[----:B------:R-:W-:Y:S01]  /*5ae0*/  FMUL.FTZ R27, R127, R146 ;  /* 0x000000927f1b7220 */ /* 0x000fe20000410000 */
[----:B------:R-:W-:Y:S02]  /*5af0*/  SHF.L.U32 R127, R12, 0x10, RZ ;  /* 0x000000100c7f7819 */ /* 0x000fe400000006ff */
[----:B------:R-:W-:-:S02]  /*5b00*/  LOP3.LUT P1, RZ, R46, 0xfffffffd, RZ, 0xc0, !PT ;  /* 0xfffffffd2eff7812 */ /* 0x000fc4000782c0ff */
[----:B------:R-:W-:Y:S01]  /*5b10*/  SHF.L.U32 R12, R97, 0x10, RZ ;  /* 0x00000010610c7819 */ /* 0x000fe200000006ff */
[----:B------:R-:W-:-:S04]  /*5b20*/  UIADD3 UR5, UR5, 0x3480, URZ ;  /* 0x0000348005057890 */ /* 0x000fc8000fffe03f */
[----:B------:R-:W-:Y:S01]  /*5b30*/  FMUL.FTZ R125, R12, R125 ;  /* 0x0000007d0c7d7220 */ /* 0x000fe20000410000 */
[----:B------:R-:W-:Y:S01]  /*5b40*/  SHF.L.U32 R12, R93, 0x10, RZ ;  /* 0x000000105d0c7819 */ /* 0x000fe200000006ff */
[----:B------:R-:W-:Y:S01]  /*5b50*/  FMUL.FTZ R26, R126, R105 ;  /* 0x000000697e1a7220 */ /* 0x000fe20000410000 */
[----:B------:R-:W-:Y:S01]  /*5b60*/  FMUL.FTZ R105, R128, R145 ;  /* 0x0000009180697220 */ /* 0x000fe20000410000 */
[----:B------:R-:W-:Y:S02]  /*5b70*/  SHF.L.U32 R128, R13, 0x10, RZ ;  /* 0x000000100d807819 */ /* 0x000fe400000006ff */
[----:B------:R-:W-:Y:S01]  /*5b80*/  FMUL.FTZ R137, R12, R137 ;  /* 0x000000890c897220 */ /* 0x000fe20000410000 */
[----:B------:R-:W-:Y:S01]  /*5b90*/  @!P1 SHF.L.U32 R12, R46, 0x2, RZ ;  /* 0x000000022e0c9819 */ /* 0x000fe200000006ff */
[----:B------:R-:W-:Y:S01]  /*5ba0*/  ULEA UR5, UR7, UR5, 0x18 ;  /* 0x0000000507057291 */ /* 0x000fe2000f8ec03f */
[----:B0-----:R-:W-:Y:S01]  /*5bb0*/  FADD.FTZ R120, R120, R115 ;  /* 0x0000007378787221 */ /* 0x001fe20000010000 */
[----:B------:R-:W-:Y:S01]  /*5bc0*/  FMUL.FTZ R143, R16, R143 ;  /* 0x0000008f108f7220 */ /* 0x000fe20000410000 */
[----:B-1----:R-:W-:Y:S01]  /*5bd0*/  FADD.FTZ R13, R124, R109 ;  /* 0x0000006d7c0d7221 */ /* 0x002fe20000010000 */
[----:B------:R-:W-:Y:S01]  /*5be0*/  @!P1 LOP3.LUT R16, R12, 0xfffffff8, RZ, 0xc0, !PT ;  /* 0xfffffff80c109812 */ /* 0x000fe200078ec0ff */
[----:B------:R-:W-:-:S02]  /*5bf0*/  @!P1 FMUL.FTZ R12, R120, 9.7656251455191522837e-05 ;  /* 0x38cccccd780c9820 */ /* 0x000fc40000410000 */
[----:B------:R-:W-:-:S05]  /*5c00*/  @!P1 FMUL.FTZ R13, R13, 9.7656251455191522837e-05 ;  /* 0x38cccccd0d0d9820 */ /* 0x000fca0000410000 */
[----:B------:R0:W-:Y:S01]  /*5c10*/  @!P1 STS.64 [R16+UR5], R12 ;  /* 0x0000000c10009988 */ /* 0x0001e20008000a05 */
[----:B------:R-:W-:Y:S02]  /*5c20*/  SHF.L.U32 R126, R99, 0x10, RZ ;  /* 0x00000010637e7819 */ /* 0x000fe400000006ff */
[----:B------:R-:W-:Y:S02]  /*5c30*/  SHF.L.U32 R99, R14, 0x10, RZ ;  /* 0x000000100e637819 */ /* 0x000fe400000006ff */
[----:B------:R-:W-:Y:S02]  /*5c40*/  SHF.L.U32 R14, R89, 0x10, RZ ;  /* 0x00000010590e7819 */ /* 0x000fe400000006ff */
[----:B------:R-:W-:-:S03]  /*5c50*/  SHF.L.U32 R15, R15, 0x10, RZ ;  /* 0x000000100f0f7819 */ /* 0x000fc600000006ff */
[----:B------:R-:W-:Y:S01]  /*5c60*/  FMUL.FTZ R135, R14, R135 ;  /* 0x000000870e877220 */ /* 0x000fe20000410000 */
[----:B------:R-:W-:Y:S02]  /*5c70*/  LEA R14, R29, UR5, 0x3 ;  /* 0x000000051d0e7c11 */ /* 0x000fe4000f8e18ff */
[----:B------:R-:W-:Y:S01]  /*5c80*/  SHF.L.U32 R93, R95, 0x10, RZ ;  /* 0x000000105f5d7819 */ /* 0x000fe200000006ff */
[----:B------:R-:W-:Y:S01]  /*5c90*/  FMUL.FTZ R95, R15, R138 ;  /* 0x0000008a0f5f7220 */ /* 0x000fe20000410000 */
[----:B------:R-:W-:Y:S01]  /*5ca0*/  BAR.SYNC.DEFER_BLOCKING 0x0 ;  /* 0x0000000000007b1d */ /* 0x000fe20000010000 */
[----:B------:R-:W-:-:S05]  /*5cb0*/  SHF.L.U32 R2, R2, 0x10, RZ ;  /* 0x0000001002027819 */ /* 0x000fca00000006ff */
[----:B------:R-:W1:Y:S01]  /*5cc0*/  LDS.64 R14, [R14] ;  /* 0x000000000e0e7984 */ /* 0x000e620000000a00 */
[----:B------:R-:W-:Y:S01]  /*5cd0*/  FMUL.FTZ R119, R2, R119 ;  /* 0x0000007702777220 */ /* 0x000fe20000410000 */
[----:B------:R-:W-:Y:S02]  /*5ce0*/  SHF.L.U32 R2, R87, 0x10, RZ ;  /* 0x0000001057027819 */ /* 0x000fe400000006ff */
[----:B0-----:R-:W-:-:S03]  /*5cf0*/  SHF.L.U32 R12, R3, 0x10, RZ ;  /* 0x00000010030c7819 */ /* 0x001fc600000006ff */
[----:B------:R-:W-:Y:S01]  /*5d00*/  FMUL.FTZ R39, R2, R39 ;  /* 0x0000002702277220 */ /* 0x000fe20000410000 */
[----:B------:R-:W-:Y:S01]  /*5d10*/  SHF.L.U32 R2, R85, 0x10, RZ ;  /* 0x0000001055027819 */ /* 0x000fe200000006ff */
[----:B------:R-:W-:Y:S01]  /*5d20*/  FMUL.FTZ R123, R12, R123 ;  /* 0x0000007b0c7b7220 */ /* 0x000fe20000410000 */
[----:B------:R-:W-:Y:S02]  /*5d30*/  SHF.L.U32 R12, R21, 0x10, RZ ;  /* 0x00000010150c7819 */ /* 0x000fe400000006ff */
[----:B------:R-:W-:Y:S01]  /*5d40*/  SHF.L.U32 R3, R84, 0x10, RZ ;  /* 0x0000001054037819 */ /* 0x000fe200000006ff */
[----:B------:R-:W-:Y:S01]  /*5d50*/  FMUL.FTZ R37, R2, R37 ;  /* 0x0000002502257220 */ /* 0x000fe20000410000 */
[----:B------:R-:W-:Y:S01]  /*5d60*/  SHF.L.U32 R2, R83, 0x10, RZ ;  /* 0x0000001053027819 */ /* 0x000fe200000006ff */
[----:B------:R-:W-:Y:S01]  /*5d70*/  FMUL.FTZ R122, R127, R122 ;  /* 0x0000007a7f7a7220 */ /* 0x000fe20000410000 */
[----:B------:R-:W-:Y:S01]  /*5d80*/  SHF.L.U32 R29, R72, 0x10, RZ ;  /* 0x00000010481d7819 */ /* 0x000fe200000006ff */
[----:B------:R-:W-:Y:S01]  /*5d90*/  FMUL.FTZ R129, R128, R129 ;  /* 0x0000008180817220 */ /* 0x000fe20000410000 */
[----:B------:R-:W-:Y:S01]  /*5da0*/  FMUL.FTZ R141, R126, R141 ;  /* 0x0000008d7e8d7220 */ /* 0x000fe20000410000 */
[----:B------:R-:W-:Y:S01]  /*5db0*/  SHF.L.U32 R24, R24, 0x10, RZ ;  /* 0x0000001018187819 */ /* 0x000fe200000006ff */
[----:B------:R-:W-:Y:S01]  /*5dc0*/  FMUL.FTZ R13, R3, R102 ;  /* 0x00000066030d7220 */ /* 0x000fe20000410000 */
[----:B------:R-:W-:Y:S01]  /*5dd0*/  SHF.L.U32 R16, R25, 0x10, RZ ;  /* 0x0000001019107819 */ /* 0x000fe200000006ff */
[----:B------:R-:W-:Y:S01]  /*5de0*/  FMUL.FTZ R25, R12, R103 ;  /* 0x000000670c197220 */ /* 0x000fe20000410000 */
[----:B------:R-:W-:Y:S01]  /*5df0*/  SHF.L.U32 R124, R17, 0x10, RZ ;  /* 0x00000010117c7819 */ /* 0x000fe200000006ff */
[----:B------:R-:W-:Y:S01]  /*5e00*/  FMUL.FTZ R83, R2, R27 ;  /* 0x0000001b02537220 */ /* 0x000fe20000410000 */
[----:B------:R-:W-:Y:S01]  /*5e10*/  SHF.L.U32 R18, R18, 0x10, RZ ;  /* 0x0000001012127819 */ /* 0x000fe200000006ff */
[----:B------:R-:W-:Y:S01]  /*5e20*/  FMUL.FTZ R113, R113, R158 ;  /* 0x0000009e71717220 */ /* 0x000fe20000410000 */
[----:B------:R-:W-:-:S02]  /*5e30*/  SHF.L.U32 R72, R19, 0x10, RZ ;  /* 0x0000001013487819 */ /* 0x000fc400000006ff */
[----:B------:R-:W-:Y:S01]  /*5e40*/  SHF.L.U32 R20, R20, 0x10, RZ ;  /* 0x0000001014147819 */ /* 0x000fe200000006ff */
[----:B------:R-:W-:Y:S01]  /*5e50*/  FMUL.FTZ R107, R142, R131 ;  /* 0x000000838e6b7220 */ /* 0x000fe20000410000 */
[----:B------:R-:W-:Y:S01]  /*5e60*/  SHF.L.U32 R17, R91, 0x10, RZ ;  /* 0x000000105b117819 */ /* 0x000fe200000006ff */
[----:B------:R-:W-:Y:S01]  /*5e70*/  FMUL.FTZ R97, R117, R160 ;  /* 0x000000a075617220 */ /* 0x000fe20000410000 */
[----:B------:R-:W-:Y:S02]  /*5e80*/  SHF.L.U32 R88, R88, 0x10, RZ ;  /* 0x0000001058587819 */ /* 0x000fe400000006ff */
[----:B------:R-:W-:Y:S02]  /*5e90*/  SHF.L.U32 R74, R74, 0x10, RZ ;  /* 0x000000104a4a7819 */ /* 0x000fe400000006ff */
[----:B------:R-:W-:Y:S02]  /*5ea0*/  SHF.L.U32 R86, R86, 0x10, RZ ;  /* 0x0000001056567819 */ /* 0x000fe400000006ff */
[----:B------:R-:W-:Y:S01]  /*5eb0*/  SHF.L.U32 R73, R73, 0x10, RZ ;  /* 0x0000001049497819 */ /* 0x000fe200000006ff */
[--C-:B-1----:R-:W-:Y:S01]  /*5ec0*/  FFMA.FTZ R3, R81, R122, -R14.reuse ;  /* 0x0000007a51037223 */ /* 0x102fe2000001080e */
[----:B------:R-:W-:Y:S01]  /*5ed0*/  SHF.L.U32 R22, R22, 0x10, RZ ;  /* 0x0000001016167819 */ /* 0x000fe200000006ff */
[----:B------:R-:W-:Y:S01]  /*5ee0*/  FFMA.FTZ R2, R79, R125, -R14 ;  /* 0x0000007d4f027223 */ /* 0x000fe2000001080e */
[----:B------:R-:W-:-:S02]  /*5ef0*/  SHF.L.U32 R82, R82, 0x10, RZ ;  /* 0x0000001052527819 */ /* 0x000fc400000006ff */
[----:B------:R-:W-:Y:S01]  /*5f00*/  SHF.L.U32 R12, R23, 0x10, RZ ;  /* 0x00000010170c7819 */ /* 0x000fe200000006ff */
[----:B------:R-:W-:Y:S01]  /*5f10*/  FMUL.FTZ R19, R29, R162 ;  /* 0x000000a21d137220 */ /* 0x000fe20000410000 */
[--C-:B------:R-:W-:Y:S01]  /*5f20*/  FFMA.FTZ R129, R77, R129, -R14.reuse ;  /* 0x000000814d817223 */ /* 0x100fe2000001080e */
[--C-:B------:R-:W-:Y:S01]  /*5f30*/  FFMA.FTZ R141, R75, R141, -R14.reuse ;  /* 0x0000008d4b8d7223 */ /* 0x100fe2000001080e */
[----:B------:R-:W-:Y:S01]  /*5f40*/  FMUL.FTZ R33, R24, R33 ;  /* 0x0000002118217220 */ /* 0x000fe20000410000 */
[----:B------:R-:W-:Y:S01]  /*5f50*/  FFMA.FTZ R29, R79, R13, -R14 ;  /* 0x0000000d4f1d7223 */ /* 0x000fe2000001080e */
[----:B------:R-:W-:Y:S01]  /*5f60*/  FMUL.FTZ R99, R99, R140 ;  /* 0x0000008c63637220 */ /* 0x000fe20000410000 */
[----:B------:R-:W-:Y:S01]  /*5f70*/  FMUL.FTZ R147, R124, R147 ;  /* 0x000000937c937220 */ /* 0x000fe20000410000 */
[----:B------:R-:W-:Y:S01]  /*5f80*/  FMUL.FTZ R111, R18, R111 ;  /* 0x0000006f126f7220 */ /* 0x000fe20000410000 */
[----:B------:R-:W-:Y:S01]  /*5f90*/  FMUL.FTZ R31, R72, R31 ;  /* 0x0000001f481f7220 */ /* 0x000fe20000410000 */
[----:B------:R-:W-:Y:S01]  /*5fa0*/  FMUL.FTZ R101, R20, R101 ;  /* 0x0000006514657220 */ /* 0x000fe20000410000 */
[----:B------:R-:W-:Y:S01]  /*5fb0*/  FMUL.FTZ R113, R16, R113 ;  /* 0x0000007110717220 */ /* 0x000fe20000410000 */
[----:B------:R-:W-:Y:S01]  /*5fc0*/  FFMA.FTZ R3, R80, -R15, R3 ;  /* 0x8000000f50037223 */ /* 0x000fe20000010003 */
[----:B------:R-:W-:Y:S01]  /*5fd0*/  FFMA.FTZ R13, -R15, R78, R2 ;  /* 0x0000004e0f0d7223 */ /* 0x000fe20000010102 */
[----:B------:R-:W-:Y:S01]  /*5fe0*/  FMUL.FTZ R93, R93, R144 ;  /* 0x000000905d5d7220 */ /* 0x000fe20000410000 */
        /* <DEDUP_REMOVED lines=10> */
[C-C-:B------:R-:W-:Y:S01]  /*6090*/  FFMA.FTZ R27, R81.reuse, R33, -R14.reuse ;  /* 0x00000021511b7223 */ /* 0x140fe2000001080e */
[C-C-:B------:R-:W-:Y:S01]  /*60a0*/  FFMA.FTZ R99, R81.reuse, R99, -R14.reuse ;  /* 0x0000006351637223 */ /* 0x140fe2000001080e */
[C-C-:B------:R-:W-:Y:S01]  /*60b0*/  FFMA.FTZ R143, R81.reuse, R143, -R14.reuse ;  /* 0x0000008f518f7223 */ /* 0x140fe2000001080e */
[C-C-:B------:R-:W-:Y:S01]  /*60c0*/  FFMA.FTZ R111, R81.reuse, R111, -R14.reuse ;  /* 0x0000006f516f7223 */ /* 0x140fe2000001080e */
[C-C-:B------:R-:W-:Y:S01]  /*60d0*/  FFMA.FTZ R21, R81.reuse, R119, -R14.reuse ;  /* 0x0000007751157223 */ /* 0x140fe2000001080e */
[--C-:B------:R-:W-:Y:S01]  /*60e0*/  FFMA.FTZ R23, R81, R101, -R14.reuse ;  /* 0x0000006551177223 */ /* 0x100fe2000001080e */
[--C-:B------:R-:W-:Y:S01]  /*60f0*/  FFMA.FTZ R137, R79, R137, -R14.reuse ;  /* 0x000000894f897223 */ /* 0x100fe2000001080e */
[C-C-:B------:R-:W-:Y:S01]  /*6100*/  FFMA.FTZ R95, R77.reuse, R95, -R14.reuse ;  /* 0x0000005f4d5f7223 */ /* 0x140fe2000001080e */
[C-C-:B------:R-:W-:Y:S01]  /*6110*/  FFMA.FTZ R147, R77.reuse, R147, -R14.reuse ;  /* 0x000000934d937223 */ /* 0x140fe2000001080e */
[C-C-:B------:R-:W-:Y:S01]  /*6120*/  FFMA.FTZ R31, R77.reuse, R31, -R14.reuse ;  /* 0x0000001f4d1f7223 */ /* 0x140fe2000001080e */
[C-C-:B------:R-:W-:Y:S01]  /*6130*/  FFMA.FTZ R123, R77.reuse, R123, -R14.reuse ;  /* 0x0000007b4d7b7223 */ /* 0x140fe2000001080e */
[C-C-:B------:R-:W-:Y:S01]  /*6140*/  FFMA.FTZ R25, R77.reuse, R25, -R14.reuse ;  /* 0x000000194d197223 */ /* 0x140fe2000001080e */
[--C-:B------:R-:W-:Y:S01]  /*6150*/  FFMA.FTZ R33, R77, R113, -R14.reuse ;  /* 0x000000714d217223 */ /* 0x100fe2000001080e */
[C---:B------:R-:W-:Y:S01]  /*6160*/  FMUL.FTZ R3, R70.reuse, R3 ;  /* 0x0000000346037220 */ /* 0x040fe20000410000 */
[C---:B------:R-:W-:Y:S01]  /*6170*/  FMUL.FTZ R12, R70.reuse, R13 ;  /* 0x0000000d460c7220 */ /* 0x040fe20000410000 */
[--C-:B------:R-:W-:Y:S01]  /*6180*/  FFMA.FTZ R81, R81, R105, -R14.reuse ;  /* 0x0000006951517223 */ /* 0x100fe2000001080e */
        /* <DEDUP_REMOVED lines=11> */
[C-C-:B------:R-:W-:Y:S01]  /*6240*/  FFMA.FTZ R73, R75.reuse, R73, -R14.reuse ;  /* 0x000000494b497223 */ /* 0x140fe2000001080e */
[----:B------:R-:W-:Y:S01]  /*6250*/  FFMA.FTZ R16, R75, R83, -R14 ;  /* 0x000000534b107223 */ /* 0x000fe2000001080e */
[C---:B------:R-:W-:Y:S01]  /*6260*/  FMUL.FTZ R129, R70.reuse, R129 ;  /* 0x0000008146817220 */ /* 0x040fe20000410000 */
[----:B------:R-:W-:Y:S01]  /*6270*/  FMUL.FTZ R14, R70, R141 ;  /* 0x0000008d460e7220 */ /* 0x000fe20000410000 */
[----:B------:R-:W-:Y:S01]  /*6280*/  IADD3 R2, P1, R54, UR12, RZ ;  /* 0x0000000c36027c10 */ /* 0x000fe2000ff3e0ff */
[----:B------:R-:W-:Y:S01]  /*6290*/  FFMA.FTZ R99, R40, -R15, R99 ;  /* 0x8000000f28637223 */ /* 0x000fe20000010063 */
[----:B------:R-:W-:Y:S01]  /*62a0*/  FFMA.FTZ R137, -R15, R94, R137 ;  /* 0x0000005e0f897223 */ /* 0x000fe20000010189 */
[----:B------:R-:W-:Y:S01]  /*62b0*/  F2FP.BF16.F32.PACK_AB R12, R12, R3 ;  /* 0x000000030c0c723e */ /* 0x000fe200000010ff */
[----:B------:R-:W-:Y:S01]  /*62c0*/  FFMA.FTZ R95, R92, -R15, R95 ;  /* 0x8000000f5c5f7223 */ /* 0x000fe2000001005f */
[----:B------:R-:W-:Y:S01]  /*62d0*/  IADD3.X R3, R61, UR13, RZ, P1, !PT ;  /* 0x0000000d3d037c10 */ /* 0x000fe20008ffe4ff */
[C---:B------:R-:W-:Y:S01]  /*62e0*/  FFMA.FTZ R93, -R15.reuse, R96, R93 ;  /* 0x000000600f5d7223 */ /* 0x040fe2000001015d */
[----:B------:R-:W-:Y:S01]  /*62f0*/  F2FP.BF16.F32.PACK_AB R129, R14, R129 ;  /* 0x000000810e81723e */ /* 0x000fe200000010ff */
[----:B------:R-:W-:Y:S01]  /*6300*/  FMUL.FTZ R99, R70, R99 ;  /* 0x0000006346637220 */ /* 0x000fe20000410000 */
[----:B------:R-:W-:Y:S01]  /*6310*/  IADD3 R60, P1, R60, UR12, RZ ;  /* 0x0000000c3c3c7c10 */ /* 0x000fe2000ff3e0ff */
        /* <DEDUP_REMOVED lines=25> */
[C---:B------:R-:W-:Y:S01]  /*64b0*/  FMUL.FTZ R95, R70.reuse, R95 ;  /* 0x0000005f465f7220 */ /* 0x040fe20000410000 */
[----:B------:R-:W-:Y:S01]  /*64c0*/  FMUL.FTZ R16, R70, R93 ;  /* 0x0000005d46107220 */ /* 0x000fe20000410000 */
[----:B------:R-:W-:-:S02]  /*64d0*/  IADD3.X R61, R59, UR13, RZ, P1, !PT ;  /* 0x0000000d3b3d7c10 */ /* 0x000fc40008ffe4ff */
[----:B------:R-:W-:Y:S01]  /*64e0*/  IADD3 R58, P1, R58, UR12, RZ ;  /* 0x0000000c3a3a7c10 */ /* 0x000fe2000ff3e0ff */
[----:B------:R-:W-:Y:S01]  /*64f0*/  FMUL.FTZ R143, R70, R143 ;  /* 0x0000008f468f7220 */ /* 0x000fe20000410000 */
[----:B------:R-:W-:Y:S01]  /*6500*/  F2FP.BF16.F32.PACK_AB R99, R14, R99 ;  /* 0x000000630e63723e */ /* 0x000fe200000010ff */
[C---:B------:R-:W-:Y:S01]  /*6510*/  FMUL.FTZ R18, R70.reuse, R135 ;  /* 0x0000008746127220 */ /* 0x040fe20000410000 */
[C---:B------:R-:W-:Y:S01]  /*6520*/  FMUL.FTZ R147, R70.reuse, R147 ;  /* 0x0000009346937220 */ /* 0x040fe20000410000 */
[----:B------:R-:W-:Y:S01]  /*6530*/  FMUL.FTZ R20, R70, R17 ;  /* 0x0000001146147220 */ /* 0x000fe20000410000 */
[----:B------:R-:W-:Y:S01]  /*6540*/  PRMT R13, R12, 0x7632, R13 ;  /* 0x000076320c0d7816 */ /* 0x000fe2000000000d */
[C---:B------:R-:W-:Y:S01]  /*6550*/  FMUL.FTZ R111, R70.reuse, R111 ;  /* 0x0000006f466f7220 */ /* 0x040fe20000410000 */
[----:B------:R-:W-:Y:S01]  /*6560*/  PRMT R14, R129, 0x7632, R14 ;  /* 0x00007632810e7816 */ /* 0x000fe2000000000e */
[----:B------:R-:W-:Y:S01]  /*6570*/  FMUL.FTZ R22, R70, R19 ;  /* 0x0000001346167220 */ /* 0x000fe20000410000 */
[----:B------:R-:W-:-:S02]  /*6580*/  F2FP.BF16.F32.PACK_AB R95, R16, R95 ;  /* 0x0000005f105f723e */ /* 0x000fc400000010ff */
[----:B------:R-:W-:Y:S02]  /*6590*/  IADD3.X R59, R57, UR13, RZ, P1, !PT ;  /* 0x0000000d393b7c10 */ /* 0x000fe40008ffe4ff */
[----:B------:R-:W-:Y:S01]  /*65a0*/  IADD3 R56, P1, R56, UR12, RZ ;  /* 0x0000000c38387c10 */ /* 0x000fe2000ff3e0ff */
[----:B------:R-:W-:Y:S01]  /*65b0*/  STG.E.U16 desc[UR8][R2.64], R12 ;  /* 0x0000000c02007986 */ /* 0x000fe2000c101508 */
[----:B------:R-:W-:Y:S01]  /*65c0*/  F2FP.BF16.F32.PACK_AB R143, R18, R143 ;  /* 0x0000008f128f723e */ /* 0x000fe200000010ff */
[----:B------:R-:W-:Y:S01]  /*65d0*/  FMUL.FTZ R31, R70, R31 ;  /* 0x0000001f461f7220 */ /* 0x000fe20000410000 */
[----:B------:R-:W-:Y:S01]  /*65e0*/  F2FP.BF16.F32.PACK_AB R147, R20, R147 ;  /* 0x000000931493723e */ /* 0x000fe200000010ff */
[----:B------:R-:W-:Y:S01]  /*65f0*/  STG.E.U16 desc[UR8][R2.64+0x2], R13 ;  /* 0x0000020d02007986 */ /* 0x000fe2000c101508 */
[C---:B------:R-:W-:Y:S01]  /*6600*/  FMUL.FTZ R24, R70.reuse, R41 ;  /* 0x0000002946187220 */ /* 0x040fe20000410000 */
[C---:B------:R-:W-:Y:S01]  /*6610*/  FMUL.FTZ R21, R70.reuse, R21 ;  /* 0x0000001546157220 */ /* 0x040fe20000410000 */
[C---:B------:R-:W-:Y:S01]  /*6620*/  FMUL.FTZ R26, R70.reuse, R121 ;  /* 0x00000079461a7220 */ /* 0x040fe20000410000 */
[----:B------:R-:W-:Y:S01]  /*6630*/  STG.E.U16 desc[UR8][R2.64+0x4], R129 ;  /* 0x0000048102007986 */ /* 0x000fe2000c101508 */
[C---:B------:R-:W-:Y:S01]  /*6640*/  FMUL.FTZ R123, R70.reuse, R123 ;  /* 0x0000007b467b7220 */ /* 0x040fe20000410000 */
[C---:B------:R-:W-:Y:S01]  /*6650*/  FMUL.FTZ R28, R70.reuse, R39 ;  /* 0x00000027461c7220 */ /* 0x040fe20000410000 */
[C---:B------:R-:W-:Y:S01]  /*6660*/  FMUL.FTZ R23, R70.reuse, R23 ;  /* 0x0000001746177220 */ /* 0x040fe20000410000 */
[----:B------:R0:W-:Y:S01]  /*6670*/  STG.E.U16 desc[UR8][R2.64+0x6], R14 ;  /* 0x0000060e02007986 */ /* 0x0001e2000c101508 */
        /* <DEDUP_REMOVED lines=12> */
[----:B0-----:R-:W-:-:S02]  /*6740*/  PRMT R3, R95, 0x7632, R3 ;  /* 0x000076325f037816 */ /* 0x001fc40000000003 */
[----:B------:R-:W-:Y:S02]  /*6750*/  IADD3.X R57, R55, UR13, RZ, P1, !PT ;  /* 0x0000000d37397c10 */ /* 0x000fe40008ffe4ff */
[----:B------:R-:W-:Y:S02]  /*6760*/  PRMT R15, R99, 0x7632, R15 ;  /* 0x00007632630f7816 */ /* 0x000fe4000000000f */
[----:B------:R-:W-:Y:S02]  /*6770*/  IADD3 R2, P1, R69, UR12, RZ ;  /* 0x0000000c45027c10 */ /* 0x000fe4000ff3e0ff */
[----:B------:R-:W-:Y:S02]  /*6780*/  PRMT R29, R143, 0x7632, R29 ;  /* 0x000076328f1d7816 */ /* 0x000fe4000000001d */
[----:B------:R-:W-:Y:S01]  /*6790*/  PRMT R12, R147, 0x7632, R12 ;  /* 0x00007632930c7816 */ /* 0x000fe2000000000c */
[----:B------:R0:W-:Y:S01]  /*67a0*/  STG.E.U16 desc[UR8][R60.64+0x6], R3 ;  /* 0x000006033c007986 */ /* 0x0001e2000c101508 */
[----:B------:R-:W-:-:S02]  /*67b0*/  PRMT R13, R111, 0x7632, R13 ;  /* 0x000076326f0d7816 */ /* 0x000fc4000000000d */
[----:B------:R-:W-:Y:S01]  /*67c0*/  F2FP.BF16.F32.PACK_AB R31, R24, R31 ;  /* 0x0000001f181f723e */ /* 0x000fe200000010ff */
[----:B------:R-:W-:Y:S01]  /*67d0*/  STG.E.U16 desc[UR8][R60.64], R99 ;  /* 0x000000633c007986 */ /* 0x000fe2000c101508 */
[----:B------:R-:W-:Y:S02]  /*67e0*/  F2FP.BF16.F32.PACK_AB R21, R26, R21 ;  /* 0x000000151a15723e */ /* 0x000fe400000010ff */
[----:B------:R-:W-:Y:S01]  /*67f0*/  F2FP.BF16.F32.PACK_AB R123, R28, R123 ;  /* 0x0000007b1c7b723e */ /* 0x000fe200000010ff */
[----:B------:R-:W-:Y:S01]  /*6800*/  STG.E.U16 desc[UR8][R60.64+0x2], R15 ;  /* 0x0000020f3c007986 */ /* 0x000fe2000c101508 */
[----:B------:R-:W-:Y:S02]  /*6810*/  PRMT R14, R31, 0x7632, R14 ;  /* 0x000076321f0e7816 */ /* 0x000fe4000000000e */
[----:B0-----:R-:W-:Y:S01]  /*6820*/  IADD3.X R3, R67, UR13, RZ, P1, !PT ;  /* 0x0000000d43037c10 */ /* 0x001fe20008ffe4ff */
[----:B------:R-:W-:Y:S01]  /*6830*/  STG.E.U16 desc[UR8][R60.64+0x4], R95 ;  /* 0x0000045f3c007986 */ /* 0x000fe2000c101508 */
[----:B------:R-:W-:-:S03]  /*6840*/  IADD3 R68, P1, R68, UR12, RZ ;  /* 0x0000000c44447c10 */ /* 0x000fc6000ff3e0ff */
[----:B------:R-:W-:Y:S01]  /*6850*/  STG.E.U16 desc[UR8][R58.64], R143 ;  /* 0x0000008f3a007986 */ /* 0x000fe2000c101508 */
[----:B------:R-:W-:-:S03]  /*6860*/  F2FP.BF16.F32.PACK_AB R23, R30, R23 ;  /* 0x000000171e17723e */ /* 0x000fc600000010ff */
[----:B------:R-:W-:Y:S01]  /*6870*/  STG.E.U16 desc[UR8][R58.64+0x2], R29 ;  /* 0x0000021d3a007986 */ /* 0x000fe2000c101508 */
[----:B------:R-:W-:-:S03]  /*6880*/  IADD3.X R69, R63, UR13, RZ, P1, !PT ;  /* 0x0000000d3f457c10 */ /* 0x000fc60008ffe4ff */
[----:B------:R-:W-:Y:S01]  /*6890*/  STG.E.U16 desc[UR8][R58.64+0x4], R147 ;  /* 0x000004933a007986 */ /* 0x000fe2000c101508 */
[----:B------:R-:W-:-:S03]  /*68a0*/  F2FP.BF16.F32.PACK_AB R25, R32, R25 ;  /* 0x000000192019723e */ /* 0x000fc600000010ff */
[----:B------:R0:W-:Y:S01]  /*68b0*/  STG.E.U16 desc[UR8][R58.64+0x6], R12 ;  /* 0x0000060c3a007986 */ /* 0x0001e2000c101508 */
[----:B------:R-:W-:-:S03]  /*68c0*/  F2FP.BF16.F32.PACK_AB R27, R34, R27 ;  /* 0x0000001b221b723e */ /* 0x000fc600000010ff */
[----:B------:R1:W-:Y:S01]  /*68d0*/  STG.E.U16 desc[UR8][R56.64+0x2], R13 ;  /* 0x0000020d38007986 */ /* 0x0003e2000c101508 */
[----:B------:R-:W-:Y:S02]  /*68e0*/  IADD3 R66, P1, R66, UR12, RZ ;  /* 0x0000000c42427c10 */ /* 0x000fe4000ff3e0ff */
[----:B------:R-:W-:Y:S01]  /*68f0*/  PRMT R34, R25, 0x7632, R34 ;  /* 0x0000763219227816 */ /* 0x000fe20000000022 */
[----:B------:R-:W-:Y:S01]  /*6900*/  STG.E.U16 desc[UR8][R56.64], R111 ;  /* 0x0000006f38007986 */ /* 0x000fe2000c101508 */
[----:B0-----:R-:W-:Y:S02]  /*6910*/  PRMT R12, R21, 0x7632, R12 ;  /* 0x00007632150c7816 */ /* 0x001fe4000000000c */
[----:B-1----:R-:W-:Y:S01]  /*6920*/  PRMT R13, R123, 0x7632, R13 ;  /* 0x000076327b0d7816 */ /* 0x002fe2000000000d */
[----:B------:R-:W-:Y:S01]  /*6930*/  STG.E.U16 desc[UR8][R56.64+0x4], R31 ;  /* 0x0000041f38007986 */ /* 0x000fe2000c101508 */
[----:B------:R-:W-:-:S03]  /*6940*/  IADD3.X R67, R62, UR13, RZ, P1, !PT ;  /* 0x0000000d3e437c10 */ /* 0x000fc60008ffe4ff */
[----:B------:R0:W-:Y:S01]  /*6950*/  STG.E.U16 desc[UR8][R56.64+0x6], R14 ;  /* 0x0000060e38007986 */ /* 0x0001e2000c101508 */
[----:B------:R-:W-:-:S03]  /*6960*/  F2FP.BF16.F32.PACK_AB R33, R36, R33 ;  /* 0x000000212421723e */ /* 0x000fc600000010ff */
[----:B------:R-:W-:Y:S01]  /*6970*/  STG.E.U16 desc[UR8][R2.64], R21 ;  /* 0x0000001502007986 */ /* 0x000fe2000c101508 */
[----:B------:R-:W-:-:S03]  /*6980*/  F2FP.BF16.F32.PACK_AB R81, R38, R81 ;  /* 0x000000512651723e */ /* 0x000fc600000010ff */
[----:B------:R1:W-:Y:S01]  /*6990*/  STG.E.U16 desc[UR8][R2.64+0x2], R12 ;  /* 0x0000020c02007986 */ /* 0x0003e2000c101508 */
[----:B------:R-:W-:-:S03]  /*69a0*/  F2FP.BF16.F32.PACK_AB R77, R70, R77 ;  /* 0x0000004d464d723e */ /* 0x000fc600000010ff */
[----:B------:R-:W-:Y:S01]  /*69b0*/  STG.E.U16 desc[UR8][R2.64+0x4], R123 ;  /* 0x0000047b02007986 */ /* 0x000fe2000c101508 */
[----:B0-----:R-:W-:-:S03]  /*69c0*/  PRMT R14, R23, 0x7632, R14 ;  /* 0x00007632170e7816 */ /* 0x001fc6000000000e */
[----:B------:R0:W-:Y:S04]  /*69d0*/  STG.E.U16 desc[UR8][R2.64+0x6], R13 ;  /* 0x0000060d02007986 */ /* 0x0001e8000c101508 */
[----:B------:R-:W-:Y:S01]  /*69e0*/  STG.E.U16 desc[UR8][R68.64], R23 ;  /* 0x0000001744007986 */ /* 0x000fe2000c101508 */
[----:B-1----:R-:W-:-:S03]  /*69f0*/  PRMT R12, R33, 0x7632, R12 ;  /* 0x00007632210c7816 */ /* 0x002fc6000000000c */
[----:B------:R1:W-:Y:S01]  /*6a00*/  STG.E.U16 desc[UR8][R68.64+0x2], R14 ;  /* 0x0000020e44007986 */ /* 0x0003e2000c101508 */
[----:B0-----:R-:W-:Y:S02]  /*6a10*/  PRMT R3, R27, 0x7632, R3 ;  /* 0x000076321b037816 */ /* 0x001fe40000000003 */
[----:B------:R-:W-:Y:S01]  /*6a20*/  IADD3 R2, P1, R65, UR12, RZ ;  /* 0x0000000c41027c10 */ /* 0x000fe2000ff3e0ff */
[----:B------:R-:W-:Y:S01]  /*6a30*/  STG.E.U16 desc[UR8][R68.64+0x4], R25 ;  /* 0x0000041944007986 */ /* 0x000fe2000c101508 */
[----:B------:R-:W-:-:S03]  /*6a40*/  PRMT R13, R81, 0x7632, R13 ;  /* 0x00007632510d7816 */ /* 0x000fc6000000000d */
[----:B------:R-:W-:Y:S01]  /*6a50*/  STG.E.U16 desc[UR8][R68.64+0x6], R34 ;  /* 0x0000062244007986 */ /* 0x000fe2000c101508 */
[----:B-1----:R-:W-:-:S03]  /*6a60*/  PRMT R14, R77, 0x7632, R14 ;  /* 0x000076324d0e7816 */ /* 0x002fc6000000000e */
[----:B------:R0:W-:Y:S04]  /*6a70*/  STG.E.U16 desc[UR8][R66.64+0x2], R3 ;  /* 0x0000020342007986 */ /* 0x0001e8000c101508 */
[----:B------:R1:W-:Y:S04]  /*6a80*/  STG.E.U16 desc[UR8][R66.64], R27 ;  /* 0x0000001b42007986 */ /* 0x0003e8000c101508 */
[----:B------:R1:W-:Y:S01]  /*6a90*/  STG.E.U16 desc[UR8][R66.64+0x4], R33 ;  /* 0x0000042142007986 */ /* 0x0003e2000c101508 */
[----:B0-----:R-:W-:-:S03]  /*6aa0*/  IADD3.X R3, R64, UR13, RZ, P1, !PT ;  /* 0x0000000d40037c10 */ /* 0x001fc60008ffe4ff */
[----:B------:R1:W-:Y:S04]  /*6ab0*/  STG.E.U16 desc[UR8][R66.64+0x6], R12 ;  /* 0x0000060c42007986 */ /* 0x0003e8000c101508 */
[----:B------:R1:W-:Y:S04]  /*6ac0*/  STG.E.U16 desc[UR8][R2.64], R81 ;  /* 0x0000005102007986 */ /* 0x0003e8000c101508 */
[----:B------:R1:W-:Y:S04]  /*6ad0*/  STG.E.U16 desc[UR8][R2.64+0x2], R13 ;  /* 0x0000020d02007986 */ /* 0x0003e8000c101508 */
[----:B------:R1:W-:Y:S04]  /*6ae0*/  STG.E.U16 desc[UR8][R2.64+0x4], R77 ;  /* 0x0000044d02007986 */ /* 0x0003e8000c101508 */
[----:B------:R1:W-:Y:S01]  /*6af0*/  STG.E.U16 desc[UR8][R2.64+0x6], R14 ;  /* 0x0000060e02007986 */ /* 0x0003e2000c101508 */
[----:B------:R-:W-:Y:S01]  /*6b00*/  ULOP3.LUT UR4, UR4, 0x1, URZ, 0x3c, !UPT ;  /* 0x0000000104047892 */ /* 0x000fe2000f8e3c3f */
[----:B------:R-:W-:-:S02]  /*6b10*/  MOV R116, R71 ;  /* 0x0000004700747202 */ /* 0x000fc40000000f00 */
[----:B------:R-:W-:Y:S01]  /*6b20*/  MOV R73, R0 ;  /* 0x0000000000497202 */ /* 0x000fe20000000f00 */
[----:B------:R-:W-:Y:S08]  /*6b30*/  @!P0 BRA `(.L_x_780) ;  /* 0xffffff98006c8947 */ /* 0x000ff0000383ffff */
.L_x_766:
[----:B------:R-:W2:Y:S02]  /*6b40*/  S2R R0, SR_TID.X ;  /* 0x0000000000007919 */ /* 0x000ea40000002100 */
[----:B--2---:R-:W-:-:S13]  /*6b50*/  ISETP.NE.AND P0, PT, R0, RZ, PT ;  /* 0x000000ff0000720c */ /* 0x004fda0003f05270 */
[----:B------:R-:W-:Y:S05]  /*6b60*/  @P0 BRA `(.L_x_781) ;  /* 0x0000000000280947 */ /* 0x000fea0003800000 */
[----:B01----:R-:W0:Y:S01]  /*6b70*/  LDC.64 R2, c[0x0][0x268] ;  /* 0x00009a00ff027b82 */ /* 0x003e220000000a00 */
[----:B------:R-:W-:-:S04]  /*6b80*/  LOP3.LUT R4, R42, 0x7, RZ, 0xc0, !PT ;  /* 0x000000072a047812 */ /* 0x000fc800078ec0ff */
[----:B------:R-:W-:-:S05]  /*6b90*/  LOP3.LUT R5, R4, 0x48, RZ, 0xfc, !PT ;  /* 0x0000004804057812 */ /* 0x000fca00078efcff */
[----:B0-----:R-:W-:-:S07]  /*6ba0*/  IMAD.WIDE.U32 R2, R5, 0x4, R2 ;  /* 0x0000000405027825 */ /* 0x001fce00078e0002 */
.L_x_782:
[----:B------:R-:W2:Y:S04]  /*6bb0*/  LD.E.STRONG.GPU R4, desc[UR8][R2.64] ;  /* 0x0000000802047980 */ /* 0x000ea8000c10f900 */
[----:B--2---:R-:W-:Y:S01]  /*6bc0*/  CCTL.IVALL ;  /* 0x00000000ff00798f */ /* 0x004fe20002000000 */
[----:B------:R-:W-:Y:S05]  /*6bd0*/  YIELD ;  /* 0x0000000000007946 */ /* 0x000fea0003800000 */
[----:B-----5:R-:W-:-:S04]  /*6be0*/  LOP3.LUT R4, R4, R45, RZ, 0x3c, !PT ;  /* 0x0000002d04047212 */ /* 0x020fc800078e3cff */
[----:B------:R-:W-:-:S13]  /*6bf0*/  ISETP.GT.AND P0, PT, R4, -0x1, PT ;  /* 0xffffffff0400780c */ /* 0x000fda0003f04270 */
[----:B------:R-:W-:Y:S05]  /*6c00*/  @P0 BRA `(.L_x_782) ;  /* 0xfffffffc00e80947 */ /* 0x000fea000383ffff */
.L_x_781:
[----:B------:R-:W-:Y:S05]  /*6c10*/  WARPSYNC.ALL ;  /* 0x0000000000007948 */ /* 0x000fea0003800000 */
[----:B01----:R-:W-:Y:S01]  /*6c20*/  SHF.R.U32.HI R2, RZ, 0x2, R42 ;  /* 0x00000002ff027819 */ /* 0x003fe2000001162a */
[----:B------:R-:W-:Y:S01]  /*6c30*/  BAR.SYNC.DEFER_BLOCKING 0x0 ;  /* 0x0000000000007b1d */ /* 0x000fe20000010000 */
[----:B------:R-:W-:Y:S02]  /*6c40*/  LOP3.LUT R3, R42, 0x7, RZ, 0xc0, !PT ;  /* 0x000000072a037812 */ /* 0x000fe400078ec0ff */
[----:B------:R-:W-:-:S03]  /*6c50*/  LOP3.LUT R2, R2, 0x7fffffe, RZ, 0xc0, !PT ;  /* 0x07fffffe02027812 */ /* 0x000fc600078ec0ff */
[----:B------:R-:W-:Y:S01]  /*6c60*/  IMAD R3, R3, 0x140, RZ ;  /* 0x0000014003037824 */ /* 0x000fe200078e02ff */
[----:B------:R-:W-:-:S04]  /*6c70*/  IADD3 R4, R2, R43, RZ ;  /* 0x0000002b02047210 */ /* 0x000fc80007ffe0ff */
[----:B------:R-:W-:Y:S02]  /*6c80*/  IADD3 R2, R3, 0x140, RZ ;  /* 0x0000014003027810 */ /* 0x000fe40007ffe0ff */
[----:B------:R-:W-:-:S04]  /*6c90*/  LEA R23, R4, R3, 0x5 ;  /* 0x0000000304177211 */ /* 0x000fc800078e28ff */
[----:B------:R-:W-:-:S13]  /*6ca0*/  ISETP.GE.AND P0, PT, R23, R2, PT ;  /* 0x000000021700720c */ /* 0x000fda0003f06270 */
[----:B------:R-:W-:Y:S05]  /*6cb0*/  @P0 EXIT ;  /* 0x000000000000094d */ /* 0x000fea0003800000 */
[----:B------:R-:W0:Y:S01]  /*6cc0*/  LDC.64 R20, c[0x0][0x258] ;  /* 0x00009600ff147b82 */ /* 0x000e220000000a00 */
[--C-:B------:R-:W-:Y:S01]  /*6cd0*/  SHF.R.U32.HI R7, RZ, 0x5, R0.reuse ;  /* 0x00000005ff077819 */ /* 0x100fe20000011600 */
[----:B------:R-:W-:Y:S01]  /*6ce0*/  UMOV UR4, 0x400 ;  /* 0x0000040000047882 */ /* 0x000fe20000000000 */
[C---:B------:R-:W-:Y:S02]  /*6cf0*/  LOP3.LUT R22, R0.reuse, 0x1f, RZ, 0xc0, !PT ;  /* 0x0000001f00167812 */ /* 0x040fe400078ec0ff */
[C---:B------:R-:W-:Y:S02]  /*6d00*/  SHF.L.U32 R11, R7.reuse, 0x1, RZ ;  /* 0x00000001070b7819 */ /* 0x040fe400000006ff */
[----:B------:R-:W-:Y:S01]  /*6d10*/  IADD3 R39, P2, R7, 0x1e, RZ ;  /* 0x0000001e07277810 */ /* 0x000fe20007f5e0ff */
[----:B------:R-:W1:Y:S01]  /*6d20*/  S2UR UR5, SR_CgaCtaId ;  /* 0x00000000000579c3 */ /* 0x000e620000008800 */
[----:B------:R-:W-:Y:S02]  /*6d30*/  LOP3.LUT R11, R11, 0x1f, R0, 0x78, !PT ;  /* 0x0000001f0b0b7812 */ /* 0x000fe400078e7800 */
[----:B------:R-:W-:-:S02]  /*6d40*/  LOP3.LUT R40, R0, 0xf, RZ, 0xc0, !PT ;  /* 0x0000000f00287812 */ /* 0x000fc400078ec0ff */
[----:B------:R-:W-:Y:S02]  /*6d50*/  IADD3.X R38, RZ, RZ, RZ, P2, !PT ;  /* 0x000000ffff267210 */ /* 0x000fe400017fe4ff */
[----:B0-----:R-:W-:Y:S02]  /*6d60*/  LOP3.LUT R5, RZ, R20, RZ, 0x33, !PT ;  /* 0x00000014ff057212 */ /* 0x001fe400078e33ff */
[----:B------:R-:W-:Y:S02]  /*6d70*/  LOP3.LUT R4, RZ, R21, RZ, 0x33, !PT ;  /* 0x00000015ff047212 */ /* 0x000fe400078e33ff */
[----:B------:R-:W-:-:S04]  /*6d80*/  ISETP.GT.U32.AND P0, PT, R5, -0xa, PT ;  /* 0xfffffff60500780c */ /* 0x000fc80003f04070 */
[----:B------:R-:W-:Y:S01]  /*6d90*/  ISETP.GT.AND.EX P0, PT, R4, -0x1, PT, P0 ;  /* 0xffffffff0400780c */ /* 0x000fe20003f04300 */
[----:B-1----:R-:W-:-:S03]  /*6da0*/  ULEA UR6, UR5, UR4, 0x18 ;  /* 0x0000000405067291 */ /* 0x002fc6000f8ec03f */
[----:B------:R-:W-:Y:S01]  /*6db0*/  SEL R5, R5, 0xfffffff6, P0 ;  /* 0xfffffff605057807 */ /* 0x000fe20000000000 */
[----:B------:R-:W-:Y:S01]  /*6dc0*/  ULDC.64 UR4, c[0x0][0x260] ;  /* 0x0000980000047ab9 */ /* 0x000fe20000000a00 */
[----:B------:R-:W-:Y:S01]  /*6dd0*/  SEL R4, R4, 0xffffffff, P0 ;  /* 0xffffffff04047807 */ /* 0x000fe20000000000 */
[----:B------:R-:W-:Y:S01]  /*6de0*/  UIADD3 UR4, UP0, UR4, 0x65200, URZ ;  /* 0x0006520004047890 */ /* 0x000fe2000ff1e03f */
[C---:B------:R-:W-:Y:S02]  /*6df0*/  SHF.L.U32 R6, R5.reuse, 0x1, RZ ;  /* 0x0000000105067819 */ /* 0x040fe400000006ff */
[----:B------:R-:W-:Y:S01]  /*6e00*/  SHF.L.U64.HI R5, R5, 0x1, R4 ;  /* 0x0000000105057819 */ /* 0x000fe20000010204 */
[----:B------:R-:W-:Y:S01]  /*6e10*/  UIADD3.X UR5, URZ, UR5, URZ, UP0, !UPT ;  /* 0x000000053f057290 */ /* 0x000fe200087fe43f */
[----:B------:R-:W-:Y:S02]  /*6e20*/  MOV R4, 0xffffffff ;  /* 0xffffffff00047802 */ /* 0x000fe40000000f00 */
[----:B------:R-:W-:-:S02]  /*6e30*/  IADD3 R6, P0, P1, -R6, -0x3, -R7 ;  /* 0xfffffffd06067810 */ /* 0x000fc4000791e907 */
[----:B------:R-:W-:Y:S02]  /*6e40*/  LEA R10, R7, UR6, 0x7 ;  /* 0x00000006070a7c11 */ /* 0x000fe4000f8e38ff */
[----:B------:R-:W-:Y:S02]  /*6e50*/  IADD3.X R5, ~R5, -0x1, R4, P0, P1 ;  /* 0xffffffff05057810 */ /* 0x000fe400007e2504 */
[----:B------:R-:W-:-:S03]  /*6e60*/  SHF.R.U32.HI R4, RZ, 0x4, R0 ;  /* 0x00000004ff047819 */ /* 0x000fc60000011600 */
[----:B------:R-:W-:Y:S01]  /*6e70*/  IMAD.WIDE.U32 R8, R5, -0x33333333, RZ ;  /* 0xcccccccd05087825 */ /* 0x000fe200078e00ff */
[----:B------:R-:W-:Y:S02]  /*6e80*/  IADD3 R3, R4, 0x14, RZ ;  /* 0x0000001404037810 */ /* 0x000fe40007ffe0ff */
[----:B------:R-:W-:Y:S01]  /*6e90*/  LOP3.LUT R14, RZ, R4, RZ, 0x33, !PT ;  /* 0x00000004ff0e7212 */ /* 0x000fe200078e33ff */
[C---:B------:R-:W-:Y:S01]  /*6ea0*/  IMAD.WIDE.U32 R12, P0, R6.reuse, -0x33333334, R8 ;  /* 0xcccccccc060c7825 */ /* 0x040fe20007800008 */
[----:B------:R-:W-:Y:S02]  /*6eb0*/  VIMNMX.U32 R9, R3, 0x20, !PT ;  /* 0x0000002003097848 */ /* 0x000fe40007fe0000 */
[----:B------:R-:W-:Y:S01]  /*6ec0*/  LEA R8, R11, R10, 0x2 ;  /* 0x0000000a0b087211 */ /* 0x000fe200078e10ff */
[----:B------:R-:W-:Y:S01]  /*6ed0*/  IMAD.WIDE.U32 R10, R6, -0x33333333, RZ ;  /* 0xcccccccd060a7825 */ /* 0x000fe200078e00ff */
[----:B------:R-:W-:Y:S02]  /*6ee0*/  IADD3 R9, R9, R14, RZ ;  /* 0x0000000e09097210 */ /* 0x000fe40007ffe0ff */
[----:B------:R-:W-:-:S02]  /*6ef0*/  SHF.L.U32 R10, R0, 0x7, RZ ;  /* 0x00000007000a7819 */ /* 0x000fc400000006ff */
[----:B------:R-:W-:Y:S02]  /*6f00*/  SHF.L.U32 R14, R0, 0x1, RZ ;  /* 0x00000001000e7819 */ /* 0x000fe400000006ff */
[----:B------:R-:W-:Y:S02]  /*6f10*/  IADD3 RZ, P1, R11, R12, RZ ;  /* 0x0000000c0bff7210 */ /* 0x000fe40007f3e0ff */
[----:B------:R-:W-:Y:S02]  /*6f20*/  LOP3.LUT R12, R10, 0x780, RZ, 0xc0, !PT ;  /* 0x000007800a0c7812 */ /* 0x000fe400078ec0ff */
[----:B------:R-:W-:Y:S02]  /*6f30*/  LOP3.LUT R11, R14, 0x1e, RZ, 0xc0, !PT ;  /* 0x0000001e0e0b7812 */ /* 0x000fe400078ec0ff */
[----:B------:R-:W-:Y:S02]  /*6f40*/  IADD3.X R17, RZ, RZ, RZ, P0, !PT ;  /* 0x000000ffff117210 */ /* 0x000fe400007fe4ff */
[----:B------:R-:W-:-:S02]  /*6f50*/  MOV R16, R13 ;  /* 0x0000000d00107202 */ /* 0x000fc40000000f00 */
[----:B------:R-:W-:Y:S02]  /*6f60*/  IADD3 R19, R12, UR6, RZ ;  /* 0x000000060c137c10 */ /* 0x000fe4000fffe0ff */
[----:B------:R-:W-:Y:S01]  /*6f70*/  LOP3.LUT R14, R3, R11, RZ, 0x3c, !PT ;  /* 0x0000000b030e7212 */ /* 0x000fe200078e3cff */
[----:B------:R-:W-:Y:S01]  /*6f80*/  IMAD.WIDE.U32.X R16, R5, -0x33333334, R16, P1 ;  /* 0xcccccccc05107825 */ /* 0x000fe200008e0410 */
[----:B------:R-:W-:Y:S02]  /*6f90*/  ISETP.LT.U32.AND P0, PT, R20, 0x9, PT ;  /* 0x000000091400780c */ /* 0x000fe40003f01070 */
[----:B------:R-:W-:Y:S01]  /*6fa0*/  LEA R13, R14, R19, 0x2 ;  /* 0x000000130e0d7211 */ /* 0x000fe200078e10ff */
[----:B------:R-:W-:Y:S01]  /*6fb0*/  IMAD.WIDE.U32 R14, R9, -0x33333333, RZ ;  /* 0xcccccccd090e7825 */ /* 0x000fe200078e00ff */
[----:B------:R-:W-:Y:S02]  /*6fc0*/  IADD3 R10, R4, 0x28, RZ ;  /* 0x00000028040a7810 */ /* 0x000fe40007ffe0ff */
[----:B------:R-:W-:-:S02]  /*6fd0*/  ISETP.LT.AND.EX P0, PT, R21, RZ, PT, P0 ;  /* 0x000000ff1500720c */ /* 0x000fc40003f01300 */
[----:B------:R-:W-:Y:S02]  /*6fe0*/  SHF.R.U64 R24, R16, 0x3, R17 ;  /* 0x0000000310187819 */ /* 0x000fe40000001211 */
[----:B------:R-:W-:Y:S02]  /*6ff0*/  LEA.HI R25, R15, 0x1, RZ, 0x1c ;  /* 0x000000010f197811 */ /* 0x000fe400078fe0ff */
[-C--:B------:R-:W-:Y:S02]  /*7000*/  LOP3.LUT R12, R4, R11.reuse, RZ, 0x3c, !PT ;  /* 0x0000000b040c7212 */ /* 0x080fe400078e3cff */
[----:B------:R-:W-:Y:S02]  /*7010*/  LOP3.LUT R18, R10, R11, RZ, 0x3c, !PT ;  /* 0x0000000b0a127212 */ /* 0x000fe400078e3cff */
[----:B------:R-:W-:Y:S02]  /*7020*/  SEL R16, R20, 0x9, P0 ;  /* 0x0000000914107807 */ /* 0x000fe40000000000 */
[----:B------:R-:W-:-:S02]  /*7030*/  SEL R15, R21, RZ, P0 ;  /* 0x000000ff150f7207 */ /* 0x000fc40000000000 */
[C---:B------:R-:W-:Y:S02]  /*7040*/  IADD3 R21, P0, R7.reuse, 0xa, RZ ;  /* 0x0000000a07157810 */ /* 0x040fe40007f1e0ff */
[----:B------:R-:W-:Y:S02]  /*7050*/  IADD3 R20, P1, R7, 0x14, RZ ;  /* 0x0000001407147810 */ /* 0x000fe40007f3e0ff */
[----:B------:R-:W-:Y:S02]  /*7060*/  IADD3 R24, R24, 0x1, RZ ;  /* 0x0000000118187810 */ /* 0x000fe40007ffe0ff */
[-C--:B------:R-:W-:Y:S02]  /*7070*/  LEA R12, R12, R19.reuse, 0x2 ;  /* 0x000000130c0c7211 */ /* 0x080fe400078e10ff */
[----:B------:R-:W-:Y:S02]  /*7080*/  LEA R14, R18, R19, 0x2 ;  /* 0x00000013120e7211 */ /* 0x000fe400078e10ff */
[----:B------:R-:W-:-:S02]  /*7090*/  SHF.L.U64.HI R15, R16, 0x1, R15 ;  /* 0x00000001100f7819 */ /* 0x000fc4000001020f */
[----:B------:R-:W-:Y:S02]  /*70a0*/  IADD3 R19, R4, 0x3c, RZ ;  /* 0x0000003c04137810 */ /* 0x000fe40007ffe0ff */
[----:B------:R-:W-:Y:S02]  /*70b0*/  IADD3.X R18, RZ, RZ, RZ, P0, !PT ;  /* 0x000000ffff127210 */ /* 0x000fe400007fe4ff */
[----:B------:R-:W-:Y:S02]  /*70c0*/  IADD3.X R17, RZ, RZ, RZ, P1, !PT ;  /* 0x000000ffff117210 */ /* 0x000fe40000ffe4ff */
[----:B------:R-:W-:Y:S02]  /*70d0*/  SHF.L.U32 R16, R16, 0x1, RZ ;  /* 0x0000000110107819 */ /* 0x000fe400000006ff */
[----:B------:R-:W-:Y:S02]  /*70e0*/  LOP3.LUT R25, R25, 0x3, RZ, 0xc0, !PT ;  /* 0x0000000319197812 */ /* 0x000fe400078ec0ff */
[----:B------:R-:W-:-:S07]  /*70f0*/  LOP3.LUT R24, R24, 0x3, RZ, 0xc0, !PT ;  /* 0x0000000318187812 */ /* 0x000fce00078ec0ff */
.L_x_799:
[----:B------:R-:W-:Y:S01]  /*7100*/  ISETP.GT.U32.AND P0, PT, R16, R7, PT ;  /* 0x000000071000720c */ /* 0x000fe20003f04070 */
[----:B------:R-:W-:Y:S01]  /*7110*/  BSSY B0, `(.L_x_783) ;  /* 0x00000a5000007945 */ /* 0x000fe20003800000 */
[----:B01234-:R-:W-:Y:S02]  /*7120*/  CS2R R30, SRZ ;  /* 0x00000000001e7805 */ /* 0x01ffe4000001ff00 */
[----:B------:R-:W-:-:S13]  /*7130*/  ISETP.GT.AND.EX P0, PT, R15, RZ, PT, P0 ;  /* 0x000000ff0f00720c */ /* 0x000fda0003f04300 */
[----:B------:R-:W-:Y:S05]  /*7140*/  @!P0 BRA `(.L_x_784) ;  /* 0x0000000800848947 */ /* 0x000fea0003800000 */
[----:B------:R-:W-:Y:S01]  /*7150*/  ISETP.NE.U32.AND P1, PT, R24, RZ, PT ;  /* 0x000000ff1800720c */ /* 0x000fe20003f25070 */
[----:B------:R-:W-:Y:S01]  /*7160*/  BSSY B1, `(.L_x_785) ;  /* 0x0000022000017945 */ /* 0x000fe20003800000 */
[----:B------:R-:W-:Y:S01]  /*7170*/  ISETP.GE.U32.AND P0, PT, R6, 0x1e, PT ;  /* 0x0000001e0600780c */ /* 0x000fe20003f06070 */
[----:B------:R-:W-:Y:S01]  /*7180*/  HFMA2.MMA R68, -RZ, RZ, 0, 0 ;  /* 0x00000000ff447435 */ /* 0x000fe200000001ff */
[----:B------:R-:W-:Y:S02]  /*7190*/  ISETP.NE.AND.EX P1, PT, RZ, RZ, PT, P1 ;  /* 0x000000ffff00720c */ /* 0x000fe40003f25310 */
[----:B------:R-:W-:Y:S02]  /*71a0*/  CS2R R30, SRZ ;  /* 0x00000000001e7805 */ /* 0x000fe4000001ff00 */
[----:B------:R-:W-:Y:S02]  /*71b0*/  IADD3 R26, P2, R22, R23, RZ ;  /* 0x00000017161a7210 */ /* 0x000fe40007f5e0ff */
[----:B------:R-:W-:-:S02]  /*71c0*/  ISETP.GE.U32.AND.EX P0, PT, R5, RZ, PT, P0 ;  /* 0x000000ff0500720c */ /* 0x000fc40003f06100 */
[----:B------:R-:W-:Y:S02]  /*71d0*/  MOV R67, R7 ;  /* 0x0000000700437202 */ /* 0x000fe40000000f00 */
[----:B------:R-:W-:-:S03]  /*71e0*/  LEA.HI.X.SX32 R27, R23, RZ, 0x1, P2 ;  /* 0x000000ff171b7211 */ /* 0x000fc600010f0eff */
[----:B------:R-:W-:Y:S06]  /*71f0*/  @!P1 BRA `(.L_x_786) ;  /* 0x0000000000609947 */ /* 0x000fec0003800000 */
        /* <DEDUP_REMOVED lines=24> */
.L_x_786:
[----:B------:R-:W-:Y:S05]  /*7380*/  BSYNC B1 ;  /* 0x0000000000017941 */ /* 0x000fea0003800000 */
.L_x_785:
        /* <DEDUP_REMOVED lines=18> */
.L_x_789:
[----:B------:R-:W2:Y:S04]  /*74b0*/  LDG.E.64 R32, desc[UR8][R26.64+-0x64000] ;  /* 0xf9c000081a207981 */ /* 0x000ea8000c1e1b00 */
[----:B------:R-:W3:Y:S04]  /*74c0*/  LDG.E.64 R34, desc[UR8][R26.64+-0x32000] ;  /* 0xfce000081a227981 */ /* 0x000ee8000c1e1b00 */
[----:B------:R-:W4:Y:S04]  /*74d0*/  LDG.E.64 R36, desc[UR8][R26.64] ;  /* 0x000000081a247981 */ /* 0x000f28000c1e1b00 */
[----:B------:R-:W4:Y:S04]  /*74e0*/  LDG.E.64 R42, desc[UR8][R26.64+0x32000] ;  /* 0x032000081a2a7981 */ /* 0x000f28000c1e1b00 */
[----:B-----5:R-:W4:Y:S04]  /*74f0*/  LDG.E.64 R44, desc[UR8][R26.64+0x64000] ;  /* 0x064000081a2c7981 */ /* 0x020f28000c1e1b00 */
[----:B------:R-:W4:Y:S04]  /*7500*/  LDG.E.64 R46, desc[UR8][R26.64+0x96000] ;  /* 0x096000081a2e7981 */ /* 0x000f28000c1e1b00 */
        /* <DEDUP_REMOVED lines=9> */
[----:B------:R0:W4:Y:S01]  /*75a0*/  LDG.E.64 R28, desc[UR8][R26.64+0x28a000] ;  /* 0x28a000081a1c7981 */ /* 0x000122000c1e1b00 */
        /* <DEDUP_REMOVED lines=39> */
.L_x_788:
[----:B------:R-:W-:Y:S05]  /*7820*/  BSYNC B1 ;  /* 0x0000000000017941 */ /* 0x000fea0003800000 */
.L_x_787:
        /* <DEDUP_REMOVED lines=9> */
[----:B------:R-:W4:Y:S04]  /*78c0*/  LDG.E.64 R36, desc[UR8][R26.64+0x32000] ;  /* 0x032000081a247981 */ /* 0x000f28000c1e1b00 */
[----:B------:R-:W4:Y:S04]  /*78d0*/  LDG.E.64 R42, desc[UR8][R26.64+0x64000] ;  /* 0x064000081a2a7981 */ /* 0x000f28000c1e1b00 */
[----:B-----5:R-:W4:Y:S04]  /*78e0*/  LDG.E.64 R44, desc[UR8][R26.64+0x96000] ;  /* 0x096000081a2c7981 */ /* 0x020f28000c1e1b00 */
[----:B------:R-:W4:Y:S04]  /*78f0*/  LDG.E.64 R46, desc[UR8][R26.64+0xc8000] ;  /* 0x0c8000081a2e7981 */ /* 0x000f28000c1e1b00 */
[----:B------:R0:W4:Y:S01]  /*7900*/  LDG.E.64 R48, desc[UR8][R26.64+0xfa000] ;  /* 0x0fa000081a307981 */ /* 0x000122000c1e1b00 */
        /* <DEDUP_REMOVED lines=21> */
.L_x_791:
[----:B------:R-:W-:Y:S05]  /*7a60*/  BSYNC B1 ;  /* 0x0000000000017941 */ /* 0x000fea0003800000 */
.L_x_790:
[----:B------:R-:W-:-:S04]  /*7a70*/  ISETP.LT.U32.AND P1, PT, R67, R16, PT ;  /* 0x000000104300720c */ /* 0x000fc80003f21070 */
[----:B------:R-:W-:-:S13]  /*7a80*/  ISETP.LT.OR.EX P0, PT, R68, R15, P0, P1 ;  /* 0x0000000f4400720c */ /* 0x000fda0000701710 */
[----:B------:R-:W-:Y:S05]  /*7a90*/  @!P0 BRA `(.L_x_784) ;  /* 0x0000000000308947 */ /* 0x000fea0003800000 */
[----:B------:R-:W2:Y:S04]  /*7aa0*/  LDG.E.64 R28, desc[UR8][R26.64+-0x64000] ;  /* 0xf9c000081a1c7981 */ /* 0x000ea8000c1e1b00 */
[----:B------:R-:W3:Y:S04]  /*7ab0*/  LDG.E.64 R32, desc[UR8][R26.64+-0x32000] ;  /* 0xfce000081a207981 */ /* 0x000ee8000c1e1b00 */
[----:B------:R-:W4:Y:S04]  /*7ac0*/  LDG.E.64 R34, desc[UR8][R26.64] ;  /* 0x000000081a227981 */ /* 0x000f28000c1e1b00 */
[----:B------:R-:W4:Y:S01]  /*7ad0*/  LDG.E.64 R36, desc[UR8][R26.64+0x32000] ;  /* 0x032000081a247981 */ /* 0x000f22000c1e1b00 */
[----:B--2---:R-:W-:Y:S01]  /*7ae0*/  FADD.FTZ R31, R31, R28 ;  /* 0x0000001c1f1f7221 */ /* 0x004fe20000010000 */
[----:B------:R-:W-:-:S03]  /*7af0*/  FADD.FTZ R30, R30, R29 ;  /* 0x0000001d1e1e7221 */ /* 0x000fc60000010000 */
[----:B---3--:R-:W-:Y:S01]  /*7b00*/  FADD.FTZ R31, R31, R32 ;  /* 0x000000201f1f7221 */ /* 0x008fe20000010000 */
[----:B------:R-:W-:-:S03]  /*7b10*/  FADD.FTZ R30, R30, R33 ;  /* 0x000000211e1e7221 */ /* 0x000fc60000010000 */
[----:B----4-:R-:W-:Y:S01]  /*7b20*/  FADD.FTZ R31, R31, R34 ;  /* 0x000000221f1f7221 */ /* 0x010fe20000010000 */
[----:B------:R-:W-:-:S03]  /*7b30*/  FADD.FTZ R30, R30, R35 ;  /* 0x000000231e1e7221 */ /* 0x000fc60000010000 */
[----:B------:R-:W-:Y:S01]  /*7b40*/  FADD.FTZ R31, R31, R36 ;  /* 0x000000241f1f7221 */ /* 0x000fe20000010000 */
[----:B------:R-:W-:-:S07]  /*7b50*/  FADD.FTZ R30, R30, R37 ;  /* 0x000000251e1e7221 */ /* 0x000fce0000010000 */
.L_x_784:
[----:B------:R-:W-:Y:S05]  /*7b60*/  BSYNC B0 ;  /* 0x0000000000007941 */ /* 0x000fea0003800000 */
.L_x_783:
[----:B------:R-:W-:Y:S01]  /*7b70*/  ISETP.GT.U32.AND P0, PT, R0, 0x1ff, PT ;  /* 0x000001ff0000780c */ /* 0x000fe20003f04070 */
[----:B------:R0:W-:Y:S04]  /*7b80*/  STS [R8], R31 ;  /* 0x0000001f08007388 */ /* 0x0001e80000000800 */
[----:B------:R0:W-:Y:S01]  /*7b90*/  STS [R8+0x500], R30 ;  /* 0x0005001e08007388 */ /* 0x0001e20000000800 */
[----:B------:R-:W-:Y:S07]  /*7ba0*/  BAR.SYNC.DEFER_BLOCKING 0x0 ;  /* 0x0000000000007b1d */ /* 0x000fee0000010000 */
[----:B------:R-:W-:Y:S05]  /*7bb0*/  @P0 BRA `(.L_x_792) ;  /* 0x0000001000400947 */ /* 0x000fea0003800000 */
[----:B------:R-:W-:Y:S01]  /*7bc0*/  ISETP.NE.AND P0, PT, R25, RZ, PT ;  /* 0x000000ff1900720c */ /* 0x000fe20003f05270 */
[----:B------:R-:W-:Y:S01]  /*7bd0*/  BSSY B0, `(.L_x_793) ;  /* 0x0000077000007945 */ /* 0x000fe20003800000 */
[----:B0-----:R-:W-:-:S11]  /*7be0*/  MOV R30, R4 ;  /* 0x00000004001e7202 */ /* 0x001fd60000000f00 */
[----:B------:R-:W-:Y:S05]  /*7bf0*/  @!P0 BRA `(.L_x_794) ;  /* 0x0000000400d08947 */ /* 0x000fea0003800000 */
[----:B------:R-:W-:Y:S02]  /*7c00*/  ISETP.GT.U32.AND P0, PT, R40, 0x9, PT ;  /* 0x000000092800780c */ /* 0x000fe40003f04070 */
[----:B------:R-:W-:Y:S01]  /*7c10*/  CS2R R26, SRZ ;  /* 0x00000000001a7805 */ /* 0x000fe2000001ff00 */
[----:B------:R-:W-:-:S10]  /*7c20*/  UMOV UR7, 0xffff ;  /* 0x0000ffff00077882 */ /* 0x000fd40000000000 */
[----:B------:R0:W1:Y:S04]  /*7c30*/  @!P0 LDS R26, [R12] ;  /* 0x000000000c1a8984 */ /* 0x0000680000000800 */
[----:B------:R0:W2:Y:S01]  /*7c40*/  @!P0 LDS R27, [R12+0x500] ;  /* 0x000500000c1b8984 */ /* 0x0000a20000000800 */
[----:B------:R-:W-:Y:S05]  /*7c50*/  BRA.DIV UR7, `(.L_x_795) ;  /* 0x0000001207307947 */ /* 0x000fea000b800000 */
[----:B------:R-:W-:Y:S02]  /*7c60*/  MOV R33, 0xffff ;  /* 0x0000ffff00217802 */ /* 0x000fe40000000f00 */
[----:B------:R-:W-:Y:S02]  /*7c70*/  MOV R32, 0xffff ;  /* 0x0000ffff00207802 */ /* 0x000fe40000000f00 */
[----:B------:R-:W-:Y:S01]  /*7c80*/  MOV R34, 0xffff ;  /* 0x0000ffff00227802 */ /* 0x000fe20000000f00 */
[----:B-1----:R-:W1:Y:S01]  /*7c90*/  SHFL.BFLY PT, R29, R26, 0x8, 0x101f ;  /* 0x0d101f001a1d7f89 */ /* 0x002e6200000e0000 */
[----:B------:R-:W-:Y:S02]  /*7ca0*/  MOV R35, 0xffff ;  /* 0x0000ffff00237802 */ /* 0x000fe40000000f00 */
[----:B------:R-:W-:Y:S01]  /*7cb0*/  MOV R37, 0xffff ;  /* 0x0000ffff00257802 */ /* 0x000fe20000000f00 */
[----:B--2---:R-:W2:Y:S01]  /*7cc0*/  SHFL.BFLY PT, R28, R27, 0x8, 0x101f ;  /* 0x0d101f001b1c7f89 */ /* 0x004ea200000e0000 */
[----:B------:R-:W-:Y:S01]  /*7cd0*/  MOV R36, 0xffff ;  /* 0x0000ffff00247802 */ /* 0x000fe20000000f00 */
[----:B-1----:R-:W-:Y:S01]  /*7ce0*/  FADD.FTZ R29, R29, R26 ;  /* 0x0000001a1d1d7221 */ /* 0x002fe20000010000 */
[----:B------:R-:W-:Y:S01]  /*7cf0*/  MOV R26, 0xffff ;  /* 0x0000ffff001a7802 */ /* 0x000fe20000000f00 */
[----:B--2---:R-:W-:-:S03]  /*7d00*/  FADD.FTZ R28, R28, R27 ;  /* 0x0000001b1c1c7221 */ /* 0x004fc60000010000 */
[----:B------:R-:W1:Y:S01]  /*7d10*/  SHFL.BFLY PT, R30, R29, 0x4, 0x101f ;  /* 0x0c901f001d1e7f89 */ /* 0x000e6200000e0000 */
[----:B------:R-:W-:-:S03]  /*7d20*/  MOV R27, 0xffff ;  /* 0x0000ffff001b7802 */ /* 0x000fc60000000f00 */
        /* <DEDUP_REMOVED lines=10> */
.L_x_808:
[----:B------:R-:W1:Y:S01]  /*7dd0*/  LDC.64 R26, c[0x0][0x218] ;  /* 0x00008600ff1a7b82 */ /* 0x000e620000000a00 */
[----:B------:R-:W-:Y:S01]  /*7de0*/  ISETP.NE.AND P1, PT, R40, RZ, PT ;  /* 0x000000ff2800720c */ /* 0x000fe20003f25270 */
[----:B---3--:R-:W-:Y:S01]  /*7df0*/  FADD.FTZ R32, R32, R35 ;  /* 0x0000002320207221 */ /* 0x008fe20000010000 */
[----:B------:R-:W-:Y:S02]  /*7e00*/  IADD3 R31, R4, R23, RZ ;  /* 0x00000017041f7210 */ /* 0x000fe40007ffe0ff */
[----:B------:R-:W-:-:S03]  /*7e10*/  ISETP.NE.AND P2, PT, R25, 0x1, PT ;  /* 0x000000011900780c */ /* 0x000fc60003f45270 */
[----:B------:R-:W2:Y:S06]  /*7e20*/  LDC.64 R28, c[0x0][0x220] ;  /* 0x00008800ff1c7b82 */ /* 0x000eac0000000a00 */
[----:B------:R-:W-:Y:S02]  /*7e30*/  @!P1 F2FP.BF16.F32.PACK_AB R30, RZ, R34 ;  /* 0x00000022ff1e923e */ /* 0x000fe400000010ff */
[----:B------:R-:W-:Y:S01]  /*7e40*/  @!P1 F2FP.BF16.F32.PACK_AB R32, RZ, R32 ;  /* 0x00000020ff20923e */ /* 0x000fe200000010ff */
[----:B-1----:R-:W-:-:S04]  /*7e50*/  IMAD.WIDE R26, R31, 0x2, R26 ;  /* 0x000000021f1a7825 */ /* 0x002fc800078e021a */
[----:B--2---:R-:W-:Y:S01]  /*7e60*/  IMAD.WIDE R28, R31, 0x2, R28 ;  /* 0x000000021f1c7825 */ /* 0x004fe200078e021c */
[----:B------:R-:W-:Y:S02]  /*7e70*/  PRMT R31, R30, 0x7610, R31 ;  /* 0x000076101e1f7816 */ /* 0x000fe4000000001f */
[----:B------:R-:W-:-:S03]  /*7e80*/  MOV R30, R3 ;  /* 0x00000003001e7202 */ /* 0x000fc60000000f00 */
[----:B------:R1:W-:Y:S04]  /*7e90*/  @!P1 STG.E.U16 desc[UR8][R26.64], R31 ;  /* 0x0000001f1a009986 */ /* 0x0003e8000c101508 */
[----:B------:R1:W-:Y:S01]  /*7ea0*/  @!P1 STG.E.U16 desc[UR8][R28.64], R32 ;  /* 0x000000201c009986 */ /* 0x0003e2000c101508 */
[----:B------:R-:W-:Y:S05]  /*7eb0*/  @!P2 BRA `(.L_x_794) ;  /* 0x000000040020a947 */ /* 0x000fea0003800000 */
[----:B-1----:R-:W-:Y:S01]  /*7ec0*/  CS2R R30, SRZ ;  /* 0x00000000001e7805 */ /* 0x002fe2000001ff00 */
[----:B------:R-:W-:-:S05]  /*7ed0*/  UMOV UR7, 0xffff ;  /* 0x0000ffff00077882 */ /* 0x000fca0000000000 */
[----:B------:R1:W2:Y:S04]  /*7ee0*/  @!P0 LDS R30, [R13] ;  /* 0x000000000d1e8984 */ /* 0x0002a80000000800 */
[----:B------:R1:W3:Y:S01]  /*7ef0*/  @!P0 LDS R31, [R13+0x500] ;  /* 0x000500000d1f8984 */ /* 0x0002e20000000800 */
[----:B------:R-:W-:Y:S05]  /*7f00*/  BRA.DIV UR7, `(.L_x_796) ;  /* 0x00000012075c7947 */ /* 0x000fea000b800000 */
[----:B------:R-:W-:Y:S02]  /*7f10*/  MOV R37, 0xffff ;  /* 0x0000ffff00257802 */ /* 0x000fe40000000f00 */
[----:B------:R-:W-:Y:S02]  /*7f20*/  MOV R36, 0xffff ;  /* 0x0000ffff00247802 */ /* 0x000fe40000000f00 */
[----:B------:R-:W-:Y:S01]  /*7f30*/  MOV R42, 0xffff ;  /* 0x0000ffff002a7802 */ /* 0x000fe20000000f00 */
[----:B--2---:R-:W2:Y:S01]  /*7f40*/  SHFL.BFLY PT, R33, R30, 0x8, 0x101f ;  /* 0x0d101f001e217f89 */ /* 0x004ea200000e0000 */
[----:B------:R-:W-:Y:S02]  /*7f50*/  MOV R41, 0xffff ;  /* 0x0000ffff00297802 */ /* 0x000fe40000000f00 */
[----:B------:R-:W-:Y:S01]  /*7f60*/  MOV R43, 0xffff ;  /* 0x0000ffff002b7802 */ /* 0x000fe20000000f00 */
[----:B---3--:R-:W3:Y:S01]  /*7f70*/  SHFL.BFLY PT, R32, R31, 0x8, 0x101f ;  /* 0x0d101f001f207f89 */ /* 0x008ee200000e0000 */
[----:B------:R-:W-:-:S02]  /*7f80*/  MOV R44, 0xffff ;  /* 0x0000ffff002c7802 */ /* 0x000fc40000000f00 */
[----:B------:R-:W-:Y:S01]  /*7f90*/  MOV R46, 0xffff ;  /* 0x0000ffff002e7802 */ /* 0x000fe20000000f00 */
[----:B--2---:R-:W-:Y:S01]  /*7fa0*/  FADD.FTZ R33, R33, R30 ;  /* 0x0000001e21217221 */ /* 0x004fe20000010000 */
[----:B---3--:R-:W-:-:S04]  /*7fb0*/  FADD.FTZ R32, R32, R31 ;  /* 0x0000001f20207221 */ /* 0x008fc80000010000 */
        /* <DEDUP_REMOVED lines=12> */
.L_x_818:
[----:B----4-:R-:W-:Y:S01]  /*8080*/  FADD.FTZ R31, R30, R31 ;  /* 0x0000001f1e1f7221 */ /* 0x010fe20000010000 */
[----:B------:R-:W-:Y:S02]  /*8090*/  @!P1 F2FP.BF16.F32.PACK_AB R30, RZ, R36 ;  /* 0x00000024ff1e923e */ /* 0x000fe400000010ff */
[----:B------:R-:W-:Y:S02]  /*80a0*/  ISETP.NE.AND P2, PT, R25, 0x2, PT ;  /* 0x000000021900780c */ /* 0x000fe40003f45270 */
[----:B------:R-:W-:Y:S02]  /*80b0*/  PRMT R32, R30, 0x7610, R32 ;  /* 0x000076101e207816 */ /* 0x000fe40000000020 */
[----:B------:R-:W-:Y:S02]  /*80c0*/  @!P1 F2FP.BF16.F32.PACK_AB R31, RZ, R31 ;  /* 0x0000001fff1f923e */ /* 0x000fe400000010ff */
[----:B------:R-:W-:Y:S01]  /*80d0*/  MOV R30, R10 ;  /* 0x0000000a001e7202 */ /* 0x000fe20000000f00 */
[----:B------:R2:W-:Y:S04]  /*80e0*/  @!P1 STG.E.U16 desc[UR8][R26.64+0x28], R32 ;  /* 0x000028201a009986 */ /* 0x0005e8000c101508 */
[----:B------:R2:W-:Y:S02]  /*80f0*/  @!P1 STG.E.U16 desc[UR8][R28.64+0x28], R31 ;  /* 0x0000281f1c009986 */ /* 0x0005e4000c101508 */
[----:B------:R-:W-:Y:S05]  /*8100*/  @!P2 BRA `(.L_x_794) ;  /* 0x00000000008ca947 */ /* 0x000fea0003800000 */
[----:B--2---:R-:W-:Y:S01]  /*8110*/  CS2R R30, SRZ ;  /* 0x00000000001e7805 */ /* 0x004fe2000001ff00 */
[----:B------:R-:W-:-:S05]  /*8120*/  UMOV UR7, 0xffff ;  /* 0x0000ffff00077882 */ /* 0x000fca0000000000 */
[----:B------:R2:W3:Y:S04]  /*8130*/  @!P0 LDS R30, [R14] ;  /* 0x000000000e1e8984 */ /* 0x0004e80000000800 */
[----:B------:R2:W4:Y:S01]  /*8140*/  @!P0 LDS R31, [R14+0x500] ;  /* 0x000500000e1f8984 */ /* 0x0005220000000800 */
[----:B------:R-:W-:Y:S05]  /*8150*/  BRA.DIV UR7, `(.L_x_797) ;  /* 0x0000001207b47947 */ /* 0x000fea000b800000 */
[----:B------:R-:W-:Y:S02]  /*8160*/  MOV R37, 0xffff ;  /* 0x0000ffff00257802 */ /* 0x000fe40000000f00 */
[----:B------:R-:W-:Y:S02]  /*8170*/  MOV R36, 0xffff ;  /* 0x0000ffff00247802 */ /* 0x000fe40000000f00 */
[----:B------:R-:W-:Y:S01]  /*8180*/  MOV R42, 0xffff ;  /* 0x0000ffff002a7802 */ /* 0x000fe20000000f00 */
[----:B---3--:R-:W3:Y:S01]  /*8190*/  SHFL.BFLY PT, R33, R30, 0x8, 0x101f ;  /* 0x0d101f001e217f89 */ /* 0x008ee200000e0000 */
[----:B------:R-:W-:Y:S02]  /*81a0*/  MOV R41, 0xffff ;  /* 0x0000ffff00297802 */ /* 0x000fe40000000f00 */
[----:B------:R-:W-:Y:S01]  /*81b0*/  MOV R43, 0xffff ;  /* 0x0000ffff002b7802 */ /* 0x000fe20000000f00 */
[----:B----4-:R-:W4:Y:S01]  /*81c0*/  SHFL.BFLY PT, R32, R31, 0x8, 0x101f ;  /* 0x0d101f001f207f89 */ /* 0x010f2200000e0000 */
[----:B------:R-:W-:-:S02]  /*81d0*/  MOV R44, 0xffff ;  /* 0x0000ffff002c7802 */ /* 0x000fc40000000f00 */
[----:B------:R-:W-:Y:S01]  /*81e0*/  MOV R46, 0xffff ;  /* 0x0000ffff002e7802 */ /* 0x000fe20000000f00 */
[----:B---3--:R-:W-:Y:S01]  /*81f0*/  FADD.FTZ R33, R33, R30 ;  /* 0x0000001e21217221 */ /* 0x008fe20000010000 */
[----:B----4-:R-:W-:-:S04]  /*8200*/  FADD.FTZ R32, R32, R31 ;  /* 0x0000001f20207221 */ /* 0x010fc80000010000 */
[----:B------:R-:W3:Y:S01]  /*8210*/  SHFL.BFLY PT, R34, R33, 0x4, 0x101f ;  /* 0x0c901f0021227f89 */ /* 0x000ee200000e0000 */
[----:B------:R-:W-:-:S03]  /*8220*/  MOV R31, 0xffff ;  /* 0x0000ffff001f7802 */ /* 0x000fc60000000f00 */
[----:B------:R-:W4:Y:S01]  /*8230*/  SHFL.BFLY PT, R35, R32, 0x4, 0x101f ;  /* 0x0c901f0020237f89 */ /* 0x000f2200000e0000 */
[----:B---3--:R-:W-:Y:S01]  /*8240*/  FADD.FTZ R34, R33, R34 ;  /* 0x0000002221227221 */ /* 0x008fe20000010000 */
[----:B----4-:R-:W-:-:S04]  /*8250*/  FADD.FTZ R35, R32, R35 ;  /* 0x0000002320237221 */ /* 0x010fc80000010000 */
[----:B------:R-:W3:Y:S04]  /*8260*/  SHFL.BFLY PT, R37, R34, 0x2, 0x101f ;  /* 0x0c501f0022257f89 */ /* 0x000ee800000e0000 */
[----:B------:R-:W4:Y:S01]  /*8270*/  SHFL.BFLY PT, R30, R35, 0x2, 0x101f ;  /* 0x0c501f00231e7f89 */ /* 0x000f2200000e0000 */
[----:B---3--:R-:W-:Y:S01]  /*8280*/  FADD.FTZ R37, R34, R37 ;  /* 0x0000002522257221 */ /* 0x008fe20000010000 */
[----:B----4-:R-:W-:-:S04]  /*8290*/  FADD.FTZ R30, R35, R30 ;  /* 0x0000001e231e7221 */ /* 0x010fc80000010000 */
[----:B------:R-:W3:Y:S04]  /*82a0*/  SHFL.BFLY PT, R36, R37, 0x1, 0x101f ;  /* 0x0c301f0025247f89 */ /* 0x000ee800000e0000 */
[----:B------:R4:W0:Y:S02]  /*82b0*/  SHFL.BFLY PT, R31, R30, 0x1, 0x101f ;  /* 0x0c301f001e1f7f89 */ /* 0x00082400000e0000 */
[----:B---34-:R-:W-:-:S07]  /*82c0*/  FADD.FTZ R36, R37, R36 ;  /* 0x0000002425247221 */ /* 0x018fce0000010000 */
.L_x_828:
[----:B0-----:R-:W-:Y:S01]  /*82d0*/  FADD.FTZ R31, R30, R31 ;  /* 0x0000001f1e1f7221 */ /* 0x001fe20000010000 */
[----:B------:R-:W-:-:S04]  /*82e0*/  @!P1 F2FP.BF16.F32.PACK_AB R30, RZ, R36 ;  /* 0x00000024ff1e923e */ /* 0x000fc800000010ff */
[----:B------:R-:W-:Y:S02]  /*82f0*/  PRMT R32, R30, 0x7610, R32 ;  /* 0x000076101e207816 */ /* 0x000fe40000000020 */
[----:B------:R-:W-:Y:S02]  /*8300*/  @!P1 F2FP.BF16.F32.PACK_AB R31, RZ, R31 ;  /* 0x0000001fff1f923e */ /* 0x000fe400000010ff */
[----:B------:R-:W-:Y:S01]  /*8310*/  MOV R30, R19 ;  /* 0x00000013001e7202 */ /* 0x000fe20000000f00 */
[----:B------:R3:W-:Y:S04]  /*8320*/  @!P1 STG.E.U16 desc[UR8][R26.64+0x50], R32 ;  /* 0x000050201a009986 */ /* 0x0007e8000c101508 */
[----:B------:R3:W-:Y:S02]  /*8330*/  @!P1 STG.E.U16 desc[UR8][R28.64+0x50], R31 ;  /* 0x0000501f1c009986 */ /* 0x0007e4000c101508 */
.L_x_794:
[----:B------:R-:W-:Y:S05]  /*8340*/  BSYNC B0 ;  /* 0x0000000000007941 */ /* 0x000fea0003800000 */
.L_x_793:
[----:B------:R-:W-:-:S13]  /*8350*/  ISETP.GE.U32.AND P0, PT, R9, 0x3c, PT ;  /* 0x0000003c0900780c */ /* 0x000fda0003f06070 */
[----:B------:R-:W-:Y:S05]  /*8360*/  @!P0 BRA `(.L_x_792) ;  /* 0x0000000800548947 */ /* 0x000fea0003800000 */
[----:B------:R-:W-:Y:S01]  /*8370*/  ISETP.GT.U32.AND P0, PT, R40, 0x9, PT ;  /* 0x000000092800780c */ /* 0x000fe20003f04070 */
[----:B------:R-:W-:-:S12]  /*8380*/  UMOV UR7, 0xffff ;  /* 0x0000ffff00077882 */ /* 0x000fd80000000000 */
[----:B-123--:R-:W-:Y:S02]  /*8390*/  @!P0 LOP3.LUT R27, R30, R11, RZ, 0x3c, !PT ;  /* 0x0000000b1e1b8212 */ /* 0x00efe400078e3cff */
[----:B------:R-:W-:-:S04]  /*83a0*/  @!P0 LEA R28, R40, UR6, 0x7 ;  /* 0x00000006281c8c11 */ /* 0x000fc8000f8e38ff */
[----:B------:R-:W-:Y:S02]  /*83b0*/  @!P0 LEA R28, R27, R28, 0x2 ;  /* 0x0000001c1b1c8211 */ /* 0x000fe400078e10ff */
[----:B------:R-:W-:-:S06]  /*83c0*/  CS2R R26, SRZ ;  /* 0x00000000001a7805 */ /* 0x000fcc000001ff00 */
[----:B------:R1:W2:Y:S04]  /*83d0*/  @!P0 LDS R26, [R28] ;  /* 0x000000001c1a8984 */ /* 0x0002a80000000800 */
[----:B------:R1:W3:Y:S01]  /*83e0*/  @!P0 LDS R27, [R28+0x500] ;  /* 0x000500001c1b8984 */ /* 0x0002e20000000800 */
[----:B------:R-:W-:Y:S05]  /*83f0*/  BRA.DIV UR7, `(.L_x_798) ;  /* 0x0000001207f87947 */ /* 0x000fea000b800000 */
[----:B-1----:R-:W-:Y:S01]  /*8400*/  @!P0 IADD3 R28, R30, 0x28, RZ ;  /* 0x000000281e1c8810 */ /* 0x002fe20007ffe0ff */
[----:B------:R-:W-:Y:S01]  /*8410*/  HFMA2.MMA R41, -RZ, RZ, 0, 0 ;  /* 0x00000000ff297435 */ /* 0x000fe200000001ff */
[----:B------:R-:W-:Y:S01]  /*8420*/  @!P0 LEA R29, R40, UR6, 0x7 ;  /* 0x00000006281d8c11 */ /* 0x000fe2000f8e38ff */
[----:B------:R-:W-:Y:S01]  /*8430*/  HFMA2.MMA R35, -RZ, RZ, 0, 0 ;  /* 0x00000000ff237435 */ /* 0x000fe200000001ff */
[----:B------:R-:W-:Y:S02]  /*8440*/  @!P0 LOP3.LUT R28, R28, R11, RZ, 0x3c, !PT ;  /* 0x0000000b1c1c8212 */ /* 0x000fe400078e3cff */
[----:B------:R-:W-:Y:S02]  /*8450*/  @!P0 IADD3 R32, R30, 0x14, RZ ;  /* 0x000000141e208810 */ /* 0x000fe40007ffe0ff */
[----:B------:R-:W-:Y:S02]  /*8460*/  @!P0 LEA R28, R28, R29, 0x2 ;  /* 0x0000001d1c1c8211 */ /* 0x000fe400078e10ff */
[----:B------:R-:W-:-:S02]  /*8470*/  @!P0 LEA R31, R40, UR6, 0x7 ;  /* 0x00000006281f8c11 */ /* 0x000fc4000f8e38ff */
[----:B------:R-:W-:Y:S01]  /*8480*/  @!P0 LOP3.LUT R32, R32, R11, RZ, 0x3c, !PT ;  /* 0x0000000b20208212 */ /* 0x000fe200078e3cff */
[----:B------:R-:W1:Y:S01]  /*8490*/  @!P0 LDS R29, [R28] ;  /* 0x000000001c1d8984 */ /* 0x000e620000000800 */
[----:B------:R-:W-:Y:S02]  /*84a0*/  @!P0 IADD3 R48, R30, 0x3c, RZ ;  /* 0x0000003c1e308810 */ /* 0x000fe40007ffe0ff */
[----:B------:R-:W-:Y:S01]  /*84b0*/  @!P0 LEA R32, R32, R31, 0x2 ;  /* 0x0000001f20208211 */ /* 0x000fe200078e10ff */
[----:B------:R-:W4:Y:S01]  /*84c0*/  @!P0 LDS R44, [R28+0x500] ;  /* 0x000500001c2c8984 */ /* 0x000f220000000800 */
[----:B-----5:R-:W-:Y:S02]  /*84d0*/  @!P0 LEA R45, R40, UR6, 0x7 ;  /* 0x00000006282d8c11 */ /* 0x020fe4000f8e38ff */
[----:B------:R-:W-:Y:S01]  /*84e0*/  @!P0 LOP3.LUT R48, R48, R11, RZ, 0x3c, !PT ;  /* 0x0000000b30308212 */ /* 0x000fe200078e3cff */
[----:B------:R-:W0:Y:S01]  /*84f0*/  @!P0 LDS R34, [R32+0x500] ;  /* 0x0005000020228984 */ /* 0x000e220000000800 */
[----:B------:R-:W-:-:S02]  /*8500*/  MOV R31, 0xffff ;  /* 0x0000ffff001f7802 */ /* 0x000fc40000000f00 */
[----:B------:R-:W-:Y:S01]  /*8510*/  @!P0 LEA R48, R48, R45, 0x2 ;  /* 0x0000002d30308211 */ /* 0x000fe200078e10ff */
[----:B------:R2:W0:Y:S01]  /*8520*/  @!P0 LDS R33, [R32] ;  /* 0x0000000020218984 */ /* 0x0004220000000800 */
[----:B------:R-:W-:Y:S01]  /*8530*/  MOV R36, RZ ;  /* 0x000000ff00247202 */ /* 0x000fe20000000f00 */
[----:B------:R-:W-:Y:S01]  /*8540*/  HFMA2.MMA R45, -RZ, RZ, 0, 0 ;  /* 0x00000000ff2d7435 */ /* 0x000fe200000001ff */
[----:B------:R-:W-:Y:S01]  /*8550*/  MOV R43, RZ ;  /* 0x000000ff002b7202 */ /* 0x000fe20000000f00 */
[----:B------:R-:W-:Y:S01]  /*8560*/  @!P0 LDS R49, [R48] ;  /* 0x0000000030318984 */ /* 0x000fe20000000800 */
[----:B------:R-:W-:Y:S02]  /*8570*/  MOV R54, 0xffff ;  /* 0x0000ffff00367802 */ /* 0x000fe40000000f00 */
[----:B------:R-:W-:Y:S01]  /*8580*/  MOV R52, 0xffff ;  /* 0x0000ffff00347802 */ /* 0x000fe20000000f00 */
[----:B------:R-:W-:Y:S01]  /*8590*/  @!P0 LDS R50, [R48+0x500] ;  /* 0x0005000030328984 */ /* 0x000fe20000000800 */
[----:B--2---:R-:W-:-:S02]  /*85a0*/  MOV R32, 0xffff ;  /* 0x0000ffff00207802 */ /* 0x004fc40000000f00 */
[----:B------:R-:W-:Y:S02]  /*85b0*/  MOV R51, 0xffff ;  /* 0x0000ffff00337802 */ /* 0x000fe40000000f00 */
[----:B------:R-:W-:Y:S01]  /*85c0*/  MOV R47, RZ ;  /* 0x000000ff002f7202 */ /* 0x000fe20000000f00 */
[----:B---3--:R-:W2:Y:S01]  /*85d0*/  SHFL.BFLY PT, R28, R27, 0x8, 0x101f ;  /* 0x0d101f001b1c7f89 */ /* 0x008ea200000e0000 */
[----:B-1----:R-:W-:-:S03]  /*85e0*/  @!P0 MOV R41, R29 ;  /* 0x0000001d00298202 */ /* 0x002fc60000000f00 */
[----:B------:R-:W1:Y:S01]  /*85f0*/  SHFL.BFLY PT, R29, R26, 0x8, 0x101f ;  /* 0x0d101f001a1d7f89 */ /* 0x000e6200000e0000 */
[----:B----4-:R-:W-:-:S03]  /*8600*/  @!P0 MOV R43, R44 ;  /* 0x0000002c002b8202 */ /* 0x010fc60000000f00 */
[----:B------:R-:W3:Y:S01]  /*8610*/  SHFL.BFLY PT, R44, R41, 0x8, 0x101f ;  /* 0x0d101f00292c7f89 */ /* 0x000ee200000e0000 */
[----:B0-----:R-:W-:Y:S02]  /*8620*/  @!P0 MOV R36, R34 ;  /* 0x0000002200248202 */ /* 0x001fe40000000f00 */
[----:B------:R-:W-:Y:S01]  /*8630*/  MOV R34, 0xffff ;  /* 0x0000ffff00227802 */ /* 0x000fe20000000f00 */
[----:B------:R-:W0:Y:S01]  /*8640*/  SHFL.BFLY PT, R46, R43, 0x8, 0x101f ;  /* 0x0d101f002b2e7f89 */ /* 0x000e2200000e0000 */
[----:B------:R-:W-:Y:S01]  /*8650*/  @!P0 MOV R35, R33 ;  /* 0x0000002100238202 */ /* 0x000fe20000000f00 */
[----:B--2---:R-:W-:Y:S01]  /*8660*/  FADD.FTZ R28, R28, R27 ;  /* 0x0000001b1c1c7221 */ /* 0x004fe20000010000 */
[----:B------:R-:W-:Y:S02]  /*8670*/  MOV R33, 0xffff ;  /* 0x0000ffff00217802 */ /* 0x000fe40000000f00 */
[----:B------:R-:W-:Y:S01]  /*8680*/  @!P0 MOV R45, R49 ;  /* 0x00000031002d8202 */ /* 0x000fe20000000f00 */
[----:B------:R-:W2:Y:S01]  /*8690*/  SHFL.BFLY PT, R42, R35, 0x8, 0x101f ;  /* 0x0d101f00232a7f89 */ /* 0x000ea200000e0000 */
[----:B------:R-:W-:-:S02]  /*86a0*/  MOV R49, 0xffff ;  /* 0x0000ffff00317802 */ /* 0x000fc40000000f00 */
[----:B------:R-:W-:Y:S01]  /*86b0*/  @!P0 MOV R47, R50 ;  /* 0x00000032002f8202 */ /* 0x000fe20000000f00 */
[----:B------:R-:W4:Y:S01]  /*86c0*/  SHFL.BFLY PT, R37, R36, 0x8, 0x101f ;  /* 0x0d101f0024257f89 */ /* 0x000f2200000e0000 */
[----:B------:R-:W-:-:S03]  /*86d0*/  ISETP.NE.AND P0, PT, R40, RZ, PT ;  /* 0x000000ff2800720c */ /* 0x000fc60003f05270 */
[----:B------:R-:W4:Y:S01]  /*86e0*/  SHFL.BFLY PT, R27, R28, 0x4, 0x101f ;  /* 0x0c901f001c1b7f89 */ /* 0x000f2200000e0000 */
[----:B-1----:R-:W-:-:S03]  /*86f0*/  FADD.FTZ R29, R29, R26 ;  /* 0x0000001a1d1d7221 */ /* 0x002fc60000010000 */
[----:B------:R-:W1:Y:S01]  /*8700*/  SHFL.BFLY PT, R48, R45, 0x8, 0x101f ;  /* 0x0d101f002d307f89 */ /* 0x000e6200000e0000 */
[----:B---3--:R-:W-:-:S03]  /*8710*/  FADD.FTZ R44, R44, R41 ;  /* 0x000000292c2c7221 */ /* 0x008fc60000010000 */
[----:B------:R-:W3:Y:S01]  /*8720*/  SHFL.BFLY PT, R26, R29, 0x4, 0x101f ;  /* 0x0c901f001d1a7f89 */ /* 0x000ee200000e0000 */
[----:B0-----:R-:W-:-:S03]  /*8730*/  FADD.FTZ R46, R46, R43 ;  /* 0x0000002b2e2e7221 */ /* 0x001fc60000010000 */
[----:B------:R-:W0:Y:S01]  /*8740*/  SHFL.BFLY PT, R41, R44, 0x4, 0x101f ;  /* 0x0c901f002c297f89 */ /* 0x000e2200000e0000 */
[----:B--2---:R-:W-:-:S03]  /*8750*/  FADD.FTZ R42, R42, R35 ;  /* 0x000000232a2a7221 */ /* 0x004fc60000010000 */
[----:B------:R-:W2:Y:S01]  /*8760*/  SHFL.BFLY PT, R43, R46, 0x4, 0x101f ;  /* 0x0c901f002e2b7f89 */ /* 0x000ea200000e0000 */
[----:B----4-:R-:W-:-:S03]  /*8770*/  FADD.FTZ R37, R37, R36 ;  /* 0x0000002425257221 */ /* 0x010fc60000010000 */
[----:B------:R-:W4:Y:S01]  /*8780*/  SHFL.BFLY PT, R35, R42, 0x4, 0x101f ;  /* 0x0c901f002a237f89 */ /* 0x000f2200000e0000 */
[----:B------:R-:W-:-:S03]  /*8790*/  FADD.FTZ R27, R28, R27 ;  /* 0x0000001b1c1b7221 */ /* 0x000fc60000010000 */
[----:B------:R-:W4:Y:S01]  /*87a0*/  SHFL.BFLY PT, R36, R37, 0x4, 0x101f ;  /* 0x0c901f0025247f89 */ /* 0x000f2200000e0000 */
[----:B------:R-:W-:Y:S01]  /*87b0*/  MOV R28, 0xffff ;  /* 0x0000ffff001c7802 */ /* 0x000fe20000000f00 */
[----:B-1----:R-:W-:Y:S02]  /*87c0*/  FADD.FTZ R48, R48, R45 ;  /* 0x0000002d30307221 */ /* 0x002fe40000010000 */
[----:B------:R-:W1:Y:S01]  /*87d0*/  SHFL.BFLY PT, R50, R47, 0x8, 0x101f ;  /* 0x0d101f002f327f89 */ /* 0x000e6200000e0000 */
[----:B------:R-:W-:Y:S01]  /*87e0*/  MOV R45, 0xffff ;  /* 0x0000ffff002d7802 */ /* 0x000fe20000000f00 */
[----:B---3--:R-:W-:Y:S01]  /*87f0*/  FADD.FTZ R26, R29, R26 ;  /* 0x0000001a1d1a7221 */ /* 0x008fe20000010000 */
[----:B------:R-:W-:Y:S01]  /*8800*/  MOV R29, 0xffff ;  /* 0x0000ffff001d7802 */ /* 0x000fe20000000f00 */
[----:B------:R-:W3:Y:S01]  /*8810*/  SHFL.BFLY PT, R28, R27, 0x2, 0x101f ;  /* 0x0c501f001b1c7f89 */ /* 0x000ee200000e0000 */
[----:B0-----:R-:W-:-:S03]  /*8820*/  FADD.FTZ R41, R44, R41 ;  /* 0x000000292c297221 */ /* 0x001fc60000010000 */
[----:B------:R-:W0:Y:S01]  /*8830*/  SHFL.BFLY PT, R45, R48, 0x4, 0x101f ;  /* 0x0c901f00302d7f89 */ /* 0x000e2200000e0000 */
[----:B--2---:R-:W-:-:S03]  /*8840*/  FADD.FTZ R43, R46, R43 ;  /* 0x0000002b2e2b7221 */ /* 0x004fc60000010000 */
[----:B------:R-:W2:Y:S01]  /*8850*/  SHFL.BFLY PT, R29, R26, 0x2, 0x101f ;  /* 0x0c501f001a1d7f89 */ /* 0x000ea200000e0000 */
[----:B------:R-:W-:Y:S01]  /*8860*/  MOV R46, 0xffff ;  /* 0x0000ffff002e7802 */ /* 0x000fe20000000f00 */
[----:B----4-:R-:W-:Y:S02]  /*8870*/  FADD.FTZ R35, R42, R35 ;  /* 0x000000232a237221 */ /* 0x010fe40000010000 */
[----:B------:R-:W4:Y:S01]  /*8880*/  SHFL.BFLY PT, R44, R41, 0x2, 0x101f ;  /* 0x0c501f00292c7f89 */ /* 0x000f2200000e0000 */
[----:B------:R-:W-:-:S03]  /*8890*/  FADD.FTZ R36, R37, R36 ;  /* 0x0000002425247221 */ /* 0x000fc60000010000 */
[----:B------:R-:W4:Y:S01]  /*88a0*/  SHFL.BFLY PT, R42, R35, 0x2, 0x101f ;  /* 0x0c501f00232a7f89 */ /* 0x000f2200000e0000 */
[----:B-1----:R-:W-:-:S03]  /*88b0*/  FADD.FTZ R50, R50, R47 ;  /* 0x0000002f32327221 */ /* 0x002fc60000010000 */
[----:B------:R-:W1:Y:S01]  /*88c0*/  SHFL.BFLY PT, R37, R36, 0x2, 0x101f ;  /* 0x0c501f0024257f89 */ /* 0x000e6200000e0000 */
[----:B------:R-:W-:-:S03]  /*88d0*/  MOV R47, 0xffff ;  /* 0x0000ffff002f7802 */ /* 0x000fc60000000f00 */
[----:B------:R-:W1:Y:S01]  /*88e0*/  SHFL.BFLY PT, R46, R43, 0x2, 0x101f ;  /* 0x0c501f002b2e7f89 */ /* 0x000e6200000e0000 */
[----:B---3--:R-:W-:-:S03]  /*88f0*/  FADD.FTZ R32, R27, R28 ;  /* 0x0000001c1b207221 */ /* 0x008fc60000010000 */
[----:B------:R-:W3:Y:S01]  /*8900*/  SHFL.BFLY PT, R47, R50, 0x4, 0x101f ;  /* 0x0c901f00322f7f89 */ /* 0x000ee200000e0000 */
[----:B0-----:R-:W-:Y:S01]  /*8910*/  FADD.FTZ R45, R48, R45 ;  /* 0x0000002d302d7221 */ /* 0x001fe20000010000 */
[----:B------:R-:W-:Y:S01]  /*8920*/  MOV R48, 0xffff ;  /* 0x0000ffff00307802 */ /* 0x000fe20000000f00 */
[----:B--2---:R-:W-:Y:S01]  /*8930*/  FADD.FTZ R31, R26, R29 ;  /* 0x0000001d1a1f7221 */ /* 0x004fe20000010000 */
[----:B------:R-:W0:Y:S01]  /*8940*/  SHFL.BFLY PT, R33, R32, 0x1, 0x101f ;  /* 0x0c301f0020217f89 */ /* 0x000e2200000e0000 */
[----:B------:R-:W2:Y:S01]  /*8950*/  LDC.64 R26, c[0x0][0x218] ;  /* 0x00008600ff1a7b82 */ /* 0x000ea20000000a00 */
[----:B----4-:R-:W-:Y:S02]  /*8960*/  FADD.FTZ R44, R41, R44 ;  /* 0x0000002c292c7221 */ /* 0x010fe40000010000 */
[----:B------:R-:W4:Y:S01]  /*8970*/  SHFL.BFLY PT, R34, R31, 0x1, 0x101f ;  /* 0x0c301f001f227f89 */ /* 0x000f2200000e0000 */
[----:B------:R-:W-:Y:S01]  /*8980*/  MOV R41, 0xffff ;  /* 0x0000ffff00297802 */ /* 0x000fe20000000f00 */
[----:B------:R-:W-:Y:S01]  /*8990*/  FADD.FTZ R42, R35, R42 ;  /* 0x0000002a232a7221 */ /* 0x000fe20000010000 */
[----:B------:R-:W-:-:S02]  /*89a0*/  MOV R35, 0xffff ;  /* 0x0000ffff00237802 */ /* 0x000fc40000000f00 */
[----:B------:R-:W2:Y:S01]  /*89b0*/  LDC.64 R28, c[0x0][0x220] ;  /* 0x00008800ff1c7b82 */ /* 0x000ea20000000a00 */
[----:B------:R-:W2:Y:S01]  /*89c0*/  SHFL.BFLY PT, R48, R45, 0x2, 0x101f ;  /* 0x0c501f002d307f89 */ /* 0x000ea200000e0000 */
[----:B-1----:R-:W-:Y:S01]  /*89d0*/  FADD.FTZ R37, R36, R37 ;  /* 0x0000002524257221 */ /* 0x002fe20000010000 */
[----:B------:R-:W-:Y:S02]  /*89e0*/  MOV R36, 0xffff ;  /* 0x0000ffff00247802 */ /* 0x000fe40000000f00 */
[----:B------:R-:W1:Y:S01]  /*89f0*/  SHFL.BFLY PT, R35, R42, 0x1, 0x101f ;  /* 0x0c301f002a237f89 */ /* 0x000e6200000e0000 */
[----:B------:R-:W-:Y:S01]  /*8a00*/  FADD.FTZ R43, R43, R46 ;  /* 0x0000002e2b2b7221 */ /* 0x000fe20000010000 */
[----:B------:R-:W-:Y:S02]  /*8a10*/  MOV R46, 0xffff ;  /* 0x0000ffff002e7802 */ /* 0x000fe40000000f00 */
[----:B------:R-:W1:Y:S01]  /*8a20*/  SHFL.BFLY PT, R36, R37, 0x1, 0x101f ;  /* 0x0c301f0025247f89 */ /* 0x000e6200000e0000 */
[----:B---3--:R-:W-:Y:S01]  /*8a30*/  FADD.FTZ R47, R50, R47 ;  /* 0x0000002f322f7221 */ /* 0x008fe20000010000 */
[----:B------:R-:W-:-:S02]  /*8a40*/  MOV R50, 0xffff ;  /* 0x0000ffff00327802 */ /* 0x000fc40000000f00 */
[----:B------:R-:W3:Y:S01]  /*8a50*/  SHFL.BFLY PT, R41, R44, 0x1, 0x101f ;  /* 0x0c301f002c297f89 */ /* 0x000ee200000e0000 */
[----:B0-----:R-:W-:-:S03]  /*8a60*/  FADD.FTZ R32, R32, R33 ;  /* 0x0000002120207221 */ /* 0x001fc60000010000 */
[----:B------:R-:W0:Y:S01]  /*8a70*/  SHFL.BFLY PT, R46, R43, 0x1, 0x101f ;  /* 0x0c301f002b2e7f89 */ /* 0x000e2200000e0000 */
[----:B----4-:R-:W-:Y:S01]  /*8a80*/  FADD.FTZ R34, R31, R34 ;  /* 0x000000221f227221 */ /* 0x010fe20000010000 */
[----:B------:R-:W-:Y:S02]  /*8a90*/  IADD3 R31, R30, R23, RZ ;  /* 0x000000171e1f7210 */ /* 0x000fe40007ffe0ff */
[----:B------:R-:W4:Y:S01]  /*8aa0*/  SHFL.BFLY PT, R50, R47, 0x2, 0x101f ;  /* 0x0c501f002f327f89 */ /* 0x000f2200000e0000 */
[----:B------:R-:W-:Y:S02]  /*8ab0*/  @!P0 F2FP.BF16.F32.PACK_AB R32, RZ, R32 ;  /* 0x00000020ff20823e */ /* 0x000fe400000010ff */
[----:B------:R-:W-:Y:S01]  /*8ac0*/  @!P0 F2FP.BF16.F32.PACK_AB R30, RZ, R34 ;  /* 0x00000022ff1e823e */ /* 0x000fe200000010ff */
[----:B--2---:R-:W-:Y:S01]  /*8ad0*/  IMAD.WIDE R26, R31, 0x2, R26 ;  /* 0x000000021f1a7825 */ /* 0x004fe200078e021a */
[----:B------:R-:W-:-:S03]  /*8ae0*/  PRMT R51, R32, 0x7610, R51 ;  /* 0x0000761020337816 */ /* 0x000fc60000000033 */
[----:B------:R-:W-:Y:S01]  /*8af0*/  FADD.FTZ R45, R45, R48 ;  /* 0x000000302d2d7221 */ /* 0x000fe20000010000 */
[----:B------:R-:W-:Y:S01]  /*8b00*/  PRMT R49, R30, 0x7610, R49 ;  /* 0x000076101e317816 */ /* 0x000fe20000000031 */
[----:B-1----:R-:W-:Y:S01]  /*8b10*/  FADD.FTZ R30, R42, R35 ;  /* 0x000000232a1e7221 */ /* 0x002fe20000010000 */
[----:B------:R-:W-:Y:S01]  /*8b20*/  IMAD.WIDE R28, R31, 0x2, R28 ;  /* 0x000000021f1c7825 */ /* 0x000fe200078e021c */
[----:B------:R-:W-:-:S03]  /*8b30*/  MOV R34, 0xffff ;  /* 0x0000ffff00227802 */ /* 0x000fc60000000f00 */
[----:B------:R-:W-:Y:S01]  /*8b40*/  FADD.FTZ R31, R37, R36 ;  /* 0x00000024251f7221 */ /* 0x000fe20000010000 */
[----:B------:R-:W-:Y:S01]  /*8b50*/  @!P0 F2FP.BF16.F32.PACK_AB R30, RZ, R30 ;  /* 0x0000001eff1e823e */ /* 0x000fe200000010ff */
[----:B------:R-:W-:Y:S01]  /*8b60*/  @!P0 STG.E.U16 desc[UR8][R26.64], R49 ;  /* 0x000000311a008986 */ /* 0x000fe2000c101508 */
[----:B---3--:R-:W-:Y:S02]  /*8b70*/  FADD.FTZ R32, R44, R41 ;  /* 0x000000292c207221 */ /* 0x008fe40000010000 */
[----:B------:R-:W-:Y:S01]  /*8b80*/  PRMT R35, R30, 0x7610, R35 ;  /* 0x000076101e237816 */ /* 0x000fe20000000023 */
[----:B------:R-:W-:Y:S01]  /*8b90*/  @!P0 STG.E.U16 desc[UR8][R28.64], R51 ;  /* 0x000000331c008986 */ /* 0x000fe2000c101508 */
[----:B------:R-:W-:Y:S01]  /*8ba0*/  @!P0 F2FP.BF16.F32.PACK_AB R31, RZ, R31 ;  /* 0x0000001fff1f823e */ /* 0x000fe200000010ff */
[----:B0-----:R-:W-:Y:S01]  /*8bb0*/  FADD.FTZ R33, R43, R46 ;  /* 0x0000002e2b217221 */ /* 0x001fe20000010000 */
[----:B------:R-:W-:Y:S01]  /*8bc0*/  @!P0 F2FP.BF16.F32.PACK_AB R32, RZ, R32 ;  /* 0x00000020ff20823e */ /* 0x000fe200000010ff */
[----:B------:R-:W0:Y:S01]  /*8bd0*/  SHFL.BFLY PT, R34, R45, 0x1, 0x101f ;  /* 0x0c301f002d227f89 */ /* 0x000e2200000e0000 */
[----:B------:R-:W-:Y:S01]  /*8be0*/  MOV R30, 0xffff ;  /* 0x0000ffff001e7802 */ /* 0x000fe20000000f00 */
[----:B----4-:R-:W-:Y:S01]  /*8bf0*/  FADD.FTZ R47, R47, R50 ;  /* 0x000000322f2f7221 */ /* 0x010fe20000010000 */
[----:B------:R-:W-:Y:S01]  /*8c00*/  @!P0 F2FP.BF16.F32.PACK_AB R33, RZ, R33 ;  /* 0x00000021ff21823e */ /* 0x000fe200000010ff */
[----:B------:R1:W-:Y:S04]  /*8c10*/  @!P0 STG.E.U16 desc[UR8][R26.64+0x28], R35 ;  /* 0x000028231a008986 */ /* 0x0003e8000c101508 */
[----:B------:R1:W-:Y:S04]  /*8c20*/  @!P0 STG.E.U16 desc[UR8][R28.64+0x28], R31 ;  /* 0x0000281f1c008986 */ /* 0x0003e8000c101508 */
[----:B------:R1:W-:Y:S04]  /*8c30*/  @!P0 STG.E.U16 desc[UR8][R26.64+0x50], R32 ;  /* 0x000050201a008986 */ /* 0x0003e8000c101508 */
[----:B------:R1:W2:Y:S04]  /*8c40*/  SHFL.BFLY PT, R30, R47, 0x1, 0x101f ;  /* 0x0c301f002f1e7f89 */ /* 0x0002a800000e0000 */
[----:B------:R1:W-:Y:S01]  /*8c50*/  @!P0 STG.E.U16 desc[UR8][R28.64+0x50], R33 ;  /* 0x000050211c008986 */ /* 0x0003e2000c101508 */
[----:B0-----:R-:W-:-:S07]  /*8c60*/  FADD.FTZ R34, R45, R34 ;  /* 0x000000222d227221 */ /* 0x001fce0000010000 */
.L_x_862:
[----:B-12---:R-:W-:Y:S01]  /*8c70*/  FADD.FTZ R31, R47, R30 ;  /* 0x0000001e2f1f7221 */ /* 0x006fe20000010000 */
[----:B------:R-:W-:-:S04]  /*8c80*/  @!P0 F2FP.BF16.F32.PACK_AB R30, RZ, R34 ;  /* 0x00000022ff1e823e */ /* 0x000fc800000010ff */
[----:B------:R-:W-:Y:S01]  /*8c90*/  @!P0 F2FP.BF16.F32.PACK_AB R31, RZ, R31 ;  /* 0x0000001fff1f823e */ /* 0x000fe200000010ff */
[----:B------:R4:W-:Y:S04]  /*8ca0*/  @!P0 STG.E.U16 desc[UR8][R26.64+0x78], R30 ;  /* 0x0000781e1a008986 */ /* 0x0009e8000c101508 */
[----:B------:R4:W-:Y:S02]  /*8cb0*/  @!P0 STG.E.U16 desc[UR8][R28.64+0x78], R31 ;  /* 0x0000781f1c008986 */ /* 0x0009e4000c101508 */
.L_x_792:
[----:B------:R-:W-:Y:S05]  /*8cc0*/  WARPSYNC.ALL ;  /* 0x0000000000007948 */ /* 0x000fea0003800000 */
[----:B------:R-:W-:Y:S01]  /*8cd0*/  IADD3 R23, R23, 0x240, RZ ;  /* 0x0000024017177810 */ /* 0x000fe20007ffe0ff */
[----:B------:R-:W-:Y:S03]  /*8ce0*/  BAR.SYNC.DEFER_BLOCKING 0x0 ;  /* 0x0000000000007b1d */ /* 0x000fe60000010000 */
[----:B------:R-:W-:-:S13]  /*8cf0*/  ISETP.GE.AND P0, PT, R23, R2, PT ;  /* 0x000000021700720c */ /* 0x000fda0003f06270 */
[----:B------:R-:W-:Y:S05]  /*8d00*/  @!P0 BRA `(.L_x_799) ;  /* 0xffffffe000fc8947 */ /* 0x000fea000383ffff */
[----:B------:R-:W-:Y:S05]  /*8d10*/  EXIT ;  /* 0x000000000000794d */ /* 0x000fea0003800000 */
.L_x_795:
[----:B------:R-:W-:Y:S01]  /*8d20*/  HFMA2.MMA R53, -RZ, RZ, 0, 4.76837158203125e-07 ;  /* 0x00000008ff357435 */ /* 0x000fe200000001ff */
[----:B-1----:R-:W-:Y:S02]  /*8d30*/  MOV R54, R26 ;  /* 0x0000001a00367202 */ /* 0x002fe40000000f00 */
[----:B------:R-:W-:Y:S02]  /*8d40*/  MOV R56, 0x101f ;  /* 0x0000101f00387802 */ /* 0x000fe40000000f00 */
[----:B------:R-:W-:-:S07]  /*8d50*/  MOV R51, 0xffff ;  /* 0x0000ffff00337802 */ /* 0x000fce0000000f00 */
[----:B0-2--5:R-:W-:Y:S05]  /*8d60*/  WARPSYNC.COLLECTIVE R51, `(.L_x_800) ;  /* 0x0000000033087348 */ /* 0x025fea0003c00000 */
[----:B------:R1:W3:Y:S02]  /*8d70*/  SHFL.BFLY P2, R52, R54, R53, R56 ;  /* 0x0c00003536347389 */ /* 0x0002e40000040038 */
[----:B0123-5:R-:W-:Y:S01]  /*8d80*/  ENDCOLLECTIVE ;  /* 0x000000000000791b */ /* 0x02ffe20003800000 */
.L_x_800:
[----:B------:R-:W-:Y:S02]  /*8d90*/  MOV R54, R27 ;  /* 0x0000001b00367202 */ /* 0x000fe40000000f00 */
[----:B------:R-:W-:-:S07]  /*8da0*/  MOV R29, R52 ;  /* 0x00000034001d7202 */ /* 0x000fce0000000f00 */
[----:B------:R-:W-:Y:S05]  /*8db0*/  WARPSYNC.COLLECTIVE R51, `(.L_x_801) ;  /* 0x0000000033087348 */ /* 0x000fea0003c00000 */
[----:B------:R0:W1:Y:S02]  /*8dc0*/  SHFL.BFLY P2, R52, R54, R53, R56 ;  /* 0x0c00003536347389 */ /* 0x0000640000040038 */
[----:B01----:R-:W-:Y:S01]  /*8dd0*/  ENDCOLLECTIVE ;  /* 0x000000000000791b */ /* 0x003fe20003800000 */
.L_x_801:
[----:B------:R-:W-:Y:S01]  /*8de0*/  FADD.FTZ R29, R29, R26 ;  /* 0x0000001a1d1d7221 */ /* 0x000fe20000010000 */
[----:B------:R-:W-:-:S04]  /*8df0*/  HFMA2.MMA R53, -RZ, RZ, 0, 2.384185791015625e-07 ;  /* 0x00000004ff357435 */ /* 0x000fc800000001ff */
[----:B------:R-:W-:Y:S02]  /*8e00*/  MOV R54, R29 ;  /* 0x0000001d00367202 */ /* 0x000fe40000000f00 */
[----:B------:R-:W-:-:S07]  /*8e10*/  MOV R28, R52 ;  /* 0x00000034001c7202 */ /* 0x000fce0000000f00 */
[----:B------:R-:W-:Y:S05]  /*8e20*/  WARPSYNC.COLLECTIVE R51, `(.L_x_802) ;  /* 0x0000000033087348 */ /* 0x000fea0003c00000 */
[----:B------:R0:W1:Y:S02]  /*8e30*/  SHFL.BFLY P2, R52, R54, R53, R56 ;  /* 0x0c00003536347389 */ /* 0x0000640000040038 */
[----:B01----:R-:W-:Y:S01]  /*8e40*/  ENDCOLLECTIVE ;  /* 0x000000000000791b */ /* 0x003fe20003800000 */
.L_x_802:
[----:B------:R-:W-:-:S05]  /*8e50*/  FADD.FTZ R28, R28, R27 ;  /* 0x0000001b1c1c7221 */ /* 0x000fca0000010000 */
[----:B------:R-:W-:Y:S02]  /*8e60*/  MOV R54, R28 ;  /* 0x0000001c00367202 */ /* 0x000fe40000000f00 */
[----:B------:R-:W-:-:S07]  /*8e70*/  MOV R30, R52 ;  /* 0x00000034001e7202 */ /* 0x000fce0000000f00 */
[----:B------:R-:W-:Y:S05]  /*8e80*/  WARPSYNC.COLLECTIVE R51, `(.L_x_803) ;  /* 0x0000000033087348 */ /* 0x000fea0003c00000 */
[----:B------:R0:W1:Y:S02]  /*8e90*/  SHFL.BFLY P2, R52, R54, R53, R56 ;  /* 0x0c00003536347389 */ /* 0x0000640000040038 */
[----:B01----:R-:W-:Y:S01]  /*8ea0*/  ENDCOLLECTIVE ;  /* 0x000000000000791b */ /* 0x003fe20003800000 */
.L_x_803:
[----:B------:R-:W-:Y:S01]  /*8eb0*/  FADD.FTZ R30, R29, R30 ;  /* 0x0000001e1d1e7221 */ /* 0x000fe20000010000 */
[----:B------:R-:W-:-:S04]  /*8ec0*/  HFMA2.MMA R53, -RZ, RZ, 0, 1.1920928955078125e-07 ;  /* 0x00000002ff357435 */ /* 0x000fc800000001ff */
[----:B------:R-:W-:Y:S02]  /*8ed0*/  MOV R54, R30 ;  /* 0x0000001e00367202 */ /* 0x000fe40000000f00 */
[----:B------:R-:W-:-:S07]  /*8ee0*/  MOV R31, R52 ;  /* 0x00000034001f7202 */ /* 0x000fce0000000f00 */
[----:B------:R-:W-:Y:S05]  /*8ef0*/  WARPSYNC.COLLECTIVE R51, `(.L_x_804) ;  /* 0x0000000033087348 */ /* 0x000fea0003c00000 */
[----:B------:R0:W1:Y:S02]  /*8f00*/  SHFL.BFLY P2, R52, R54, R53, R56 ;  /* 0x0c00003536347389 */ /* 0x0000640000040038 */
[----:B01----:R-:W-:Y:S01]  /*8f10*/  ENDCOLLECTIVE ;  /* 0x000000000000791b */ /* 0x003fe20003800000 */
.L_x_804:
[----:B------:R-:W-:-:S05]  /*8f20*/  FADD.FTZ R31, R28, R31 ;  /* 0x0000001f1c1f7221 */ /* 0x000fca0000010000 */
[----:B------:R-:W-:Y:S02]  /*8f30*/  MOV R54, R31 ;  /* 0x0000001f00367202 */ /* 0x000fe40000000f00 */
[----:B------:R-:W-:-:S07]  /*8f40*/  MOV R33, R52 ;  /* 0x0000003400217202 */ /* 0x000fce0000000f00 */
[----:B------:R-:W-:Y:S05]  /*8f50*/  WARPSYNC.COLLECTIVE R51, `(.L_x_805) ;  /* 0x0000000033087348 */ /* 0x000fea0003c00000 */
[----:B------:R0:W1:Y:S02]  /*8f60*/  SHFL.BFLY P2, R52, R54, R53, R56 ;  /* 0x0c00003536347389 */ /* 0x0000640000040038 */
[----:B01----:R-:W-:Y:S01]  /*8f70*/  ENDCOLLECTIVE ;  /* 0x000000000000791b */ /* 0x003fe20003800000 */
.L_x_805:
[----:B------:R-:W-:Y:S01]  /*8f80*/  FADD.FTZ R33, R30, R33 ;  /* 0x000000211e217221 */ /* 0x000fe20000010000 */
[----:B------:R-:W-:-:S04]  /*8f90*/  HFMA2.MMA R53, -RZ, RZ, 0, 5.9604644775390625e-08 ;  /* 0x00000001ff357435 */ /* 0x000fc800000001ff */
[----:B------:R-:W-:Y:S02]  /*8fa0*/  MOV R54, R33 ;  /* 0x0000002100367202 */ /* 0x000fe40000000f00 */
[----:B------:R-:W-:-:S07]  /*8fb0*/  MOV R26, R52 ;  /* 0x00000034001a7202 */ /* 0x000fce0000000f00 */
[----:B------:R-:W-:Y:S05]  /*8fc0*/  WARPSYNC.COLLECTIVE R51, `(.L_x_806) ;  /* 0x0000000033087348 */ /* 0x000fea0003c00000 */
[----:B------:R0:W1:Y:S02]  /*8fd0*/  SHFL.BFLY P2, R52, R54, R53, R56 ;  /* 0x0c00003536347389 */ /* 0x0000640000040038 */
[----:B01----:R-:W-:Y:S01]  /*8fe0*/  ENDCOLLECTIVE ;  /* 0x000000000000791b */ /* 0x003fe20003800000 */
.L_x_806:
[----:B------:R-:W-:-:S05]  /*8ff0*/  FADD.FTZ R32, R31, R26 ;  /* 0x0000001a1f207221 */ /* 0x000fca0000010000 */
[----:B------:R-:W-:Y:S02]  /*9000*/  MOV R54, R32 ;  /* 0x0000002000367202 */ /* 0x000fe40000000f00 */
[----:B------:R-:W-:-:S07]  /*9010*/  MOV R34, R52 ;  /* 0x0000003400227202 */ /* 0x000fce0000000f00 */
[----:B------:R-:W-:Y:S05]  /*9020*/  WARPSYNC.COLLECTIVE R51, `(.L_x_807) ;  /* 0x0000000033087348 */ /* 0x000fea0003c00000 */
[----:B------:R0:W1:Y:S02]  /*9030*/  SHFL.BFLY P2, R52, R54, R53, R56 ;  /* 0x0c00003536347389 */ /* 0x0000640000040038 */
[----:B01----:R-:W-:Y:S01]  /*9040*/  ENDCOLLECTIVE ;  /* 0x000000000000791b */ /* 0x003fe20003800000 */
.L_x_807:
[----:B------:R-:W-:Y:S01]  /*9050*/  FADD.FTZ R34, R33, R34 ;  /* 0x0000002221227221 */ /* 0x000fe20000010000 */
[----:B------:R-:W-:Y:S01]  /*9060*/  MOV R35, R52 ;  /* 0x0000003400237202 */ /* 0x000fe20000000f00 */
[----:B------:R-:W-:Y:S06]  /*9070*/  BRA `(.L_x_808) ;  /* 0xffffffec00547947 */ /* 0x000fec000383ffff */
.L_x_796:
[----:B------:R-:W-:Y:S01]  /*9080*/  HFMA2.MMA R53, -RZ, RZ, 0, 4.76837158203125e-07 ;  /* 0x00000008ff357435 */ /* 0x000fe200000001ff */
[----:B------:R-:W-:Y:S01]  /*9090*/  BSSY B1, `(.L_x_809) ;  /* 0x0000007000017945 */ /* 0x000fe20003800000 */
[----:B--2---:R-:W-:Y:S02]  /*90a0*/  MOV R54, R30 ;  /* 0x0000001e00367202 */ /* 0x004fe40000000f00 */
[----:B------:R-:W-:Y:S02]  /*90b0*/  MOV R56, 0x101f ;  /* 0x0000101f00387802 */ /* 0x000fe40000000f00 */
[----:B------:R-:W-:-:S07]  /*90c0*/  MOV R51, 0xffff ;  /* 0x0000ffff00337802 */ /* 0x000fce0000000f00 */
[----:B01-3-5:R-:W-:Y:S05]  /*90d0*/  WARPSYNC.COLLECTIVE R51, `(.L_x_810) ;  /* 0x0000000033087348 */ /* 0x02bfea0003c00000 */
[----:B------:R2:W4:Y:S02]  /*90e0*/  SHFL.BFLY P2, R52, R54, R53, R56 ;  /* 0x0c00003536347389 */ /* 0x0005240000040038 */
[----:B012345:R-:W-:Y:S01]  /*90f0*/  ENDCOLLECTIVE ;  /* 0x000000000000791b */ /* 0x03ffe20003800000 */
.L_x_810:
[----:B------:R-:W-:Y:S05]  /*9100*/  BSYNC B1 ;  /* 0x0000000000017941 */ /* 0x000fea0003800000 */
.L_x_809:
        /* <DEDUP_REMOVED lines=8> */
.L_x_811:
[----:B------:R-:W-:Y:S01]  /*9190*/  FADD.FTZ R33, R33, R30 ;  /* 0x0000001e21217221 */ /* 0x000fe20000010000 */
[----:B------:R-:W-:-:S04]  /*91a0*/  HFMA2.MMA R53, -RZ, RZ, 0, 2.384185791015625e-07 ;  /* 0x00000004ff357435 */ /* 0x000fc800000001ff */
[----:B------:R-:W-:Y:S02]  /*91b0*/  MOV R54, R33 ;  /* 0x0000002100367202 */ /* 0x000fe40000000f00 */
[----:B------:R-:W-:-:S07]  /*91c0*/  MOV R32, R52 ;  /* 0x0000003400207202 */ /* 0x000fce0000000f00 */
[----:B------:R-:W-:Y:S05]  /*91d0*/  WARPSYNC.COLLECTIVE R51, `(.L_x_812) ;  /* 0x0000000033087348 */ /* 0x000fea0003c00000 */
[----:B------:R0:W1:Y:S02]  /*91e0*/  SHFL.BFLY P2, R52, R54, R53, R56 ;  /* 0x0c00003536347389 */ /* 0x0000640000040038 */
[----:B01----:R-:W-:Y:S01]  /*91f0*/  ENDCOLLECTIVE ;  /* 0x000000000000791b */ /* 0x003fe20003800000 */
.L_x_812:
[----:B------:R-:W-:-:S05]  /*9200*/  FADD.FTZ R32, R32, R31 ;  /* 0x0000001f20207221 */ /* 0x000fca0000010000 */
[----:B------:R-:W-:Y:S02]  /*9210*/  MOV R54, R32 ;  /* 0x0000002000367202 */ /* 0x000fe40000000f00 */
[----:B------:R-:W-:-:S07]  /*9220*/  MOV R34, R52 ;  /* 0x0000003400227202 */ /* 0x000fce0000000f00 */
[----:B------:R-:W-:Y:S05]  /*9230*/  WARPSYNC.COLLECTIVE R51, `(.L_x_813) ;  /* 0x0000000033087348 */ /* 0x000fea0003c00000 */
[----:B------:R0:W1:Y:S02]  /*9240*/  SHFL.BFLY P2, R52, R54, R53, R56 ;  /* 0x0c00003536347389 */ /* 0x0000640000040038 */
[----:B01----:R-:W-:Y:S01]  /*9250*/  ENDCOLLECTIVE ;  /* 0x000000000000791b */ /* 0x003fe20003800000 */
.L_x_813:
[----:B------:R-:W-:Y:S01]  /*9260*/  FADD.FTZ R34, R33, R34 ;  /* 0x0000002221227221 */ /* 0x000fe20000010000 */
[----:B------:R-:W-:-:S04]  /*9270*/  HFMA2.MMA R53, -RZ, RZ, 0, 1.1920928955078125e-07 ;  /* 0x00000002ff357435 */ /* 0x000fc800000001ff */
[----:B------:R-:W-:Y:S02]  /*9280*/  MOV R54, R34 ;  /* 0x0000002200367202 */ /* 0x000fe40000000f00 */
[----:B------:R-:W-:-:S07]  /*9290*/  MOV R35, R52 ;  /* 0x0000003400237202 */ /* 0x000fce0000000f00 */
[----:B------:R-:W-:Y:S05]  /*92a0*/  WARPSYNC.COLLECTIVE R51, `(.L_x_814) ;  /* 0x0000000033087348 */ /* 0x000fea0003c00000 */
[----:B------:R0:W1:Y:S02]  /*92b0*/  SHFL.BFLY P2, R52, R54, R53, R56 ;  /* 0x0c00003536347389 */ /* 0x0000640000040038 */
[----:B01----:R-:W-:Y:S01]  /*92c0*/  ENDCOLLECTIVE ;  /* 0x000000000000791b */ /* 0x003fe20003800000 */
.L_x_814:
[----:B------:R-:W-:-:S05]  /*92d0*/  FADD.FTZ R35, R32, R35 ;  /* 0x0000002320237221 */ /* 0x000fca0000010000 */
[----:B------:R-:W-:Y:S02]  /*92e0*/  MOV R54, R35 ;  /* 0x0000002300367202 */ /* 0x000fe40000000f00 */
[----:B------:R-:W-:-:S07]  /*92f0*/  MOV R37, R52 ;  /* 0x0000003400257202 */ /* 0x000fce0000000f00 */
[----:B------:R-:W-:Y:S05]  /*9300*/  WARPSYNC.COLLECTIVE R51, `(.L_x_815) ;  /* 0x0000000033087348 */ /* 0x000fea0003c00000 */
[----:B------:R0:W1:Y:S02]  /*9310*/  SHFL.BFLY P2, R52, R54, R53, R56 ;  /* 0x0c00003536347389 */ /* 0x0000640000040038 */
[----:B01----:R-:W-:Y:S01]  /*9320*/  ENDCOLLECTIVE ;  /* 0x000000000000791b */ /* 0x003fe20003800000 */
.L_x_815:
[----:B------:R-:W-:Y:S01]  /*9330*/  FADD.FTZ R37, R34, R37 ;  /* 0x0000002522257221 */ /* 0x000fe20000010000 */
[----:B------:R-:W-:-:S04]  /*9340*/  HFMA2.MMA R53, -RZ, RZ, 0, 5.9604644775390625e-08 ;  /* 0x00000001ff357435 */ /* 0x000fc800000001ff */
[----:B------:R-:W-:Y:S02]  /*9350*/  MOV R54, R37 ;  /* 0x0000002500367202 */ /* 0x000fe40000000f00 */
[----:B------:R-:W-:-:S07]  /*9360*/  MOV R30, R52 ;  /* 0x00000034001e7202 */ /* 0x000fce0000000f00 */
[----:B------:R-:W-:Y:S05]  /*9370*/  WARPSYNC.COLLECTIVE R51, `(.L_x_816) ;  /* 0x0000000033087348 */ /* 0x000fea0003c00000 */
[----:B------:R0:W1:Y:S02]  /*9380*/  SHFL.BFLY P2, R52, R54, R53, R56 ;  /* 0x0c00003536347389 */ /* 0x0000640000040038 */
[----:B01----:R-:W-:Y:S01]  /*9390*/  ENDCOLLECTIVE ;  /* 0x000000000000791b */ /* 0x003fe20003800000 */
.L_x_816:
[----:B------:R-:W-:-:S05]  /*93a0*/  FADD.FTZ R30, R35, R30 ;  /* 0x0000001e231e7221 */ /* 0x000fca0000010000 */
[----:B------:R-:W-:Y:S02]  /*93b0*/  MOV R54, R30 ;  /* 0x0000001e00367202 */ /* 0x000fe40000000f00 */
[----:B------:R-:W-:-:S07]  /*93c0*/  MOV R36, R52 ;  /* 0x0000003400247202 */ /* 0x000fce0000000f00 */
[----:B------:R-:W-:Y:S05]  /*93d0*/  WARPSYNC.COLLECTIVE R51, `(.L_x_817) ;  /* 0x0000000033087348 */ /* 0x000fea0003c00000 */
[----:B------:R0:W1:Y:S02]  /*93e0*/  SHFL.BFLY P2, R52, R54, R53, R56 ;  /* 0x0c00003536347389 */ /* 0x0000640000040038 */
[----:B01----:R-:W-:Y:S01]  /*93f0*/  ENDCOLLECTIVE ;  /* 0x000000000000791b */ /* 0x003fe20003800000 */
.L_x_817:
[----:B------:R-:W-:Y:S01]  /*9400*/  FADD.FTZ R36, R37, R36 ;  /* 0x0000002425247221 */ /* 0x000fe20000010000 */
[----:B------:R-:W-:Y:S01]  /*9410*/  MOV R31, R52 ;  /* 0x00000034001f7202 */ /* 0x000fe20000000f00 */
[----:B------:R-:W-:Y:S06]  /*9420*/  BRA `(.L_x_818) ;  /* 0xffffffec00147947 */ /* 0x000fec000383ffff */
.L_x_797:
[----:B------:R-:W-:Y:S01]  /*9430*/  HFMA2.MMA R53, -RZ, RZ, 0, 4.76837158203125e-07 ;  /* 0x00000008ff357435 */ /* 0x000fe200000001ff */
[----:B------:R-:W-:Y:S01]  /*9440*/  BSSY B1, `(.L_x_819) ;  /* 0x0000007000017945 */ /* 0x000fe20003800000 */
[----:B---3--:R-:W-:Y:S02]  /*9450*/  MOV R54, R30 ;  /* 0x0000001e00367202 */ /* 0x008fe40000000f00 */
[----:B------:R-:W-:Y:S02]  /*9460*/  MOV R56, 0x101f ;  /* 0x0000101f00387802 */ /* 0x000fe40000000f00 */
[----:B------:R-:W-:-:S07]  /*9470*/  MOV R51, 0xffff ;  /* 0x0000ffff00337802 */ /* 0x000fce0000000f00 */
[----:B012-45:R-:W-:Y:S05]  /*9480*/  WARPSYNC.COLLECTIVE R51, `(.L_x_820) ;  /* 0x0000000033087348 */ /* 0x037fea0003c00000 */
[----:B------:R3:W0:Y:S02]  /*9490*/  SHFL.BFLY P2, R52, R54, R53, R56 ;  /* 0x0c00003536347389 */ /* 0x0006240000040038 */
[----:B012345:R-:W-:Y:S01]  /*94a0*/  ENDCOLLECTIVE ;  /* 0x000000000000791b */ /* 0x03ffe20003800000 */
.L_x_820:
[----:B------:R-:W-:Y:S05]  /*94b0*/  BSYNC B1 ;  /* 0x0000000000017941 */ /* 0x000fea0003800000 */
.L_x_819:
        /* <DEDUP_REMOVED lines=8> */
.L_x_821:
[----:B------:R-:W-:Y:S01]  /*9540*/  FADD.FTZ R33, R33, R30 ;  /* 0x0000001e21217221 */ /* 0x000fe20000010000 */
[----:B------:R-:W-:-:S04]  /*9550*/  HFMA2.MMA R53, -RZ, RZ, 0, 2.384185791015625e-07 ;  /* 0x00000004ff357435 */ /* 0x000fc800000001ff */
[----:B------:R-:W-:Y:S02]  /*9560*/  MOV R54, R33 ;  /* 0x0000002100367202 */ /* 0x000fe40000000f00 */
[----:B------:R-:W-:-:S07]  /*9570*/  MOV R32, R52 ;  /* 0x0000003400207202 */ /* 0x000fce0000000f00 */
[----:B------:R-:W-:Y:S05]  /*9580*/  WARPSYNC.COLLECTIVE R51, `(.L_x_822) ;  /* 0x0000000033087348 */ /* 0x000fea0003c00000 */
[----:B------:R0:W1:Y:S02]  /*9590*/  SHFL.BFLY P2, R52, R54, R53, R56 ;  /* 0x0c00003536347389 */ /* 0x0000640000040038 */
[----:B01----:R-:W-:Y:S01]  /*95a0*/  ENDCOLLECTIVE ;  /* 0x000000000000791b */ /* 0x003fe20003800000 */
.L_x_822:
[----:B------:R-:W-:-:S05]  /*95b0*/  FADD.FTZ R32, R32, R31 ;  /* 0x0000001f20207221 */ /* 0x000fca0000010000 */
[----:B------:R-:W-:Y:S02]  /*95c0*/  MOV R54, R32 ;  /* 0x0000002000367202 */ /* 0x000fe40000000f00 */
[----:B------:R-:W-:-:S07]  /*95d0*/  MOV R34, R52 ;  /* 0x0000003400227202 */ /* 0x000fce0000000f00 */
[----:B------:R-:W-:Y:S05]  /*95e0*/  WARPSYNC.COLLECTIVE R51, `(.L_x_823) ;  /* 0x0000000033087348 */ /* 0x000fea0003c00000 */
[----:B------:R0:W1:Y:S02]  /*95f0*/  SHFL.BFLY P2, R52, R54, R53, R56 ;  /* 0x0c00003536347389 */ /* 0x0000640000040038 */
[----:B01----:R-:W-:Y:S01]  /*9600*/  ENDCOLLECTIVE ;  /* 0x000000000000791b */ /* 0x003fe20003800000 */
.L_x_823:
[----:B------:R-:W-:Y:S01]  /*9610*/  FADD.FTZ R34, R33, R34 ;  /* 0x0000002221227221 */ /* 0x000fe20000010000 */
[----:B------:R-:W-:-:S04]  /*9620*/  HFMA2.MMA R53, -RZ, RZ, 0, 1.1920928955078125e-07 ;  /* 0x00000002ff357435 */ /* 0x000fc800000001ff */
[----:B------:R-:W-:Y:S02]  /*9630*/  MOV R54, R34 ;  /* 0x0000002200367202 */ /* 0x000fe40000000f00 */
[----:B------:R-:W-:-:S07]  /*9640*/  MOV R35, R52 ;  /* 0x0000003400237202 */ /* 0x000fce0000000f00 */
[----:B------:R-:W-:Y:S05]  /*9650*/  WARPSYNC.COLLECTIVE R51, `(.L_x_824) ;  /* 0x0000000033087348 */ /* 0x000fea0003c00000 */
[----:B------:R0:W1:Y:S02]  /*9660*/  SHFL.BFLY P2, R52, R54, R53, R56 ;  /* 0x0c00003536347389 */ /* 0x0000640000040038 */
[----:B01----:R-:W-:Y:S01]  /*9670*/  ENDCOLLECTIVE ;  /* 0x000000000000791b */ /* 0x003fe20003800000 */
.L_x_824:
[----:B------:R-:W-:-:S05]  /*9680*/  FADD.FTZ R35, R32, R35 ;  /* 0x0000002320237221 */ /* 0x000fca0000010000 */
[----:B------:R-:W-:Y:S02]  /*9690*/  MOV R54, R35 ;  /* 0x0000002300367202 */ /* 0x000fe40000000f00 */
[----:B------:R-:W-:-:S07]  /*96a0*/  MOV R37, R52 ;  /* 0x0000003400257202 */ /* 0x000fce0000000f00 */
[----:B------:R-:W-:Y:S05]  /*96b0*/  WARPSYNC.COLLECTIVE R51, `(.L_x_825) ;  /* 0x0000000033087348 */ /* 0x000fea0003c00000 */
[----:B------:R0:W1:Y:S02]  /*96c0*/  SHFL.BFLY P2, R52, R54, R53, R56 ;  /* 0x0c00003536347389 */ /* 0x0000640000040038 */
[----:B01----:R-:W-:Y:S01]  /*96d0*/  ENDCOLLECTIVE ;  /* 0x000000000000791b */ /* 0x003fe20003800000 */
.L_x_825:
[----:B------:R-:W-:Y:S01]  /*96e0*/  FADD.FTZ R37, R34, R37 ;  /* 0x0000002522257221 */ /* 0x000fe20000010000 */
[----:B------:R-:W-:-:S04]  /*96f0*/  HFMA2.MMA R53, -RZ, RZ, 0, 5.9604644775390625e-08 ;  /* 0x00000001ff357435 */ /* 0x000fc800000001ff */
[----:B------:R-:W-:Y:S02]  /*9700*/  MOV R54, R37 ;  /* 0x0000002500367202 */ /* 0x000fe40000000f00 */
[----:B------:R-:W-:-:S07]  /*9710*/  MOV R30, R52 ;  /* 0x00000034001e7202 */ /* 0x000fce0000000f00 */
[----:B------:R-:W-:Y:S05]  /*9720*/  WARPSYNC.COLLECTIVE R51, `(.L_x_826) ;  /* 0x0000000033087348 */ /* 0x000fea0003c00000 */
[----:B------:R0:W1:Y:S02]  /*9730*/  SHFL.BFLY P2, R52, R54, R53, R56 ;  /* 0x0c00003536347389 */ /* 0x0000640000040038 */
[----:B01----:R-:W-:Y:S01]  /*9740*/  ENDCOLLECTIVE ;  /* 0x000000000000791b */ /* 0x003fe20003800000 */
.L_x_826:
[----:B------:R-:W-:-:S05]  /*9750*/  FADD.FTZ R30, R35, R30 ;  /* 0x0000001e231e7221 */ /* 0x000fca0000010000 */
[----:B------:R-:W-:Y:S02]  /*9760*/  MOV R54, R30 ;  /* 0x0000001e00367202 */ /* 0x000fe40000000f00 */
[----:B------:R-:W-:-:S07]  /*9770*/  MOV R36, R52 ;  /* 0x0000003400247202 */ /* 0x000fce0000000f00 */
[----:B------:R-:W-:Y:S05]  /*9780*/  WARPSYNC.COLLECTIVE R51, `(.L_x_827) ;  /* 0x0000000033087348 */ /* 0x000fea0003c00000 */
[----:B------:R0:W1:Y:S02]  /*9790*/  SHFL.BFLY P2, R52, R54, R53, R56 ;  /* 0x0c00003536347389 */ /* 0x0000640000040038 */
[----:B01----:R-:W-:Y:S01]  /*97a0*/  ENDCOLLECTIVE ;  /* 0x000000000000791b */ /* 0x003fe20003800000 */
.L_x_827:
[----:B------:R-:W-:Y:S01]  /*97b0*/  FADD.FTZ R36, R37, R36 ;  /* 0x0000002425247221 */ /* 0x000fe20000010000 */
[----:B------:R-:W-:Y:S01]  /*97c0*/  MOV R31, R52 ;  /* 0x00000034001f7202 */ /* 0x000fe20000000f00 */
[----:B------:R-:W-:Y:S06]  /*97d0*/  BRA `(.L_x_828) ;  /* 0xffffffe800bc7947 */ /* 0x000fec000383ffff */
.L_x_798:
        /* <DEDUP_REMOVED lines=8> */
.L_x_830:
[----:B------:R-:W-:Y:S05]  /*9860*/  BSYNC B0 ;  /* 0x0000000000007941 */ /* 0x000fea0003800000 */
.L_x_829:
[----:B------:R-:W-:Y:S01]  /*9870*/  HFMA2.MMA R53, -RZ, RZ, 0, 4.76837158203125e-07 ;  /* 0x00000008ff357435 */ /* 0x000fe200000001ff */
[----:B------:R-:W-:Y:S01]  /*9880*/  MOV R54, R27 ;  /* 0x0000001b00367202 */ /* 0x000fe20000000f00 */
[----:B------:R-:W-:Y:S01]  /*9890*/  HFMA2.MMA R35, -RZ, RZ, 0, 0 ;  /* 0x00000000ff237435 */ /* 0x000fe200000001ff */
[----:B------:R-:W-:Y:S01]  /*98a0*/  MOV R56, 0x101f ;  /* 0x0000101f00387802 */ /* 0x000fe20000000f00 */
[----:B------:R-:W-:Y:S01]  /*98b0*/  HFMA2.MMA R41, -RZ, RZ, 0, 0 ;  /* 0x00000000ff297435 */ /* 0x000fe200000001ff */
[----:B------:R-:W-:Y:S01]  /*98c0*/  MOV R51, 0xffff ;  /* 0x0000ffff00337802 */ /* 0x000fe20000000f00 */
[----:B------:R-:W-:Y:S01]  /*98d0*/  HFMA2.MMA R47, -RZ, RZ, 0, 0 ;  /* 0x00000000ff2f7435 */ /* 0x000fe200000001ff */
[----:B------:R-:W-:Y:S02]  /*98e0*/  MOV R29, R52 ;  /* 0x00000034001d7202 */ /* 0x000fe40000000f00 */
[----:B------:R-:W-:-:S08]  /*98f0*/  @!P0 IADD3 R32, R30, 0x14, RZ ;  /* 0x000000141e208810 */ /* 0x000fd00007ffe0ff */
[----:B------:R-:W-:Y:S05]  /*9900*/  WARPSYNC.COLLECTIVE R51, `(.L_x_831) ;  /* 0x0000000033087348 */ /* 0x000fea0003c00000 */
[----:B------:R0:W1:Y:S02]  /*9910*/  SHFL.BFLY P2, R52, R54, R53, R56 ;  /* 0x0c00003536347389 */ /* 0x0000640000040038 */
[----:B01----:R-:W-:Y:S01]  /*9920*/  ENDCOLLECTIVE ;  /* 0x000000000000791b */ /* 0x003fe20003800000 */
.L_x_831:
[----:B------:R-:W-:Y:S01]  /*9930*/  @!P0 LEA R31, R40, UR6, 0x7 ;  /* 0x00000006281f8c11 */ /* 0x000fe2000f8e38ff */
[----:B------:R-:W-:Y:S01]  /*9940*/  FADD.FTZ R29, R29, R26 ;  /* 0x0000001a1d1d7221 */ /* 0x000fe20000010000 */
[----:B------:R-:W-:Y:S02]  /*9950*/  @!P0 LOP3.LUT R32, R32, R11, RZ, 0x3c, !PT ;  /* 0x0000000b20208212 */ /* 0x000fe400078e3cff */
[----:B------:R-:W-:Y:S02]  /*9960*/  MOV R36, RZ ;  /* 0x000000ff00247202 */ /* 0x000fe40000000f00 */
[----:B------:R-:W-:Y:S02]  /*9970*/  @!P0 LEA R32, R32, R31, 0x2 ;  /* 0x0000001f20208211 */ /* 0x000fe400078e10ff */
[----:B------:R-:W-:Y:S02]  /*9980*/  MOV R43, RZ ;  /* 0x000000ff002b7202 */ /* 0x000fe40000000f00 */
[----:B------:R-:W-:Y:S01]  /*9990*/  @!P0 IADD3 R48, R30, 0x3c, RZ ;  /* 0x0000003c1e308810 */ /* 0x000fe20007ffe0ff */
[----:B------:R0:W1:Y:S01]  /*99a0*/  @!P0 LDS R34, [R32+0x500] ;  /* 0x0005000020228984 */ /* 0x0000620000000800 */
[----:B------:R-:W-:Y:S01]  /*99b0*/  @!P0 LEA R45, R40, UR6, 0x7 ;  /* 0x00000006282d8c11 */ /* 0x000fe2000f8e38ff */
[----:B------:R-:W-:Y:S01]  /*99c0*/  HFMA2.MMA R53, -RZ, RZ, 0, 2.384185791015625e-07 ;  /* 0x00000004ff357435 */ /* 0x000fe200000001ff */
[----:B------:R-:W-:Y:S01]  /*99d0*/  MOV R54, R29 ;  /* 0x0000001d00367202 */ /* 0x000fe20000000f00 */
[----:B------:R0:W2:Y:S01]  /*99e0*/  @!P0 LDS R33, [R32] ;  /* 0x0000000020218984 */ /* 0x0000a20000000800 */
[----:B------:R-:W-:-:S04]  /*99f0*/  @!P0 LOP3.LUT R48, R48, R11, RZ, 0x3c, !PT ;  /* 0x0000000b30308212 */ /* 0x000fc800078e3cff */
[----:B------:R-:W-:Y:S01]  /*9a00*/  @!P0 LEA R48, R48, R45, 0x2 ;  /* 0x0000002d30308211 */ /* 0x000fe200078e10ff */
[----:B------:R-:W-:Y:S01]  /*9a10*/  HFMA2.MMA R45, -RZ, RZ, 0, 0 ;  /* 0x00000000ff2d7435 */ /* 0x000fe200000001ff */
[----:B------:R-:W-:-:S10]  /*9a20*/  MOV R28, R52 ;  /* 0x00000034001c7202 */ /* 0x000fd40000000f00 */
[----:B012---:R-:W-:Y:S05]  /*9a30*/  WARPSYNC.COLLECTIVE R51, `(.L_x_832) ;  /* 0x0000000033087348 */ /* 0x007fea0003c00000 */
[----:B------:R3:W4:Y:S02]  /*9a40*/  SHFL.BFLY P2, R52, R54, R53, R56 ;  /* 0x0c00003536347389 */ /* 0x0007240000040038 */
[----:B01234-:R-:W-:Y:S01]  /*9a50*/  ENDCOLLECTIVE ;  /* 0x000000000000791b */ /* 0x01ffe20003800000 */
.L_x_832:
[----:B------:R-:W-:Y:S01]  /*9a60*/  FADD.FTZ R28, R28, R27 ;  /* 0x0000001b1c1c7221 */ /* 0x000fe20000010000 */
[----:B------:R0:W1:Y:S04]  /*9a70*/  @!P0 LDS R49, [R48] ;  /* 0x0000000030318984 */ /* 0x0000680000000800 */
[----:B------:R0:W2:Y:S01]  /*9a80*/  @!P0 LDS R50, [R48+0x500] ;  /* 0x0005000030328984 */ /* 0x0000a20000000800 */
[----:B------:R-:W-:Y:S02]  /*9a90*/  MOV R54, R28 ;  /* 0x0000001c00367202 */ /* 0x000fe40000000f00 */
[----:B------:R-:W-:-:S07]  /*9aa0*/  MOV R26, R52 ;  /* 0x00000034001a7202 */ /* 0x000fce0000000f00 */
[----:B012---:R-:W-:Y:S05]  /*9ab0*/  WARPSYNC.COLLECTIVE R51, `(.L_x_833) ;  /* 0x0000000033087348 */ /* 0x007fea0003c00000 */
[----:B------:R3:W4:Y:S02]  /*9ac0*/  SHFL.BFLY P2, R52, R54, R53, R56 ;  /* 0x0c00003536347389 */ /* 0x0007240000040038 */
[----:B01234-:R-:W-:Y:S01]  /*9ad0*/  ENDCOLLECTIVE ;  /* 0x000000000000791b */ /* 0x01ffe20003800000 */
.L_x_833:
[----:B------:R-:W-:Y:S01]  /*9ae0*/  @!P0 MOV R36, R34 ;  /* 0x0000002200248202 */ /* 0x000fe20000000f00 */
[----:B------:R-:W-:Y:S01]  /*9af0*/  FADD.FTZ R26, R29, R26 ;  /* 0x0000001a1d1a7221 */ /* 0x000fe20000010000 */
[----:B------:R-:W-:Y:S01]  /*9b00*/  @!P0 MOV R35, R33 ;  /* 0x0000002100238202 */ /* 0x000fe20000000f00 */
[----:B------:R-:W-:-:S03]  /*9b10*/  HFMA2.MMA R53, -RZ, RZ, 0, 1.1920928955078125e-07 ;  /* 0x00000002ff357435 */ /* 0x000fc600000001ff */
[----:B------:R-:W-:Y:S02]  /*9b20*/  MOV R54, R26 ;  /* 0x0000001a00367202 */ /* 0x000fe40000000f00 */
[----:B------:R-:W-:Y:S02]  /*9b30*/  @!P0 MOV R45, R49 ;  /* 0x00000031002d8202 */ /* 0x000fe40000000f00 */
[----:B------:R-:W-:Y:S02]  /*9b40*/  @!P0 MOV R47, R50 ;  /* 0x00000032002f8202 */ /* 0x000fe40000000f00 */
[----:B------:R-:W-:-:S07]  /*9b50*/  MOV R27, R52 ;  /* 0x00000034001b7202 */ /* 0x000fce0000000f00 */
[----:B------:R-:W-:Y:S05]  /*9b60*/  WARPSYNC.COLLECTIVE R51, `(.L_x_834) ;  /* 0x0000000033087348 */ /* 0x000fea0003c00000 */
[----:B------:R0:W1:Y:S02]  /*9b70*/  SHFL.BFLY P2, R52, R54, R53, R56 ;  /* 0x0c00003536347389 */ /* 0x0000640000040038 */
[----:B01----:R-:W-:Y:S01]  /*9b80*/  ENDCOLLECTIVE ;  /* 0x000000000000791b */ /* 0x003fe20003800000 */
.L_x_834:
[----:B------:R-:W-:-:S05]  /*9b90*/  FADD.FTZ R27, R28, R27 ;  /* 0x0000001b1c1b7221 */ /* 0x000fca0000010000 */
[----:B------:R-:W-:Y:S02]  /*9ba0*/  MOV R54, R27 ;  /* 0x0000001b00367202 */ /* 0x000fe40000000f00 */
[----:B------:R-:W-:-:S07]  /*9bb0*/  MOV R29, R52 ;  /* 0x00000034001d7202 */ /* 0x000fce0000000f00 */
[----:B------:R-:W-:Y:S05]  /*9bc0*/  WARPSYNC.COLLECTIVE R51, `(.L_x_835) ;  /* 0x0000000033087348 */ /* 0x000fea0003c00000 */
[----:B------:R0:W1:Y:S02]  /*9bd0*/  SHFL.BFLY P2, R52, R54, R53, R56 ;  /* 0x0c00003536347389 */ /* 0x0000640000040038 */
[----:B01----:R-:W-:Y:S01]  /*9be0*/  ENDCOLLECTIVE ;  /* 0x000000000000791b */ /* 0x003fe20003800000 */
.L_x_835:
[----:B------:R-:W-:Y:S01]  /*9bf0*/  FADD.FTZ R31, R26, R29 ;  /* 0x0000001d1a1f7221 */ /* 0x000fe20000010000 */
[----:B------:R-:W-:Y:S01]  /*9c00*/  @!P0 LEA R29, R40, UR6, 0x7 ;  /* 0x00000006281d8c11 */ /* 0x000fe2000f8e38ff */
[----:B------:R-:W-:-:S03]  /*9c10*/  HFMA2.MMA R53, -RZ, RZ, 0, 5.9604644775390625e-08 ;  /* 0x00000001ff357435 */ /* 0x000fc600000001ff */
[----:B------:R-:W-:Y:S02]  /*9c20*/  MOV R54, R31 ;  /* 0x0000001f00367202 */ /* 0x000fe40000000f00 */
[----:B------:R-:W-:-:S07]  /*9c30*/  MOV R28, R52 ;  /* 0x00000034001c7202 */ /* 0x000fce0000000f00 */
[----:B------:R-:W-:Y:S05]  /*9c40*/  WARPSYNC.COLLECTIVE R51, `(.L_x_836) ;  /* 0x0000000033087348 */ /* 0x000fea0003c00000 */
[----:B------:R0:W1:Y:S02]  /*9c50*/  SHFL.BFLY P2, R52, R54, R53, R56 ;  /* 0x0c00003536347389 */ /* 0x0000640000040038 */
[----:B01----:R-:W-:Y:S01]  /*9c60*/  ENDCOLLECTIVE ;  /* 0x000000000000791b */ /* 0x003fe20003800000 */
.L_x_836:
[----:B------:R-:W-:Y:S01]  /*9c70*/  FADD.FTZ R32, R27, R28 ;  /* 0x0000001c1b207221 */ /* 0x000fe20000010000 */
[----:B------:R-:W-:Y:S01]  /*9c80*/  @!P0 IADD3 R28, R30, 0x28, RZ ;  /* 0x000000281e1c8810 */ /* 0x000fe20007ffe0ff */
[----:B------:R-:W0:Y:S03]  /*9c90*/  LDC.64 R26, c[0x0][0x218] ;  /* 0x00008600ff1a7b82 */ /* 0x000e260000000a00 */
[----:B------:R-:W-:-:S04]  /*9ca0*/  @!P0 LOP3.LUT R28, R28, R11, RZ, 0x3c, !PT ;  /* 0x0000000b1c1c8212 */ /* 0x000fc800078e3cff */
[----:B------:R-:W-:Y:S02]  /*9cb0*/  @!P0 LEA R28, R28, R29, 0x2 ;  /* 0x0000001d1c1c8211 */ /* 0x000fe400078e10ff */
[----:B------:R-:W-:-:S03]  /*9cc0*/  MOV R54, R32 ;  /* 0x0000002000367202 */ /* 0x000fc60000000f00 */
[----:B------:R1:W2:Y:S04]  /*9cd0*/  @!P0 LDS R29, [R28] ;  /* 0x000000001c1d8984 */ /* 0x0002a80000000800 */
[----:B------:R1:W3:Y:S01]  /*9ce0*/  @!P0 LDS R44, [R28+0x500] ;  /* 0x000500001c2c8984 */ /* 0x0002e20000000800 */
[----:B------:R-:W-:-:S07]  /*9cf0*/  MOV R34, R52 ;  /* 0x0000003400227202 */ /* 0x000fce0000000f00 */
[----:B0123--:R-:W-:Y:S05]  /*9d00*/  WARPSYNC.COLLECTIVE R51, `(.L_x_837) ;  /* 0x0000000033087348 */ /* 0x00ffea0003c00000 */
[----:B------:R4:W0:Y:S02]  /*9d10*/  SHFL.BFLY P2, R52, R54, R53, R56 ;  /* 0x0c00003536347389 */ /* 0x0008240000040038 */
[----:B01234-:R-:W-:Y:S01]  /*9d20*/  ENDCOLLECTIVE ;  /* 0x000000000000791b */ /* 0x01ffe20003800000 */
.L_x_837:
[----:B------:R-:W-:Y:S01]  /*9d30*/  FADD.FTZ R34, R31, R34 ;  /* 0x000000221f227221 */ /* 0x000fe20000010000 */
[----:B------:R-:W-:-:S05]  /*9d40*/  IADD3 R31, R30, R23, RZ ;  /* 0x000000171e1f7210 */ /* 0x000fca0007ffe0ff */
[----:B------:R-:W-:Y:S01]  /*9d50*/  IMAD.WIDE R26, R31, 0x2, R26 ;  /* 0x000000021f1a7825 */ /* 0x000fe200078e021a */
[----:B------:R-:W-:Y:S01]  /*9d60*/  HFMA2.MMA R53, -RZ, RZ, 0, 4.76837158203125e-07 ;  /* 0x00000008ff357435 */ /* 0x000fe200000001ff */
[----:B------:R-:W-:Y:S02]  /*9d70*/  MOV R54, R35 ;  /* 0x0000002300367202 */ /* 0x000fe40000000f00 */
[----:B------:R-:W-:-:S08]  /*9d80*/  MOV R33, R52 ;  /* 0x0000003400217202 */ /* 0x000fd00000000f00 */
[----:B------:R-:W-:Y:S05]  /*9d90*/  WARPSYNC.COLLECTIVE R51, `(.L_x_838) ;  /* 0x0000000033087348 */ /* 0x000fea0003c00000 */
[----:B------:R0:W1:Y:S02]  /*9da0*/  SHFL.BFLY P2, R52, R54, R53, R56 ;  /* 0x0c00003536347389 */ /* 0x0000640000040038 */
[----:B01----:R-:W-:Y:S01]  /*9db0*/  ENDCOLLECTIVE ;  /* 0x000000000000791b */ /* 0x003fe20003800000 */
.L_x_838:
[----:B------:R-:W-:Y:S01]  /*9dc0*/  FADD.FTZ R32, R32, R33 ;  /* 0x0000002120207221 */ /* 0x000fe20000010000 */
[----:B------:R-:W-:Y:S02]  /*9dd0*/  @!P0 MOV R41, R29 ;  /* 0x0000001d00298202 */ /* 0x000fe40000000f00 */
[----:B------:R-:W0:Y:S01]  /*9de0*/  LDC.64 R28, c[0x0][0x220] ;  /* 0x00008800ff1c7b82 */ /* 0x000e220000000a00 */
[----:B------:R-:W-:Y:S02]  /*9df0*/  @!P0 MOV R43, R44 ;  /* 0x0000002c002b8202 */ /* 0x000fe40000000f00 */
[----:B------:R-:W-:Y:S02]  /*9e00*/  ISETP.NE.AND P0, PT, R40, RZ, PT ;  /* 0x000000ff2800720c */ /* 0x000fe40003f05270 */
[----:B------:R-:W-:Y:S02]  /*9e10*/  MOV R54, R36 ;  /* 0x0000002400367202 */ /* 0x000fe40000000f00 */
[----:B------:R-:W-:-:S09]  /*9e20*/  MOV R42, R52 ;  /* 0x00000034002a7202 */ /* 0x000fd20000000f00 */
[----:B0-----:R-:W-:Y:S05]  /*9e30*/  WARPSYNC.COLLECTIVE R51, `(.L_x_839) ;  /* 0x0000000033087348 */ /* 0x001fea0003c00000 */
[----:B------:R1:W2:Y:S02]  /*9e40*/  SHFL.BFLY P2, R52, R54, R53, R56 ;  /* 0x0c00003536347389 */ /* 0x0002a40000040038 */
[----:B012---:R-:W-:Y:S01]  /*9e50*/  ENDCOLLECTIVE ;  /* 0x000000000000791b */ /* 0x007fe20003800000 */
.L_x_839:
[----:B------:R-:W-:Y:S01]  /*9e60*/  @!P0 F2FP.BF16.F32.PACK_AB R30, RZ, R34 ;  /* 0x00000022ff1e823e */ /* 0x000fe200000010ff */
[----:B------:R-:W-:Y:S01]  /*9e70*/  FADD.FTZ R42, R42, R35 ;  /* 0x000000232a2a7221 */ /* 0x000fe20000010000 */
[----:B------:R-:W-:Y:S01]  /*9e80*/  @!P0 F2FP.BF16.F32.PACK_AB R32, RZ, R32 ;  /* 0x00000020ff20823e */ /* 0x000fe200000010ff */
[----:B------:R-:W-:Y:S01]  /*9e90*/  IMAD.WIDE R28, R31, 0x2, R28 ;  /* 0x000000021f1c7825 */ /* 0x000fe200078e021c */
[----:B------:R-:W-:Y:S02]  /*9ea0*/  PRMT R34, R30, 0x7610, R34 ;  /* 0x000076101e227816 */ /* 0x000fe40000000022 */
[----:B------:R-:W-:-:S03]  /*9eb0*/  PRMT R49, R32, 0x7610, R49 ;  /* 0x0000761020317816 */ /* 0x000fc60000000031 */
[----:B------:R0:W-:Y:S01]  /*9ec0*/  @!P0 STG.E.U16 desc[UR8][R26.64], R34 ;  /* 0x000000221a008986 */ /* 0x0001e2000c101508 */
[----:B------:R-:W-:Y:S01]  /*9ed0*/  HFMA2.MMA R53, -RZ, RZ, 0, 2.384185791015625e-07 ;  /* 0x00000004ff357435 */ /* 0x000fe200000001ff */
[----:B------:R-:W-:Y:S02]  /*9ee0*/  MOV R54, R42 ;  /* 0x0000002a00367202 */ /* 0x000fe40000000f00 */
[----:B------:R0:W-:Y:S01]  /*9ef0*/  @!P0 STG.E.U16 desc[UR8][R28.64], R49 ;  /* 0x000000311c008986 */ /* 0x0001e2000c101508 */
[----:B------:R-:W-:-:S07]  /*9f00*/  MOV R37, R52 ;  /* 0x0000003400257202 */ /* 0x000fce0000000f00 */
[----:B0-----:R-:W-:Y:S05]  /*9f10*/  WARPSYNC.COLLECTIVE R51, `(.L_x_840) ;  /* 0x0000000033087348 */ /* 0x001fea0003c00000 */
[----:B------:R1:W2:Y:S02]  /*9f20*/  SHFL.BFLY P2, R52, R54, R53, R56 ;  /* 0x0c00003536347389 */ /* 0x0002a40000040038 */
[----:B012---:R-:W-:Y:S01]  /*9f30*/  ENDCOLLECTIVE ;  /* 0x000000000000791b */ /* 0x007fe20003800000 */
.L_x_840:
[----:B------:R-:W-:-:S05]  /*9f40*/  FADD.FTZ R37, R37, R36 ;  /* 0x0000002425257221 */ /* 0x000fca0000010000 */
[----:B------:R-:W-:Y:S02]  /*9f50*/  MOV R54, R37 ;  /* 0x0000002500367202 */ /* 0x000fe40000000f00 */
[----:B------:R-:W-:-:S07]  /*9f60*/  MOV R35, R52 ;  /* 0x0000003400237202 */ /* 0x000fce0000000f00 */
[----:B------:R-:W-:Y:S05]  /*9f70*/  WARPSYNC.COLLECTIVE R51, `(.L_x_841) ;  /* 0x0000000033087348 */ /* 0x000fea0003c00000 */
[----:B------:R0:W1:Y:S02]  /*9f80*/  SHFL.BFLY P2, R52, R54, R53, R56 ;  /* 0x0c00003536347389 */ /* 0x0000640000040038 */
[----:B01----:R-:W-:Y:S01]  /*9f90*/  ENDCOLLECTIVE ;  /* 0x000000000000791b */ /* 0x003fe20003800000 */
.L_x_841:
[----:B------:R-:W-:Y:S01]  /*9fa0*/  FADD.FTZ R35, R42, R35 ;  /* 0x000000232a237221 */ /* 0x000fe20000010000 */
[----:B------:R-:W-:-:S04]  /*9fb0*/  HFMA2.MMA R53, -RZ, RZ, 0, 1.1920928955078125e-07 ;  /* 0x00000002ff357435 */ /* 0x000fc800000001ff */
[----:B------:R-:W-:Y:S02]  /*9fc0*/  MOV R54, R35 ;  /* 0x0000002300367202 */ /* 0x000fe40000000f00 */
[----:B------:R-:W-:-:S07]  /*9fd0*/  MOV R36, R52 ;  /* 0x0000003400247202 */ /* 0x000fce0000000f00 */
[----:B------:R-:W-:Y:S05]  /*9fe0*/  WARPSYNC.COLLECTIVE R51, `(.L_x_842) ;  /* 0x0000000033087348 */ /* 0x000fea0003c00000 */
[----:B------:R0:W1:Y:S02]  /*9ff0*/  SHFL.BFLY P2, R52, R54, R53, R56 ;  /* 0x0c00003536347389 */ /* 0x0000640000040038 */
[----:B01----:R-:W-:Y:S01]  /*a000*/  ENDCOLLECTIVE ;  /* 0x000000000000791b */ /* 0x003fe20003800000 */
.L_x_842:
[----:B------:R-:W-:-:S05]  /*a010*/  FADD.FTZ R36, R37, R36 ;  /* 0x0000002425247221 */ /* 0x000fca0000010000 */
[----:B------:R-:W-:Y:S02]  /*a020*/  MOV R54, R36 ;  /* 0x0000002400367202 */ /* 0x000fe40000000f00 */
[----:B------:R-:W-:-:S07]  /*a030*/  MOV R42, R52 ;  /* 0x00000034002a7202 */ /* 0x000fce0000000f00 */
[----:B------:R-:W-:Y:S05]  /*a040*/  WARPSYNC.COLLECTIVE R51, `(.L_x_843) ;  /* 0x0000000033087348 */ /* 0x000fea0003c00000 */
[----:B------:R0:W1:Y:S02]  /*a050*/  SHFL.BFLY P2, R52, R54, R53, R56 ;  /* 0x0c00003536347389 */ /* 0x0000640000040038 */
[----:B01----:R-:W-:Y:S01]  /*a060*/  ENDCOLLECTIVE ;  /* 0x000000000000791b */ /* 0x003fe20003800000 */
.L_x_843:
[----:B------:R-:W-:Y:S01]  /*a070*/  FADD.FTZ R42, R35, R42 ;  /* 0x0000002a232a7221 */ /* 0x000fe20000010000 */
[----:B------:R-:W-:-:S04]  /*a080*/  HFMA2.MMA R53, -RZ, RZ, 0, 5.9604644775390625e-08 ;  /* 0x00000001ff357435 */ /* 0x000fc800000001ff */
[----:B------:R-:W-:Y:S02]  /*a090*/  MOV R54, R42 ;  /* 0x0000002a00367202 */ /* 0x000fe40000000f00 */
[----:B------:R-:W-:-:S07]  /*a0a0*/  MOV R37, R52 ;  /* 0x0000003400257202 */ /* 0x000fce0000000f00 */
[----:B------:R-:W-:Y:S05]  /*a0b0*/  WARPSYNC.COLLECTIVE R51, `(.L_x_844) ;  /* 0x0000000033087348 */ /* 0x000fea0003c00000 */
[----:B------:R0:W1:Y:S02]  /*a0c0*/  SHFL.BFLY P2, R52, R54, R53, R56 ;  /* 0x0c00003536347389 */ /* 0x0000640000040038 */
[----:B01----:R-:W-:Y:S01]  /*a0d0*/  ENDCOLLECTIVE ;  /* 0x000000000000791b */ /* 0x003fe20003800000 */
.L_x_844:
[----:B------:R-:W-:-:S05]  /*a0e0*/  FADD.FTZ R37, R36, R37 ;  /* 0x0000002524257221 */ /* 0x000fca0000010000 */
[----:B------:R-:W-:Y:S02]  /*a0f0*/  MOV R54, R37 ;  /* 0x0000002500367202 */ /* 0x000fe40000000f00 */
[----:B------:R-:W-:-:S07]  /*a100*/  MOV R35, R52 ;  /* 0x0000003400237202 */ /* 0x000fce0000000f00 */
[----:B------:R-:W-:Y:S05]  /*a110*/  WARPSYNC.COLLECTIVE R51, `(.L_x_845) ;  /* 0x0000000033087348 */ /* 0x000fea0003c00000 */
[----:B------:R0:W1:Y:S02]  /*a120*/  SHFL.BFLY P2, R52, R54, R53, R56 ;  /* 0x0c00003536347389 */ /* 0x0000640000040038 */
[----:B01----:R-:W-:Y:S01]  /*a130*/  ENDCOLLECTIVE ;  /* 0x000000000000791b */ /* 0x003fe20003800000 */
.L_x_845:
[----:B------:R-:W-:-:S05]  /*a140*/  FADD.FTZ R30, R42, R35 ;  /* 0x000000232a1e7221 */ /* 0x000fca0000010000 */
[----:B------:R-:W-:-:S04]  /*a150*/  @!P0 F2FP.BF16.F32.PACK_AB R30, RZ, R30 ;  /* 0x0000001eff1e823e */ /* 0x000fc800000010ff */
[----:B------:R-:W-:Y:S01]  /*a160*/  PRMT R35, R30, 0x7610, R35 ;  /* 0x000076101e237816 */ /* 0x000fe20000000023 */
[----:B------:R-:W-:Y:S01]  /*a170*/  HFMA2.MMA R53, -RZ, RZ, 0, 4.76837158203125e-07 ;  /* 0x00000008ff357435 */ /* 0x000fe200000001ff */
[----:B------:R-:W-:-:S03]  /*a180*/  MOV R54, R41 ;  /* 0x0000002900367202 */ /* 0x000fc60000000f00 */
[----:B------:R0:W-:Y:S01]  /*a190*/  @!P0 STG.E.U16 desc[UR8][R26.64+0x28], R35 ;  /* 0x000028231a008986 */ /* 0x0001e2000c101508 */
[----:B------:R-:W-:-:S07]  /*a1a0*/  MOV R36, R52 ;  /* 0x0000003400247202 */ /* 0x000fce0000000f00 */
[----:B0-----:R-:W-:Y:S05]  /*a1b0*/  WARPSYNC.COLLECTIVE R51, `(.L_x_846) ;  /* 0x0000000033087348 */ /* 0x001fea0003c00000 */
[----:B------:R1:W2:Y:S02]  /*a1c0*/  SHFL.BFLY P2, R52, R54, R53, R56 ;  /* 0x0c00003536347389 */ /* 0x0002a40000040038 */
[----:B012---:R-:W-:Y:S01]  /*a1d0*/  ENDCOLLECTIVE ;  /* 0x000000000000791b */ /* 0x007fe20003800000 */
.L_x_846:
[----:B------:R-:W-:-:S05]  /*a1e0*/  FADD.FTZ R31, R37, R36 ;  /* 0x00000024251f7221 */ /* 0x000fca0000010000 */
[----:B------:R-:W-:-:S05]  /*a1f0*/  @!P0 F2FP.BF16.F32.PACK_AB R31, RZ, R31 ;  /* 0x0000001fff1f823e */ /* 0x000fca00000010ff */
[----:B------:R0:W-:Y:S01]  /*a200*/  @!P0 STG.E.U16 desc[UR8][R28.64+0x28], R31 ;  /* 0x0000281f1c008986 */ /* 0x0001e2000c101508 */
[----:B------:R-:W-:Y:S02]  /*a210*/  MOV R54, R43 ;  /* 0x0000002b00367202 */ /* 0x000fe40000000f00 */
[----:B------:R-:W-:-:S07]  /*a220*/  MOV R44, R52 ;  /* 0x00000034002c7202 */ /* 0x000fce0000000f00 */
[----:B0-----:R-:W-:Y:S05]  /*a230*/  WARPSYNC.COLLECTIVE R51, `(.L_x_847) ;  /* 0x0000000033087348 */ /* 0x001fea0003c00000 */
[----:B------:R1:W2:Y:S02]  /*a240*/  SHFL.BFLY P2, R52, R54, R53, R56 ;  /* 0x0c00003536347389 */ /* 0x0002a40000040038 */
[----:B012---:R-:W-:Y:S01]  /*a250*/  ENDCOLLECTIVE ;  /* 0x000000000000791b */ /* 0x007fe20003800000 */
.L_x_847:
[----:B------:R-:W-:Y:S01]  /*a260*/  FADD.FTZ R44, R44, R41 ;  /* 0x000000292c2c7221 */ /* 0x000fe20000010000 */
[----:B------:R-:W-:-:S04]  /*a270*/  HFMA2.MMA R53, -RZ, RZ, 0, 2.384185791015625e-07 ;  /* 0x00000004ff357435 */ /* 0x000fc800000001ff */
[----:B------:R-:W-:Y:S02]  /*a280*/  MOV R54, R44 ;  /* 0x0000002c00367202 */ /* 0x000fe40000000f00 */
[----:B------:R-:W-:-:S07]  /*a290*/  MOV R46, R52 ;  /* 0x00000034002e7202 */ /* 0x000fce0000000f00 */
[----:B------:R-:W-:Y:S05]  /*a2a0*/  WARPSYNC.COLLECTIVE R51, `(.L_x_848) ;  /* 0x0000000033087348 */ /* 0x000fea0003c00000 */
[----:B------:R0:W1:Y:S02]  /*a2b0*/  SHFL.BFLY P2, R52, R54, R53, R56 ;  /* 0x0c00003536347389 */ /* 0x0000640000040038 */
[----:B01----:R-:W-:Y:S01]  /*a2c0*/  ENDCOLLECTIVE ;  /* 0x000000000000791b */ /* 0x003fe20003800000 */
.L_x_848:
[----:B------:R-:W-:-:S05]  /*a2d0*/  FADD.FTZ R46, R46, R43 ;  /* 0x0000002b2e2e7221 */ /* 0x000fca0000010000 */
[----:B------:R-:W-:Y:S02]  /*a2e0*/  MOV R54, R46 ;  /* 0x0000002e00367202 */ /* 0x000fe40000000f00 */
[----:B------:R-:W-:-:S07]  /*a2f0*/  MOV R41, R52 ;  /* 0x0000003400297202 */ /* 0x000fce0000000f00 */
[----:B------:R-:W-:Y:S05]  /*a300*/  WARPSYNC.COLLECTIVE R51, `(.L_x_849) ;  /* 0x0000000033087348 */ /* 0x000fea0003c00000 */
[----:B------:R0:W1:Y:S02]  /*a310*/  SHFL.BFLY P2, R52, R54, R53, R56 ;  /* 0x0c00003536347389 */ /* 0x0000640000040038 */
[----:B01----:R-:W-:Y:S01]  /*a320*/  ENDCOLLECTIVE ;  /* 0x000000000000791b */ /* 0x003fe20003800000 */
.L_x_849:
[----:B------:R-:W-:Y:S01]  /*a330*/  FADD.FTZ R41, R44, R41 ;  /* 0x000000292c297221 */ /* 0x000fe20000010000 */
[----:B------:R-:W-:-:S04]  /*a340*/  HFMA2.MMA R53, -RZ, RZ, 0, 1.1920928955078125e-07 ;  /* 0x00000002ff357435 */ /* 0x000fc800000001ff */
[----:B------:R-:W-:Y:S02]  /*a350*/  MOV R54, R41 ;  /* 0x0000002900367202 */ /* 0x000fe40000000f00 */
[----:B------:R-:W-:-:S07]  /*a360*/  MOV R43, R52 ;  /* 0x00000034002b7202 */ /* 0x000fce0000000f00 */
[----:B------:R-:W-:Y:S05]  /*a370*/  WARPSYNC.COLLECTIVE R51, `(.L_x_850) ;  /* 0x0000000033087348 */ /* 0x000fea0003c00000 */
[----:B------:R0:W1:Y:S02]  /*a380*/  SHFL.BFLY P2, R52, R54, R53, R56 ;  /* 0x0c00003536347389 */ /* 0x0000640000040038 */
[----:B01----:R-:W-:Y:S01]  /*a390*/  ENDCOLLECTIVE ;  /* 0x000000000000791b */ /* 0x003fe20003800000 */
.L_x_850:
[----:B------:R-:W-:-:S05]  /*a3a0*/  FADD.FTZ R43, R46, R43 ;  /* 0x0000002b2e2b7221 */ /* 0x000fca0000010000 */
[----:B------:R-:W-:Y:S02]  /*a3b0*/  MOV R54, R43 ;  /* 0x0000002b00367202 */ /* 0x000fe40000000f00 */
[----:B------:R-:W-:-:S07]  /*a3c0*/  MOV R44, R52 ;  /* 0x00000034002c7202 */ /* 0x000fce0000000f00 */
[----:B------:R-:W-:Y:S05]  /*a3d0*/  WARPSYNC.COLLECTIVE R51, `(.L_x_851) ;  /* 0x0000000033087348 */ /* 0x000fea0003c00000 */
[----:B------:R0:W1:Y:S02]  /*a3e0*/  SHFL.BFLY P2, R52, R54, R53, R56 ;  /* 0x0c00003536347389 */ /* 0x0000640000040038 */
[----:B01----:R-:W-:Y:S01]  /*a3f0*/  ENDCOLLECTIVE ;  /* 0x000000000000791b */ /* 0x003fe20003800000 */
.L_x_851:
[----:B------:R-:W-:Y:S01]  /*a400*/  FADD.FTZ R44, R41, R44 ;  /* 0x0000002c292c7221 */ /* 0x000fe20000010000 */
[----:B------:R-:W-:-:S04]  /*a410*/  HFMA2.MMA R53, -RZ, RZ, 0, 5.9604644775390625e-08 ;  /* 0x00000001ff357435 */ /* 0x000fc800000001ff */
[----:B------:R-:W-:Y:S02]  /*a420*/  MOV R54, R44 ;  /* 0x0000002c00367202 */ /* 0x000fe40000000f00 */
[----:B------:R-:W-:-:S07]  /*a430*/  MOV R46, R52 ;  /* 0x00000034002e7202 */ /* 0x000fce0000000f00 */
[----:B------:R-:W-:Y:S05]  /*a440*/  WARPSYNC.COLLECTIVE R51, `(.L_x_852) ;  /* 0x0000000033087348 */ /* 0x000fea0003c00000 */
[----:B------:R0:W1:Y:S02]  /*a450*/  SHFL.BFLY P2, R52, R54, R53, R56 ;  /* 0x0c00003536347389 */ /* 0x0000640000040038 */
[----:B01----:R-:W-:Y:S01]  /*a460*/  ENDCOLLECTIVE ;  /* 0x000000000000791b */ /* 0x003fe20003800000 */
.L_x_852:
[----:B------:R-:W-:-:S05]  /*a470*/  FADD.FTZ R43, R43, R46 ;  /* 0x0000002e2b2b7221 */ /* 0x000fca0000010000 */
[----:B------:R-:W-:Y:S02]  /*a480*/  MOV R54, R43 ;  /* 0x0000002b00367202 */ /* 0x000fe40000000f00 */
[----:B------:R-:W-:-:S07]  /*a490*/  MOV R41, R52 ;  /* 0x0000003400297202 */ /* 0x000fce0000000f00 */
[----:B------:R-:W-:Y:S05]  /*a4a0*/  WARPSYNC.COLLECTIVE R51, `(.L_x_853) ;  /* 0x0000000033087348 */ /* 0x000fea0003c00000 */
[----:B------:R0:W1:Y:S02]  /*a4b0*/  SHFL.BFLY P2, R52, R54, R53, R56 ;  /* 0x0c00003536347389 */ /* 0x0000640000040038 */
[----:B01----:R-:W-:Y:S01]  /*a4c0*/  ENDCOLLECTIVE ;  /* 0x000000000000791b */ /* 0x003fe20003800000 */
.L_x_853:
[----:B------:R-:W-:-:S05]  /*a4d0*/  FADD.FTZ R32, R44, R41 ;  /* 0x000000292c207221 */ /* 0x000fca0000010000 */
[----:B------:R-:W-:-:S05]  /*a4e0*/  @!P0 F2FP.BF16.F32.PACK_AB R32, RZ, R32 ;  /* 0x00000020ff20823e */ /* 0x000fca00000010ff */
[----:B------:R0:W-:Y:S01]  /*a4f0*/  @!P0 STG.E.U16 desc[UR8][R26.64+0x50], R32 ;  /* 0x000050201a008986 */ /* 0x0001e2000c101508 */
[----:B------:R-:W-:Y:S01]  /*a500*/  HFMA2.MMA R53, -RZ, RZ, 0, 4.76837158203125e-07 ;  /* 0x00000008ff357435 */ /* 0x000fe200000001ff */
[----:B------:R-:W-:Y:S02]  /*a510*/  MOV R54, R45 ;  /* 0x0000002d00367202 */ /* 0x000fe40000000f00 */
[----:B------:R-:W-:-:S08]  /*a520*/  MOV R46, R52 ;  /* 0x00000034002e7202 */ /* 0x000fd00000000f00 */
[----:B0-----:R-:W-:Y:S05]  /*a530*/  WARPSYNC.COLLECTIVE R51, `(.L_x_854) ;  /* 0x0000000033087348 */ /* 0x001fea0003c00000 */
[----:B------:R1:W2:Y:S02]  /*a540*/  SHFL.BFLY P2, R52, R54, R53, R56 ;  /* 0x0c00003536347389 */ /* 0x0002a40000040038 */
[----:B012---:R-:W-:Y:S01]  /*a550*/  ENDCOLLECTIVE ;  /* 0x000000000000791b */ /* 0x007fe20003800000 */
.L_x_854:
        /* <DEDUP_REMOVED lines=8> */
.L_x_855:
[----:B------:R-:W-:Y:S01]  /*a5e0*/  FADD.FTZ R48, R48, R45 ;  /* 0x0000002d30307221 */ /* 0x000fe20000010000 */
[----:B------:R-:W-:-:S04]  /*a5f0*/  HFMA2.MMA R53, -RZ, RZ, 0, 2.384185791015625e-07 ;  /* 0x00000004ff357435 */ /* 0x000fc800000001ff */
[----:B------:R-:W-:Y:S02]  /*a600*/  MOV R54, R48 ;  /* 0x0000003000367202 */ /* 0x000fe40000000f00 */
[----:B------:R-:W-:-:S07]  /*a610*/  MOV R50, R52 ;  /* 0x0000003400327202 */ /* 0x000fce0000000f00 */
[----:B------:R-:W-:Y:S05]  /*a620*/  WARPSYNC.COLLECTIVE R51, `(.L_x_856) ;  /* 0x0000000033087348 */ /* 0x000fea0003c00000 */
[----:B------:R0:W1:Y:S02]  /*a630*/  SHFL.BFLY P2, R52, R54, R53, R56 ;  /* 0x0c00003536347389 */ /* 0x0000640000040038 */
[----:B01----:R-:W-:Y:S01]  /*a640*/  ENDCOLLECTIVE ;  /* 0x000000000000791b */ /* 0x003fe20003800000 */
.L_x_856:
[----:B------:R-:W-:-:S05]  /*a650*/  FADD.FTZ R50, R50, R47 ;  /* 0x0000002f32327221 */ /* 0x000fca0000010000 */
[----:B------:R-:W-:Y:S02]  /*a660*/  MOV R54, R50 ;  /* 0x0000003200367202 */ /* 0x000fe40000000f00 */
[----:B------:R-:W-:-:S07]  /*a670*/  MOV R45, R52 ;  /* 0x00000034002d7202 */ /* 0x000fce0000000f00 */
[----:B------:R-:W-:Y:S05]  /*a680*/  WARPSYNC.COLLECTIVE R51, `(.L_x_857) ;  /* 0x0000000033087348 */ /* 0x000fea0003c00000 */
[----:B------:R0:W1:Y:S02]  /*a690*/  SHFL.BFLY P2, R52, R54, R53, R56 ;  /* 0x0c00003536347389 */ /* 0x0000640000040038 */
[----:B01----:R-:W-:Y:S01]  /*a6a0*/  ENDCOLLECTIVE ;  /* 0x000000000000791b */ /* 0x003fe20003800000 */
.L_x_857:
[----:B------:R-:W-:Y:S01]  /*a6b0*/  FADD.FTZ R45, R48, R45 ;  /* 0x0000002d302d7221 */ /* 0x000fe20000010000 */
[----:B------:R-:W-:-:S04]  /*a6c0*/  HFMA2.MMA R53, -RZ, RZ, 0, 1.1920928955078125e-07 ;  /* 0x00000002ff357435 */ /* 0x000fc800000001ff */
[----:B------:R-:W-:Y:S02]  /*a6d0*/  MOV R54, R45 ;  /* 0x0000002d00367202 */ /* 0x000fe40000000f00 */
[----:B------:R-:W-:-:S07]  /*a6e0*/  MOV R47, R52 ;  /* 0x00000034002f7202 */ /* 0x000fce0000000f00 */
[----:B------:R-:W-:Y:S05]  /*a6f0*/  WARPSYNC.COLLECTIVE R51, `(.L_x_858) ;  /* 0x0000000033087348 */ /* 0x000fea0003c00000 */
[----:B------:R0:W1:Y:S02]  /*a700*/  SHFL.BFLY P2, R52, R54, R53, R56 ;  /* 0x0c00003536347389 */ /* 0x0000640000040038 */
[----:B01----:R-:W-:Y:S01]  /*a710*/  ENDCOLLECTIVE ;  /* 0x000000000000791b */ /* 0x003fe20003800000 */
.L_x_858:
[----:B------:R-:W-:-:S05]  /*a720*/  FADD.FTZ R47, R50, R47 ;  /* 0x0000002f322f7221 */ /* 0x000fca0000010000 */
[----:B------:R-:W-:Y:S02]  /*a730*/  MOV R54, R47 ;  /* 0x0000002f00367202 */ /* 0x000fe40000000f00 */
[----:B------:R-:W-:-:S07]  /*a740*/  MOV R48, R52 ;  /* 0x0000003400307202 */ /* 0x000fce0000000f00 */
[----:B------:R-:W-:Y:S05]  /*a750*/  WARPSYNC.COLLECTIVE R51, `(.L_x_859) ;  /* 0x0000000033087348 */ /* 0x000fea0003c00000 */
[----:B------:R0:W1:Y:S02]  /*a760*/  SHFL.BFLY P2, R52, R54, R53, R56 ;  /* 0x0c00003536347389 */ /* 0x0000640000040038 */
[----:B01----:R-:W-:Y:S01]  /*a770*/  ENDCOLLECTIVE ;  /* 0x000000000000791b */ /* 0x003fe20003800000 */
.L_x_859:
[----:B------:R-:W-:Y:S01]  /*a780*/  FADD.FTZ R45, R45, R48 ;  /* 0x000000302d2d7221 */ /* 0x000fe20000010000 */
[----:B------:R-:W-:-:S04]  /*a790*/  HFMA2.MMA R53, -RZ, RZ, 0, 5.9604644775390625e-08 ;  /* 0x00000001ff357435 */ /* 0x000fc800000001ff */
[----:B------:R-:W-:Y:S02]  /*a7a0*/  MOV R54, R45 ;  /* 0x0000002d00367202 */ /* 0x000fe40000000f00 */
[----:B------:R-:W-:-:S07]  /*a7b0*/  MOV R50, R52 ;  /* 0x0000003400327202 */ /* 0x000fce0000000f00 */
[----:B------:R-:W-:Y:S05]  /*a7c0*/  WARPSYNC.COLLECTIVE R51, `(.L_x_860) ;  /* 0x0000000033087348 */ /* 0x000fea0003c00000 */
[----:B------:R0:W1:Y:S02]  /*a7d0*/  SHFL.BFLY P2, R52, R54, R53, R56 ;  /* 0x0c00003536347389 */ /* 0x0000640000040038 */
[----:B01----:R-:W-:Y:S01]  /*a7e0*/  ENDCOLLECTIVE ;  /* 0x000000000000791b */ /* 0x003fe20003800000 */
.L_x_860:
[----:B------:R-:W-:-:S05]  /*a7f0*/  FADD.FTZ R47, R47, R50 ;  /* 0x000000322f2f7221 */ /* 0x000fca0000010000 */
[----:B------:R-:W-:Y:S02]  /*a800*/  MOV R54, R47 ;  /* 0x0000002f00367202 */ /* 0x000fe40000000f00 */
[----:B------:R-:W-:-:S07]  /*a810*/  MOV R34, R52 ;  /* 0x0000003400227202 */ /* 0x000fce0000000f00 */
[----:B------:R-:W-:Y:S05]  /*a820*/  WARPSYNC.COLLECTIVE R51, `(.L_x_861) ;  /* 0x0000000033087348 */ /* 0x000fea0003c00000 */
[----:B------:R0:W1:Y:S02]  /*a830*/  SHFL.BFLY P2, R52, R54, R53, R56 ;  /* 0x0c00003536347389 */ /* 0x0000640000040038 */
[----:B01----:R-:W-:Y:S01]  /*a840*/  ENDCOLLECTIVE ;  /* 0x000000000000791b */ /* 0x003fe20003800000 */
.L_x_861:
[----:B------:R-:W-:Y:S01]  /*a850*/  FADD.FTZ R34, R45, R34 ;  /* 0x000000222d227221 */ /* 0x000fe20000010000 */
[----:B------:R-:W-:Y:S01]  /*a860*/  MOV R30, R52 ;  /* 0x00000034001e7202 */ /* 0x000fe20000000f00 */
[----:B------:R-:W-:Y:S06]  /*a870*/  BRA `(.L_x_862) ;  /* 0xffffffe000fc7947 */ /* 0x000fec000383ffff */
.L_x_863:
        /* <DEDUP_REMOVED lines=16> */
.L_x_2449:


//--------------------- .text._ZN13group_norm_v218gn_bwd_cuda_kernelI13__nv_bfloat16Li320ELi1ELi16ELi160ELi64ELb1ELb1ELi32ELi320ELi320ELi4ELb1ELi72ELb0ELb1ELNS_15WgradSyncMethodE1ENS_16CompileConditionILi900EEEEEvPT_S6_S6_PKS5_S8_S8_S8_PKfflPfPj --------------------------
	.section	.text._ZN13group_norm_v218gn_bwd_cuda_kernelI13__nv_bfloat16Li320ELi1ELi16ELi160ELi64ELb1ELb1ELi32ELi320ELi320ELi4ELb1ELi72ELb0ELb1ELNS_15WgradSyncMethodE1ENS_16CompileConditionILi900EEEEEvPT_S6_S6_PKS5_S8_S8_S8_PKfflPfPj,"ax",@progbits
	.align	128
        .global         _ZN13group_norm_v218gn_bwd_cuda_kernelI13__nv_bfloat16Li320ELi1ELi16ELi160ELi64ELb1ELb1ELi32ELi320ELi320ELi4ELb1ELi72ELb0ELb1ELNS_15WgradSyncMethodE1ENS_16CompileConditionILi900EEEEEvPT_S6_S6_PKS5_S8_S8_S8_PKfflPfPj
        .type           _ZN13group_norm_v218gn_bwd_cuda_kernelI13__nv_bfloat16Li320ELi1ELi16ELi160ELi64ELb1ELb1ELi32ELi320ELi320ELi4ELb1ELi72ELb0ELb1ELNS_15WgradSyncMethodE1ENS_16CompileConditionILi900EEEEEvPT_S6_S6_PKS5_S8_S8_S8_PKfflPfPj,@function
        .size           _ZN13group_norm_v218gn_bwd_cuda_kernelI13__nv_bfloat16Li320ELi1ELi16ELi160ELi64ELb1ELb1ELi32ELi320ELi320ELi4ELb1ELi72ELb0ELb1ELNS_15WgradSyncMethodE1ENS_16CompileConditionILi900EEEEEvPT_S6_S6_PKS5_S8_S8_S8_PKfflPfPj,(.L_x_2450 - _ZN13group_norm_v218gn_bwd_cuda_kernelI13__nv_bfloat16Li320ELi1ELi16ELi160ELi64ELb1ELb1ELi32ELi320ELi320ELi4ELb1ELi72ELb0ELb1ELNS_15WgradSyncMethodE1ENS_16CompileConditionILi900EEEEEvPT_S6_S6_PKS5_S8_S8_S8_PKfflPfPj)
        .other          _ZN13group_norm_v218gn_bwd_cuda_kernelI13__nv_bfloat16Li320ELi1ELi16ELi160ELi64ELb1ELb1ELi32ELi320ELi320ELi4ELb1ELi72ELb0ELb1ELNS_15WgradSyncMethodE1ENS_16CompileConditionILi900EEEEEvPT_S6_S6_PKS5_S8_S8_S8_PKfflPfPj,@"STO_CUDA_ENTRY STV_DEFAULT"
_ZN13group_norm_v218gn_bwd_cuda_kernelI13__nv_bfloat16Li320ELi1ELi16ELi160ELi64ELb1ELb1ELi32ELi320ELi320ELi4ELb1ELi72ELb0ELb1ELNS_15WgradSyncMethodE1ENS_16CompileConditionILi900EEEEEvPT_S6_S6_PKS5_S8_S8_S8_PKfflPfPj:
.text._ZN13group_norm_v218gn_bwd_cuda_kernelI13__nv_bfloat16Li320ELi1ELi16ELi160ELi64ELb1ELb1ELi32ELi320ELi320ELi4ELb1ELi72ELb0ELb1ELNS_15WgradSyncMethodE1ENS_16CompileConditionILi900EEEEEvPT_S6_S6_PKS5_S8_S8_S8_PKfflPfPj:
        /* <DEDUP_REMOVED lines=35> */
.L_x_865:
[----:B------:R-:W-:Y:S05]  /*0230*/  BSYNC B0 ;  /* 0x0000000000007941 */ /* 0x000fea0003800000 */
.L_x_864:
[----:B------:R-:W-:Y:S05]  /*0240*/  @!P1 BRA `(.L_x_866) ;  /* 0x00000068004c9947 */ /* 0x000fea0003800000 */
[----:B------:R-:W0:Y:S01]  /*0250*/  S2R R70, SR_TID.X ;  /* 0x0000000000467919 */ /* 0x000e220000002100 */
[----:B------:R-:W-:Y:S01]  /*0260*/  MOV R0, 0x400 ;  /* 0x0000040000007802 */ /* 0x000fe20000000f00 */
[----:B------:R-:W-:Y:S01]  /*0270*/  HFMA2.MMA R62, -RZ, RZ, 0, 0 ;  /* 0x00000000ff3e7435 */ /* 0x000fe200000001ff */
[----:B------:R-:W-:Y:S01]  /*0280*/  CS2R R10, SRZ ;  /* 0x00000000000a7805 */ /* 0x000fe2000001ff00 */
[----:B------:R-:W1:Y:S01]  /*0290*/  S2R R4, SR_CgaCtaId ;  /* 0x0000000000047919 */ /* 0x000e620000008800 */
[C---:B------:R-:W-:Y:S02]  /*02a0*/  IADD3 R71, R0.reuse, 0x2800, RZ ;  /* 0x0000280000477810 */ /* 0x040fe40007ffe0ff */
[----:B------:R-:W-:Y:S01]  /*02b0*/  IADD3 R69, R0, 0x3480, RZ ;  /* 0x0000348000457810 */ /* 0x000fe20007ffe0ff */
[----:B------:R-:W2:Y:S01]  /*02c0*/  S2R R6, SR_SWINHI ;  /* 0x0000000000067919 */ /* 0x000ea20000002f00 */
[----:B------:R-:W-:-:S04]  /*02d0*/  SHF.L.U32 R0, R73, 0x5, RZ ;  /* 0x0000000549007819 */ /* 0x000fc800000006ff */
[----:B------:R-:W-:Y:S01]  /*02e0*/  LOP3.LUT R0, R0, 0x20, RZ, 0xc0, !PT ;  /* 0x0000002000007812 */ /* 0x000fe200078ec0ff */
[----:B0-----:R-:W-:Y:S01]  /*02f0*/  IMAD.WIDE.U32 R2, R70, -0x33333333, RZ ;  /* 0xcccccccd46027825 */ /* 0x001fe200078e00ff */
[--C-:B------:R-:W-:Y:S02]  /*0300*/  SHF.R.S32.HI R5, RZ, 0x1f, R70.reuse ;  /* 0x0000001fff057819 */ /* 0x100fe40000011446 */
[C---:B-1----:R-:W-:Y:S02]  /*0310*/  LEA R71, R4.reuse, R71, 0x18 ;  /* 0x0000004704477211 */ /* 0x042fe400078ec0ff */
[----:B------:R-:W-:Y:S02]  /*0320*/  SHF.R.U32.HI R7, RZ, 0x6, R3 ;  /* 0x00000006ff077819 */ /* 0x000fe40000011603 */
[----:B------:R-:W-:Y:S02]  /*0330*/  LEA.HI R2, R5, R70, RZ, 0x2 ;  /* 0x0000004605027211 */ /* 0x000fe400078f10ff */
[----:B------:R-:W-:Y:S01]  /*0340*/  LEA R69, R4, R69, 0x18 ;  /* 0x0000004504457211 */ /* 0x000fe200078ec0ff */
[----:B------:R-:W-:Y:S01]  /*0350*/  IMAD R68, R7, -0x50, R70 ;  /* 0xffffffb007447824 */ /* 0x000fe200078e0246 */
[----:B------:R-:W-:-:S02]  /*0360*/  SHF.R.S32.HI R141, RZ, 0x2, R2 ;  /* 0x00000002ff8d7819 */ /* 0x000fc40000011402 */
[----:B------:R-:W-:Y:S01]  /*0370*/  LOP3.LUT R3, R70, 0x1, RZ, 0xc0, !PT ;  /* 0x0000000146037812 */ /* 0x000fe200078ec0ff */
[----:B------:R-:W-:Y:S01]  /*0380*/  IMAD R67, R68, 0x28, R71 ;  /* 0x0000002844437824 */ /* 0x000fe200078e0247 */
[----:B------:R-:W-:Y:S02]  /*0390*/  MOV R30, R69 ;  /* 0x00000045001e7202 */ /* 0x000fe40000000f00 */
[----:B--2---:R-:W-:Y:S02]  /*03a0*/  MOV R31, R6 ;  /* 0x00000006001f7202 */ /* 0x004fe40000000f00 */
[C---:B------:R-:W-:Y:S02]  /*03b0*/  IADD3 R4, R141.reuse, 0x50, RZ ;  /* 0x000000508d047810 */ /* 0x040fe40007ffe0ff */
[C---:B------:R-:W-:Y:S02]  /*03c0*/  IADD3 R6, R141.reuse, 0xa0, RZ ;  /* 0x000000a08d067810 */ /* 0x040fe40007ffe0ff */
[----:B------:R-:W-:-:S02]  /*03d0*/  IADD3 R8, R141, 0xf0, RZ ;  /* 0x000000f08d087810 */ /* 0x000fc40007ffe0ff */
[----:B------:R-:W-:Y:S02]  /*03e0*/  PRMT R30, R3, 0x654, R30 ;  /* 0x00000654031e7816 */ /* 0x000fe4000000001e */
[----:B------:R-:W-:Y:S02]  /*03f0*/  MOV R31, R31 ;  /* 0x0000001f001f7202 */ /* 0x000fe40000000f00 */
[----:B------:R-:W-:Y:S02]  /*0400*/  SHF.R.S32.HI R3, RZ, 0x1f, R4 ;  /* 0x0000001fff037819 */ /* 0x000fe40000011404 */
[----:B------:R-:W-:Y:S02]  /*0410*/  IADD3 R0, R0, R7, RZ ;  /* 0x0000000700007210 */ /* 0x000fe40007ffe0ff */
[----:B------:R-:W-:Y:S02]  /*0420*/  LEA R67, R7, R67, 0x3 ;  /* 0x0000004307437211 */ /* 0x000fe400078e18ff */
[----:B------:R-:W-:Y:S01]  /*0430*/  SHF.R.S32.HI R7, RZ, 0x1f, R6 ;  /* 0x0000001fff077819 */ /* 0x000fe20000011406 */
[----:B------:R-:W-:Y:S01]  /*0440*/  IMAD R61, R0, 0xa00, RZ ;  /* 0x00000a00003d7824 */ /* 0x000fe200078e02ff */
[----:B------:R-:W-:-:S02]  /*0450*/  SHF.R.S32.HI R9, RZ, 0x1f, R8 ;  /* 0x0000001fff097819 */ /* 0x000fc40000011408 */
[----:B------:R-:W-:Y:S02]  /*0460*/  LEA.HI R4, R3, R4, RZ, 0x2 ;  /* 0x0000000403047211 */ /* 0x000fe400078f10ff */
[----:B------:R-:W-:Y:S02]  /*0470*/  LOP3.LUT R3, R2, 0xfffffffc, RZ, 0xc0, !PT ;  /* 0xfffffffc02037812 */ /* 0x000fe400078ec0ff */
[----:B------:R-:W-:Y:S02]  /*0480*/  LEA.HI R5, R5, R70, RZ, 0x4 ;  /* 0x0000004605057211 */ /* 0x000fe400078f20ff */
[----:B------:R-:W-:Y:S02]  /*0490*/  LEA.HI R7, R7, R6, RZ, 0x2 ;  /* 0x0000000607077211 */ /* 0x000fe400078f10ff */
[----:B------:R-:W-:Y:S02]  /*04a0*/  LEA.HI R9, R9, R8, RZ, 0x2 ;  /* 0x0000000809097211 */ /* 0x000fe400078f10ff */
[----:B------:R-:W-:-:S02]  /*04b0*/  IADD3 R3, -R3, R70, RZ ;  /* 0x0000004603037210 */ /* 0x000fc40007ffe1ff */
[----:B------:R-:W-:Y:S02]  /*04c0*/  SHF.R.U32.HI R4, RZ, 0x2, R4 ;  /* 0x00000002ff047819 */ /* 0x000fe40000011604 */
[----:B------:R-:W-:Y:S02]  /*04d0*/  SHF.R.U32.HI R66, RZ, 0x4, R5 ;  /* 0x00000004ff427819 */ /* 0x000fe40000011605 */
[----:B------:R-:W-:Y:S02]  /*04e0*/  SHF.R.U32.HI R64, RZ, 0x2, R7 ;  /* 0x00000002ff407819 */ /* 0x000fe40000011607 */
[----:B------:R-:W-:Y:S02]  /*04f0*/  CS2R R6, SRZ ;  /* 0x0000000000067805 */ /* 0x000fe4000001ff00 */
[----:B------:R-:W-:Y:S02]  /*0500*/  SHF.R.U32.HI R2, RZ, 0x2, R9 ;  /* 0x00000002ff027819 */ /* 0x000fe40000011609 */
[----:B------:R-:W-:-:S02]  /*0510*/  CS2R R8, SRZ ;  /* 0x0000000000087805 */ /* 0x000fc4000001ff00 */
[C---:B------:R-:W-:Y:S02]  /*0520*/  LOP3.LUT R65, R3.reuse, 0x3, R4, 0x78, !PT ;  /* 0x0000000303417812 */ /* 0x040fe400078e7804 */
[----:B------:R-:W-:Y:S02]  /*0530*/  CS2R R4, SRZ ;  /* 0x0000000000047805 */ /* 0x000fe4000001ff00 */
[C---:B------:R-:W-:Y:S02]  /*0540*/  LOP3.LUT R66, R3.reuse, 0x3, R66, 0x78, !PT ;  /* 0x0000000303427812 */ /* 0x040fe400078e7842 */
[C---:B------:R-:W-:Y:S02]  /*0550*/  LOP3.LUT R64, R3.reuse, 0x3, R64, 0x78, !PT ;  /* 0x0000000303407812 */ /* 0x040fe400078e7840 */
[----:B------:R-:W-:-:S07]  /*0560*/  LOP3.LUT R63, R3, 0x3, R2, 0x78, !PT ;  /* 0x00000003033f7812 */ /* 0x000fce00078e7802 */
.L_x_887:
[C---:B--2---:R-:W-:Y:S01]  /*0570*/  LOP3.LUT R51, R72.reuse, 0x7, RZ, 0xc0, !PT ;  /* 0x0000000748337812 */ /* 0x044fe200078ec0ff */
[----:B------:R-:W-:Y:S01]  /*0580*/  ULDC.64 UR10, c[0x0][0x248] ;  /* 0x00009200000a7ab9 */ /* 0x000fe20000000a00 */
[--C-:B------:R-:W-:Y:S01]  /*0590*/  SHF.R.U64 R13, R72, 0x3, R106.reuse ;  /* 0x00000003480d7819 */ /* 0x100fe2000000126a */
[----:B------:R-:W0:Y:S01]  /*05a0*/  LDC.64 R32, c[0x0][0x238] ;  /* 0x00008e00ff207b82 */ /* 0x000e220000000a00 */
[----:B------:R-:W-:Y:S01]  /*05b0*/  SHF.R.U32.HI R12, RZ, 0x3, R106 ;  /* 0x00000003ff0c7819 */ /* 0x000fe2000001166a */
[----:B------:R-:W-:Y:S01]  /*05c0*/  IMAD R51, R51, 0x140, RZ ;  /* 0x0000014033337824 */ /* 0x000fe200078e02ff */
[----:B------:R-:W-:Y:S01]  /*05d0*/  ULDC.64 UR12, c[0x0][0x228] ;  /* 0x00008a00000c7ab9 */ /* 0x000fe20000000a00 */
[----:B------:R-:W-:Y:S02]  /*05e0*/  ULDC UR4, c[0x0][0x250] ;  /* 0x0000940000047ab9 */ /* 0x000fe40000000800 */
        /* <DEDUP_REMOVED lines=10> */
[C---:B------:R-:W-:Y:S02]  /*0690*/  LEA R12, P0, R0.reuse, UR10, 0x3 ;  /* 0x0000000a000c7c11 */ /* 0x040fe4000f8018ff */
[----:B------:R-:W-:Y:S02]  /*06a0*/  IADD3 R58, P1, R61, R2, RZ ;  /* 0x000000023d3a7210 */ /* 0x000fe40007f3e0ff */
[----:B------:R-:W-:Y:S01]  /*06b0*/  LEA.HI.X R13, R0, UR11, R13, 0x3, P0 ;  /* 0x0000000b000d7c11 */ /* 0x000fe200080f1c0d */
[----:B------:R-:W-:Y:S01]  /*06c0*/  ULDC.64 UR10, c[0x0][0x230] ;  /* 0x00008c00000a7ab9 */ /* 0x000fe20000000a00 */
[----:B------:R-:W-:-:S02]  /*06d0*/  IADD3.X R3, RZ, R24, RZ, P1, !PT ;  /* 0x00000018ff037210 */ /* 0x000fc40000ffe4ff */
[C---:B------:R-:W-:Y:S02]  /*06e0*/  SHF.L.U32 R59, R58.reuse, 0x1, RZ ;  /* 0x000000013a3b7819 */ /* 0x040fe400000006ff */
[----:B------:R-:W2:Y:S01]  /*06f0*/  LDG.E.64.CONSTANT R12, desc[UR8][R12.64] ;  /* 0x000000080c0c7981 */ /* 0x000ea2000c1e9b00 */
[----:B------:R-:W-:Y:S01]  /*0700*/  SHF.L.U64.HI R58, R58, 0x1, R3 ;  /* 0x000000013a3a7819 */ /* 0x000fe20000010203 */
[----:B0-----:R-:W-:Y:S01]  /*0710*/  IMAD.WIDE R32, R36, 0x2, R32 ;  /* 0x0000000224207825 */ /* 0x001fe200078e0220 */
[----:B------:R-:W-:-:S03]  /*0720*/  IADD3 R34, P0, R59, UR10, RZ ;  /* 0x0000000a3b227c10 */ /* 0x000fc6000ff1e0ff */
[----:B-1----:R-:W-:Y:S01]  /*0730*/  IMAD.WIDE R36, R36, 0x2, R14 ;  /* 0x0000000224247825 */ /* 0x002fe200078e020e */
[----:B------:R-:W-:Y:S01]  /*0740*/  IADD3.X R35, R58, UR11, RZ, P0, !PT ;  /* 0x0000000b3a237c10 */ /* 0x000fe200087fe4ff */
[----:B------:R-:W3:Y:S04]  /*0750*/  LDG.E.64.CONSTANT R32, desc[UR8][R32.64] ;  /* 0x0000000820207981 */ /* 0x000ee8000c1e9b00 */
[----:B------:R-:W4:Y:S04]  /*0760*/  LDG.E.64.CONSTANT R36, desc[UR8][R36.64] ;  /* 0x0000000824247981 */ /* 0x000f28000c1e9b00 */
[----:B------:R-:W3:Y:S01]  /*0770*/  LDG.E.64.CONSTANT R34, desc[UR8][R34.64] ;  /* 0x0000000822227981 */ /* 0x000ee2000c1e9b00 */
[----:B------:R-:W-:-:S04]  /*0780*/  IADD3 R3, R61, 0x2800, RZ ;  /* 0x000028003d037810 */ /* 0x000fc80007ffe0ff */
[----:B------:R-:W-:-:S04]  /*0790*/  IADD3 R3, P0, R3, R2, RZ ;  /* 0x0000000203037210 */ /* 0x000fc80007f1e0ff */
[----:B------:R-:W-:Y:S02]  /*07a0*/  IADD3.X R56, RZ, R24, RZ, P0, !PT ;  /* 0x00000018ff387210 */ /* 0x000fe400007fe4ff */
[----:B------:R-:W-:Y:S02]  /*07b0*/  SHF.L.U32 R57, R3, 0x1, RZ ;  /* 0x0000000103397819 */ /* 0x000fe400000006ff */
[----:B------:R-:W-:Y:S02]  /*07c0*/  IADD3 R14, P0, R59, UR12, RZ ;  /* 0x0000000c3b0e7c10 */ /* 0x000fe4000ff1e0ff */
[----:B------:R-:W-:Y:S02]  /*07d0*/  SHF.L.U64.HI R56, R3, 0x1, R56 ;  /* 0x0000000103387819 */ /* 0x000fe40000010238 */
[----:B------:R-:W-:Y:S02]  /*07e0*/  IADD3 R3, R61, 0x5000, RZ ;  /* 0x000050003d037810 */ /* 0x000fe40007ffe0ff */
[----:B------:R-:W-:-:S02]  /*07f0*/  IADD3.X R15, R58, UR13, RZ, P0, !PT ;  /* 0x0000000d3a0f7c10 */ /* 0x000fc400087fe4ff */
[----:B------:R-:W-:Y:S02]  /*0800*/  IADD3 R3, P0, R3, R2, RZ ;  /* 0x0000000203037210 */ /* 0x000fe40007f1e0ff */
[----:B------:R-:W-:Y:S02]  /*0810*/  IADD3 R38, P1, R57, UR10, RZ ;  /* 0x0000000a39267c10 */ /* 0x000fe4000ff3e0ff */
[----:B------:R-:W-:Y:S01]  /*0820*/  IADD3.X R54, RZ, R24, RZ, P0, !PT ;  /* 0x00000018ff367210 */ /* 0x000fe200007fe4ff */
[----:B------:R-:W4:Y:S01]  /*0830*/  LDG.E.64.CONSTANT R14, desc[UR8][R14.64] ;  /* 0x000000080e0e7981 */ /* 0x000f22000c1e9b00 */
[C---:B------:R-:W-:Y:S02]  /*0840*/  SHF.L.U32 R55, R3.reuse, 0x1, RZ ;  /* 0x0000000103377819 */ /* 0x040fe400000006ff */
[----:B------:R-:W-:Y:S02]  /*0850*/  IADD3.X R39, R56, UR11, RZ, P1, !PT ;  /* 0x0000000b38277c10 */ /* 0x000fe40008ffe4ff */
[----:B------:R-:W-:-:S02]  /*0860*/  SHF.L.U64.HI R54, R3, 0x1, R54 ;  /* 0x0000000103367819 */ /* 0x000fc40000010236 */
[----:B------:R-:W-:Y:S02]  /*0870*/  IADD3 R40, P0, R55, UR10, RZ ;  /* 0x0000000a37287c10 */ /* 0x000fe4000ff1e0ff */
[----:B------:R-:W4:Y:S02]  /*0880*/  LDG.E.64.CONSTANT R38, desc[UR8][R38.64] ;  /* 0x0000000826267981 */ /* 0x000f24000c1e9b00 */
        /* <DEDUP_REMOVED lines=13> */
[----:B------:R-:W4:Y:S01]  /*0960*/  LDG.E.64.CONSTANT R42, desc[UR8][R42.64] ;  /* 0x000000082a2a7981 */ /* 0x000f22000c1e9b00 */
[----:B------:R-:W-:-:S06]  /*0970*/  IADD3.X R19, R54, UR13, RZ, P0, !PT ;  /* 0x0000000d36137c10 */ /* 0x000fcc00087fe4ff */
[----:B------:R-:W4:Y:S01]  /*0980*/  LDG.E.64.CONSTANT R18, desc[UR8][R18.64] ;  /* 0x0000000812127981 */ /* 0x000f22000c1e9b00 */
[----:B------:R-:W-:-:S04]  /*0990*/  IADD3 R3, R61, 0xa000, RZ ;  /* 0x0000a0003d037810 */ /* 0x000fc80007ffe0ff */
[----:B------:R-:W-:-:S04]  /*09a0*/  IADD3 R80, P0, R3, R2, RZ ;  /* 0x0000000203507210 */ /* 0x000fc80007f1e0ff */
[----:B------:R-:W-:Y:S01]  /*09b0*/  SHF.L.U32 R81, R80, 0x1, RZ ;  /* 0x0000000150517819 */ /* 0x000fe200000006ff */
[----:B--2---:R-:W-:-:S04]  /*09c0*/  FADD.FTZ R13, R13, UR4 ;  /* 0x000000040d0d7e21 */ /* 0x004fc80008010000 */
[----:B------:R0:W1:Y:S01]  /*09d0*/  MUFU.RSQ R82, R13 ;  /* 0x0000000d00527308 */ /* 0x0000620000001400 */
[C---:B---3--:R-:W-:Y:S02]  /*09e0*/  SHF.L.U32 R21, R34.reuse, 0x10, RZ ;  /* 0x0000001022157819 */ /* 0x048fe400000006ff */
[----:B------:R-:W-:Y:S02]  /*09f0*/  SHF.L.U32 R23, R35, 0x10, RZ ;  /* 0x0000001023177819 */ /* 0x000fe400000006ff */
[----:B0-----:R-:W-:Y:S01]  /*0a00*/  PRMT R13, R34, 0x7632, R13 ;  /* 0x00007632220d7816 */ /* 0x001fe2000000000d */
[C---:B------:R-:W-:Y:S02]  /*0a10*/  FADD.FTZ R21, -R12.reuse, R21 ;  /* 0x000000150c157221 */ /* 0x040fe40000010100 */
[----:B------:R-:W-:Y:S02]  /*0a20*/  FADD.FTZ R23, -R12, R23 ;  /* 0x000000170c177221 */ /* 0x000fe40000010100 */
[----:B-1----:R-:W-:Y:S01]  /*0a30*/  FMUL.FTZ R3, R82, R21 ;  /* 0x0000001552037220 */ /* 0x002fe20000410000 */
[----:B------:R-:W-:-:S02]  /*0a40*/  SHF.L.U32 R21, R13, 0x10, RZ ;  /* 0x000000100d157819 */ /* 0x000fc400000006ff */
[----:B------:R-:W-:Y:S02]  /*0a50*/  PRMT R13, R35, 0x7632, R13 ;  /* 0x00007632230d7816 */ /* 0x000fe4000000000d */
[----:B------:R-:W-:Y:S02]  /*0a60*/  SHF.L.U32 R0, R32, 0x10, RZ ;  /* 0x0000001020007819 */ /* 0x000fe400000006ff */
[----:B----4-:R-:W-:Y:S01]  /*0a70*/  SHF.L.U32 R89, R36, 0x10, RZ ;  /* 0x0000001024597819 */ /* 0x010fe200000006ff */
[----:B------:R-:W-:Y:S01]  /*0a80*/  FMUL.FTZ R47, R82, R23 ;  /* 0x00000017522f7220 */ /* 0x000fe20000410000 */
[----:B------:R-:W-:Y:S01]  /*0a90*/  SHF.L.U32 R23, R13, 0x10, RZ ;  /* 0x000000100d177819 */ /* 0x000fe200000006ff */
[C---:B------:R-:W-:Y:S02]  /*0aa0*/  FADD.FTZ R21, -R12.reuse, R21 ;  /* 0x000000150c157221 */ /* 0x040fe40000010100 */
[----:B------:R-:W-:Y:S01]  /*0ab0*/  FFMA.FTZ R26, R3, R0, R89 ;  /* 0x00000000031a7223 */ /* 0x000fe20000010059 */
[----:B------:R-:W-:Y:S01]  /*0ac0*/  PRMT R83, R33, 0x7632, R83 ;  /* 0x0000763221537816 */ /* 0x000fe20000000053 */
[----:B------:R-:W-:Y:S01]  /*0ad0*/  FADD.FTZ R23, -R12, R23 ;  /* 0x000000170c177221 */ /* 0x000fe20000010100 */
[----:B------:R-:W-:Y:S01]  /*0ae0*/  PRMT R50, R37, 0x7632, R50 ;  /* 0x0000763225327816 */ /* 0x000fe20000000032 */
[----:B------:R-:W-:Y:S01]  /*0af0*/  FMUL.FTZ R20, R26, -1.4426950216293334961 ;  /* 0xbfb8aa3b1a147820 */ /* 0x000fe20000410000 */
[C---:B------:R-:W-:Y:S01]  /*0b00*/  FMUL.FTZ R91, R82.reuse, R21 ;  /* 0x00000015525b7220 */ /* 0x040fe20000410000 */
[----:B------:R-:W-:Y:S01]  /*0b10*/  IADD3.X R21, RZ, R24, RZ, P0, !PT ;  /* 0x00000018ff157210 */ /* 0x000fe200007fe4ff */
[----:B------:R-:W-:Y:S01]  /*0b20*/  FMUL.FTZ R49, R82, R23 ;  /* 0x0000001752317220 */ /* 0x000fe20000410000 */
[----:B------:R-:W-:-:S02]  /*0b30*/  SHF.L.U32 R83, R83, 0x10, RZ ;  /* 0x0000001053537819 */ /* 0x000fc400000006ff */
[----:B------:R-:W-:Y:S01]  /*0b40*/  SHF.L.U32 R50, R50, 0x10, RZ ;  /* 0x0000001032327819 */ /* 0x000fe200000006ff */
[----:B------:R0:W-:Y:S01]  /*0b50*/  MUFU.EX2 R22, R20 ;  /* 0x0000001400167308 */ /* 0x0001e20000000800 */
[----:B------:R-:W-:Y:S02]  /*0b60*/  PRMT R87, R32, 0x7632, R87 ;  /* 0x0000763220577816 */ /* 0x000fe40000000057 */
[----:B------:R-:W-:Y:S02]  /*0b70*/  PRMT R84, R36, 0x7632, R84 ;  /* 0x0000763224547816 */ /* 0x000fe40000000054 */
[----:B------:R-:W-:Y:S01]  /*0b80*/  SHF.L.U64.HI R80, R80, 0x1, R21 ;  /* 0x0000000150507819 */ /* 0x000fe20000010215 */
[----:B------:R-:W-:Y:S01]  /*0b90*/  FFMA.FTZ R75, R49, R83, R50 ;  /* 0x00000053314b7223 */ /* 0x000fe20000010032 */
[----:B------:R-:W-:Y:S02]  /*0ba0*/  SHF.L.U32 R87, R87, 0x10, RZ ;  /* 0x0000001057577819 */ /* 0x000fe400000006ff */
[----:B0-----:R-:W-:-:S02]  /*0bb0*/  IADD3 R20, P0, R81, UR10, RZ ;  /* 0x0000000a51147c10 */ /* 0x001fc4000ff1e0ff */
[----:B------:R-:W-:Y:S02]  /*0bc0*/  SHF.L.U32 R84, R84, 0x10, RZ ;  /* 0x0000001054547819 */ /* 0x000fe400000006ff */
[----:B------:R-:W-:Y:S01]  /*0bd0*/  IADD3.X R21, R80, UR11, RZ, P0, !PT ;  /* 0x0000000b50157c10 */ /* 0x000fe200087fe4ff */
[----:B------:R-:W-:Y:S02]  /*0be0*/  FMUL.FTZ R48, R75, -1.4426950216293334961 ;  /* 0xbfb8aa3b4b307820 */ /* 0x000fe40000410000 */
[----:B------:R-:W-:Y:S01]  /*0bf0*/  FFMA.FTZ R29, R91, R87, R84 ;  /* 0x000000575b1d7223 */ /* 0x000fe20000010054 */
[----:B------:R-:W-:Y:S02]  /*0c00*/  SHF.L.U32 R85, R33, 0x10, RZ ;  /* 0x0000001021557819 */ /* 0x000fe400000006ff */
[----:B------:R-:W2:Y:S01]  /*0c10*/  LDG.E.64.CONSTANT R20, desc[UR8][R20.64] ;  /* 0x0000000814147981 */ /* 0x000ea2000c1e9b00 */
[----:B------:R-:W-:Y:S01]  /*0c20*/  SHF.L.U32 R86, R37, 0x10, RZ ;  /* 0x0000001025567819 */ /* 0x000fe200000006ff */
[----:B------:R-:W-:Y:S01]  /*0c30*/  FMUL.FTZ R23, R29, -1.4426950216293334961 ;  /* 0xbfb8aa3b1d177820 */ /* 0x000fe20000410000 */
[----:B------:R-:W0:Y:S03]  /*0c40*/  MUFU.EX2 R48, R48 ;  /* 0x0000003000307308 */ /* 0x000e260000000800 */
[----:B------:R-:W-:-:S05]  /*0c50*/  FFMA.FTZ R45, R47, R85, R86 ;  /* 0x000000552f2d7223 */ /* 0x000fca0000010056 */
[----:B------:R-:W1:Y:S01]  /*0c60*/  MUFU.EX2 R23, R23 ;  /* 0x0000001700177308 */ /* 0x000e620000000800 */
[----:B------:R-:W-:-:S07]  /*0c70*/  FMUL.FTZ R13, R45, -1.4426950216293334961 ;  /* 0xbfb8aa3b2d0d7820 */ /* 0x000fce0000410000 */
[----:B------:R3:W4:Y:S01]  /*0c80*/  MUFU.EX2 R25, R13 ;  /* 0x0000000d00197308 */ /* 0x0007220000000800 */
[----:B0-----:R-:W-:Y:S01]  /*0c90*/  FADD.FTZ R76, R48, 1 ;  /* 0x3f800000304c7421 */ /* 0x001fe20000010000 */
[----:B---3--:R-:W-:Y:S01]  /*0ca0*/  FADD.FTZ R13, R22, 1 ;  /* 0x3f800000160d7421 */ /* 0x008fe20000010000 */
[----:B------:R-:W-:-:S04]  /*0cb0*/  IADD3 R22, P1, R72, 0x48, RZ ;  /* 0x0000004848167810 */ /* 0x000fc80007f3e0ff */
[----:B------:R-:W-:Y:S02]  /*0cc0*/  ISETP.GE.U32.AND P0, PT, R22, UR7, PT ;  /* 0x0000000716007c0c */ /* 0x000fe4000bf06070 */
[----:B------:R-:W-:Y:S02]  /*0cd0*/  IADD3.X R48, RZ, R106, RZ, P1, !PT ;  /* 0x0000006aff307210 */ /* 0x000fe40000ffe4ff */
[----:B------:R-:W-:Y:S01]  /*0ce0*/  IADD3 R22, P1, R53, UR12, RZ ;  /* 0x0000000c35167c10 */ /* 0x000fe2000ff3e0ff */
[----:B-1----:R-:W-:-:S03]  /*0cf0*/  FADD.FTZ R27, R23, 1 ;  /* 0x3f800000171b7421 */ /* 0x002fc60000010000 */
[----:B------:R-:W-:Y:S01]  /*0d00*/  IADD3.X R23, R52, UR13, RZ, P1, !PT ;  /* 0x0000000d34177c10 */ /* 0x000fe20008ffe4ff */
[----:B------:R0:W1:Y:S05]  /*0d10*/  MUFU.RCP R28, R13 ;  /* 0x0000000d001c7308 */ /* 0x00006a0000001000 */
[----:B------:R-:W3:Y:S01]  /*0d20*/  LDG.E.64.CONSTANT R22, desc[UR8][R22.64] ;  /* 0x0000000816167981 */ /* 0x000ee2000c1e9b00 */
[----:B----4-:R-:W-:Y:S02]  /*0d30*/  FADD.FTZ R25, R25, 1 ;  /* 0x3f80000019197421 */ /* 0x010fe40000010000 */
[----:B------:R-:W4:Y:S01]  /*0d40*/  MUFU.RCP R88, R76 ;  /* 0x0000004c00587308 */ /* 0x000f220000001000 */
[----:B0-----:R-:W-:-:S07]  /*0d50*/  IADD3 R13, R61, 0xc800, RZ ;  /* 0x0000c8003d0d7810 */ /* 0x001fce0007ffe0ff */
[----:B------:R0:W4:Y:S08]  /*0d60*/  MUFU.RCP R46, R25 ;  /* 0x00000019002e7308 */ /* 0x0001300000001000 */
[----:B------:R4:W4:Y:S01]  /*0d70*/  MUFU.RCP R44, R27 ;  /* 0x0000001b002c7308 */ /* 0x0009220000001000 */
[----:B------:R-:W-:Y:S01]  /*0d80*/  IADD3 R78, P1, R13, R2, RZ ;  /* 0x000000020d4e7210 */ /* 0x000fe20007f3e0ff */
[----:B-1----:R-:W-:Y:S01]  /*0d90*/  FADD.FTZ R13, -R28, 1 ;  /* 0x3f8000001c0d7421 */ /* 0x002fe20000010100 */
[----:B0-----:R-:W-:-:S03]  /*0da0*/  IADD3 R25, R61, 0xf000, RZ ;  /* 0x0000f0003d197810 */ /* 0x001fc60007ffe0ff */
[----:B------:R-:W-:Y:S01]  /*0db0*/  FFMA.FTZ R13, R26, R13, 1 ;  /* 0x3f8000001a0d7423 */ /* 0x000fe2000001000d */
[----:B----4-:R-:W-:Y:S01]  /*0dc0*/  IADD3 R27, R61, 0x11800, RZ ;  /* 0x000118003d1b7810 */ /* 0x010fe20007ffe0ff */
[----:B------:R-:W-:Y:S01]  /*0dd0*/  FADD.FTZ R26, -R88, 1 ;  /* 0x3f800000581a7421 */ /* 0x000fe20000010100 */
[----:B------:R-:W-:Y:S01]  /*0de0*/  ISETP.GE.AND.EX P0, PT, R48, UR5, PT, P0 ;  /* 0x0000000530007c0c */ /* 0x000fe2000bf06300 */
[----:B------:R-:W-:Y:S01]  /*0df0*/  FADD.FTZ R48, -R46, 1 ;  /* 0x3f8000002e307421 */ /* 0x000fe20000010100 */
[-C--:B------:R-:W-:Y:S02]  /*0e00*/  IADD3 R90, P3, R27, R2.reuse, RZ ;  /* 0x000000021b5a7210 */ /* 0x080fe40007f7e0ff */
[----:B------:R-:W-:Y:S01]  /*0e10*/  IADD3 R92, P2, R25, R2, RZ ;  /* 0x00000002195c7210 */ /* 0x000fe20007f5e0ff */
[----:B------:R-:W-:Y:S01]  /*0e20*/  FMUL.FTZ R27, R28, R13 ;  /* 0x0000000d1c1b7220 */ /* 0x000fe20000410000 */
[----:B------:R-:W-:Y:S01]  /*0e30*/  FADD.FTZ R2, -R44, 1 ;  /* 0x3f8000002c027421 */ /* 0x000fe20000010100 */
[----:B------:R-:W-:Y:S01]  /*0e40*/  IADD3.X R79, RZ, R24, RZ, P1, !PT ;  /* 0x00000018ff4f7210 */ /* 0x000fe20000ffe4ff */
[----:B------:R-:W-:Y:S01]  /*0e50*/  FFMA.FTZ R25, R75, R26, 1 ;  /* 0x3f8000004b197423 */ /* 0x000fe2000001001a */
[----:B------:R-:W-:Y:S01]  /*0e60*/  SHF.L.U32 R93, R38, 0x10, RZ ;  /* 0x00000010265d7819 */ /* 0x000fe200000006ff */
[----:B------:R-:W-:Y:S01]  /*0e70*/  FFMA.FTZ R45, R45, R48, 1 ;  /* 0x3f8000002d2d7423 */ /* 0x000fe20000010030 */
[----:B------:R-:W-:-:S02]  /*0e80*/  IADD3.X R75, RZ, R24, RZ, P3, !PT ;  /* 0x00000018ff4b7210 */ /* 0x000fc40001ffe4ff */
[----:B------:R-:W-:Y:S01]  /*0e90*/  SHF.L.U32 R13, R90, 0x1, RZ ;  /* 0x000000015a0d7819 */ /* 0x000fe200000006ff */
[----:B------:R-:W-:Y:S01]  /*0ea0*/  FFMA.FTZ R29, R29, R2, 1 ;  /* 0x3f8000001d1d7423 */ /* 0x000fe20000010002 */
[----:B------:R-:W-:Y:S01]  /*0eb0*/  SHF.L.U64.HI R79, R78, 0x1, R79 ;  /* 0x000000014e4f7819 */ /* 0x000fe2000001024f */
[----:B------:R-:W-:Y:S01]  /*0ec0*/  FADD.FTZ R93, -R12, R93 ;  /* 0x0000005d0c5d7221 */ /* 0x000fe20000010100 */
[----:B------:R-:W-:Y:S01]  /*0ed0*/  SHF.L.U32 R78, R78, 0x1, RZ ;  /* 0x000000014e4e7819 */ /* 0x000fe200000006ff */
[----:B------:R-:W-:Y:S01]  /*0ee0*/  FMUL.FTZ R95, R46, R45 ;  /* 0x0000002d2e5f7220 */ /* 0x000fe20000410000 */
[----:B------:R-:W-:Y:S02]  /*0ef0*/  SHF.L.U64.HI R75, R90, 0x1, R75 ;  /* 0x000000015a4b7819 */ /* 0x000fe4000001024b */
[----:B------:R-:W-:Y:S01]  /*0f00*/  IADD3 R28, P3, R13, UR10, RZ ;  /* 0x0000000a0d1c7c10 */ /* 0x000fe2000ff7e0ff */
[----:B------:R-:W-:Y:S01]  /*0f10*/  FMUL.FTZ R45, R44, R29 ;  /* 0x0000001d2c2d7220 */ /* 0x000fe20000410000 */
[----:B------:R-:W-:-:S02]  /*0f20*/  SHF.L.U32 R97, R39, 0x10, RZ ;  /* 0x0000001027617819 */ /* 0x000fc400000006ff */
[----:B------:R-:W-:Y:S02]  /*0f30*/  SHF.L.U32 R99, R40, 0x10, RZ ;  /* 0x0000001028637819 */ /* 0x000fe400000006ff */
[----:B------:R-:W-:Y:S01]  /*0f40*/  IADD3.X R77, RZ, R24, RZ, P2, !PT ;  /* 0x00000018ff4d7210 */ /* 0x000fe200017fe4ff */
[----:B------:R-:W-:Y:S01]  /*0f50*/  FMUL.FTZ R90, R82, R93 ;  /* 0x0000005d525a7220 */ /* 0x000fe20000410000 */
[----:B------:R-:W-:Y:S02]  /*0f60*/  IADD3 R24, P1, R78, UR10, RZ ;  /* 0x0000000a4e187c10 */ /* 0x000fe4000ff3e0ff */
[----:B------:R-:W-:Y:S02]  /*0f70*/  PRMT R44, R38, 0x7632, R44 ;  /* 0x00007632262c7816 */ /* 0x000fe4000000002c */
[----:B------:R-:W-:Y:S01]  /*0f80*/  IADD3.X R29, R75, UR11, RZ, P3, !PT ;  /* 0x0000000b4b1d7c10 */ /* 0x000fe20009ffe4ff */
[----:B------:R-:W-:Y:S01]  /*0f90*/  FMUL.FTZ R101, R88, R25 ;  /* 0x0000001958657220 */ /* 0x000fe20000410000 */
[C---:B------:R-:W-:Y:S01]  /*0fa0*/  FADD.FTZ R93, -R12.reuse, R97 ;  /* 0x000000610c5d7221 */ /* 0x040fe20000010100 */
[----:B------:R-:W-:Y:S01]  /*0fb0*/  FADD.FTZ R105, -R12, R99 ;  /* 0x000000630c697221 */ /* 0x000fe20000010100 */
[----:B------:R-:W-:Y:S01]  /*0fc0*/  SHF.L.U32 R76, R92, 0x1, RZ ;  /* 0x000000015c4c7819 */ /* 0x000fe200000006ff */
[----:B------:R-:W-:Y:S01]  /*0fd0*/  FFMA.FTZ R97, R0, R90, R89 ;  /* 0x0000005a00617223 */ /* 0x000fe20000010059 */
[----:B------:R-:W-:Y:S01]  /*0fe0*/  IADD3.X R25, R79, UR11, RZ, P1, !PT ;  /* 0x0000000b4f197c10 */ /* 0x000fe20008ffe4ff */
[----:B------:R-:W4:Y:S01]  /*0ff0*/  LDG.E.64.CONSTANT R28, desc[UR8][R28.64] ;  /* 0x000000081c1c7981 */ /* 0x000f22000c1e9b00 */
[----:B------:R-:W-:-:S02]  /*1000*/  SHF.L.U32 R99, R44, 0x10, RZ ;  /* 0x000000102c637819 */ /* 0x000fc400000006ff */
[----:B------:R-:W-:Y:S01]  /*1010*/  PRMT R44, R39, 0x7632, R44 ;  /* 0x00007632272c7816 */ /* 0x000fe2000000002c */
[----:B------:R-:W-:Y:S01]  /*1020*/  FMUL.FTZ R88, R82, R93 ;  /* 0x0000005d52587220 */ /* 0x000fe20000410000 */
[----:B------:R-:W-:Y:S01]  /*1030*/  SHF.L.U32 R2, R14, 0x10, RZ ;  /* 0x000000100e027819 */ /* 0x000fe200000006ff */
[----:B------:R-:W-:Y:S01]  /*1040*/  FMUL.FTZ R48, R82, R105 ;  /* 0x0000006952307220 */ /* 0x000fe20000410000 */
[----:B------:R-:W-:Y:S01]  /*1050*/  SHF.L.U64.HI R77, R92, 0x1, R77 ;  /* 0x000000015c4d7819 */ /* 0x000fe2000001024d */
[----:B------:R-:W-:Y:S01]  /*1060*/  FMUL.FTZ R93, R97, -1.4426950216293334961 ;  /* 0xbfb8aa3b615d7820 */ /* 0x000fe20000410000 */
[----:B------:R-:W-:Y:S01]  /*1070*/  IADD3 R26, P2, R76, UR10, RZ ;  /* 0x0000000a4c1a7c10 */ /* 0x000fe2000ff5e0ff */
[----:B------:R-:W4:Y:S01]  /*1080*/  LDG.E.64.CONSTANT R24, desc[UR8][R24.64] ;  /* 0x0000000818187981 */ /* 0x000f22000c1e9b00 */
[----:B------:R-:W-:Y:S01]  /*1090*/  SHF.L.U32 R105, R44, 0x10, RZ ;  /* 0x000000102c697819 */ /* 0x000fe200000006ff */
[----:B------:R-:W-:Y:S01]  /*10a0*/  FADD.FTZ R99, -R12, R99 ;  /* 0x000000630c637221 */ /* 0x000fe20000010100 */
[----:B------:R-:W-:Y:S01]  /*10b0*/  FMUL.FTZ R103, R2, R27 ;  /* 0x0000001b02677220 */ /* 0x000fe20000410000 */
[----:B------:R-:W-:Y:S01]  /*10c0*/  FFMA.FTZ R96, R85, R88, R86 ;  /* 0x0000005855607223 */ /* 0x000fe20000010056 */
[----:B------:R-:W-:Y:S01]  /*10d0*/  IADD3.X R27, R77, UR11, RZ, P2, !PT ;  /* 0x0000000b4d1b7c10 */ /* 0x000fe200097fe4ff */
[----:B------:R0:W1:Y:S01]  /*10e0*/  MUFU.EX2 R100, R93 ;  /* 0x0000005d00647308 */ /* 0x0000620000000800 */
[----:B------:R-:W-:-:S02]  /*10f0*/  SHF.L.U32 R92, R15, 0x10, RZ ;  /* 0x000000100f5c7819 */ /* 0x000fc400000006ff */
[----:B------:R-:W-:Y:S01]  /*1100*/  PRMT R44, R15, 0x7632, R44 ;  /* 0x000076320f2c7816 */ /* 0x000fe2000000002c */
[----:B------:R-:W-:Y:S01]  /*1110*/  FADD.FTZ R105, -R12, R105 ;  /* 0x000000690c697221 */ /* 0x000fe20000010100 */
[----:B------:R-:W-:Y:S01]  /*1120*/  FMUL.FTZ R98, R96, -1.4426950216293334961 ;  /* 0xbfb8aa3b60627820 */ /* 0x000fe20000410000 */
[----:B------:R-:W-:Y:S01]  /*1130*/  PRMT R2, R14, 0x7632, R2 ;  /* 0x000076320e027816 */ /* 0x000fe20000000002 */
[----:B------:R-:W4:Y:S01]  /*1140*/  LDG.E.64.CONSTANT R26, desc[UR8][R26.64] ;  /* 0x000000081a1a7981 */ /* 0x000f22000c1e9b00 */
[----:B0-----:R-:W-:Y:S01]  /*1150*/  FMUL.FTZ R93, R82, R99 ;  /* 0x00000063525d7220 */ /* 0x001fe20000410000 */
[----:B------:R-:W-:Y:S01]  /*1160*/  SHF.L.U32 R44, R44, 0x10, RZ ;  /* 0x000000102c2c7819 */ /* 0x000fe200000006ff */
[----:B------:R-:W-:Y:S01]  /*1170*/  FMUL.FTZ R104, R92, R95 ;  /* 0x0000005f5c687220 */ /* 0x000fe20000410000 */
[----:B------:R-:W-:Y:S01]  /*1180*/  FMUL.FTZ R92, R82, R105 ;  /* 0x00000069525c7220 */ /* 0x000fe20000410000 */
[----:B------:R-:W-:Y:S01]  /*1190*/  FFMA.FTZ R99, R87, R93, R84 ;  /* 0x0000005d57637223 */ /* 0x000fe20000010054 */
[----:B------:R0:W1:Y:S01]  /*11a0*/  MUFU.EX2 R109, R98 ;  /* 0x00000062006d7308 */ /* 0x0000620000000800 */
[----:B------:R-:W-:Y:S01]  /*11b0*/  SHF.L.U32 R2, R2, 0x10, RZ ;  /* 0x0000001002027819 */ /* 0x000fe200000006ff */
[----:B------:R-:W-:Y:S01]  /*11c0*/  FMUL.FTZ R110, R44, R101 ;  /* 0x000000652c6e7220 */ /* 0x000fe20000410000 */
[----:B------:R-:W-:Y:S01]  /*11d0*/  FMUL.FTZ R105, R99, -1.4426950216293334961 ;  /* 0xbfb8aa3b63697820 */ /* 0x000fe20000410000 */
[----:B------:R-:W-:-:S02]  /*11e0*/  FFMA.FTZ R101, R83, R92, R50 ;  /* 0x0000005c53657223 */ /* 0x000fc40000010032 */
[----:B------:R-:W-:Y:S01]  /*11f0*/  FMUL.FTZ R102, R2, R45 ;  /* 0x0000002d02667220 */ /* 0x000fe20000410000 */
[CC--:B------:R-:W-:Y:S01]  /*1200*/  FMUL.FTZ R2, R0.reuse, R103.reuse ;  /* 0x0000006700027220 */ /* 0x0c0fe20000410000 */
[----:B------:R-:W-:Y:S01]  /*1210*/  FMUL.FTZ R111, R101, -1.4426950216293334961 ;  /* 0xbfb8aa3b656f7820 */ /* 0x000fe20000410000 */
[----:B------:R-:W1:Y:S01]  /*1220*/  MUFU.EX2 R105, R105 ;  /* 0x0000006900697308 */ /* 0x000e620000000800 */
[----:B------:R-:W-:Y:S01]  /*1230*/  IADD3 R44, P1, R81, UR12, RZ ;  /* 0x0000000c512c7c10 */ /* 0x000fe2000ff3e0ff */
[CC--:B------:R-:W-:Y:S01]  /*1240*/  FFMA.FTZ R95, R3.reuse, R103.reuse, R4 ;  /* 0x00000067035f7223 */ /* 0x0c0fe20000010004 */
[----:B------:R-:W-:Y:S01]  /*1250*/  FFMA.FTZ R4, R3, R2, RZ ;  /* 0x0000000203047223 */ /* 0x000fe200000100ff */
[----:B------:R-:W-:Y:S01]  /*1260*/  FFMA.FTZ R2, R0, R103, RZ ;  /* 0x0000006700027223 */ /* 0x000fe200000100ff */
[----:B0-----:R-:W-:Y:S01]  /*1270*/  FADD.FTZ R98, R103, R5 ;  /* 0x0000000567627221 */ /* 0x001fe20000010000 */
[-C--:B------:R-:W-:Y:S02]  /*1280*/  FMUL.FTZ R3, R87, R102.reuse ;  /* 0x0000006657037220 */ /* 0x080fe40000410000 */
[----:B------:R-:W0:Y:S01]  /*1290*/  MUFU.EX2 R111, R111 ;  /* 0x0000006f006f7308 */ /* 0x000e220000000800 */
[----:B------:R-:W-:Y:S01]  /*12a0*/  IADD3.X R45, R80, UR13, RZ, P1, !PT ;  /* 0x0000000d502d7c10 */ /* 0x000fe20008ffe4ff */
[----:B-1----:R-:W-:Y:S01]  /*12b0*/  FADD.FTZ R5, R100, 1 ;  /* 0x3f80000064057421 */ /* 0x002fe20000010000 */
[-C--:B------:R-:W-:Y:S01]  /*12c0*/  FFMA.FTZ R100, R91, R102.reuse, R6 ;  /* 0x000000665b647223 */ /* 0x080fe20000010006 */
[----:B------:R-:W-:Y:S01]  /*12d0*/  FFMA.FTZ R6, R87, R102, R2 ;  /* 0x0000006657067223 */ /* 0x000fe20000010002 */
[----:B------:R-:W-:Y:S01]  /*12e0*/  FADD.FTZ R7, R102, R7 ;  /* 0x0000000766077221 */ /* 0x000fe20000010000 */
[----:B------:R-:W-:Y:S01]  /*12f0*/  FADD.FTZ R109, R109, 1 ;  /* 0x3f8000006d6d7421 */ /* 0x000fe20000010000 */
[--C-:B------:R-:W-:Y:S01]  /*1300*/  FFMA.FTZ R102, R91, R3, R4.reuse ;  /* 0x000000035b667223 */ /* 0x100fe20000010004 */
[----:B------:R-:W-:Y:S01]  /*1310*/  SHF.L.U32 R113, R41, 0x10, RZ ;  /* 0x0000001029717819 */ /* 0x000fe200000006ff */
[----:B------:R1:W4:Y:S01]  /*1320*/  LDG.E.64.CONSTANT R2, desc[UR8][R44.64] ;  /* 0x000000082c027981 */ /* 0x000322000c1e9b00 */
[----:B------:R-:W-:-:S02]  /*1330*/  PRMT R4, R40, 0x7632, R4 ;  /* 0x0000763228047816 */ /* 0x000fc40000000004 */
[----:B------:R-:W1:Y:S01]  /*1340*/  MUFU.RCP R109, R109 ;  /* 0x0000006d006d7308 */ /* 0x000e620000001000 */
[----:B------:R-:W-:Y:S01]  /*1350*/  FADD.FTZ R113, -R12, R113 ;  /* 0x000000710c717221 */ /* 0x000fe20000010100 */
[----:B------:R-:W-:Y:S01]  /*1360*/  SHF.L.U32 R103, R4, 0x10, RZ ;  /* 0x0000001004677819 */ /* 0x000fe200000006ff */
[----:B------:R-:W-:Y:S01]  /*1370*/  FADD.FTZ R105, R105, 1 ;  /* 0x3f80000069697421 */ /* 0x000fe20000010000 */
[-C--:B------:R-:W-:Y:S01]  /*1380*/  FFMA.FTZ R91, R47, R104.reuse, R8 ;  /* 0x000000682f5b7223 */ /* 0x080fe20000010008 */
[----:B------:R-:W-:Y:S01]  /*1390*/  FADD.FTZ R9, R104, R9 ;  /* 0x0000000968097221 */ /* 0x000fe20000010000 */
[CC--:B------:R-:W-:Y:S01]  /*13a0*/  FFMA.FTZ R6, R85.reuse, R104.reuse, R6 ;  /* 0x0000006855067223 */ /* 0x0c0fe20000010006 */
[----:B------:R-:W-:Y:S01]  /*13b0*/  FMUL.FTZ R4, R82, R113 ;  /* 0x0000007152047220 */ /* 0x000fe20000410000 */
[----:B------:R1:W1:Y:S01]  /*13c0*/  MUFU.RCP R107, R5 ;  /* 0x00000005006b7308 */ /* 0x0002620000001000 */
[----:B------:R-:W-:Y:S01]  /*13d0*/  FMUL.FTZ R104, R85, R104 ;  /* 0x0000006855687220 */ /* 0x000fe20000410000 */
[----:B------:R-:W-:Y:S01]  /*13e0*/  FADD.FTZ R113, -R12, R103 ;  /* 0x000000670c717221 */ /* 0x000fe20000010100 */
[----:B0-----:R-:W-:Y:S01]  /*13f0*/  FADD.FTZ R111, R111, 1 ;  /* 0x3f8000006f6f7421 */ /* 0x001fe20000010000 */
[----:B------:R-:W-:Y:S01]  /*1400*/  FFMA.FTZ R103, R83, R110, R6 ;  /* 0x0000006e53677223 */ /* 0x000fe20000010006 */
[----:B-1----:R-:W-:-:S03]  /*1410*/  PRMT R5, R41, 0x7632, R5 ;  /* 0x0000763229057816 */ /* 0x002fc60000000005 */
[----:B------:R0:W1:Y:S01]  /*1420*/  MUFU.RCP R45, R105 ;  /* 0x00000069002d7308 */ /* 0x0000620000001000 */
[----:B------:R-:W-:Y:S01]  /*1430*/  FFMA.FTZ R102, R47, R104, R102 ;  /* 0x000000682f667223 */ /* 0x000fe20000010066 */
[----:B------:R-:W-:Y:S01]  /*1440*/  FMUL.FTZ R6, R82, R113 ;  /* 0x0000007152067220 */ /* 0x000fe20000410000 */
[----:B------:R-:W-:Y:S01]  /*1450*/  SHF.L.U32 R115, R5, 0x10, RZ ;  /* 0x0000001005737819 */ /* 0x000fe200000006ff */
[----:B------:R-:W-:Y:S01]  /*1460*/  FMUL.FTZ R5, R83, R110 ;  /* 0x0000006e53057220 */ /* 0x000fe20000410000 */
[----:B------:R-:W-:Y:S01]  /*1470*/  FFMA.FTZ R8, R85, R4, R86 ;  /* 0x0000000455087223 */ /* 0x000fe20000010056 */
[----:B------:R-:W-:Y:S01]  /*1480*/  FFMA.FTZ R47, R49, R110, R10 ;  /* 0x0000006e312f7223 */ /* 0x000fe2000001000a */
[----:B------:R-:W-:Y:S01]  /*1490*/  FFMA.FTZ R10, R87, R6, R84 ;  /* 0x00000006570a7223 */ /* 0x000fe20000010054 */
[----:B------:R-:W1:Y:S01]  /*14a0*/  MUFU.RCP R111, R111 ;  /* 0x0000006f006f7308 */ /* 0x000e620000001000 */
[----:B0-----:R-:W-:Y:S01]  /*14b0*/  FFMA.FTZ R105, R49, R5, R102 ;  /* 0x0000000531697223 */ /* 0x001fe20000010066 */
[----:B------:R-:W-:Y:S01]  /*14c0*/  FADD.FTZ R11, R110, R11 ;  /* 0x0000000b6e0b7221 */ /* 0x000fe20000010000 */
[----:B------:R-:W-:Y:S01]  /*14d0*/  FADD.FTZ R5, -R12, R115 ;  /* 0x000000730c057221 */ /* 0x000fe20000010100 */
[----:B------:R-:W-:Y:S01]  /*14e0*/  FFMA.FTZ R46, R0, R48, R89 ;  /* 0x00000030002e7223 */ /* 0x000fe20000010059 */
[----:B------:R-:W-:Y:S01]  /*14f0*/  FMUL.FTZ R110, R8, -1.4426950216293334961 ;  /* 0xbfb8aa3b086e7820 */ /* 0x000fe20000410000 */
[----:B------:R-:W-:Y:S01]  /*1500*/  FADD.FTZ R49, -R109, 1 ;  /* 0x3f8000006d317421 */ /* 0x000fe20000010100 */
[----:B------:R-:W-:Y:S01]  /*1510*/  FMUL.FTZ R112, R10, -1.4426950216293334961 ;  /* 0xbfb8aa3b0a707820 */ /* 0x000fe20000410000 */
[----:B------:R-:W-:Y:S01]  /*1520*/  FMUL.FTZ R5, R82, R5 ;  /* 0x0000000552057220 */ /* 0x000fe20000410000 */
[----:B------:R-:W-:Y:S01]  /*1530*/  FMUL.FTZ R94, R46, -1.4426950216293334961 ;  /* 0xbfb8aa3b2e5e7820 */ /* 0x000fe20000410000 */
[----:B------:R-:W0:Y:S01]  /*1540*/  MUFU.EX2 R113, R110 ;  /* 0x0000006e00717308 */ /* 0x000e220000000800 */
[----:B------:R-:W-:Y:S01]  /*1550*/  FADD.FTZ R44, -R107, 1 ;  /* 0x3f8000006b2c7421 */ /* 0x000fe20000010100 */
[----:B------:R-:W-:Y:S01]  /*1560*/  FFMA.FTZ R102, R96, R49, 1 ;  /* 0x3f80000060667423 */ /* 0x000fe20000010031 */
[----:B------:R-:W-:Y:S01]  /*1570*/  FFMA.FTZ R49, R83, R5, R50 ;  /* 0x0000000553317223 */ /* 0x000fe20000010032 */
[----:B-1----:R-:W-:Y:S01]  /*1580*/  FADD.FTZ R96, -R45, 1 ;  /* 0x3f8000002d607421 */ /* 0x002fe20000010100 */
[----:B------:R-:W-:-:S03]  /*1590*/  FFMA.FTZ R44, R97, R44, 1 ;  /* 0x3f800000612c7423 */ /* 0x000fc6000001002c */
[----:B------:R-:W1:Y:S01]  /*15a0*/  MUFU.EX2 R112, R112 ;  /* 0x0000007000707308 */ /* 0x000e620000000800 */
[----:B------:R-:W-:Y:S01]  /*15b0*/  FMUL.FTZ R114, R49, -1.4426950216293334961 ;  /* 0xbfb8aa3b31727820 */ /* 0x000fe20000410000 */
[----:B------:R-:W-:Y:S01]  /*15c0*/  FMUL.FTZ R107, R107, R44 ;  /* 0x0000002c6b6b7220 */ /* 0x000fe20000410000 */
[----:B------:R-:W-:Y:S01]  /*15d0*/  FFMA.FTZ R96, R99, R96, 1 ;  /* 0x3f80000063607423 */ /* 0x000fe20000010060 */
[----:B------:R-:W-:-:S04]  /*15e0*/  PRMT R44, R16, 0x7632, R44 ;  /* 0x00007632102c7816 */ /* 0x000fc8000000002c */
[----:B------:R-:W1:Y:S01]  /*15f0*/  MUFU.EX2 R94, R94 ;  /* 0x0000005e005e7308 */ /* 0x000e620000000800 */
[----:B------:R-:W-:Y:S01]  /*1600*/  FADD.FTZ R104, -R111, 1 ;  /* 0x3f8000006f687421 */ /* 0x000fe20000010100 */
[----:B------:R-:W-:Y:S01]  /*1610*/  FMUL.FTZ R97, R45, R96 ;  /* 0x000000602d617220 */ /* 0x000fe20000410000 */
[----:B------:R-:W-:Y:S02]  /*1620*/  PRMT R45, R17, 0x7632, R45 ;  /* 0x00007632112d7816 */ /* 0x000fe4000000002d */
[----:B------:R-:W-:Y:S01]  /*1630*/  SHF.L.U32 R44, R44, 0x10, RZ ;  /* 0x000000102c2c7819 */ /* 0x000fe200000006ff */
[----:B------:R-:W-:Y:S02]  /*1640*/  FFMA.FTZ R104, R101, R104, 1 ;  /* 0x3f80000065687423 */ /* 0x000fe40000010068 */
[----:B------:R-:W1:Y:S01]  /*1650*/  MUFU.EX2 R114, R114 ;  /* 0x0000007200727308 */ /* 0x000e620000000800 */
[----:B0-----:R-:W-:Y:S01]  /*1660*/  FADD.FTZ R113, R113, 1 ;  /* 0x3f80000071717421 */ /* 0x001fe20000010000 */
[----:B------:R-:W-:Y:S01]  /*1670*/  FMUL.FTZ R109, R109, R102 ;  /* 0x000000666d6d7220 */ /* 0x000fe20000410000 */
[----:B------:R-:W-:Y:S01]  /*1680*/  SHF.L.U32 R45, R45, 0x10, RZ ;  /* 0x000000102d2d7819 */ /* 0x000fe200000006ff */
[----:B------:R-:W-:Y:S01]  /*1690*/  FMUL.FTZ R110, R111, R104 ;  /* 0x000000686f6e7220 */ /* 0x000fe20000410000 */
[----:B------:R-:W-:Y:S01]  /*16a0*/  SHF.L.U32 R96, R16, 0x10, RZ ;  /* 0x0000001010607819 */ /* 0x000fe200000006ff */
[----:B------:R-:W-:Y:S01]  /*16b0*/  FMUL.FTZ R102, R44, R97 ;  /* 0x000000612c667220 */ /* 0x000fe20000410000 */
[----:B------:R-:W-:Y:S01]  /*16c0*/  IADD3 R44, P1, R78, UR12, RZ ;  /* 0x0000000c4e2c7c10 */ /* 0x000fe2000ff3e0ff */
[----:B-1----:R-:W-:Y:S01]  /*16d0*/  FADD.FTZ R112, R112, 1 ;  /* 0x3f80000070707421 */ /* 0x002fe20000010000 */
[----:B------:R-:W-:Y:S01]  /*16e0*/  FADD.FTZ R99, R94, 1 ;  /* 0x3f8000005e637421 */ /* 0x000fe20000010000 */
[----:B------:R-:W-:Y:S01]  /*16f0*/  FMUL.FTZ R110, R45, R110 ;  /* 0x0000006e2d6e7220 */ /* 0x000fe20000410000 */
[----:B------:R-:W0:Y:S01]  /*1700*/  MUFU.RCP R113, R113 ;  /* 0x0000007100717308 */ /* 0x000e220000001000 */
[----:B------:R-:W-:Y:S01]  /*1710*/  FMUL.FTZ R107, R96, R107 ;  /* 0x0000006b606b7220 */ /* 0x000fe20000410000 */
[----:B------:R-:W-:-:S02]  /*1720*/  IADD3.X R45, R79, UR13, RZ, P1, !PT ;  /* 0x0000000d4f2d7c10 */ /* 0x000fc40008ffe4ff */
[----:B------:R-:W-:Y:S01]  /*1730*/  SHF.L.U32 R94, R17, 0x10, RZ ;  /* 0x00000010115e7819 */ /* 0x000fe200000006ff */
[----:B------:R-:W-:-:S03]  /*1740*/  FMUL.FTZ R96, R0, R107 ;  /* 0x0000006b00607220 */ /* 0x000fc60000410000 */
[----:B------:R-:W1:Y:S01]  /*1750*/  MUFU.RCP R111, R99 ;  /* 0x00000063006f7308 */ /* 0x000e620000001000 */
[----:B------:R-:W-:Y:S01]  /*1760*/  FADD.FTZ R114, R114, 1 ;  /* 0x3f80000072727421 */ /* 0x000fe20000010000 */
[----:B------:R-:W4:Y:S01]  /*1770*/  LDG.E.64.CONSTANT R44, desc[UR8][R44.64] ;  /* 0x000000082c2c7981 */ /* 0x000f22000c1e9b00 */
[----:B------:R-:W-:-:S05]  /*1780*/  FFMA.FTZ R95, R90, R107, R95 ;  /* 0x0000006b5a5f7223 */ /* 0x000fca000001005f */
[----:B------:R-:W1:Y:S01]  /*1790*/  MUFU.RCP R112, R112 ;  /* 0x0000007000707308 */ /* 0x000e620000001000 */
[----:B------:R-:W-:Y:S01]  /*17a0*/  FFMA.FTZ R96, R90, R96, R105 ;  /* 0x000000605a607223 */ /* 0x000fe20000010069 */
[-C--:B------:R-:W-:Y:S01]  /*17b0*/  FMUL.FTZ R90, R87, R102.reuse ;  /* 0x00000066575a7220 */ /* 0x080fe20000410000 */
[----:B------:R-:W-:Y:S01]  /*17c0*/  FMUL.FTZ R104, R94, R109 ;  /* 0x0000006d5e687220 */ /* 0x000fe20000410000 */
[C---:B------:R-:W-:Y:S02]  /*17d0*/  FFMA.FTZ R97, R93.reuse, R102, R100 ;  /* 0x000000665d617223 */ /* 0x040fe40000010064 */
[----:B------:R-:W-:Y:S02]  /*17e0*/  FFMA.FTZ R93, R93, R90, R96 ;  /* 0x0000005a5d5d7223 */ /* 0x000fe40000010060 */
[----:B------:R-:W2:Y:S01]  /*17f0*/  MUFU.RCP R114, R114 ;  /* 0x0000007200727308 */ /* 0x000ea20000001000 */
[-C--:B------:R-:W-:Y:S01]  /*1800*/  FMUL.FTZ R90, R85, R104.reuse ;  /* 0x00000068555a7220 */ /* 0x080fe20000410000 */
[----:B0-----:R-:W-:Y:S01]  /*1810*/  FADD.FTZ R105, -R113, 1 ;  /* 0x3f80000071697421 */ /* 0x001fe20000010100 */
[----:B------:R-:W-:Y:S01]  /*1820*/  FFMA.FTZ R91, R88, R104, R91 ;  /* 0x00000068585b7223 */ /* 0x000fe2000001005b */
[----:B------:R-:W-:Y:S01]  /*1830*/  FFMA.FTZ R94, R0, R107, R103 ;  /* 0x0000006b005e7223 */ /* 0x000fe20000010067 */
[----:B------:R-:W-:Y:S01]  /*1840*/  FFMA.FTZ R93, R88, R90, R93 ;  /* 0x0000005a585d7223 */ /* 0x000fe2000001005d */
[----:B------:R-:W-:Y:S01]  /*1850*/  FFMA.FTZ R88, R92, R110, R47 ;  /* 0x0000006e5c587223 */ /* 0x000fe2000001002f */
[----:B-1----:R-:W-:Y:S01]  /*1860*/  FADD.FTZ R103, -R111, 1 ;  /* 0x3f8000006f677421 */ /* 0x002fe20000010100 */
[----:B------:R-:W-:Y:S01]  /*1870*/  FFMA.FTZ R8, R8, R105, 1 ;  /* 0x3f80000008087423 */ /* 0x000fe20000010069 */
[----:B------:R-:W-:-:S02]  /*1880*/  FADD.FTZ R47, -R112, 1 ;  /* 0x3f800000702f7421 */ /* 0x000fc40000010100 */
[----:B------:R-:W-:Y:S01]  /*1890*/  FFMA.FTZ R46, R46, R103, 1 ;  /* 0x3f8000002e2e7423 */ /* 0x000fe20000010067 */
[----:B------:R-:W-:Y:S01]  /*18a0*/  FMUL.FTZ R113, R113, R8 ;  /* 0x0000000871717220 */ /* 0x000fe20000410000 */
[----:B------:R-:W-:Y:S01]  /*18b0*/  FFMA.FTZ R47, R10, R47, 1 ;  /* 0x3f8000000a2f7423 */ /* 0x000fe2000001002f */
[----:B------:R-:W-:Y:S01]  /*18c0*/  PRMT R8, R42, 0x7632, R8 ;  /* 0x000076322a087816 */ /* 0x000fe20000000008 */
[----:B------:R-:W-:Y:S02]  /*18d0*/  FMUL.FTZ R111, R111, R46 ;  /* 0x0000002e6f6f7220 */ /* 0x000fe40000410000 */
[----:B------:R-:W-:Y:S01]  /*18e0*/  FMUL.FTZ R103, R112, R47 ;  /* 0x0000002f70677220 */ /* 0x000fe20000410000 */
[----:B--2---:R-:W-:Y:S01]  /*18f0*/  FADD.FTZ R46, -R114, 1 ;  /* 0x3f800000722e7421 */ /* 0x004fe20000010100 */
[----:B------:R-:W-:Y:S01]  /*1900*/  SHF.L.U32 R47, R8, 0x10, RZ ;  /* 0x00000010082f7819 */ /* 0x000fe200000006ff */
[----:B------:R-:W-:Y:S02]  /*1910*/  FMUL.FTZ R90, R83, R110 ;  /* 0x0000006e535a7220 */ /* 0x000fe40000410000 */
[----:B------:R-:W-:Y:S01]  /*1920*/  FFMA.FTZ R49, R49, R46, 1 ;  /* 0x3f80000031317423 */ /* 0x000fe2000001002e */
[----:B------:R-:W-:Y:S01]  /*1930*/  SHF.L.U32 R46, R18, 0x10, RZ ;  /* 0x00000010122e7819 */ /* 0x000fe200000006ff */
[----:B------:R-:W-:Y:S01]  /*1940*/  FADD.FTZ R47, -R12, R47 ;  /* 0x0000002f0c2f7221 */ /* 0x000fe20000010100 */
[----:B------:R-:W-:-:S03]  /*1950*/  FFMA.FTZ R101, R92, R90, R93 ;  /* 0x0000005a5c657223 */ /* 0x000fc6000001005d */
[----:B------:R-:W-:Y:S01]  /*1960*/  FMUL.FTZ R92, R82, R47 ;  /* 0x0000002f525c7220 */ /* 0x000fe20000410000 */
[----:B------:R-:W-:Y:S01]  /*1970*/  FMUL.FTZ R111, R46, R111 ;  /* 0x0000006f2e6f7220 */ /* 0x000fe20000410000 */
[----:B------:R-:W-:Y:S02]  /*1980*/  PRMT R47, R18, 0x7632, R47 ;  /* 0x00007632122f7816 */ /* 0x000fe4000000002f */
[----:B------:R-:W-:Y:S02]  /*1990*/  IADD3 R46, P1, R76, UR12, RZ ;  /* 0x0000000c4c2e7c10 */ /* 0x000fe4000ff3e0ff */
[----:B------:R-:W-:Y:S02]  /*19a0*/  SHF.L.U32 R105, R43, 0x10, RZ ;  /* 0x000000102b697819 */ /* 0x000fe400000006ff */
[----:B------:R-:W-:Y:S01]  /*19b0*/  SHF.L.U32 R100, R47, 0x10, RZ ;  /* 0x000000102f647819 */ /* 0x000fe200000006ff */
[----:B------:R-:W-:Y:S01]  /*19c0*/  FFMA.FTZ R94, R87, R102, R94 ;  /* 0x00000066575e7223 */ /* 0x000fe2000001005e */
[----:B------:R-:W-:-:S02]  /*19d0*/  SHF.L.U32 R93, R42, 0x10, RZ ;  /* 0x000000102a5d7819 */ /* 0x000fc400000006ff */
[----:B------:R-:W-:Y:S01]  /*19e0*/  IADD3.X R47, R77, UR13, RZ, P1, !PT ;  /* 0x0000000d4d2f7c10 */ /* 0x000fe20008ffe4ff */
[C---:B------:R-:W-:Y:S01]  /*19f0*/  FADD.FTZ R105, -R12.reuse, R105 ;  /* 0x000000690c697221 */ /* 0x040fe20000010100 */
[----:B------:R-:W-:Y:S01]  /*1a00*/  FFMA.FTZ R94, R85, R104, R94 ;  /* 0x00000068555e7223 */ /* 0x000fe2000001005e */
[----:B------:R-:W-:Y:S02]  /*1a10*/  FADD.FTZ R93, -R12, R93 ;  /* 0x0000005d0c5d7221 */ /* 0x000fe40000010100 */
[C---:B------:R-:W-:Y:S01]  /*1a20*/  FMUL.FTZ R8, R82.reuse, R105 ;  /* 0x0000006952087220 */ /* 0x040fe20000410000 */
[----:B------:R-:W2:Y:S01]  /*1a30*/  LDG.E.64.CONSTANT R46, desc[UR8][R46.64] ;  /* 0x000000082e2e7981 */ /* 0x000ea2000c1e9b00 */
[----:B------:R-:W-:Y:S01]  /*1a40*/  FFMA.FTZ R99, R83, R110, R94 ;  /* 0x0000006e53637223 */ /* 0x000fe2000001005e */
[----:B------:R-:W-:Y:S01]  /*1a50*/  FMUL.FTZ R90, R82, R93 ;  /* 0x0000005d525a7220 */ /* 0x000fe20000410000 */
[----:B------:R-:W-:Y:S01]  /*1a60*/  FFMA.FTZ R94, R85, R8, R86 ;  /* 0x00000008555e7223 */ /* 0x000fe20000010056 */
[----:B------:R-:W-:Y:S01]  /*1a70*/  FADD.FTZ R7, R7, R102 ;  /* 0x0000006607077221 */ /* 0x000fe20000010000 */
[----:B------:R-:W-:Y:S01]  /*1a80*/  SHF.L.U32 R102, R19, 0x10, RZ ;  /* 0x0000001013667819 */ /* 0x000fe200000006ff */
[----:B------:R-:W-:Y:S01]  /*1a90*/  FADD.FTZ R9, R9, R104 ;  /* 0x0000006809097221 */ /* 0x000fe20000010000 */
[----:B------:R-:W-:Y:S01]  /*1aa0*/  FFMA.FTZ R109, R0, R90, R89 ;  /* 0x0000005a006d7223 */ /* 0x000fe20000010059 */
[----:B------:R-:W-:Y:S01]  /*1ab0*/  FMUL.FTZ R104, R94, -1.4426950216293334961 ;  /* 0xbfb8aa3b5e687820 */ /* 0x000fe20000410000 */
[----:B------:R-:W-:Y:S01]  /*1ac0*/  FADD.FTZ R11, R11, R110 ;  /* 0x0000006e0b0b7221 */ /* 0x000fe20000010000 */
[----:B------:R-:W-:Y:S01]  /*1ad0*/  FMUL.FTZ R114, R114, R49 ;  /* 0x0000003172727220 */ /* 0x000fe20000410000 */
[----:B------:R-:W-:Y:S01]  /*1ae0*/  FMUL.FTZ R49, R109, -1.4426950216293334961 ;  /* 0xbfb8aa3b6d317820 */ /* 0x000fe20000410000 */
[----:B------:R-:W-:Y:S01]  /*1af0*/  FMUL.FTZ R110, R102, R113 ;  /* 0x00000071666e7220 */ /* 0x000fe20000410000 */
[----:B------:R0:W-:Y:S01]  /*1b00*/  MUFU.EX2 R112, R104 ;  /* 0x0000006800707308 */ /* 0x0001e20000000800 */
[-C--:B------:R-:W-:Y:S01]  /*1b10*/  FMUL.FTZ R102, R0, R111.reuse ;  /* 0x0000006f00667220 */ /* 0x080fe20000410000 */
[----:B------:R-:W-:-:S03]  /*1b20*/  FFMA.FTZ R95, R48, R111, R95 ;  /* 0x0000006f305f7223 */ /* 0x000fc6000001005f */
[----:B------:R-:W-:Y:S01]  /*1b30*/  FFMA.FTZ R101, R48, R102, R101 ;  /* 0x0000006630657223 */ /* 0x000fe20000010065 */
[----:B0-----:R-:W-:Y:S02]  /*1b40*/  FMUL.FTZ R104, R100, R103 ;  /* 0x0000006764687220 */ /* 0x001fe40000410000 */
[----:B------:R0:W1:Y:S02]  /*1b50*/  MUFU.EX2 R105, R49 ;  /* 0x0000003100697308 */ /* 0x0000640000000800 */
[----:B------:R-:W-:Y:S01]  /*1b60*/  FMUL.FTZ R48, R87, R104 ;  /* 0x0000006857307220 */ /* 0x000fe20000410000 */
[----:B0-----:R-:W-:-:S03]  /*1b70*/  PRMT R49, R19, 0x7632, R49 ;  /* 0x0000763213317816 */ /* 0x001fc60000000031 */
[----:B------:R-:W-:Y:S01]  /*1b80*/  FFMA.FTZ R101, R6, R48, R101 ;  /* 0x0000003006657223 */ /* 0x000fe20000010065 */
[----:B------:R-:W-:Y:S02]  /*1b90*/  IADD3 R48, P1, R13, UR12, RZ ;  /* 0x0000000c0d307c10 */ /* 0x000fe4000ff3e0ff */
[----:B------:R-:W-:-:S05]  /*1ba0*/  SHF.L.U32 R49, R49, 0x10, RZ ;  /* 0x0000001031317819 */ /* 0x000fca00000006ff */
[----:B------:R-:W-:Y:S01]  /*1bb0*/  FMUL.FTZ R114, R49, R114 ;  /* 0x0000007231727220 */ /* 0x000fe20000410000 */
[----:B------:R-:W-:-:S06]  /*1bc0*/  IADD3.X R49, R75, UR13, RZ, P1, !PT ;  /* 0x0000000d4b317c10 */ /* 0x000fcc0008ffe4ff */
[----:B------:R-:W2:Y:S01]  /*1bd0*/  LDG.E.64.CONSTANT R48, desc[UR8][R48.64] ;  /* 0x0000000830307981 */ /* 0x000ea2000c1e9b00 */
[----:B------:R-:W-:Y:S01]  /*1be0*/  PRMT R10, R43, 0x7632, R10 ;  /* 0x000076322b0a7816 */ /* 0x000fe2000000000a */
[----:B------:R-:W-:-:S03]  /*1bf0*/  FFMA.FTZ R96, R87, R92, R84 ;  /* 0x0000005c57607223 */ /* 0x000fc60000010054 */
[----:B------:R-:W-:Y:S01]  /*1c00*/  SHF.L.U32 R93, R10, 0x10, RZ ;  /* 0x000000100a5d7819 */ /* 0x000fe200000006ff */
[----:B------:R-:W-:Y:S01]  /*1c10*/  FADD.FTZ R98, R98, R107 ;  /* 0x0000006b62627221 */ /* 0x000fe20000010000 */
[----:B------:R-:W-:-:S03]  /*1c20*/  FMUL.FTZ R107, R96, -1.4426950216293334961 ;  /* 0xbfb8aa3b606b7820 */ /* 0x000fc60000410000 */
[----:B------:R-:W-:-:S04]  /*1c30*/  FADD.FTZ R93, -R12, R93 ;  /* 0x0000005d0c5d7221 */ /* 0x000fc80000010100 */
[----:B------:R-:W-:Y:S01]  /*1c40*/  FMUL.FTZ R10, R82, R93 ;  /* 0x0000005d520a7220 */ /* 0x000fe20000410000 */
[----:B------:R-:W0:Y:S03]  /*1c50*/  MUFU.EX2 R107, R107 ;  /* 0x0000006b006b7308 */ /* 0x000e260000000800 */
[----:B------:R-:W-:Y:S01]  /*1c60*/  FFMA.FTZ R93, R83, R10, R50 ;  /* 0x0000000a535d7223 */ /* 0x000fe20000010032 */
[----:B-1----:R-:W-:-:S03]  /*1c70*/  FADD.FTZ R105, R105, 1 ;  /* 0x3f80000069697421 */ /* 0x002fc60000010000 */
[----:B------:R-:W-:Y:S01]  /*1c80*/  FMUL.FTZ R113, R93, -1.4426950216293334961 ;  /* 0xbfb8aa3b5d717820 */ /* 0x000fe20000410000 */
[----:B------:R-:W-:Y:S01]  /*1c90*/  FADD.FTZ R112, R112, 1 ;  /* 0x3f80000070707421 */ /* 0x000fe20000010000 */
[----:B------:R-:W1:Y:S08]  /*1ca0*/  MUFU.RCP R102, R105 ;  /* 0x0000006900667308 */ /* 0x000e700000001000 */
[----:B------:R-:W3:Y:S01]  /*1cb0*/  MUFU.EX2 R113, R113 ;  /* 0x0000007100717308 */ /* 0x000ee20000000800 */
[----:B0-----:R-:W-:Y:S01]  /*1cc0*/  FADD.FTZ R103, R107, 1 ;  /* 0x3f8000006b677421 */ /* 0x001fe20000010000 */
[----:B------:R-:W-:-:S06]  /*1cd0*/  FFMA.FTZ R97, R6, R104, R97 ;  /* 0x0000006806617223 */ /* 0x000fcc0000010061 */
[----:B------:R-:W0:Y:S01]  /*1ce0*/  MUFU.RCP R112, R112 ;  /* 0x0000007000707308 */ /* 0x000e220000001000 */
[-C--:B------:R-:W-:Y:S01]  /*1cf0*/  FMUL.FTZ R6, R85, R110.reuse ;  /* 0x0000006e55067220 */ /* 0x080fe20000410000 */
[----:B------:R-:W-:Y:S01]  /*1d00*/  FFMA.FTZ R100, R0, R111, R99 ;  /* 0x0000006f00647223 */ /* 0x000fe20000010063 */
[C---:B------:R-:W-:Y:S01]  /*1d10*/  FFMA.FTZ R99, R4.reuse, R110, R91 ;  /* 0x0000006e04637223 */ /* 0x040fe2000001005b */
[----:B------:R-:W-:Y:S01]  /*1d20*/  FADD.FTZ R91, R9, R110 ;  /* 0x0000006e095b7221 */ /* 0x000fe20000010000 */
[----:B------:R-:W-:-:S03]  /*1d30*/  FFMA.FTZ R6, R4, R6, R101 ;  /* 0x0000000604067223 */ /* 0x000fc60000010065 */
[----:B------:R-:W0:Y:S01]  /*1d40*/  MUFU.RCP R103, R103 ;  /* 0x0000006700677308 */ /* 0x000e220000001000 */
[----:B-1----:R-:W-:Y:S01]  /*1d50*/  FADD.FTZ R4, -R102, 1 ;  /* 0x3f80000066047421 */ /* 0x002fe20000010100 */
[-C--:B------:R-:W-:Y:S01]  /*1d60*/  FMUL.FTZ R9, R83, R114.reuse ;  /* 0x0000007253097220 */ /* 0x080fe20000410000 */
[----:B------:R-:W-:Y:S01]  /*1d70*/  FADD.FTZ R98, R98, R111 ;  /* 0x0000006f62627221 */ /* 0x000fe20000010000 */
[----:B---3--:R-:W-:Y:S01]  /*1d80*/  FADD.FTZ R113, R113, 1 ;  /* 0x3f80000071717421 */ /* 0x008fe20000010000 */
[----:B------:R-:W-:Y:S01]  /*1d90*/  SHF.L.U32 R111, R20, 0x10, RZ ;  /* 0x00000010146f7819 */ /* 0x000fe200000006ff */
[C---:B------:R-:W-:Y:S01]  /*1da0*/  FFMA.FTZ R101, R5.reuse, R114, R88 ;  /* 0x0000007205657223 */ /* 0x040fe20000010058 */
[----:B------:R-:W-:Y:S01]  /*1db0*/  FFMA.FTZ R107, R5, R9, R6 ;  /* 0x00000009056b7223 */ /* 0x000fe20000010006 */
[----:B------:R-:W-:Y:S01]  /*1dc0*/  FFMA.FTZ R109, R109, R4, 1 ;  /* 0x3f8000006d6d7423 */ /* 0x000fe20000010004 */
[----:B0-----:R-:W-:Y:S01]  /*1dd0*/  FADD.FTZ R5, -R112, 1 ;  /* 0x3f80000070057421 */ /* 0x001fe20000010100 */
[----:B------:R-:W-:Y:S01]  /*1de0*/  PRMT R4, R20, 0x7632, R4 ;  /* 0x0000763214047816 */ /* 0x000fe20000000004 */
[----:B------:R-:W0:Y:S01]  /*1df0*/  MUFU.RCP R113, R113 ;  /* 0x0000007100717308 */ /* 0x000e220000001000 */
[----:B------:R-:W-:Y:S01]  /*1e00*/  FADD.FTZ R111, -R12, R111 ;  /* 0x0000006f0c6f7221 */ /* 0x000fe20000010100 */
[----:B------:R-:W-:Y:S01]  /*1e10*/  FFMA.FTZ R9, R94, R5, 1 ;  /* 0x3f8000005e097423 */ /* 0x000fe20000010005 */
[----:B------:R-:W-:-:S02]  /*1e20*/  SHF.L.U32 R115, R4, 0x10, RZ ;  /* 0x0000001004737819 */ /* 0x000fc400000006ff */
[----:B------:R-:W-:Y:S01]  /*1e30*/  FMUL.FTZ R6, R82, R111 ;  /* 0x0000006f52067220 */ /* 0x000fe20000410000 */
[----:B------:R-:W-:Y:S01]  /*1e40*/  PRMT R4, R21, 0x7632, R4 ;  /* 0x0000763215047816 */ /* 0x000fe20000000004 */
[----:B------:R-:W-:Y:S01]  /*1e50*/  FADD.FTZ R5, -R103, 1 ;  /* 0x3f80000067057421 */ /* 0x000fe20000010100 */
[----:B------:R-:W-:Y:S01]  /*1e60*/  FMUL.FTZ R111, R112, R9 ;  /* 0x00000009706f7220 */ /* 0x000fe20000410000 */
[----:B------:R-:W-:Y:S01]  /*1e70*/  FFMA.FTZ R100, R87, R104, R100 ;  /* 0x0000006857647223 */ /* 0x000fe20000010064 */
[----:B------:R-:W-:Y:S01]  /*1e80*/  FADD.FTZ R9, -R12, R115 ;  /* 0x000000730c097221 */ /* 0x000fe20000010100 */
[----:B------:R-:W-:Y:S01]  /*1e90*/  SHF.L.U32 R115, R4, 0x10, RZ ;  /* 0x0000001004737819 */ /* 0x000fe200000006ff */
[----:B------:R-:W-:Y:S01]  /*1ea0*/  FFMA.FTZ R96, R96, R5, 1 ;  /* 0x3f80000060607423 */ /* 0x000fe20000010005 */
[----:B------:R-:W-:Y:S01]  /*1eb0*/  FFMA.FTZ R100, R85, R110, R100 ;  /* 0x0000006e55647223 */ /* 0x000fe20000010064 */
[----:B------:R-:W-:Y:S01]  /*1ec0*/  FMUL.FTZ R9, R82, R9 ;  /* 0x0000000952097220 */ /* 0x000fe20000410000 */
[----:B------:R-:W-:Y:S01]  /*1ed0*/  FADD.FTZ R7, R7, R104 ;  /* 0x0000006807077221 */ /* 0x000fe20000010000 */
[----:B------:R-:W-:Y:S01]  /*1ee0*/  SHF.L.U32 R117, R21, 0x10, RZ ;  /* 0x0000001015757819 */ /* 0x000fe200000006ff */
[----:B------:R-:W-:Y:S01]  /*1ef0*/  FMUL.FTZ R104, R103, R96 ;  /* 0x0000006067687220 */ /* 0x000fe20000410000 */
[----:B------:R-:W-:Y:S01]  /*1f00*/  FADD.FTZ R115, -R12, R115 ;  /* 0x000000730c737221 */ /* 0x000fe20000010100 */
[----:B------:R-:W-:Y:S01]  /*1f10*/  FFMA.FTZ R105, R83, R114, R100 ;  /* 0x0000007253697223 */ /* 0x000fe20000010064 */
[----:B------:R-:W-:Y:S01]  /*1f20*/  FFMA.FTZ R103, R87, R9, R84 ;  /* 0x0000000957677223 */ /* 0x000fe20000010054 */
[----:B------:R-:W-:Y:S01]  /*1f30*/  FFMA.FTZ R100, R0, R6, R89 ;  /* 0x0000000600647223 */ /* 0x000fe20000010059 */
[----:B0-----:R-:W-:Y:S01]  /*1f40*/  FADD.FTZ R94, -R113, 1 ;  /* 0x3f800000715e7421 */ /* 0x001fe20000010100 */
[----:B------:R-:W-:Y:S01]  /*1f50*/  FMUL.FTZ R4, R82, R115 ;  /* 0x0000007352047220 */ /* 0x000fe20000410000 */
[----:B------:R-:W-:Y:S01]  /*1f60*/  FADD.FTZ R5, -R12, R117 ;  /* 0x000000750c057221 */ /* 0x000fe20000010100 */
[----:B------:R-:W-:Y:S01]  /*1f70*/  FMUL.FTZ R115, R103, -1.4426950216293334961 ;  /* 0xbfb8aa3b67737820 */ /* 0x000fe20000410000 */
[----:B------:R-:W-:Y:S01]  /*1f80*/  FMUL.FTZ R110, R100, -1.4426950216293334961 ;  /* 0xbfb8aa3b646e7820 */ /* 0x000fe20000410000 */
[----:B------:R-:W-:Y:S01]  /*1f90*/  FFMA.FTZ R94, R93, R94, 1 ;  /* 0x3f8000005d5e7423 */ /* 0x000fe2000001005e */
[----:B------:R-:W-:Y:S01]  /*1fa0*/  FADD.FTZ R11, R11, R114 ;  /* 0x000000720b0b7221 */ /* 0x000fe20000010000 */
[----:B------:R-:W-:Y:S01]  /*1fb0*/  FMUL.FTZ R5, R82, R5 ;  /* 0x0000000552057220 */ /* 0x000fe20000410000 */
[----:B------:R0:W1:Y:S01]  /*1fc0*/  MUFU.EX2 R114, R110 ;  /* 0x0000006e00727308 */ /* 0x0000620000000800 */
[----:B------:R-:W-:Y:S01]  /*1fd0*/  FMUL.FTZ R113, R113, R94 ;  /* 0x0000005e71717220 */ /* 0x000fe20000410000 */
[----:B------:R-:W-:Y:S01]  /*1fe0*/  FMUL.FTZ R109, R102, R109 ;  /* 0x0000006d666d7220 */ /* 0x000fe20000410000 */
[----:B------:R-:W-:Y:S01]  /*1ff0*/  FFMA.FTZ R88, R85, R5, R86 ;  /* 0x0000000555587223 */ /* 0x000fe20000010056 */
[----:B------:R-:W-:Y:S01]  /*2000*/  PRMT R94, R23, 0x7632, R94 ;  /* 0x00007632175e7816 */ /* 0x000fe2000000005e */
[----:B------:R-:W-:-:S03]  /*2010*/  FFMA.FTZ R96, R83, R4, R50 ;  /* 0x0000000453607223 */ /* 0x000fc60000010032 */
[----:B------:R-:W3:Y:S01]  /*2020*/  MUFU.EX2 R115, R115 ;  /* 0x0000007300737308 */ /* 0x000ee20000000800 */
[C---:B------:R-:W-:Y:S02]  /*2030*/  SHF.L.U32 R102, R22.reuse, 0x10, RZ ;  /* 0x0000001016667819 */ /* 0x040fe400000006ff */
[----:B------:R-:W-:Y:S01]  /*2040*/  PRMT R93, R22, 0x7632, R93 ;  /* 0x00007632165d7816 */ /* 0x000fe2000000005d */
[----:B------:R-:W-:Y:S01]  /*2050*/  FMUL.FTZ R112, R88, -1.4426950216293334961 ;  /* 0xbfb8aa3b58707820 */ /* 0x000fe20000410000 */
[----:B------:R-:W-:Y:S01]  /*2060*/  SHF.L.U32 R94, R94, 0x10, RZ ;  /* 0x000000105e5e7819 */ /* 0x000fe200000006ff */
[----:B------:R-:W-:Y:S01]  /*2070*/  FMUL.FTZ R117, R96, -1.4426950216293334961 ;  /* 0xbfb8aa3b60757820 */ /* 0x000fe20000410000 */
[----:B------:R-:W-:Y:S01]  /*2080*/  SHF.L.U32 R93, R93, 0x10, RZ ;  /* 0x000000105d5d7819 */ /* 0x000fe200000006ff */
[----:B------:R-:W-:Y:S01]  /*2090*/  FMUL.FTZ R109, R102, R109 ;  /* 0x0000006d666d7220 */ /* 0x000fe20000410000 */
[----:B------:R3:W3:Y:S01]  /*20a0*/  MUFU.EX2 R116, R112 ;  /* 0x0000007000747308 */ /* 0x0006e20000000800 */
[----:B0-----:R-:W-:-:S02]  /*20b0*/  SHF.L.U32 R110, R23, 0x10, RZ ;  /* 0x00000010176e7819 */ /* 0x001fc400000006ff */
[----:B------:R-:W-:Y:S01]  /*20c0*/  FMUL.FTZ R104, R93, R104 ;  /* 0x000000685d687220 */ /* 0x000fe20000410000 */
[----:B-1----:R-:W-:Y:S01]  /*20d0*/  FADD.FTZ R114, R114, 1 ;  /* 0x3f80000072727421 */ /* 0x002fe20000010000 */
[----:B---3--:R-:W-:Y:S01]  /*20e0*/  FMUL.FTZ R112, R94, R113 ;  /* 0x000000715e707220 */ /* 0x008fe20000410000 */
[-C--:B------:R-:W-:Y:S02]  /*20f0*/  FMUL.FTZ R94, R0, R109.reuse ;  /* 0x0000006d005e7220 */ /* 0x080fe40000410000 */
[----:B------:R-:W0:Y:S01]  /*2100*/  MUFU.EX2 R117, R117 ;  /* 0x0000007500757308 */ /* 0x000e220000000800 */
[----:B------:R-:W-:Y:S01]  /*2110*/  FFMA.FTZ R95, R90, R109, R95 ;  /* 0x0000006d5a5f7223 */ /* 0x000fe2000001005f */
[----:B------:R-:W-:Y:S01]  /*2120*/  FMUL.FTZ R110, R110, R111 ;  /* 0x0000006f6e6e7220 */ /* 0x000fe20000410000 */
[----:B------:R-:W-:Y:S01]  /*2130*/  FFMA.FTZ R107, R90, R94, R107 ;  /* 0x0000005e5a6b7223 */ /* 0x000fe2000001006b */
[----:B------:R-:W-:Y:S01]  /*2140*/  FMUL.FTZ R90, R87, R104 ;  /* 0x00000068575a7220 */ /* 0x000fe20000410000 */
[----:B------:R-:W-:Y:S01]  /*2150*/  FADD.FTZ R115, R115, 1 ;  /* 0x3f80000073737421 */ /* 0x000fe20000010000 */
[----:B------:R-:W-:Y:S01]  /*2160*/  FADD.FTZ R93, R7, R104 ;  /* 0x00000068075d7221 */ /* 0x000fe20000010000 */
[----:B------:R-:W-:Y:S01]  /*2170*/  FMUL.FTZ R7, R85, R110 ;  /* 0x0000006e55077220 */ /* 0x000fe20000410000 */
[----:B------:R-:W-:Y:S01]  /*2180*/  FFMA.FTZ R107, R92, R90, R107 ;  /* 0x0000005a5c6b7223 */ /* 0x000fe2000001006b */
[----:B------:R-:W1:Y:S01]  /*2190*/  MUFU.RCP R114, R114 ;  /* 0x0000007200727308 */ /* 0x000e620000001000 */
[----:B------:R-:W-:-:S02]  /*21a0*/  FMUL.FTZ R113, R83, R112 ;  /* 0x0000007053717220 */ /* 0x000fc40000410000 */
[----:B------:R-:W-:-:S05]  /*21b0*/  FFMA.FTZ R7, R8, R7, R107 ;  /* 0x0000000708077223 */ /* 0x000fca000001006b */
[----:B------:R-:W3:Y:S01]  /*21c0*/  MUFU.RCP R115, R115 ;  /* 0x0000007300737308 */ /* 0x000ee20000001000 */
[C---:B------:R-:W-:Y:S01]  /*21d0*/  FFMA.FTZ R101, R10.reuse, R112, R101 ;  /* 0x000000700a657223 */ /* 0x040fe20000010065 */
[----:B------:R-:W-:Y:S01]  /*21e0*/  FFMA.FTZ R113, R10, R113, R7 ;  /* 0x000000710a717223 */ /* 0x000fe20000010007 */
[----:B------:R-:W-:Y:S01]  /*21f0*/  FADD.FTZ R116, R116, 1 ;  /* 0x3f80000074747421 */ /* 0x000fe20000010000 */
[----:B0-----:R-:W-:Y:S01]  /*2200*/  FADD.FTZ R10, R117, 1 ;  /* 0x3f800000750a7421 */ /* 0x001fe20000010000 */
[----:B------:R-:W-:Y:S01]  /*2210*/  FADD.FTZ R98, R98, R109 ;  /* 0x0000006d62627221 */ /* 0x000fe20000010000 */
[----:B------:R-:W-:Y:S02]  /*2220*/  FFMA.FTZ R102, R0, R109, R105 ;  /* 0x0000006d00667223 */ /* 0x000fe40000010069 */
[----:B------:R-:W0:Y:S01]  /*2230*/  MUFU.RCP R109, R10 ;  /* 0x0000000a006d7308 */ /* 0x000e220000001000 */
[----:B------:R-:W-:Y:S01]  /*2240*/  FFMA.FTZ R94, R92, R104, R97 ;  /* 0x000000685c5e7223 */ /* 0x000fe20000010061 */
[----:B------:R-:W-:Y:S01]  /*2250*/  FFMA.FTZ R92, R8, R110, R99 ;  /* 0x0000006e085c7223 */ /* 0x000fe20000010063 */
[----:B------:R-:W-:Y:S01]  /*2260*/  FADD.FTZ R99, R11, R112 ;  /* 0x000000700b637221 */ /* 0x000fe20000010000 */
[----:B-1----:R-:W-:-:S04]  /*2270*/  FADD.FTZ R11, -R114, 1 ;  /* 0x3f800000720b7421 */ /* 0x002fc80000010100 */
[----:B------:R-:W1:Y:S01]  /*2280*/  MUFU.RCP R116, R116 ;  /* 0x0000007400747308 */ /* 0x000e620000001000 */
[----:B---3--:R-:W-:Y:S01]  /*2290*/  FADD.FTZ R8, -R115, 1 ;  /* 0x3f80000073087421 */ /* 0x008fe20000010100 */
[----:B------:R-:W-:-:S03]  /*22a0*/  FFMA.FTZ R11, R100, R11, 1 ;  /* 0x3f800000640b7423 */ /* 0x000fc6000001000b */
[----:B------:R-:W-:Y:S01]  /*22b0*/  FFMA.FTZ R100, R103, R8, 1 ;  /* 0x3f80000067647423 */ /* 0x000fe20000010008 */
[----:B----4-:R-:W-:Y:S01]  /*22c0*/  SHF.L.U32 R103, R28, 0x10, RZ ;  /* 0x000000101c677819 */ /* 0x010fe200000006ff */
[----:B------:R-:W-:Y:S01]  /*22d0*/  FADD.FTZ R97, R91, R110 ;  /* 0x0000006e5b617221 */ /* 0x000fe20000010000 */
[----:B------:R-:W-:Y:S01]  /*22e0*/  SHF.L.U32 R105, R25, 0x10, RZ ;  /* 0x0000001019697819 */ /* 0x000fe200000006ff */
[----:B------:R-:W-:Y:S01]  /*22f0*/  FFMA.FTZ R102, R87, R104, R102 ;  /* 0x0000006857667223 */ /* 0x000fe20000010066 */
[----:B------:R-:W-:Y:S01]  /*2300*/  SHF.L.U32 R91, R24, 0x10, RZ ;  /* 0x00000010185b7819 */ /* 0x000fe200000006ff */
[C---:B------:R-:W-:Y:S01]  /*2310*/  FADD.FTZ R119, -R12.reuse, R103 ;  /* 0x000000670c777221 */ /* 0x040fe20000010100 */
[----:B0-----:R-:W-:Y:S01]  /*2320*/  FADD.FTZ R103, -R109, 1 ;  /* 0x3f8000006d677421 */ /* 0x001fe20000010100 */
[C---:B------:R-:W-:Y:S01]  /*2330*/  FADD.FTZ R105, -R12.reuse, R105 ;  /* 0x000000690c697221 */ /* 0x040fe20000010100 */
[----:B------:R-:W-:Y:S01]  /*2340*/  FFMA.FTZ R102, R85, R110, R102 ;  /* 0x0000006e55667223 */ /* 0x000fe20000010066 */
[----:B------:R-:W-:Y:S01]  /*2350*/  FADD.FTZ R91, -R12, R91 ;  /* 0x0000005b0c5b7221 */ /* 0x000fe20000010100 */
[----:B-1----:R-:W-:Y:S01]  /*2360*/  FADD.FTZ R7, -R116, 1 ;  /* 0x3f80000074077421 */ /* 0x002fe20000010100 */
[----:B------:R-:W-:Y:S01]  /*2370*/  FFMA.FTZ R110, R96, R103, 1 ;  /* 0x3f800000606e7423 */ /* 0x000fe20000010067 */
[----:B------:R-:W-:Y:S01]  /*2380*/  SHF.L.U32 R107, R26, 0x10, RZ ;  /* 0x000000101a6b7819 */ /* 0x000fe200000006ff */
[----:B------:R-:W-:Y:S01]  /*2390*/  FMUL.FTZ R117, R114, R11 ;  /* 0x0000000b72757220 */ /* 0x000fe20000410000 */
[----:B------:R-:W-:Y:S01]  /*23a0*/  PRMT R96, R25, 0x7632, R96 ;  /* 0x0000763219607816 */ /* 0x000fe20000000060 */
[----:B------:R-:W-:Y:S01]  /*23b0*/  FFMA.FTZ R7, R88, R7, 1 ;  /* 0x3f80000058077423 */ /* 0x000fe20000010007 */
[C---:B------:R-:W-:Y:S01]  /*23c0*/  FMUL.FTZ R11, R82.reuse, R105 ;  /* 0x00000069520b7220 */ /* 0x040fe20000410000 */
[----:B------:R-:W-:Y:S01]  /*23d0*/  FMUL.FTZ R91, R82, R91 ;  /* 0x0000005b525b7220 */ /* 0x000fe20000410000 */
[----:B------:R-:W-:Y:S01]  /*23e0*/  SHF.L.U32 R105, R27, 0x10, RZ ;  /* 0x000000101b697819 */ /* 0x000fe200000006ff */
[----:B------:R-:W-:Y:S01]  /*23f0*/  FFMA.FTZ R111, R83, R112, R102 ;  /* 0x00000070536f7223 */ /* 0x000fe20000010066 */
[----:B------:R-:W-:Y:S01]  /*2400*/  SHF.L.U32 R125, R96, 0x10, RZ ;  /* 0x00000010607d7819 */ /* 0x000fe200000006ff */
[----:B------:R-:W-:Y:S01]  /*2410*/  FADD.FTZ R107, -R12, R107 ;  /* 0x0000006b0c6b7221 */ /* 0x000fe20000010100 */
[----:B------:R-:W-:Y:S01]  /*2420*/  FMUL.FTZ R121, R116, R7 ;  /* 0x0000000774797220 */ /* 0x000fe20000410000 */
[----:B------:R-:W-:Y:S01]  /*2430*/  FFMA.FTZ R102, R0, R91, R89 ;  /* 0x0000005b00667223 */ /* 0x000fe20000010059 */
[----:B------:R-:W-:Y:S01]  /*2440*/  PRMT R7, R24, 0x7632, R7 ;  /* 0x0000763218077816 */ /* 0x000fe20000000007 */
[----:B------:R-:W-:Y:S01]  /*2450*/  FADD.FTZ R105, -R12, R105 ;  /* 0x000000690c697221 */ /* 0x000fe20000010100 */
[----:B------:R-:W-:Y:S01]  /*2460*/  FMUL.FTZ R10, R82, R107 ;  /* 0x0000006b520a7220 */ /* 0x000fe20000410000 */
[----:B------:R-:W-:Y:S01]  /*2470*/  FADD.FTZ R125, -R12, R125 ;  /* 0x0000007d0c7d7221 */ /* 0x000fe20000010100 */
[----:B------:R-:W-:Y:S01]  /*2480*/  FMUL.FTZ R90, R102, -1.4426950216293334961 ;  /* 0xbfb8aa3b665a7820 */ /* 0x000fe20000410000 */
[----:B------:R-:W-:Y:S01]  /*2490*/  SHF.L.U32 R107, R7, 0x10, RZ ;  /* 0x00000010076b7819 */ /* 0x000fe200000006ff */
[C---:B------:R-:W-:Y:S01]  /*24a0*/  FMUL.FTZ R8, R82.reuse, R105 ;  /* 0x0000006952087220 */ /* 0x040fe20000410000 */
[C---:B------:R-:W-:Y:S01]  /*24b0*/  FMUL.FTZ R7, R82.reuse, R119 ;  /* 0x0000007752077220 */ /* 0x040fe20000410000 */
[----:B------:R-:W-:Y:S01]  /*24c0*/  FMUL.FTZ R119, R115, R100 ;  /* 0x0000006473777220 */ /* 0x000fe20000410000 */
[----:B------:R-:W-:Y:S01]  /*24d0*/  FMUL.FTZ R100, R82, R125 ;  /* 0x0000007d52647220 */ /* 0x000fe20000410000 */
[----:B------:R0:W1:Y:S01]  /*24e0*/  MUFU.EX2 R123, R90 ;  /* 0x0000005a007b7308 */ /* 0x0000620000000800 */
[----:B------:R-:W-:Y:S01]  /*24f0*/  FMUL.FTZ R124, R109, R110 ;  /* 0x0000006e6d7c7220 */ /* 0x000fe20000410000 */
[----:B------:R-:W-:Y:S01]  /*2500*/  FADD.FTZ R103, -R12, R107 ;  /* 0x0000006b0c677221 */ /* 0x000fe20000010100 */
[----:B------:R-:W-:Y:S01]  /*2510*/  FFMA.FTZ R109, R83, R100, R50 ;  /* 0x00000064536d7223 */ /* 0x000fe20000010032 */
[C-C-:B------:R-:W-:Y:S01]  /*2520*/  FFMA.FTZ R104, R85.reuse, R11, R86.reuse ;  /* 0x0000000b55687223 */ /* 0x140fe20000010056 */
[----:B0-----:R-:W-:Y:S01]  /*2530*/  FFMA.FTZ R90, R85, R8, R86 ;  /* 0x00000008555a7223 */ /* 0x001fe20000010056 */
[----:B------:R-:W-:Y:S01]  /*2540*/  FMUL.FTZ R103, R82, R103 ;  /* 0x0000006752677220 */ /* 0x000fe20000410000 */
[----:B------:R-:W-:-:S02]  /*2550*/  SHF.L.U32 R116, R2, 0x10, RZ ;  /* 0x0000001002747819 */ /* 0x000fc400000006ff */
[----:B------:R-:W-:Y:S01]  /*2560*/  FMUL.FTZ R118, R90, -1.4426950216293334961 ;  /* 0xbfb8aa3b5a767820 */ /* 0x000fe20000410000 */
[----:B------:R-:W-:Y:S01]  /*2570*/  FMUL.FTZ R126, R109, -1.4426950216293334961 ;  /* 0xbfb8aa3b6d7e7820 */ /* 0x000fe20000410000 */
[----:B------:R-:W-:Y:S01]  /*2580*/  PRMT R112, R2, 0x7632, R112 ;  /* 0x0000763202707816 */ /* 0x000fe20000000070 */
[----:B------:R-:W-:Y:S01]  /*2590*/  FMUL.FTZ R114, R104, -1.4426950216293334961 ;  /* 0xbfb8aa3b68727820 */ /* 0x000fe20000410000 */
[----:B------:R0:W-:Y:S01]  /*25a0*/  MUFU.EX2 R107, R118 ;  /* 0x00000076006b7308 */ /* 0x0001e20000000800 */
[----:B------:R-:W-:Y:S01]  /*25b0*/  FFMA.FTZ R110, R87, R103, R84 ;  /* 0x00000067576e7223 */ /* 0x000fe20000010054 */
[----:B------:R-:W-:Y:S01]  /*25c0*/  SHF.L.U32 R112, R112, 0x10, RZ ;  /* 0x0000001070707819 */ /* 0x000fe200000006ff */
[----:B------:R-:W-:Y:S01]  /*25d0*/  FMUL.FTZ R117, R116, R117 ;  /* 0x0000007574757220 */ /* 0x000fe20000410000 */
[----:B0-----:R-:W-:-:S04]  /*25e0*/  SHF.L.U32 R118, R3, 0x10, RZ ;  /* 0x0000001003767819 */ /* 0x001fc800000006ff */
[----:B------:R-:W0:Y:S01]  /*25f0*/  MUFU.EX2 R126, R126 ;  /* 0x0000007e007e7308 */ /* 0x000e220000000800 */
[----:B------:R-:W-:Y:S01]  /*2600*/  FMUL.FTZ R125, R110, -1.4426950216293334961 ;  /* 0xbfb8aa3b6e7d7820 */ /* 0x000fe20000410000 */
[----:B------:R-:W-:Y:S01]  /*2610*/  FMUL.FTZ R120, R112, R119 ;  /* 0x0000007770787220 */ /* 0x000fe20000410000 */
[----:B------:R-:W-:Y:S01]  /*2620*/  FMUL.FTZ R122, R118, R121 ;  /* 0x00000079767a7220 */ /* 0x000fe20000410000 */
[----:B------:R-:W-:-:S04]  /*2630*/  FMUL.FTZ R118, R0, R117 ;  /* 0x0000007500767220 */ /* 0x000fc80000410000 */
[----:B------:R-:W3:Y:S01]  /*2640*/  MUFU.EX2 R114, R114 ;  /* 0x0000007200727308 */ /* 0x000ee20000000800 */
[CC--:B------:R-:W-:Y:S01]  /*2650*/  FFMA.FTZ R112, R6.reuse, R117.reuse, R95 ;  /* 0x0000007506707223 */ /* 0x0c0fe2000001005f */
[----:B------:R-:W-:Y:S01]  /*2660*/  FFMA.FTZ R118, R6, R118, R113 ;  /* 0x0000007606767223 */ /* 0x000fe20000010071 */
[----:B------:R-:W-:Y:S01]  /*2670*/  FMUL.FTZ R6, R87, R120 ;  /* 0x0000007857067220 */ /* 0x000fe20000410000 */
[----:B------:R-:W-:-:S04]  /*2680*/  FFMA.FTZ R116, R0, R117, R111 ;  /* 0x0000007500747223 */ /* 0x000fc8000001006f */
[----:B------:R-:W4:Y:S01]  /*2690*/  MUFU.EX2 R125, R125 ;  /* 0x0000007d007d7308 */ /* 0x000f220000000800 */
[C---:B------:R-:W-:Y:S01]  /*26a0*/  FFMA.FTZ R94, R9.reuse, R120, R94 ;  /* 0x00000078095e7223 */ /* 0x040fe2000001005e */
[----:B------:R-:W-:Y:S01]  /*26b0*/  FFMA.FTZ R6, R9, R6, R118 ;  /* 0x0000000609067223 */ /* 0x000fe20000010076 */
[----:B------:R-:W-:Y:S01]  /*26c0*/  FMUL.FTZ R9, R85, R122 ;  /* 0x0000007a55097220 */ /* 0x000fe20000410000 */
[----:B-1----:R-:W-:Y:S01]  /*26d0*/  FADD.FTZ R123, R123, 1 ;  /* 0x3f8000007b7b7421 */ /* 0x002fe20000010000 */
[----:B------:R-:W-:Y:S01]  /*26e0*/  PRMT R115, R3, 0x7632, R115 ;  /* 0x0000763203737816 */ /* 0x000fe20000000073 */
[----:B------:R-:W-:Y:S01]  /*26f0*/  FADD.FTZ R98, R98, R117 ;  /* 0x0000007562627221 */ /* 0x000fe20000010000 */
[----:B------:R-:W-:Y:S01]  /*2700*/  FADD.FTZ R93, R93, R120 ;  /* 0x000000785d5d7221 */ /* 0x000fe20000010000 */
[----:B------:R-:W-:Y:S01]  /*2710*/  FFMA.FTZ R120, R87, R120, R116 ;  /* 0x0000007857787223 */ /* 0x000fe20000010074 */
[--C-:B------:R-:W-:Y:S01]  /*2720*/  FFMA.FTZ R117, R5, R9, R6.reuse ;  /* 0x0000000905757223 */ /* 0x100fe20000010006 */
[----:B0-----:R-:W-:Y:S01]  /*2730*/  FADD.FTZ R126, R126, 1 ;  /* 0x3f8000007e7e7421 */ /* 0x001fe20000010000 */
[----:B------:R-:W0:Y:S01]  /*2740*/  MUFU.RCP R116, R123 ;  /* 0x0000007b00747308 */ /* 0x000e220000001000 */
[----:B------:R-:W-:Y:S01]  /*2750*/  PRMT R6, R27, 0x7632, R6 ;  /* 0x000076321b067816 */ /* 0x000fe20000000006 */
[----:B---3--:R-:W-:Y:S01]  /*2760*/  FADD.FTZ R114, R114, 1 ;  /* 0x3f80000072727421 */ /* 0x008fe20000010000 */
[----:B------:R-:W-:Y:S01]  /*2770*/  SHF.L.U32 R115, R115, 0x10, RZ ;  /* 0x0000001073737819 */ /* 0x000fe200000006ff */
[----:B------:R-:W-:Y:S01]  /*2780*/  FFMA.FTZ R92, R5, R122, R92 ;  /* 0x0000007a055c7223 */ /* 0x000fe2000001005c */
[----:B------:R-:W-:-:S02]  /*2790*/  PRMT R5, R26, 0x7632, R5 ;  /* 0x000076321a057816 */ /* 0x000fc40000000005 */
[----:B------:R-:W-:Y:S01]  /*27a0*/  PRMT R9, R28, 0x7632, R9 ;  /* 0x000076321c097816 */ /* 0x000fe20000000009 */
[----:B------:R-:W1:Y:S01]  /*27b0*/  MUFU.RCP R126, R126 ;  /* 0x0000007e007e7308 */ /* 0x000e620000001000 */
[----:B------:R-:W-:Y:S01]  /*27c0*/  SHF.L.U32 R111, R6, 0x10, RZ ;  /* 0x00000010066f7819 */ /* 0x000fe200000006ff */
[----:B------:R-:W-:Y:S01]  /*27d0*/  FMUL.FTZ R124, R115, R124 ;  /* 0x0000007c737c7220 */ /* 0x000fe20000410000 */
[----:B------:R-:W-:Y:S01]  /*27e0*/  FFMA.FTZ R120, R85, R122, R120 ;  /* 0x0000007a55787223 */ /* 0x000fe20000010078 */
[----:B----4-:R-:W-:Y:S01]  /*27f0*/  FADD.FTZ R125, R125, 1 ;  /* 0x3f8000007d7d7421 */ /* 0x010fe20000010000 */
[----:B------:R-:W-:Y:S01]  /*2800*/  FFMA.FTZ R88, R0, R10, R89 ;  /* 0x0000000a00587223 */ /* 0x000fe20000010059 */
[----:B------:R-:W-:Y:S02]  /*2810*/  SHF.L.U32 R5, R5, 0x10, RZ ;  /* 0x0000001005057819 */ /* 0x000fe400000006ff */
[----:B------:R-:W3:Y:S01]  /*2820*/  MUFU.RCP R114, R114 ;  /* 0x0000007200727308 */ /* 0x000ee20000001000 */
[----:B------:R-:W-:Y:S01]  /*2830*/  SHF.L.U32 R119, R9, 0x10, RZ ;  /* 0x0000001009777819 */ /* 0x000fe200000006ff */
[----:B------:R-:W-:Y:S01]  /*2840*/  FADD.FTZ R9, -R12, R111 ;  /* 0x0000006f0c097221 */ /* 0x000fe20000010100 */
[-C--:B------:R-:W-:Y:S01]  /*2850*/  FFMA.FTZ R101, R4, R124.reuse, R101 ;  /* 0x0000007c04657223 */ /* 0x080fe20000010065 */
[----:B------:R-:W-:Y:S01]  /*2860*/  FADD.FTZ R99, R99, R124 ;  /* 0x0000007c63637221 */ /* 0x000fe20000010000 */
[CC--:B------:R-:W-:Y:S01]  /*2870*/  FFMA.FTZ R115, R83.reuse, R124.reuse, R120 ;  /* 0x0000007c53737223 */ /* 0x0c0fe20000010078 */
[----:B------:R-:W-:Y:S01]  /*2880*/  FMUL.FTZ R105, R88, -1.4426950216293334961 ;  /* 0xbfb8aa3b58697820 */ /* 0x000fe20000410000 */
[----:B------:R-:W-:Y:S01]  /*2890*/  FMUL.FTZ R124, R83, R124 ;  /* 0x0000007c537c7220 */ /* 0x000fe20000410000 */
[----:B------:R-:W4:Y:S01]  /*28a0*/  MUFU.RCP R125, R125 ;  /* 0x0000007d007d7308 */ /* 0x000f220000001000 */
[----:B------:R-:W-:Y:S01]  /*28b0*/  FADD.FTZ R5, -R12, R5 ;  /* 0x000000050c057221 */ /* 0x000fe20000010100 */
[----:B------:R-:W-:Y:S01]  /*28c0*/  FMUL.FTZ R9, R82, R9 ;  /* 0x0000000952097220 */ /* 0x000fe20000410000 */
[----:B------:R-:W-:Y:S01]  /*28d0*/  SHF.L.U32 R95, R29, 0x10, RZ ;  /* 0x000000101d5f7819 */ /* 0x000fe200000006ff */
[----:B------:R-:W-:Y:S01]  /*28e0*/  FFMA.FTZ R124, R4, R124, R117 ;  /* 0x0000007c047c7223 */ /* 0x000fe20000010075 */
[----:B------:R-:W-:Y:S01]  /*28f0*/  FMUL.FTZ R5, R82, R5 ;  /* 0x0000000552057220 */ /* 0x000fe20000410000 */
[----:B------:R-:W-:Y:S01]  /*2900*/  FFMA.FTZ R4, R83, R9, R50 ;  /* 0x0000000953047223 */ /* 0x000fe20000010032 */
[----:B0-----:R-:W-:Y:S01]  /*2910*/  FADD.FTZ R117, -R116, 1 ;  /* 0x3f80000074757421 */ /* 0x001fe20000010100 */
[----:B------:R-:W0:Y:S01]  /*2920*/  MUFU.EX2 R105, R105 ;  /* 0x0000006900697308 */ /* 0x000e220000000800 */
[----:B------:R-:W-:Y:S01]  /*2930*/  FADD.FTZ R95, -R12, R95 ;  /* 0x0000005f0c5f7221 */ /* 0x000fe20000010100 */
[----:B------:R-:W-:Y:S01]  /*2940*/  FADD.FTZ R97, R97, R122 ;  /* 0x0000007a61617221 */ /* 0x000fe20000010000 */
[----:B------:R-:W-:Y:S01]  /*2950*/  FFMA.FTZ R113, R87, R5, R84 ;  /* 0x0000000557717223 */ /* 0x000fe20000010054 */
[----:B------:R-:W-:Y:S01]  /*2960*/  FFMA.FTZ R117, R102, R117, 1 ;  /* 0x3f80000066757423 */ /* 0x000fe20000010075 */
[----:B------:R-:W-:Y:S01]  /*2970*/  FMUL.FTZ R122, R4, -1.4426950216293334961 ;  /* 0xbfb8aa3b047a7820 */ /* 0x000fe20000410000 */
[----:B-1----:R-:W-:Y:S01]  /*2980*/  FADD.FTZ R102, -R126, 1 ;  /* 0x3f8000007e667421 */ /* 0x002fe20000010100 */
[----:B------:R-:W-:Y:S01]  /*2990*/  FMUL.FTZ R6, R82, R95 ;  /* 0x0000005f52067220 */ /* 0x000fe20000410000 */
[----:B------:R-:W-:Y:S01]  /*29a0*/  FADD.FTZ R121, -R12, R119 ;  /* 0x000000770c797221 */ /* 0x000fe20000010100 */
[----:B------:R-:W-:Y:S01]  /*29b0*/  FMUL.FTZ R118, R113, -1.4426950216293334961 ;  /* 0xbfb8aa3b71767820 */ /* 0x000fe20000410000 */
[----:B---3--:R-:W-:Y:S01]  /*29c0*/  FADD.FTZ R119, -R114, 1 ;  /* 0x3f80000072777421 */ /* 0x008fe20000010100 */
[----:B------:R-:W-:Y:S01]  /*29d0*/  FFMA.FTZ R109, R109, R102, 1 ;  /* 0x3f8000006d6d7423 */ /* 0x000fe20000010066 */
[----:B------:R-:W-:Y:S01]  /*29e0*/  FFMA.FTZ R95, R85, R6, R86 ;  /* 0x00000006555f7223 */ /* 0x000fe20000010056 */
[----:B------:R-:W1:Y:S01]  /*29f0*/  MUFU.EX2 R122, R122 ;  /* 0x0000007a007a7308 */ /* 0x000e620000000800 */
[----:B------:R-:W-:Y:S01]  /*2a00*/  FMUL.FTZ R86, R82, R121 ;  /* 0x0000007952567220 */ /* 0x000fe20000410000 */
[----:B------:R-:W-:Y:S01]  /*2a10*/  SHF.L.U32 R102, R44, 0x10, RZ ;  /* 0x000000102c667819 */ /* 0x000fe200000006ff */
[----:B------:R-:W-:Y:S01]  /*2a20*/  FFMA.FTZ R121, R104, R119, 1 ;  /* 0x3f80000068797423 */ /* 0x000fe20000010077 */
[----:B------:R-:W-:Y:S01]  /*2a30*/  FMUL.FTZ R117, R116, R117 ;  /* 0x0000007574757220 */ /* 0x000fe20000410000 */
[----:B----4-:R-:W-:Y:S01]  /*2a40*/  FADD.FTZ R119, -R125, 1 ;  /* 0x3f8000007d777421 */ /* 0x010fe20000010100 */
[----:B------:R-:W-:-:S02]  /*2a50*/  FMUL.FTZ R126, R126, R109 ;  /* 0x0000006d7e7e7220 */ /* 0x000fc40000410000 */
[----:B------:R0:W3:Y:S01]  /*2a60*/  MUFU.EX2 R120, R118 ;  /* 0x0000007600787308 */ /* 0x0000e20000000800 */
[----:B------:R-:W-:Y:S01]  /*2a70*/  PRMT R109, R29, 0x7632, R109 ;  /* 0x000076321d6d7816 */ /* 0x000fe2000000006d */
[----:B------:R-:W-:Y:S01]  /*2a80*/  FMUL.FTZ R117, R102, R117 ;  /* 0x0000007566757220 */ /* 0x000fe20000410000 */
[----:B------:R-:W-:Y:S01]  /*2a90*/  FFMA.FTZ R110, R110, R119, 1 ;  /* 0x3f8000006e6e7423 */ /* 0x000fe20000010077 */
[----:B------:R-:W-:Y:S02]  /*2aa0*/  PRMT R102, R44, 0x7632, R102 ;  /* 0x000076322c667816 */ /* 0x000fe40000000066 */
[----:B------:R-:W-:Y:S01]  /*2ab0*/  SHF.L.U32 R119, R109, 0x10, RZ ;  /* 0x000000106d777819 */ /* 0x000fe200000006ff */
[----:B0-----:R-:W-:Y:S01]  /*2ac0*/  FADD.FTZ R118, R105, 1 ;  /* 0x3f80000069767421 */ /* 0x001fe20000010000 */
[----:B------:R-:W-:Y:S01]  /*2ad0*/  PRMT R105, R45, 0x7632, R105 ;  /* 0x000076322d697816 */ /* 0x000fe20000000069 */
[----:B------:R-:W-:Y:S01]  /*2ae0*/  FMUL.FTZ R125, R125, R110 ;  /* 0x0000006e7d7d7220 */ /* 0x000fe20000410000 */
[----:B------:R-:W-:Y:S01]  /*2af0*/  SHF.L.U32 R102, R102, 0x10, RZ ;  /* 0x0000001066667819 */ /* 0x000fe200000006ff */
[----:B------:R-:W-:Y:S01]  /*2b00*/  FADD.FTZ R119, -R12, R119 ;  /* 0x000000770c777221 */ /* 0x000fe20000010100 */
[----:B------:R-:W-:Y:S01]  /*2b10*/  SHF.L.U32 R110, R45, 0x10, RZ ;  /* 0x000000102d6e7819 */ /* 0x000fe200000006ff */
[----:B------:R-:W-:Y:S01]  /*2b20*/  FFMA.FTZ R89, R0, R7, R89 ;  /* 0x0000000700597223 */ /* 0x000fe20000010059 */
[----:B------:R-:W-:Y:S01]  /*2b30*/  FMUL.FTZ R121, R114, R121 ;  /* 0x0000007972797220 */ /* 0x000fe20000410000 */
[----:B------:R-:W0:Y:S01]  /*2b40*/  MUFU.RCP R118, R118 ;  /* 0x0000007600767308 */ /* 0x000e220000001000 */
[----:B------:R-:W-:Y:S01]  /*2b50*/  SHF.L.U32 R105, R105, 0x10, RZ ;  /* 0x0000001069697819 */ /* 0x000fe200000006ff */
[----:B------:R-:W-:Y:S01]  /*2b60*/  FADD.FTZ R109, R107, 1 ;  /* 0x3f8000006b6d7421 */ /* 0x000fe20000010000 */
[----:B------:R-:W-:Y:S01]  /*2b70*/  FMUL.FTZ R114, R102, R125 ;  /* 0x0000007d66727220 */ /* 0x000fe20000410000 */
[----:B------:R-:W-:Y:S01]  /*2b80*/  FMUL.FTZ R107, R0, R117 ;  /* 0x00000075006b7220 */ /* 0x000fe20000410000 */
[----:B------:R-:W-:Y:S01]  /*2b90*/  FMUL.FTZ R102, R82, R119 ;  /* 0x0000007752667220 */ /* 0x000fe20000410000 */
[----:B-1----:R-:W-:Y:S01]  /*2ba0*/  FADD.FTZ R122, R122, 1 ;  /* 0x3f8000007a7a7421 */ /* 0x002fe20000010000 */
[----:B------:R-:W-:Y:S01]  /*2bb0*/  FMUL.FTZ R96, R89, -1.4426950216293334961 ;  /* 0xbfb8aa3b59607820 */ /* 0x000fe20000410000 */
[----:B------:R-:W-:Y:S01]  /*2bc0*/  FMUL.FTZ R116, R110, R121 ;  /* 0x000000796e747220 */ /* 0x000fe20000410000 */
[----:B------:R-:W-:Y:S01]  /*2bd0*/  FMUL.FTZ R110, R105, R126 ;  /* 0x0000007e696e7220 */ /* 0x000fe20000410000 */
[----:B---3--:R-:W-:Y:S01]  /*2be0*/  FADD.FTZ R120, R120, 1 ;  /* 0x3f80000078787421 */ /* 0x008fe20000010000 */
[C---:B------:R-:W-:Y:S01]  /*2bf0*/  FFMA.FTZ R105, R91.reuse, R117, R112 ;  /* 0x000000755b697223 */ /* 0x040fe20000010070 */
[----:B------:R-:W-:Y:S01]  /*2c00*/  FFMA.FTZ R124, R91, R107, R124 ;  /* 0x0000006b5b7c7223 */ /* 0x000fe2000001007c */
[----:B------:R-:W-:Y:S01]  /*2c10*/  FFMA.FTZ R50, R83, R102, R50 ;  /* 0x0000006653327223 */ /* 0x000fe20000010032 */
[-C--:B------:R-:W-:Y:S01]  /*2c20*/  FMUL.FTZ R91, R87, R114.reuse ;  /* 0x00000072575b7220 */ /* 0x080fe20000410000 */
[----:B------:R-:W1:Y:S01]  /*2c30*/  MUFU.RCP R122, R122 ;  /* 0x0000007a007a7308 */ /* 0x000e620000001000 */
[----:B------:R-:W-:Y:S01]  /*2c40*/  FFMA.FTZ R112, R0, R117, R115 ;  /* 0x0000007500707223 */ /* 0x000fe20000010073 */
[C---:B------:R-:W-:Y:S01]  /*2c50*/  FFMA.FTZ R94, R103.reuse, R114, R94 ;  /* 0x00000072675e7223 */ /* 0x040fe2000001005e */
[----:B------:R-:W-:Y:S01]  /*2c60*/  FFMA.FTZ R124, R103, R91, R124 ;  /* 0x0000005b677c7223 */ /* 0x000fe2000001007c */
[----:B------:R-:W-:Y:S01]  /*2c70*/  FMUL.FTZ R115, R50, -1.4426950216293334961 ;  /* 0xbfb8aa3b32737820 */ /* 0x000fe20000410000 */
[----:B------:R-:W-:Y:S01]  /*2c80*/  FFMA.FTZ R84, R87, R86, R84 ;  /* 0x0000005657547223 */ /* 0x000fe20000010054 */
[----:B------:R-:W-:-:S02]  /*2c90*/  FMUL.FTZ R103, R85, R116 ;  /* 0x0000007455677220 */ /* 0x000fc40000410000 */
[----:B------:R-:W3:Y:S01]  /*2ca0*/  MUFU.EX2 R96, R96 ;  /* 0x0000006000607308 */ /* 0x000ee20000000800 */
[----:B------:R-:W-:Y:S01]  /*2cb0*/  FMUL.FTZ R104, R84, -1.4426950216293334961 ;  /* 0xbfb8aa3b54687820 */ /* 0x000fe20000410000 */
[C---:B------:R-:W-:Y:S01]  /*2cc0*/  FFMA.FTZ R91, R11.reuse, R116, R92 ;  /* 0x000000740b5b7223 */ /* 0x040fe2000001005c */
[----:B------:R-:W-:-:S05]  /*2cd0*/  FFMA.FTZ R103, R11, R103, R124 ;  /* 0x000000670b677223 */ /* 0x000fca000001007c */
[----:B------:R-:W4:Y:S01]  /*2ce0*/  MUFU.RCP R120, R120 ;  /* 0x0000007800787308 */ /* 0x000f220000001000 */
[----:B0-----:R-:W-:-:S07]  /*2cf0*/  FADD.FTZ R11, -R118, 1 ;  /* 0x3f800000760b7421 */ /* 0x001fce0000010100 */
[----:B------:R-:W0:Y:S01]  /*2d00*/  MUFU.RCP R109, R109 ;  /* 0x0000006d006d7308 */ /* 0x000e220000001000 */
[----:B------:R-:W-:Y:S01]  /*2d10*/  FMUL.FTZ R111, R95, -1.4426950216293334961 ;  /* 0xbfb8aa3b5f6f7820 */ /* 0x000fe20000410000 */
[----:B------:R-:W-:-:S06]  /*2d20*/  FFMA.FTZ R11, R88, R11, 1 ;  /* 0x3f800000580b7423 */ /* 0x000fcc000001000b */
[----:B------:R-:W2:Y:S01]  /*2d30*/  MUFU.EX2 R115, R115 ;  /* 0x0000007300737308 */ /* 0x000ea20000000800 */
[----:B------:R-:W-:Y:S01]  /*2d40*/  FADD.FTZ R93, R93, R114 ;  /* 0x000000725d5d7221 */ /* 0x000fe20000010000 */
[----:B------:R-:W-:Y:S01]  /*2d50*/  FFMA.FTZ R112, R87, R114, R112 ;  /* 0x0000007257707223 */ /* 0x000fe20000010070 */
[----:B------:R-:W-:Y:S01]  /*2d60*/  FMUL.FTZ R114, R83, R110 ;  /* 0x0000006e53727220 */ /* 0x000fe20000410000 */
[----:B------:R-:W-:-:S04]  /*2d70*/  FMUL.FTZ R118, R118, R11 ;  /* 0x0000000b76767220 */ /* 0x000fc80000410000 */
[----:B------:R-:W2:Y:S01]  /*2d80*/  MUFU.EX2 R104, R104 ;  /* 0x0000006800687308 */ /* 0x000ea20000000800 */
[----:B-1----:R-:W-:Y:S01]  /*2d90*/  FADD.FTZ R11, -R122, 1 ;  /* 0x3f8000007a0b7421 */ /* 0x002fe20000010100 */
[----:B---3--:R-:W-:Y:S01]  /*2da0*/  FADD.FTZ R96, R96, 1 ;  /* 0x3f80000060607421 */ /* 0x008fe20000010000 */
[----:B----4-:R-:W-:Y:S01]  /*2db0*/  FADD.FTZ R88, -R120, 1 ;  /* 0x3f80000078587421 */ /* 0x010fe20000010100 */
[----:B0-----:R-:W-:Y:S01]  /*2dc0*/  FADD.FTZ R107, -R109, 1 ;  /* 0x3f8000006d6b7421 */ /* 0x001fe20000010100 */
[----:B------:R-:W-:-:S03]  /*2dd0*/  FFMA.FTZ R92, R100, R110, R101 ;  /* 0x0000006e645c7223 */ /* 0x000fc60000010065 */
[----:B------:R-:W0:Y:S01]  /*2de0*/  MUFU.EX2 R111, R111 ;  /* 0x0000006f006f7308 */ /* 0x000e220000000800 */
[----:B------:R-:W-:Y:S01]  /*2df0*/  FFMA.FTZ R103, R100, R114, R103 ;  /* 0x0000007264677223 */ /* 0x000fe20000010067 */
[----:B------:R-:W-:Y:S01]  /*2e00*/  FFMA.FTZ R101, R4, R11, 1 ;  /* 0x3f80000004657423 */ /* 0x000fe2000001000b */
[C---:B--2---:R-:W-:Y:S01]  /*2e10*/  SHF.L.U32 R11, R46.reuse, 0x10, RZ ;  /* 0x000000102e0b7819 */ /* 0x044fe200000006ff */
[----:B------:R-:W-:Y:S01]  /*2e20*/  FFMA.FTZ R113, R113, R88, 1 ;  /* 0x3f80000071717423 */ /* 0x000fe20000010058 */
[----:B------:R-:W-:Y:S01]  /*2e30*/  PRMT R4, R46, 0x7632, R4 ;  /* 0x000076322e047816 */ /* 0x000fe20000000004 */
[----:B------:R-:W-:Y:S02]  /*2e40*/  FFMA.FTZ R90, R90, R107, 1 ;  /* 0x3f8000005a5a7423 */ /* 0x000fe4000001006b */
[----:B------:R1:W2:Y:S01]  /*2e50*/  MUFU.RCP R114, R96 ;  /* 0x0000006000727308 */ /* 0x0002a20000001000 */
[----:B------:R-:W-:Y:S01]  /*2e60*/  FADD.FTZ R115, R115, 1 ;  /* 0x3f80000073737421 */ /* 0x000fe20000010000 */
[----:B------:R-:W-:Y:S01]  /*2e70*/  FMUL.FTZ R107, R122, R101 ;  /* 0x000000657a6b7220 */ /* 0x000fe20000410000 */
[----:B------:R-:W-:Y:S01]  /*2e80*/  SHF.L.U32 R4, R4, 0x10, RZ ;  /* 0x0000001004047819 */ /* 0x000fe200000006ff */
[----:B------:R-:W-:Y:S01]  /*2e90*/  FMUL.FTZ R113, R120, R113 ;  /* 0x0000007178717220 */ /* 0x000fe20000410000 */
[----:B------:R-:W-:Y:S01]  /*2ea0*/  FMUL.FTZ R101, R11, R118 ;  /* 0x000000760b657220 */ /* 0x000fe20000410000 */
[----:B------:R-:W-:Y:S01]  /*2eb0*/  FMUL.FTZ R109, R109, R90 ;  /* 0x0000005a6d6d7220 */ /* 0x000fe20000410000 */
[C---:B------:R-:W-:Y:S01]  /*2ec0*/  SHF.L.U32 R88, R47.reuse, 0x10, RZ ;  /* 0x000000102f587819 */ /* 0x040fe200000006ff */
[----:B------:R-:W-:Y:S01]  /*2ed0*/  FADD.FTZ R104, R104, 1 ;  /* 0x3f80000068687421 */ /* 0x000fe20000010000 */
[----:B------:R-:W-:Y:S01]  /*2ee0*/  FMUL.FTZ R90, R0, R101 ;  /* 0x00000065005a7220 */ /* 0x000fe20000410000 */
[----:B------:R-:W-:Y:S01]  /*2ef0*/  PRMT R11, R47, 0x7632, R11 ;  /* 0x000076322f0b7816 */ /* 0x000fe2000000000b */
[----:B------:R-:W-:Y:S01]  /*2f00*/  FMUL.FTZ R4, R4, R113 ;  /* 0x0000007104047220 */ /* 0x000fe20000410000 */
[----:B------:R-:W3:Y:S01]  /*2f10*/  MUFU.RCP R115, R115 ;  /* 0x0000007300737308 */ /* 0x000ee20000001000 */
[----:B------:R-:W-:Y:S01]  /*2f20*/  FMUL.FTZ R88, R88, R109 ;  /* 0x0000006d58587220 */ /* 0x000fe20000410000 */
[----:B0-----:R-:W-:Y:S01]  /*2f30*/  FADD.FTZ R111, R111, 1 ;  /* 0x3f8000006f6f7421 */ /* 0x001fe20000010000 */
[----:B------:R-:W-:Y:S01]  /*2f40*/  FFMA.FTZ R90, R10, R90, R103 ;  /* 0x0000005a0a5a7223 */ /* 0x000fe20000010067 */
[----:B------:R-:W-:Y:S01]  /*2f50*/  SHF.L.U32 R100, R11, 0x10, RZ ;  /* 0x000000100b647819 */ /* 0x000fe200000006ff */
[----:B-1----:R-:W-:-:S03]  /*2f60*/  FMUL.FTZ R96, R87, R4 ;  /* 0x0000000457607220 */ /* 0x002fc60000410000 */
[----:B------:R2:W0:Y:S01]  /*2f70*/  MUFU.RCP R109, R104 ;  /* 0x00000068006d7308 */ /* 0x0004220000001000 */
[----:B------:R-:W-:Y:S01]  /*2f80*/  FFMA.FTZ R103, R5, R96, R90 ;  /* 0x0000006005677223 */ /* 0x000fe2000001005a */
[C---:B------:R-:W-:Y:S01]  /*2f90*/  FMUL.FTZ R96, R85.reuse, R88 ;  /* 0x0000005855607220 */ /* 0x040fe20000410000 */
[----:B------:R-:W-:Y:S01]  /*2fa0*/  FMUL.FTZ R100, R100, R107 ;  /* 0x0000006b64647220 */ /* 0x000fe20000410000 */
[----:B------:R-:W-:Y:S01]  /*2fb0*/  FFMA.FTZ R112, R85, R116, R112 ;  /* 0x0000007455707223 */ /* 0x000fe20000010070 */
[----:B------:R-:W-:-:S03]  /*2fc0*/  FFMA.FTZ R90, R10, R101, R105 ;  /* 0x000000650a5a7223 */ /* 0x000fc60000010069 */
[----:B------:R-:W1:Y:S01]  /*2fd0*/  MUFU.RCP R111, R111 ;  /* 0x0000006f006f7308 */ /* 0x000e620000001000 */
[----:B--2---:R-:W-:Y:S01]  /*2fe0*/  FADD.FTZ R104, -R114, 1 ;  /* 0x3f80000072687421 */ /* 0x004fe20000010100 */
[----:B------:R-:W-:Y:S01]  /*2ff0*/  FFMA.FTZ R96, R8, R96, R103 ;  /* 0x0000006008607223 */ /* 0x000fe20000010067 */
[----:B------:R-:W-:Y:S02]  /*3000*/  FMUL.FTZ R10, R83, R100 ;  /* 0x00000064530a7220 */ /* 0x000fe40000410000 */
[----:B------:R-:W-:Y:S01]  /*3010*/  FFMA.FTZ R89, R89, R104, 1 ;  /* 0x3f80000059597423 */ /* 0x000fe20000010068 */
[----:B------:R-:W-:Y:S01]  /*3020*/  FFMA.FTZ R11, R83, R110, R112 ;  /* 0x0000006e530b7223 */ /* 0x000fe20000010070 */
[----:B------:R-:W-:Y:S02]  /*3030*/  FFMA.FTZ R96, R9, R10, R96 ;  /* 0x0000000a09607223 */ /* 0x000fe40000010060 */
[----:B------:R-:W-:Y:S01]  /*3040*/  FMUL.FTZ R114, R114, R89 ;  /* 0x0000005972727220 */ /* 0x000fe20000410000 */
[----:B---3--:R-:W-:Y:S01]  /*3050*/  FADD.FTZ R89, -R115, 1 ;  /* 0x3f80000073597421 */ /* 0x008fe20000010100 */
[----:B------:R-:W-:Y:S01]  /*3060*/  FFMA.FTZ R10, R0, R101, R11 ;  /* 0x00000065000a7223 */ /* 0x000fe2000001000b */
[----:B0-----:R-:W-:-:S02]  /*3070*/  FADD.FTZ R103, -R109, 1 ;  /* 0x3f8000006d677421 */ /* 0x001fc40000010100 */
[----:B------:R-:W-:Y:S01]  /*3080*/  FFMA.FTZ R112, R50, R89, 1 ;  /* 0x3f80000032707423 */ /* 0x000fe20000010059 */
[--C-:B------:R-:W-:Y:S01]  /*3090*/  FFMA.FTZ R50, R87, R4, R10.reuse ;  /* 0x0000000457327223 */ /* 0x100fe2000001000a */
[----:B------:R-:W-:Y:S01]  /*30a0*/  SHF.L.U32 R11, R48, 0x10, RZ ;  /* 0x00000010300b7819 */ /* 0x000fe200000006ff */
[----:B------:R-:W-:Y:S01]  /*30b0*/  FFMA.FTZ R84, R84, R103, 1 ;  /* 0x3f80000054547423 */ /* 0x000fe20000010067 */
[----:B------:R-:W-:Y:S01]  /*30c0*/  PRMT R10, R48, 0x7632, R10 ;  /* 0x00007632300a7816 */ /* 0x000fe2000000000a */
[----:B------:R-:W-:Y:S01]  /*30d0*/  FADD.FTZ R99, R99, R110 ;  /* 0x0000006e63637221 */ /* 0x000fe20000010000 */
[----:B-1----:R-:W-:Y:S01]  /*30e0*/  FADD.FTZ R110, -R111, 1 ;  /* 0x3f8000006f6e7421 */ /* 0x002fe20000010100 */
[----:B------:R-:W-:Y:S01]  /*30f0*/  FFMA.FTZ R50, R85, R88, R50 ;  /* 0x0000005855327223 */ /* 0x000fe20000010032 */
[----:B------:R-:W-:Y:S01]  /*3100*/  SHF.L.U32 R10, R10, 0x10, RZ ;  /* 0x000000100a0a7819 */ /* 0x000fe200000006ff */
[----:B------:R-:W-:Y:S01]  /*3110*/  FMUL.FTZ R89, R11, R114 ;  /* 0x000000720b597220 */ /* 0x000fe20000410000 */
[----:B------:R-:W-:Y:S01]  /*3120*/  FMUL.FTZ R109, R109, R84 ;  /* 0x000000546d6d7220 */ /* 0x000fe20000410000 */
[----:B------:R-:W-:Y:S01]  /*3130*/  FFMA.FTZ R110, R95, R110, 1 ;  /* 0x3f8000005f6e7423 */ /* 0x000fe2000001006e */
[----:B------:R-:W-:Y:S01]  /*3140*/  FFMA.FTZ R11, R83, R100, R50 ;  /* 0x00000064530b7223 */ /* 0x000fe20000010032 */
[----:B------:R-:W-:Y:S01]  /*3150*/  FMUL.FTZ R50, R0, R89 ;  /* 0x0000005900327220 */ /* 0x000fe20000410000 */
[----:B------:R-:W-:Y:S01]  /*3160*/  FMUL.FTZ R104, R10, R109 ;  /* 0x0000006d0a687220 */ /* 0x000fe20000410000 */
[----:B------:R-:W-:Y:S01]  /*3170*/  SHF.L.U32 R95, R49, 0x10, RZ ;  /* 0x00000010315f7819 */ /* 0x000fe200000006ff */
        /* <DEDUP_REMOVED lines=10> */
[CC--:B------:R-:W-:Y:S01]  /*3220*/  FMUL.FTZ R10, R85.reuse, R110.reuse ;  /* 0x0000006e550a7220 */ /* 0x0c0fe20000410000 */
[----:B------:R-:W-:Y:S01]  /*3230*/  FMUL.FTZ R50, R84, R115 ;  /* 0x0000007354327220 */ /* 0x000fe20000410000 */
[----:B------:R-:W-:-:S02]  /*3240*/  FFMA.FTZ R0, R85, R110, R0 ;  /* 0x0000006e55007223 */ /* 0x000fc40000010000 */
[----:B------:R-:W-:Y:S01]  /*3250*/  FFMA.FTZ R11, R6, R10, R11 ;  /* 0x0000000a060b7223 */ /* 0x000fe2000001000b */
[CC--:B------:R-:W-:Y:S01]  /*3260*/  FMUL.FTZ R85, R83.reuse, R50.reuse ;  /* 0x0000003253557220 */ /* 0x0c0fe20000410000 */
[----:B------:R-:W-:Y:S01]  /*3270*/  FFMA.FTZ R84, R83, R50, R0 ;  /* 0x0000003253547223 */ /* 0x000fe20000010000 */
[----:B------:R-:W-:Y:S01]  /*3280*/  FADD.FTZ R98, R98, R117 ;  /* 0x0000007562627221 */ /* 0x000fe20000010000 */
[----:B------:R-:W-:Y:S01]  /*3290*/  FADD.FTZ R97, R97, R116 ;  /* 0x0000007461617221 */ /* 0x000fe20000010000 */
[----:B------:R-:W-:Y:S01]  /*32a0*/  FFMA.FTZ R85, R102, R85, R11 ;  /* 0x0000005566557223 */ /* 0x000fe2000001000b */
[----:B------:R-:W-:Y:S01]  /*32b0*/  FFMA.FTZ R91, R8, R88, R91 ;  /* 0x00000058085b7223 */ /* 0x000fe2000001005b */
[----:B------:R-:W-:Y:S01]  /*32c0*/  FFMA.FTZ R11, R5, R4, R94 ;  /* 0x00000004050b7223 */ /* 0x000fe2000001005e */
[----:B------:R-:W-:Y:S01]  /*32d0*/  FFMA.FTZ R83, R9, R100, R92 ;  /* 0x0000006409537223 */ /* 0x000fe2000001005c */
[----:B------:R-:W-:Y:S01]  /*32e0*/  FADD.FTZ R98, R98, R101 ;  /* 0x0000006562627221 */ /* 0x000fe20000010000 */
[----:B------:R-:W-:Y:S01]  /*32f0*/  FADD.FTZ R97, R97, R88 ;  /* 0x0000005861617221 */ /* 0x000fe20000010000 */
[----:B------:R-:W-:Y:S01]  /*3300*/  FADD.FTZ R93, R93, R4 ;  /* 0x000000045d5d7221 */ /* 0x000fe20000010000 */
[----:B------:R-:W-:Y:S01]  /*3310*/  FADD.FTZ R99, R99, R100 ;  /* 0x0000006463637221 */ /* 0x000fe20000010000 */
[----:B------:R0:W-:Y:S01]  /*3320*/  STS.64 [R67], R84 ;  /* 0x0000005443007388 */ /* 0x0001e20000000a00 */
[----:B------:R-:W-:Y:S01]  /*3330*/  FFMA.FTZ R8, R6, R110, R91 ;  /* 0x0000006e06087223 */ /* 0x000fe2000001005b */
[----:B------:R-:W-:Y:S01]  /*3340*/  FFMA.FTZ R4, R7, R89, R90 ;  /* 0x0000005907047223 */ /* 0x000fe2000001005a */
[----:B------:R-:W-:Y:S01]  /*3350*/  FFMA.FTZ R6, R86, R104, R11 ;  /* 0x0000006856067223 */ /* 0x000fe2000001000b */
[----:B------:R-:W-:Y:S01]  /*3360*/  FFMA.FTZ R10, R102, R50, R83 ;  /* 0x00000032660a7223 */ /* 0x000fe20000010053 */
[----:B------:R-:W-:Y:S01]  /*3370*/  FADD.FTZ R5, R98, R89 ;  /* 0x0000005962057221 */ /* 0x000fe20000010000 */
[----:B------:R-:W-:Y:S01]  /*3380*/  FADD.FTZ R9, R97, R110 ;  /* 0x0000006e61097221 */ /* 0x000fe20000010000 */
[----:B------:R-:W-:Y:S01]  /*3390*/  BAR.SYNC.DEFER_BLOCKING 0x0 ;  /* 0x0000000000007b1d */ /* 0x000fe20000010000 */
[----:B------:R-:W-:Y:S01]  /*33a0*/  ISETP.GT.U32.AND P1, PT, R70, 0x7, PT ;  /* 0x000000074600780c */ /* 0x000fe20003f24070 */
[----:B------:R-:W-:Y:S01]  /*33b0*/  FADD.FTZ R7, R93, R104 ;  /* 0x000000685d077221 */ /* 0x000fe20000010000 */
[----:B------:R-:W-:Y:S01]  /*33c0*/  FADD.FTZ R11, R99, R50 ;  /* 0x00000032630b7221 */ /* 0x000fe20000010000 */
[----:B------:R-:W-:-:S02]  /*33d0*/  MOV R0, RZ ;  /* 0x000000ff00007202 */ /* 0x000fc40000000f00 */
[----:B------:R-:W-:Y:S01]  /*33e0*/  MOV R83, RZ ;  /* 0x000000ff00537202 */ /* 0x000fe20000000f00 */
[----:B0-----:R-:W-:Y:S07]  /*33f0*/  @!P0 BRA `(.L_x_867) ;  /* 0x0000000000b08947 */ /* 0x001fee0003800000 */
        /* <DEDUP_REMOVED lines=44> */
.L_x_867:
[----:B------:R-:W-:Y:S04]  /*36c0*/  BSSY B0, `(.L_x_868) ;  /* 0x0000055000007945 */ /* 0x000fe80003800000 */
[----:B------:R-:W-:Y:S05]  /*36d0*/  @P1 BRA `(.L_x_869) ;  /* 0x00000004004c1947 */ /* 0x000fea0003800000 */
[----:B------:R-:W-:Y:S01]  /*36e0*/  SHF.L.U32 R0, R72, 0x1, RZ ;  /* 0x0000000148007819 */ /* 0x000fe200000006ff */
[----:B0-----:R-:W-:Y:S01]  /*36f0*/  HFMA2.MMA R99, -RZ, RZ, 0, 0 ;  /* 0x00000000ff637435 */ /* 0x001fe200000001ff */
[----:B------:R-:W-:Y:S02]  /*3700*/  LOP3.LUT R98, R70, 0x3, RZ, 0xc0, !PT ;  /* 0x0000000346627812 */ /* 0x000fe400078ec0ff */
[----:B------:R-:W-:-:S04]  /*3710*/  LOP3.LUT R83, R0, 0xe, RZ, 0xc0, !PT ;  /* 0x0000000e00537812 */ /* 0x000fc800078ec0ff */
[----:B------:R-:W-:Y:S02]  /*3720*/  LEA.HI R0, R70, R83, RZ, 0x1e ;  /* 0x0000005346007211 */ /* 0x000fe400078ff0ff */
[----:B------:R-:W-:-:S03]  /*3730*/  MOV R83, RZ ;  /* 0x000000ff00537202 */ /* 0x000fc60000000f00 */
[----:B------:R-:W-:Y:S01]  /*3740*/  IMAD R100, R0, 0xa0, -R51 ;  /* 0x000000a000647824 */ /* 0x000fe200078e0a33 */
[----:B------:R-:W-:-:S07]  /*3750*/  MOV R0, RZ ;  /* 0x000000ff00007202 */ /* 0x000fce0000000f00 */
.L_x_870:
[----:B------:R-:W-:Y:S02]  /*3760*/  IADD3 R50, R100, R99, RZ ;  /* 0x0000006364327210 */ /* 0x000fe40007ffe0ff */
[----:B------:R-:W-:Y:S02]  /*3770*/  IADD3 R99, R99, 0x20, RZ ;  /* 0x0000002063637810 */ /* 0x000fe40007ffe0ff */
[C---:B------:R-:W-:Y:S02]  /*3780*/  IADD3 R51, R50.reuse, 0x4, RZ ;  /* 0x0000000432337810 */ /* 0x040fe40007ffe0ff */
[----:B------:R-:W-:Y:S02]  /*3790*/  IADD3 R86, R50, 0x8, RZ ;  /* 0x0000000832567810 */ /* 0x000fe40007ffe0ff */
[----:B------:R-:W-:Y:S02]  /*37a0*/  SHF.R.S32.HI R84, RZ, 0x1f, R51 ;  /* 0x0000001fff547819 */ /* 0x000fe40000011433 */
        /* <DEDUP_REMOVED lines=13> */
[----:B------:R-:W-:Y:S02]  /*3880*/  LEA.HI R89, R89, R88, RZ, 0x2 ;  /* 0x0000005859597211 */ /* 0x000fe400078f10ff */
[----:B------:R-:W-:Y:S01]  /*3890*/  LEA.HI R93, R93, R86, RZ, 0x2 ;  /* 0x000000565d5d7211 */ /* 0x000fe200078f10ff */
[----:B------:R-:W-:Y:S01]  /*38a0*/  IMAD R51, R84, 0x28, R71 ;  /* 0x0000002854337824 */ /* 0x000fe200078e0247 */
[C---:B------:R-:W-:Y:S02]  /*38b0*/  IADD3 R88, R50.reuse, 0x18, RZ ;  /* 0x0000001832587810 */ /* 0x040fe40007ffe0ff */
[----:B------:R-:W-:Y:S02]  /*38c0*/  IADD3 R86, R50, 0x1c, RZ ;  /* 0x0000001c32567810 */ /* 0x000fe40007ffe0ff */
[----:B------:R-:W-:Y:S02]  /*38d0*/  SHF.R.S32.HI R50, RZ, 0x2, R85 ;  /* 0x00000002ff327819 */ /* 0x000fe40000011455 */
[----:B------:R-:W-:-:S02]  /*38e0*/  SHF.R.S32.HI R97, RZ, 0x1f, R86 ;  /* 0x0000001fff617819 */ /* 0x000fc40000011456 */
[----:B------:R-:W-:Y:S01]  /*38f0*/  SHF.R.S32.HI R84, RZ, 0x2, R87 ;  /* 0x00000002ff547819 */ /* 0x000fe20000011457 */
[--C-:B------:R-:W-:Y:S01]  /*3900*/  IMAD R85, R50, 0x28, R71.reuse ;  /* 0x0000002832557824 */ /* 0x100fe200078e0247 */
[----:B------:R-:W-:Y:S02]  /*3910*/  LEA R51, R98, R51, 0x3 ;  /* 0x0000003362337211 */ /* 0x000fe400078e18ff */
[----:B------:R-:W-:Y:S01]  /*3920*/  SHF.R.S32.HI R95, RZ, 0x1f, R88 ;  /* 0x0000001fff5f7819 */ /* 0x000fe20000011458 */
[----:B------:R-:W-:Y:S01]  /*3930*/  IMAD R87, R84, 0x28, R71 ;  /* 0x0000002854577824 */ /* 0x000fe200078e0247 */
[----:B------:R-:W-:Y:S02]  /*3940*/  LEA.HI R97, R97, R86, RZ, 0x2 ;  /* 0x0000005661617211 */ /* 0x000fe400078f10ff */
[----:B------:R-:W-:Y:S01]  /*3950*/  SHF.R.S32.HI R86, RZ, 0x2, R89 ;  /* 0x00000002ff567819 */ /* 0x000fe20000011459 */
[----:B------:R-:W0:Y:S01]  /*3960*/  LDS.64 R50, [R51] ;  /* 0x0000000033327984 */ /* 0x000e220000000a00 */
[----:B------:R-:W-:-:S02]  /*3970*/  LEA R85, R98, R85, 0x3 ;  /* 0x0000005562557211 */ /* 0x000fc400078e18ff */
[----:B------:R-:W-:Y:S01]  /*3980*/  LEA.HI R95, R95, R88, RZ, 0x2 ;  /* 0x000000585f5f7211 */ /* 0x000fe200078f10ff */
[----:B------:R-:W-:Y:S01]  /*3990*/  IMAD R89, R86, 0x28, R71 ;  /* 0x0000002856597824 */ /* 0x000fe200078e0247 */
[----:B------:R-:W-:Y:S02]  /*39a0*/  SHF.R.S32.HI R88, RZ, 0x2, R91 ;  /* 0x00000002ff587819 */ /* 0x000fe4000001145b */
[----:B------:R-:W-:Y:S01]  /*39b0*/  LEA R87, R98, R87, 0x3 ;  /* 0x0000005762577211 */ /* 0x000fe200078e18ff */
[----:B------:R-:W1:Y:S01]  /*39c0*/  LDS.64 R84, [R85] ;  /* 0x0000000055547984 */ /* 0x000e620000000a00 */
[----:B------:R-:W-:Y:S01]  /*39d0*/  SHF.R.S32.HI R86, RZ, 0x2, R93 ;  /* 0x00000002ff567819 */ /* 0x000fe2000001145d */
[----:B------:R-:W-:Y:S01]  /*39e0*/  IMAD R93, R88, 0x28, R71 ;  /* 0x00000028585d7824 */ /* 0x000fe200078e0247 */
[----:B------:R-:W-:Y:S01]  /*39f0*/  LEA R92, R98, R89, 0x3 ;  /* 0x00000059625c7211 */ /* 0x000fe200078e18ff */
[----:B------:R-:W2:Y:S01]  /*3a00*/  LDS.64 R90, [R87] ;  /* 0x00000000575a7984 */ /* 0x000ea20000000a00 */
[----:B------:R-:W-:Y:S01]  /*3a10*/  SHF.R.S32.HI R88, RZ, 0x2, R95 ;  /* 0x00000002ff587819 */ /* 0x000fe2000001145f */
[----:B------:R-:W-:Y:S01]  /*3a20*/  IMAD R89, R86, 0x28, R71 ;  /* 0x0000002856597824 */ /* 0x000fe200078e0247 */
[----:B------:R-:W-:-:S02]  /*3a30*/  LEA R94, R98, R93, 0x3 ;  /* 0x0000005d625e7211 */ /* 0x000fc400078e18ff */
[----:B------:R-:W3:Y:S01]  /*3a40*/  LDS.64 R92, [R92] ;  /* 0x000000005c5c7984 */ /* 0x000ee20000000a00 */
[----:B------:R-:W-:Y:S01]  /*3a50*/  SHF.R.S32.HI R86, RZ, 0x2, R97 ;  /* 0x00000002ff567819 */ /* 0x000fe20000011461 */
[--C-:B------:R-:W-:Y:S01]  /*3a60*/  IMAD R97, R88, 0x28, R71.reuse ;  /* 0x0000002858617824 */ /* 0x100fe200078e0247 */
[----:B------:R-:W-:Y:S01]  /*3a70*/  LEA R96, R98, R89, 0x3 ;  /* 0x0000005962607211 */ /* 0x000fe200078e18ff */
[----:B------:R-:W4:Y:S01]  /*3a80*/  LDS.64 R94, [R94] ;  /* 0x000000005e5e7984 */ /* 0x000f220000000a00 */
[----:B------:R-:W-:Y:S01]  /*3a90*/  ISETP.GE.U32.AND P0, PT, R99, 0xa0, PT ;  /* 0x000000a06300780c */ /* 0x000fe20003f06070 */
[----:B------:R-:W-:Y:S01]  /*3aa0*/  IMAD R89, R86, 0x28, R71 ;  /* 0x0000002856597824 */ /* 0x000fe200078e0247 */
[C---:B------:R-:W-:Y:S02]  /*3ab0*/  LEA R88, R98.reuse, R97, 0x3 ;  /* 0x0000006162587211 */ /* 0x040fe400078e18ff */
[----:B------:R-:W4:Y:S02]  /*3ac0*/  LDS.64 R96, [R96] ;  /* 0x0000000060607984 */ /* 0x000f240000000a00 */
[----:B------:R-:W-:-:S02]  /*3ad0*/  LEA R86, R98, R89, 0x3 ;  /* 0x0000005962567211 */ /* 0x000fc400078e18ff */
[----:B------:R-:W4:Y:S04]  /*3ae0*/  LDS.64 R88, [R88] ;  /* 0x0000000058587984 */ /* 0x000f280000000a00 */
[----:B------:R-:W4:Y:S01]  /*3af0*/  LDS.64 R86, [R86] ;  /* 0x0000000056567984 */ /* 0x000f220000000a00 */
        /* <DEDUP_REMOVED lines=17> */
.L_x_869:
[----:B------:R-:W-:Y:S05]  /*3c10*/  BSYNC B0 ;  /* 0x0000000000007941 */ /* 0x000fea0003800000 */
.L_x_868:
[----:B------:R-:W1:Y:S01]  /*3c20*/  SHFL.BFLY PT, R50, R83, 0x2, 0x1f ;  /* 0x0c401f0053327f89 */ /* 0x000e6200000e0000 */
[----:B------:R-:W-:Y:S02]  /*3c30*/  LOP3.LUT P1, RZ, R70, 0xfffffffb, RZ, 0xc0, !PT ;  /* 0xfffffffb46ff7812 */ /* 0x000fe4000782c0ff */
[----:B------:R-:W-:Y:S01]  /*3c40*/  IADD3 R107, P0, R72, 0x48, RZ ;  /* 0x00000048486b7810 */ /* 0x000fe20007f1e0ff */
[----:B------:R-:W2:Y:S01]  /*3c50*/  SHFL.BFLY PT, R51, R0, 0x2, 0x1f ;  /* 0x0c401f0000337f89 */ /* 0x000ea200000e0000 */
[----:B------:R-:W-:Y:S02]  /*3c60*/  PRMT R110, R32, 0x7632, R110 ;  /* 0x00007632206e7816 */ /* 0x000fe4000000006e */
[----:B------:R-:W-:Y:S02]  /*3c70*/  IADD3.X R106, RZ, R106, RZ, P0, !PT ;  /* 0x0000006aff6a7210 */ /* 0x000fe400007fe4ff */
[----:B------:R-:W-:Y:S02]  /*3c80*/  ISETP.GE.U32.AND P0, PT, R107, UR7, PT ;  /* 0x000000076b007c0c */ /* 0x000fe4000bf06070 */
[----:B------:R-:W-:-:S02]  /*3c90*/  PRMT R115, R33, 0x7632, R115 ;  /* 0x0000763221737816 */ /* 0x000fc40000000073 */
[----:B------:R-:W-:Y:S02]  /*3ca0*/  ISETP.GE.AND.EX P0, PT, R106, UR5, PT, P0 ;  /* 0x000000056a007c0c */ /* 0x000fe4000bf06300 */
[----:B------:R-:W-:Y:S02]  /*3cb0*/  @!P1 SHF.R.U32.HI R87, RZ, 0x2, R70 ;  /* 0x00000002ff579819 */ /* 0x000fe40000011646 */
[----:B------:R-:W-:Y:S02]  /*3cc0*/  PRMT R111, R36, 0x7632, R111 ;  /* 0x00007632246f7816 */ /* 0x000fe4000000006f */
[----:B------:R-:W-:Y:S02]  /*3cd0*/  @!P1 LEA R86, R62, R87, 0x1 ;  /* 0x000000573e569211 */ /* 0x000fe400078e08ff */
[----:B------:R-:W-:Y:S02]  /*3ce0*/  PRMT R124, R37, 0x7632, R124 ;  /* 0x00007632257c7816 */ /* 0x000fe4000000007c */
[----:B------:R-:W-:Y:S01]  /*3cf0*/  @!P1 LEA R86, R86, R69, 0x3 ;  /* 0x0000004556569211 */ /* 0x000fe200078e18ff */
[----:B-1----:R-:W-:Y:S01]  /*3d00*/  FADD.FTZ R50, R50, R83 ;  /* 0x0000005332327221 */ /* 0x002fe20000010000 */
[----:B------:R-:W-:-:S02]  /*3d10*/  PRMT R109, R34, 0x7632, R109 ;  /* 0x00007632226d7816 */ /* 0x000fc4000000006d */
[----:B------:R-:W-:Y:S01]  /*3d20*/  PRMT R114, R35, 0x7632, R114 ;  /* 0x0000763223727816 */ /* 0x000fe20000000072 */
[----:B--2---:R-:W-:Y:S01]  /*3d30*/  FADD.FTZ R51, R51, R0 ;  /* 0x0000000033337221 */ /* 0x004fe20000010000 */
[----:B0-----:R-:W0:Y:S01]  /*3d40*/  SHFL.BFLY PT, R85, R50, 0x1, 0x1f ;  /* 0x0c201f0032557f89 */ /* 0x001e2200000e0000 */
[----:B------:R-:W-:Y:S02]  /*3d50*/  PRMT R105, R14, 0x7632, R105 ;  /* 0x000076320e697816 */ /* 0x000fe40000000069 */
[----:B------:R-:W-:Y:S01]  /*3d60*/  PRMT R104, R15, 0x7632, R104 ;  /* 0x000076320f687816 */ /* 0x000fe20000000068 */
[----:B------:R-:W1:Y:S01]  /*3d70*/  SHFL.BFLY PT, R84, R51, 0x1, 0x1f ;  /* 0x0c201f0033547f89 */ /* 0x000e6200000e0000 */
        /* <DEDUP_REMOVED lines=9> */
[----:B------:R-:W-:Y:S01]  /*3e10*/  PRMT R148, R43, 0x7632, R148 ;  /* 0x000076322b947816 */ /* 0x000fe20000000094 */
[----:B0-----:R-:W-:Y:S01]  /*3e20*/  FADD.FTZ R88, R50, R85 ;  /* 0x0000005532587221 */ /* 0x001fe20000010000 */
[----:B------:R-:W-:Y:S02]  /*3e30*/  PRMT R99, R22, 0x7632, R99 ;  /* 0x0000763216637816 */ /* 0x000fe40000000063 */
[----:B------:R-:W-:Y:S01]  /*3e40*/  PRMT R98, R23, 0x7632, R98 ;  /* 0x0000763217627816 */ /* 0x000fe20000000062 */
[----:B-1----:R-:W-:Y:S01]  /*3e50*/  FADD.FTZ R89, R51, R84 ;  /* 0x0000005433597221 */ /* 0x002fe20000010000 */
[----:B------:R-:W-:Y:S02]  /*3e60*/  PRMT R97, R20, 0x7632, R97 ;  /* 0x0000763214617816 */ /* 0x000fe40000000061 */
[----:B------:R-:W-:Y:S02]  /*3e70*/  PRMT R96, R21, 0x7632, R96 ;  /* 0x0000763215607816 */ /* 0x000fe40000000060 */
[----:B------:R0:W-:Y:S01]  /*3e80*/  @!P1 STS.64 [R86], R88 ;  /* 0x0000005856009388 */ /* 0x0001e20000000a00 */
[----:B------:R-:W-:-:S02]  /*3e90*/  PRMT R95, R2, 0x7632, R95 ;  /* 0x00007632025f7816 */ /* 0x000fc4000000005f */
[----:B------:R-:W-:Y:S02]  /*3ea0*/  PRMT R94, R3, 0x7632, R94 ;  /* 0x00007632035e7816 */ /* 0x000fe4000000005e */
[----:B------:R-:W-:Y:S02]  /*3eb0*/  PRMT R93, R24, 0x7632, R93 ;  /* 0x00007632185d7816 */ /* 0x000fe4000000005d */
[----:B------:R-:W-:Y:S02]  /*3ec0*/  PRMT R92, R25, 0x7632, R92 ;  /* 0x00007632195c7816 */ /* 0x000fe4000000005c */
[----:B------:R-:W-:Y:S02]  /*3ed0*/  PRMT R91, R44, 0x7632, R91 ;  /* 0x000076322c5b7816 */ /* 0x000fe4000000005b */
[----:B------:R-:W-:Y:S02]  /*3ee0*/  PRMT R90, R45, 0x7632, R90 ;  /* 0x000076322d5a7816 */ /* 0x000fe4000000005a */
[----:B0-----:R-:W-:-:S02]  /*3ef0*/  PRMT R89, R26, 0x7632, R89 ;  /* 0x000076321a597816 */ /* 0x001fc40000000059 */
[----:B------:R-:W-:Y:S02]  /*3f00*/  PRMT R88, R27, 0x7632, R88 ;  /* 0x000076321b587816 */ /* 0x000fe40000000058 */
[----:B------:R-:W-:Y:S02]  /*3f10*/  PRMT R87, R46, 0x7632, R87 ;  /* 0x000076322e577816 */ /* 0x000fe40000000057 */
[----:B------:R-:W-:Y:S02]  /*3f20*/  PRMT R86, R47, 0x7632, R86 ;  /* 0x000076322f567816 */ /* 0x000fe40000000056 */
[----:B------:R-:W-:Y:S02]  /*3f30*/  PRMT R85, R28, 0x7632, R85 ;  /* 0x000076321c557816 */ /* 0x000fe40000000055 */
[----:B------:R-:W-:Y:S02]  /*3f40*/  PRMT R84, R29, 0x7632, R84 ;  /* 0x000076321d547816 */ /* 0x000fe40000000054 */
[----:B------:R-:W-:-:S02]  /*3f50*/  PRMT R83, R48, 0x7632, R83 ;  /* 0x0000763230537816 */ /* 0x000fc40000000053 */
[----:B------:R-:W-:Y:S01]  /*3f60*/  PRMT R0, R49, 0x7632, R0 ;  /* 0x0000763231007816 */ /* 0x000fe20000000000 */
[----:B------:R-:W-:Y:S06]  /*3f70*/  @P0 BRA `(.L_x_871) ;  /* 0x0000000000400947 */ /* 0x000fec0003800000 */
[----:B------:R-:W-:Y:S02]  /*3f80*/  ULDC UR4, c[0x0][0x140] ;  /* 0x0000500000047ab9 */ /* 0x000fe40000000800 */
[----:B------:R-:W-:-:S06]  /*3f90*/  UISETP.EQ.U32.AND UP0, UPT, UR4, 0x1, UPT ;  /* 0x000000010400788c */ /* 0x000fcc000bf02070 */
[----:B------:R-:W-:-:S13]  /*3fa0*/  PLOP3.LUT P2, PT, PT, PT, UP0, 0x80, 0x0 ;  /* 0x000000000000781c */ /* 0x000fda0003f4f008 */
[----:B------:R-:W-:Y:S05]  /*3fb0*/  @!P2 BRA `(.L_x_872) ;  /* 0x000000000014a947 */ /* 0x000fea0003800000 */
[----:B------:R-:W-:Y:S06]  /*3fc0*/  MEMBAR.ALL.GPU ;  /* 0x0000000000007992 */ /* 0x000fec000000a000 */
[----:B------:R-:W-:-:S00]  /*3fd0*/  ERRBAR ;  /* 0x00000000000079ab */ /* 0x000fc00000000000 */
[----:B------:R-:W-:Y:S08]  /*3fe0*/  CGAERRBAR ;  /* 0x00000000000075ab */ /* 0x000ff00000000000 */
[----:B------:R-:W-:Y:S01]  /*3ff0*/  UCGABAR_ARV ;  /* 0x00000000000079c7 */ /* 0x000fe20008000000 */
[----:B------:R-:W-:Y:S05]  /*4000*/  BRA `(.L_x_873) ;  /* 0x0000000000047947 */ /* 0x000fea0003800000 */
.L_x_872:
[----:B------:R-:W-:Y:S01]  /*4010*/  NOP ;  /* 0x0000000000007918 */ /* 0x000fe20000000000 */
.L_x_873:
[----:B------:R-:W-:Y:S05]  /*4020*/  @!P2 BRA `(.L_x_874) ;  /* 0x00000000000ca947 */ /* 0x000fea0003800000 */
[----:B------:R-:W-:Y:S01]  /*4030*/  UCGABAR_WAIT ;  /* 0x0000000000007dc7 */ /* 0x000fe20008000000 */
[----:B------:R-:W-:Y:S01]  /*4040*/  CCTL.IVALL ;  /* 0x00000000ff00798f */ /* 0x000fe20002000000 */
[----:B------:R-:W-:Y:S05]  /*4050*/  BRA `(.L_x_875) ;  /* 0x00000000008c7947 */ /* 0x000fea0003800000 */
.L_x_874:
[----:B------:R-:W-:Y:S06]  /*4060*/  BAR.SYNC.DEFER_BLOCKING 0x0 ;  /* 0x0000000000007b1d */ /* 0x000fec0000010000 */
[----:B------:R-:W-:Y:S05]  /*4070*/  BRA `(.L_x_875) ;  /* 0x0000000000847947 */ /* 0x000fea0003800000 */
.L_x_871:
[----:B------:R-:W0:Y:S01]  /*4080*/  LDC R50, c[0x0][0x140] ;  /* 0x00005000ff327b82 */ /* 0x000e220000000800 */
[----:B------:R-:W-:Y:S02]  /*4090*/  ISETP.NE.AND P1, PT, R70, RZ, PT ;  /* 0x000000ff4600720c */ /* 0x000fe40003f25270 */
[----:B0-----:R-:W-:-:S13]  /*40a0*/  ISETP.EQ.U32.AND P2, PT, R50, 0x1, PT ;  /* 0x000000013200780c */ /* 0x001fda0003f42070 */
[----:B------:R-:W-:Y:S05]  /*40b0*/  @!P2 BRA `(.L_x_876) ;  /* 0x000000000014a947 */ /* 0x000fea0003800000 */
[----:B------:R-:W-:Y:S06]  /*40c0*/  MEMBAR.ALL.GPU ;  /* 0x0000000000007992 */ /* 0x000fec000000a000 */
[----:B------:R-:W-:-:S00]  /*40d0*/  ERRBAR ;  /* 0x00000000000079ab */ /* 0x000fc00000000000 */
[----:B------:R-:W-:Y:S08]  /*40e0*/  CGAERRBAR ;  /* 0x00000000000075ab */ /* 0x000ff00000000000 */
[----:B------:R-:W-:Y:S01]  /*40f0*/  UCGABAR_ARV ;  /* 0x00000000000079c7 */ /* 0x000fe20008000000 */
[----:B------:R-:W-:Y:S05]  /*4100*/  BRA `(.L_x_877) ;  /* 0x0000000000047947 */ /* 0x000fea0003800000 */
.L_x_876:
[----:B------:R-:W-:Y:S01]  /*4110*/  NOP ;  /* 0x0000000000007918 */ /* 0x000fe20000000000 */
.L_x_877:
[----:B-----5:R-:W-:Y:S01]  /*4120*/  HFMA2.MMA R108, -RZ, RZ, 0, 0 ;  /* 0x00000000ff6c7435 */ /* 0x020fe200000001ff */
[----:B------:R-:W-:Y:S10]  /*4130*/  @!P2 BRA `(.L_x_878) ;  /* 0x00000000000ca947 */ /* 0x000ff40003800000 */
[----:B------:R-:W-:Y:S01]  /*4140*/  UCGABAR_WAIT ;  /* 0x0000000000007dc7 */ /* 0x000fe20008000000 */
[----:B------:R-:W-:Y:S01]  /*4150*/  CCTL.IVALL ;  /* 0x00000000ff00798f */ /* 0x000fe20002000000 */
[----:B------:R-:W-:Y:S05]  /*4160*/  BRA `(.L_x_879) ;  /* 0x0000000000047947 */ /* 0x000fea0003800000 */
.L_x_878:
[----:B------:R-:W-:Y:S06]  /*4170*/  BAR.SYNC.DEFER_BLOCKING 0x0 ;  /* 0x0000000000007b1d */ /* 0x000fec0000010000 */
.L_x_879:
[----:B------:R-:W-:Y:S06]  /*4180*/  BAR.SYNC.DEFER_BLOCKING 0x0 ;  /* 0x0000000000007b1d */ /* 0x000fec0000010000 */
[----:B------:R-:W-:Y:S04]  /*4190*/  BSSY B0, `(.L_x_875) ;  /* 0x000000f000007945 */ /* 0x000fe80003800000 */
        /* <DEDUP_REMOVED lines=14> */
.L_x_880:
[----:B------:R-:W-:Y:S05]  /*4280*/  BSYNC B0 ;  /* 0x0000000000007941 */ /* 0x000fea0003800000 */
.L_x_875:
[----:B------:R-:W-:-:S13]  /*4290*/  ISETP.GT.U32.AND P3, PT, R70, 0x3, PT ;  /* 0x000000034600780c */ /* 0x000fda0003f64070 */
[----:B0-----:R-:W-:-:S04]  /*42a0*/  @!P3 SHF.R.U32.HI R51, RZ, 0x1, R70 ;  /* 0x00000001ff33b819 */ /* 0x001fc80000011646 */
[----:B------:R-:W-:-:S05]  /*42b0*/  @!P3 LEA R51, R62, R51, 0x1 ;  /* 0x000000333e33b211 */ /* 0x000fca00078e08ff */
[----:B------:R-:W-:-:S06]  /*42c0*/  @!P3 IMAD.WIDE.U32 R50, R51, 0x8, R30 ;  /* 0x000000083332b825 */ /* 0x000fcc00078e001e */
[----:B------:R-:W2:Y:S01]  /*42d0*/  @!P3 LD.E.64 R50, desc[UR8][R50.64] ;  /* 0x000000083232b980 */ /* 0x000ea2000c101b00 */
[----:B------:R-:W-:Y:S02]  /*42e0*/  ISETP.GE.U32.AND P1, PT, R107, UR7, PT ;  /* 0x000000076b007c0c */ /* 0x000fe4000bf26070 */
[----:B------:R-:W-:Y:S02]  /*42f0*/  CS2R R150, SRZ ;  /* 0x0000000000967805 */ /* 0x000fe4000001ff00 */
[----:B------:R-:W-:Y:S01]  /*4300*/  ISETP.GE.AND.EX P1, PT, R106, UR5, PT, P1 ;  /* 0x000000056a007c0c */ /* 0x000fe2000bf26310 */
[----:B--2---:R-:W-:Y:S01]  /*4310*/  @!P3 FADD.FTZ R151, RZ, R50 ;  /* 0x00000032ff97b221 */ /* 0x004fe20000010000 */
[----:B------:R-:W-:-:S11]  /*4320*/  @!P3 FADD.FTZ R150, RZ, R51 ;  /* 0x00000033ff96b221 */ /* 0x000fd60000010000 */
[----:B------:R-:W-:Y:S05]  /*4330*/  @!P1 BRA `(.L_x_881) ;  /* 0x00000000001c9947 */ /* 0x000fea0003800000 */
[----:B------:R-:W-:Y:S05]  /*4340*/  @!P2 BRA `(.L_x_882) ;  /* 0x000000000014a947 */ /* 0x000fea0003800000 */
[----:B------:R-:W-:Y:S06]  /*4350*/  MEMBAR.ALL.GPU ;  /* 0x0000000000007992 */ /* 0x000fec000000a000 */
[----:B------:R-:W-:-:S00]  /*4360*/  ERRBAR ;  /* 0x00000000000079ab */ /* 0x000fc00000000000 */
[----:B------:R-:W-:Y:S08]  /*4370*/  CGAERRBAR ;  /* 0x00000000000075ab */ /* 0x000ff00000000000 */
[----:B------:R-:W-:Y:S01]  /*4380*/  UCGABAR_ARV ;  /* 0x00000000000079c7 */ /* 0x000fe20008000000 */
[----:B------:R-:W-:Y:S05]  /*4390*/  BRA `(.L_x_881) ;  /* 0x0000000000047947 */ /* 0x000fea0003800000 */
.L_x_882:
[----:B------:R-:W-:Y:S01]  /*43a0*/  NOP ;  /* 0x0000000000007918 */ /* 0x000fe20000000000 */
.L_x_881:
[----:B------:R-:W-:Y:S01]  /*43b0*/  SHF.L.U32 R113, R109, 0x10, RZ ;  /* 0x000000106d717819 */ /* 0x000fe200000006ff */
[----:B------:R-:W-:Y:S01]  /*43c0*/  BSSY B0, `(.L_x_883) ;  /* 0x0000074000007945 */ /* 0x000fe20003800000 */
[----:B------:R-:W-:Y:S02]  /*43d0*/  SHF.L.U32 R133, R40, 0x10, RZ ;  /* 0x0000001028857819 */ /* 0x000fe400000006ff */
[----:B------:R-:W-:Y:S01]  /*43e0*/  SHF.L.U32 R129, R129, 0x10, RZ ;  /* 0x0000001081817819 */ /* 0x000fe200000006ff */
[----:B------:R-:W-:Y:S01]  /*43f0*/  FADD.FTZ R113, -R12, R113 ;  /* 0x000000710c717221 */ /* 0x000fe20000010100 */
[----:B------:R-:W-:Y:S02]  /*4400*/  SHF.L.U32 R51, R34, 0x10, RZ ;  /* 0x0000001022337819 */ /* 0x000fe400000006ff */
[----:B------:R-:W-:Y:S01]  /*4410*/  SHF.L.U32 R119, R38, 0x10, RZ ;  /* 0x0000001026777819 */ /* 0x000fe200000006ff */
[----:B------:R-:W-:Y:S01]  /*4420*/  FMUL.FTZ R50, R82, R113 ;  /* 0x0000007152327220 */ /* 0x000fe20000410000 */
[----:B------:R-:W-:Y:S01]  /*4430*/  SHF.L.U32 R113, R33, 0x10, RZ ;  /* 0x0000001021717819 */ /* 0x000fe200000006ff */
[----:B------:R-:W-:Y:S01]  /*4440*/  FADD.FTZ R117, -R12, R51 ;  /* 0x000000330c757221 */ /* 0x000fe20000010100 */
[----:B------:R-:W-:Y:S01]  /*4450*/  SHF.L.U32 R33, R114, 0x10, RZ ;  /* 0x0000001072217819 */ /* 0x000fe200000006ff */
[----:B------:R-:W-:Y:S01]  /*4460*/  FADD.FTZ R119, -R12, R119 ;  /* 0x000000770c777221 */ /* 0x000fe20000010100 */
[----:B------:R-:W-:Y:S01]  /*4470*/  SHF.L.U32 R39, R39, 0x10, RZ ;  /* 0x0000001027277819 */ /* 0x000fe200000006ff */
[----:B------:R-:W-:Y:S01]  /*4480*/  FMUL.FTZ R109, R82, R117 ;  /* 0x00000075526d7220 */ /* 0x000fe20000410000 */
[----:B------:R-:W-:Y:S01]  /*4490*/  SHF.L.U32 R117, R35, 0x10, RZ ;  /* 0x0000001023757819 */ /* 0x000fe200000006ff */
[C---:B------:R-:W-:Y:S01]  /*44a0*/  FADD.FTZ R33, -R12.reuse, R33 ;  /* 0x000000210c217221 */ /* 0x040fe20000010100 */
        /* <DEDUP_REMOVED lines=9> */
[----:B------:R-:W-:Y:S01]  /*4540*/  FADD.FTZ R33, -R12, R33 ;  /* 0x000000210c217221 */ /* 0x000fe20000010100 */
[----:B------:R-:W-:Y:S01]  /*4550*/  SHF.L.U32 R36, R36, 0x10, RZ ;  /* 0x0000001024247819 */ /* 0x000fe200000006ff */
[----:B------:R-:W-:Y:S01]  /*4560*/  FADD.FTZ R139, -R12, R139 ;  /* 0x0000008b0c8b7221 */ /* 0x000fe20000010100 */
[----:B------:R-:W-:Y:S01]  /*4570*/  SHF.L.U32 R110, R110, 0x10, RZ ;  /* 0x000000106e6e7819 */ /* 0x000fe200000006ff */
[C---:B------:R-:W-:Y:S01]  /*4580*/  FMUL.FTZ R128, R82.reuse, R33 ;  /* 0x0000002152807220 */ /* 0x040fe20000410000 */
[----:B------:R-:W-:Y:S01]  /*4590*/  SHF.L.U32 R33, R123, 0x10, RZ ;  /* 0x000000107b217819 */ /* 0x000fe200000006ff */
[----:B------:R-:W0:Y:S01]  /*45a0*/  SHFL.BFLY PT, R32, R151, 0x1, 0x1f ;  /* 0x0c201f0097207f89 */ /* 0x000e2200000e0000 */
[----:B------:R-:W-:Y:S01]  /*45b0*/  SHF.L.U32 R35, R111, 0x10, RZ ;  /* 0x000000106f237819 */ /* 0x000fe200000006ff */
[----:B------:R-:W-:Y:S01]  /*45c0*/  FMUL.FTZ R114, R82, R117 ;  /* 0x0000007552727220 */ /* 0x000fe20000410000 */
[----:B------:R-:W-:Y:S01]  /*45d0*/  SHF.L.U32 R116, R37, 0x10, RZ ;  /* 0x0000001025747819 */ /* 0x000fe200000006ff */
[----:B------:R-:W-:Y:S01]  /*45e0*/  FADD.FTZ R33, -R12, R33 ;  /* 0x000000210c217221 */ /* 0x000fe20000010100 */
[----:B------:R-:W-:Y:S01]  /*45f0*/  SHF.L.U32 R115, R115, 0x10, RZ ;  /* 0x0000001073737819 */ /* 0x000fe200000006ff */
[----:B------:R-:W-:Y:S01]  /*4600*/  FMUL.FTZ R120, R82, R119 ;  /* 0x0000007752787220 */ /* 0x000fe20000410000 */
[----:B------:R-:W-:Y:S01]  /*4610*/  SHF.L.U32 R124, R124, 0x10, RZ ;  /* 0x000000107c7c7819 */ /* 0x000fe200000006ff */
[----:B------:R-:W-:Y:S01]  /*4620*/  FMUL.FTZ R132, R82, R33 ;  /* 0x0000002152847220 */ /* 0x000fe20000410000 */
[----:B------:R-:W-:Y:S01]  /*4630*/  FADD.FTZ R33, -R12, R133 ;  /* 0x000000850c217221 */ /* 0x000fe20000010100 */
[C---:B------:R-:W-:Y:S01]  /*4640*/  FMUL.FTZ R126, R82.reuse, R39 ;  /* 0x00000027527e7220 */ /* 0x040fe20000410000 */
[C---:B------:R-:W-:Y:S01]  /*4650*/  FMUL.FTZ R136, R82.reuse, R137 ;  /* 0x0000008952887220 */ /* 0x040fe20000410000 */
[C---:B------:R-:W-:Y:S01]  /*4660*/  FMUL.FTZ R142, R82.reuse, R139 ;  /* 0x0000008b528e7220 */ /* 0x040fe20000410000 */
[----:B------:R-:W-:Y:S01]  /*4670*/  FMUL.FTZ R130, R82, R33 ;  /* 0x0000002152827220 */ /* 0x000fe20000410000 */
[----:B------:R-:W-:Y:S01]  /*4680*/  FADD.FTZ R33, -R12, R129 ;  /* 0x000000810c217221 */ /* 0x000fe20000010100 */
[----:B------:R-:W-:Y:S01]  /*4690*/  FFMA.FTZ R34, R109, R51, R36 ;  /* 0x000000336d227223 */ /* 0x000fe20000010024 */
[--C-:B------:R-:W-:Y:S01]  /*46a0*/  FFMA.FTZ R112, R50, R110, R35.reuse ;  /* 0x0000006e32707223 */ /* 0x100fe20000010023 */
[----:B------:R-:W-:Y:S01]  /*46b0*/  FFMA.FTZ R117, R114, R113, R116 ;  /* 0x0000007172757223 */ /* 0x000fe20000010074 */
[----:B------:R-:W-:Y:S01]  /*46c0*/  FMUL.FTZ R138, R82, R33 ;  /* 0x00000021528a7220 */ /* 0x000fe20000410000 */
[----:B------:R-:W-:Y:S01]  /*46d0*/  SHF.L.U32 R33, R134, 0x10, RZ ;  /* 0x0000001086217819 */ /* 0x000fe200000006ff */
[----:B------:R-:W-:Y:S01]  /*46e0*/  FFMA.FTZ R121, R122, R115, R124 ;  /* 0x000000737a797223 */ /* 0x000fe2000001007c */
[----:B------:R-:W-:Y:S01]  /*46f0*/  FFMA.FTZ R119, R51, R120, R36 ;  /* 0x0000007833777223 */ /* 0x000fe20000010024 */
[----:B------:R-:W-:Y:S01]  /*4700*/  FFMA.FTZ R127, R110, R128, R35 ;  /* 0x000000806e7f7223 */ /* 0x000fe20000010023 */
[----:B------:R-:W-:Y:S01]  /*4710*/  FFMA.FTZ R39, R113, R126, R116 ;  /* 0x0000007e71277223 */ /* 0x000fe20000010074 */
[----:B------:R-:W-:Y:S01]  /*4720*/  FADD.FTZ R33, -R12, R33 ;  /* 0x000000210c217221 */ /* 0x000fe20000010100 */
[----:B------:R-:W-:Y:S01]  /*4730*/  FFMA.FTZ R133, R115, R132, R124 ;  /* 0x0000008473857223 */ /* 0x000fe2000001007c */
[----:B------:R-:W-:Y:S01]  /*4740*/  FFMA.FTZ R129, R51, R130, R36 ;  /* 0x0000008233817223 */ /* 0x000fe20000010024 */
[----:B------:R-:W-:Y:S01]  /*4750*/  FFMA.FTZ R135, R110, R138, R35 ;  /* 0x0000008a6e877223 */ /* 0x000fe20000010023 */
[----:B------:R-:W-:Y:S01]  /*4760*/  FMUL.FTZ R146, R82, R33 ;  /* 0x0000002152927220 */ /* 0x000fe20000410000 */
[----:B------:R-:W-:Y:S01]  /*4770*/  FADD.FTZ R33, -R12, R143 ;  /* 0x0000008f0c217221 */ /* 0x000fe20000010100 */
[----:B------:R-:W-:Y:S01]  /*4780*/  FFMA.FTZ R134, R113, R136, R116 ;  /* 0x0000008871867223 */ /* 0x000fe20000010074 */
[----:B------:R-:W-:Y:S01]  /*4790*/  FFMA.FTZ R140, R110, R142, R35 ;  /* 0x0000008e6e8c7223 */ /* 0x000fe20000010023 */
[----:B------:R-:W-:Y:S01]  /*47a0*/  FFMA.FTZ R143, R115, R146, R124 ;  /* 0x00000092738f7223 */ /* 0x000fe2000001007c */
[----:B------:R-:W-:Y:S01]  /*47b0*/  FMUL.FTZ R144, R82, R33 ;  /* 0x0000002152907220 */ /* 0x000fe20000410000 */
[----:B------:R-:W-:Y:S01]  /*47c0*/  FMUL.FTZ R111, R34, -1.4426950216293334961 ;  /* 0xbfb8aa3b226f7820 */ /* 0x000fe20000410000 */
[----:B------:R-:W1:Y:S01]  /*47d0*/  SHFL.BFLY PT, R33, R150, 0x1, 0x1f ;  /* 0x0c201f0096217f89 */ /* 0x000e6200000e0000 */
[----:B------:R-:W-:Y:S01]  /*47e0*/  FMUL.FTZ R37, R112, -1.4426950216293334961 ;  /* 0xbfb8aa3b70257820 */ /* 0x000fe20000410000 */
[----:B------:R-:W-:Y:S01]  /*47f0*/  FFMA.FTZ R42, R51, R144, R36 ;  /* 0x00000090332a7223 */ /* 0x000fe20000010024 */
[----:B------:R-:W-:Y:S01]  /*4800*/  FMUL.FTZ R38, R117, -1.4426950216293334961 ;  /* 0xbfb8aa3b75267820 */ /* 0x000fe20000410000 */
        /* <DEDUP_REMOVED lines=11> */
[----:B------:R-:W-:Y:S01]  /*48c0*/  SHF.L.U32 R43, R43, 0x10, RZ ;  /* 0x000000102b2b7819 */ /* 0x000fe200000006ff */
[----:B------:R-:W2:Y:S01]  /*48d0*/  MUFU.EX2 R111, R111 ;  /* 0x0000006f006f7308 */ /* 0x000ea20000000800 */
[----:B------:R-:W-:Y:S01]  /*48e0*/  LOP3.LUT P3, RZ, R70, 0xfffffffd, RZ, 0xc0, !PT ;  /* 0xfffffffd46ff7812 */ /* 0x000fe2000786c0ff */
[----:B0-----:R-:W-:Y:S01]  /*48f0*/  FADD.FTZ R32, R32, R151 ;  /* 0x0000009720207221 */ /* 0x001fe20000010000 */
[----:B------:R-:W-:Y:S01]  /*4900*/  SHF.L.U32 R151, R20, 0x10, RZ ;  /* 0x0000001014977819 */ /* 0x000fe200000006ff */
[----:B------:R-:W-:Y:S01]  /*4910*/  FADD.FTZ R153, -R12, R43 ;  /* 0x0000002b0c997221 */ /* 0x000fe20000010100 */
[----:B------:R-:W-:-:S03]  /*4920*/  SHF.L.U32 R43, R148, 0x10, RZ ;  /* 0x00000010942b7819 */ /* 0x000fc600000006ff */
[----:B------:R-:W0:Y:S01]  /*4930*/  MUFU.EX2 R37, R37 ;  /* 0x0000002500257308 */ /* 0x000e220000000800 */
[----:B------:R-:W-:Y:S01]  /*4940*/  FMUL.FTZ R148, R82, R153 ;  /* 0x0000009952947220 */ /* 0x000fe20000410000 */
[----:B------:R-:W-:Y:S01]  /*4950*/  FADD.FTZ R153, -R12, R43 ;  /* 0x0000002b0c997221 */ /* 0x000fe20000010100 */
[----:B-1----:R-:W-:Y:S02]  /*4960*/  FADD.FTZ R33, R33, R150 ;  /* 0x0000009621217221 */ /* 0x002fe40000010000 */
[----:B------:R-:W-:Y:S01]  /*4970*/  FFMA.FTZ R43, R113, R148, R116 ;  /* 0x00000094712b7223 */ /* 0x000fe20000010074 */
[----:B------:R-:W-:Y:S02]  /*4980*/  FMUL.FTZ R20, R82, R153 ;  /* 0x0000009952147220 */ /* 0x000fe40000410000 */
[----:B------:R-:W1:Y:S01]  /*4990*/  MUFU.EX2 R38, R38 ;  /* 0x0000002600267308 */ /* 0x000e620000000800 */
[----:B------:R-:W-:-:S07]  /*49a0*/  FMUL.FTZ R153, R43, -1.4426950216293334961 ;  /* 0xbfb8aa3b2b997820 */ /* 0x000fce0000410000 */
[----:B------:R-:W3:Y:S08]  /*49b0*/  MUFU.EX2 R118, R118 ;  /* 0x0000007600767308 */ /* 0x000ef00000000800 */
[----:B------:R-:W4:Y:S08]  /*49c0*/  MUFU.EX2 R125, R125 ;  /* 0x0000007d007d7308 */ /* 0x000f300000000800 */
[----:B------:R-:W0:Y:S08]  /*49d0*/  MUFU.EX2 R123, R123 ;  /* 0x0000007b007b7308 */ /* 0x000e300000000800 */
[----:B------:R-:W0:Y:S08]  /*49e0*/  MUFU.EX2 R131, R131 ;  /* 0x0000008300837308 */ /* 0x000e300000000800 */
[----:B------:R-:W0:Y:S08]  /*49f0*/  MUFU.EX2 R40, R40 ;  /* 0x0000002800287308 */ /* 0x000e300000000800 */
[----:B------:R-:W0:Y:S08]  /*4a00*/  MUFU.EX2 R41, R41 ;  /* 0x0000002900297308 */ /* 0x000e300000000800 */
[----:B------:R-:W0:Y:S08]  /*4a10*/  MUFU.EX2 R137, R137 ;  /* 0x0000008900897308 */ /* 0x000e300000000800 */
[----:B------:R-:W0:Y:S08]  /*4a20*/  MUFU.EX2 R145, R145 ;  /* 0x0000009100917308 */ /* 0x000e300000000800 */
[----:B------:R-:W0:Y:S08]  /*4a30*/  MUFU.EX2 R147, R147 ;  /* 0x0000009300937308 */ /* 0x000e300000000800 */
[----:B------:R-:W0:Y:S08]  /*4a40*/  MUFU.EX2 R139, R139 ;  /* 0x0000008b008b7308 */ /* 0x000e300000000800 */
[----:B------:R-:W0:Y:S01]  /*4a50*/  MUFU.EX2 R149, R149 ;  /* 0x0000009500957308 */ /* 0x000e220000000800 */
[----:B-1234-:R-:W-:Y:S05]  /*4a60*/  @P3 BRA `(.L_x_884) ;  /* 0x0000000000243947 */ /* 0x01efea0003800000 */
[----:B------:R-:W1:Y:S01]  /*4a70*/  S2UR UR6, SR_CgaCtaId ;  /* 0x00000000000679c3 */ /* 0x000e620000008800 */
[----:B------:R-:W-:Y:S01]  /*4a80*/  UMOV UR4, 0x400 ;  /* 0x0000040000047882 */ /* 0x000fe20000000000 */
[----:B------:R-:W-:Y:S01]  /*4a90*/  SHF.L.U32 R150, R70, 0x2, RZ ;  /* 0x0000000246967819 */ /* 0x000fe200000006ff */
[----:B------:R-:W-:Y:S01]  /*4aa0*/  UIADD3 UR4, UR4, 0x34a0, URZ ;  /* 0x000034a004047890 */ /* 0x000fe2000fffe03f */
[----:B------:R-:W-:Y:S01]  /*4ab0*/  FMUL.FTZ R33, R33, 9.7656251455191522837e-05 ;  /* 0x38cccccd21217820 */ /* 0x000fe20000410000 */
[----:B------:R-:W-:Y:S01]  /*4ac0*/  FMUL.FTZ R32, R32, 9.7656251455191522837e-05 ;  /* 0x38cccccd20207820 */ /* 0x000fe20000410000 */
[----:B------:R-:W-:Y:S01]  /*4ad0*/  LOP3.LUT R150, R150, 0xfffffff8, RZ, 0xc0, !PT ;  /* 0xfffffff896967812 */ /* 0x000fe200078ec0ff */
[----:B-1----:R-:W-:-:S09]  /*4ae0*/  ULEA UR4, UR6, UR4, 0x18 ;  /* 0x0000000406047291 */ /* 0x002fd2000f8ec03f */
[----:B------:R1:W-:Y:S03]  /*4af0*/  STS.64 [R150+UR4], R32 ;  /* 0x0000002096007988 */ /* 0x0003e60008000a04 */
.L_x_884:
[----:B------:R-:W-:Y:S05]  /*4b00*/  BSYNC B0 ;  /* 0x0000000000007941 */ /* 0x000fea0003800000 */
.L_x_883:
[----:B------:R-:W-:Y:S01]  /*4b10*/  SHF.L.U32 R157, R24, 0x10, RZ ;  /* 0x00000010189d7819 */ /* 0x000fe200000006ff */
[----:B------:R-:W-:Y:S01]  /*4b20*/  FADD.FTZ R155, -R12, R151 ;  /* 0x000000970c9b7221 */ /* 0x000fe20000010100 */
[----:B------:R-:W-:Y:S01]  /*4b30*/  SHF.L.U32 R21, R21, 0x10, RZ ;  /* 0x0000001015157819 */ /* 0x000fe200000006ff */
[----:B-1----:R1:W-:Y:S01]  /*4b40*/  MUFU.EX2 R33, R153 ;  /* 0x0000009900217308 */ /* 0x0023e20000000800 */
[----:B------:R-:W-:Y:S01]  /*4b50*/  SHF.L.U32 R165, R88, 0x10, RZ ;  /* 0x0000001058a57819 */ /* 0x000fe200000006ff */
[----:B------:R-:W-:Y:S01]  /*4b60*/  FADD.FTZ R157, -R12, R157 ;  /* 0x0000009d0c9d7221 */ /* 0x000fe20000010100 */
[----:B------:R-:W-:Y:S01]  /*4b70*/  FADD.FTZ R88, R111, 1 ;  /* 0x3f8000006f587421 */ /* 0x000fe20000010000 */
[----:B------:R-:W-:Y:S01]  /*4b80*/  FMUL.FTZ R152, R82, R155 ;  /* 0x0000009b52987220 */ /* 0x000fe20000410000 */
[----:B------:R-:W-:Y:S01]  /*4b90*/  SHF.L.U32 R111, R84, 0x10, RZ ;  /* 0x00000010546f7819 */ /* 0x000fe200000006ff */
[----:B------:R-:W-:Y:S01]  /*4ba0*/  FMUL.FTZ R160, R82, R157 ;  /* 0x0000009d52a07220 */ /* 0x000fe20000410000 */
[----:B------:R-:W-:Y:S01]  /*4bb0*/  SHF.L.U32 R151, R97, 0x10, RZ ;  /* 0x0000001061977819 */ /* 0x000fe200000006ff */
[----:B------:R-:W-:Y:S01]  /*4bc0*/  FADD.FTZ R155, -R12, R21 ;  /* 0x000000150c9b7221 */ /* 0x000fe20000010100 */
[----:B-1----:R-:W-:Y:S01]  /*4bd0*/  SHF.L.U32 R153, R96, 0x10, RZ ;  /* 0x0000001060997819 */ /* 0x002fe200000006ff */
[----:B------:R1:W2:Y:S01]  /*4be0*/  MUFU.RCP R84, R88 ;  /* 0x0000005800547308 */ /* 0x0002a20000001000 */
[----:B------:R-:W-:Y:S01]  /*4bf0*/  SHF.L.U32 R25, R25, 0x10, RZ ;  /* 0x0000001019197819 */ /* 0x000fe200000006ff */
[----:B------:R-:W-:Y:S01]  /*4c00*/  FMUL.FTZ R156, R82, R155 ;  /* 0x0000009b529c7220 */ /* 0x000fe20000410000 */
        /* <DEDUP_REMOVED lines=16> */
[C---:B------:R-:W-:Y:S01]  /*4d10*/  FADD.FTZ R161, -R12.reuse, R161 ;  /* 0x000000a10ca17221 */ /* 0x040fe20000010100 */
[C---:B------:R-:W-:Y:S01]  /*4d20*/  FADD.FTZ R89, -R12.reuse, R89 ;  /* 0x000000590c597221 */ /* 0x040fe20000010100 */
[C---:B------:R-:W-:Y:S01]  /*4d30*/  FADD.FTZ R29, -R12.reuse, R29 ;  /* 0x0000001d0c1d7221 */ /* 0x040fe20000010100 */
[C---:B------:R-:W-:Y:S01]  /*4d40*/  FADD.FTZ R85, -R12.reuse, R85 ;  /* 0x000000550c557221 */ /* 0x040fe20000010100 */
[----:B------:R-:W-:Y:S01]  /*4d50*/  FADD.FTZ R111, -R12, R111 ;  /* 0x0000006f0c6f7221 */ /* 0x000fe20000010100 */
[----:B------:R-:W-:Y:S01]  /*4d60*/  FADD.FTZ R12, R38, 1 ;  /* 0x3f800000260c7421 */ /* 0x000fe20000010000 */
[----:B------:R-:W-:Y:S01]  /*4d70*/  SHF.L.U32 R38, R72, 0x1, RZ ;  /* 0x0000000148267819 */ /* 0x000fe200000006ff */
[----:B0-----:R-:W-:Y:S01]  /*4d80*/  FADD.FTZ R37, R37, 1 ;  /* 0x3f80000025257421 */ /* 0x001fe20000010000 */
[----:B------:R-:W-:Y:S01]  /*4d90*/  FADD.FTZ R92, R123, 1 ;  /* 0x3f8000007b5c7421 */ /* 0x000fe20000010000 */
[----:B-1----:R-:W-:Y:S01]  /*4da0*/  FADD.FTZ R88, R131, 1 ;  /* 0x3f80000083587421 */ /* 0x002fe20000010000 */
[----:B------:R-:W-:Y:S01]  /*4db0*/  LOP3.LUT R72, R38, 0xe, RZ, 0xc0, !PT ;  /* 0x0000000e26487812 */ /* 0x000fe200078ec0ff */
[----:B------:R-:W-:Y:S01]  /*4dc0*/  FADD.FTZ R38, R118, 1 ;  /* 0x3f80000076267421 */ /* 0x000fe20000010000 */
[----:B------:R-:W0:Y:S01]  /*4dd0*/  MUFU.RCP R12, R12 ;  /* 0x0000000c000c7308 */ /* 0x000e220000001000 */
[----:B------:R-:W-:Y:S01]  /*4de0*/  FADD.FTZ R118, R125, 1 ;  /* 0x3f8000007d767421 */ /* 0x000fe20000010000 */
[----:B------:R-:W-:Y:S01]  /*4df0*/  IADD3 R60, -R72, R60, RZ ;  /* 0x0000003c483c7210 */ /* 0x000fe20007ffe1ff */
[----:B--2---:R-:W-:Y:S01]  /*4e00*/  FADD.FTZ R72, -R84, 1 ;  /* 0x3f80000054487421 */ /* 0x004fe20000010100 */
[----:B------:R-:W-:Y:S01]  /*4e10*/  FADD.FTZ R137, R137, 1 ;  /* 0x3f80000089897421 */ /* 0x000fe20000010000 */
[----:B------:R-:W-:Y:S01]  /*4e20*/  FFMA.FTZ R32, R115, R20, R124 ;  /* 0x0000001473207223 */ /* 0x000fe2000001007c */
[----:B------:R-:W-:Y:S01]  /*4e30*/  FADD.FTZ R131, R33, 1 ;  /* 0x3f80000021837421 */ /* 0x000fe20000010000 */
[----:B------:R-:W-:Y:S01]  /*4e40*/  FFMA.FTZ R72, R34, R72, 1 ;  /* 0x3f80000022487423 */ /* 0x000fe20000010048 */
[----:B------:R-:W1:Y:S01]  /*4e50*/  MUFU.RCP R38, R38 ;  /* 0x0000002600267308 */ /* 0x000e620000001000 */
[----:B------:R-:W-:Y:S01]  /*4e60*/  FMUL.FTZ R97, R32, -1.4426950216293334961 ;  /* 0xbfb8aa3b20617820 */ /* 0x000fe20000410000 */
[C-C-:B------:R-:W-:Y:S01]  /*4e70*/  FFMA.FTZ R150, R51.reuse, R152, R36.reuse ;  /* 0x0000009833967223 */ /* 0x140fe20000010024 */
[----:B------:R-:W-:Y:S01]  /*4e80*/  FMUL.FTZ R84, R84, R72 ;  /* 0x0000004854547220 */ /* 0x000fe20000410000 */
[C---:B------:R-:W-:Y:S01]  /*4e90*/  FMUL.FTZ R154, R82.reuse, R151 ;  /* 0x00000097529a7220 */ /* 0x040fe20000410000 */
[----:B------:R-:W-:Y:S01]  /*4ea0*/  FMUL.FTZ R158, R82, R155 ;  /* 0x0000009b529e7220 */ /* 0x000fe20000410000 */
[----:B------:R-:W-:Y:S01]  /*4eb0*/  FMUL.FTZ R151, R150, -1.4426950216293334961 ;  /* 0xbfb8aa3b96977820 */ /* 0x000fe20000410000 */
[----:B------:R-:W-:Y:S01]  /*4ec0*/  FFMA.FTZ R26, R51, R160, R36 ;  /* 0x000000a0331a7223 */ /* 0x000fe20000010024 */
[----:B------:R2:W3:Y:S01]  /*4ed0*/  MUFU.RCP R72, R118 ;  /* 0x0000007600487308 */ /* 0x0004e20000001000 */
[----:B0-----:R-:W-:Y:S01]  /*4ee0*/  FADD.FTZ R34, -R12, 1 ;  /* 0x3f8000000c227421 */ /* 0x001fe20000010100 */
[----:B------:R-:W-:Y:S01]  /*4ef0*/  FFMA.FTZ R21, R110, R154, R35 ;  /* 0x0000009a6e157223 */ /* 0x000fe20000010023 */
[--C-:B------:R-:W-:Y:S01]  /*4f00*/  FFMA.FTZ R24, R115, R158, R124.reuse ;  /* 0x0000009e73187223 */ /* 0x100fe2000001007c */
[----:B------:R-:W-:Y:S01]  /*4f10*/  FMUL.FTZ R28, R26, -1.4426950216293334961 ;  /* 0xbfb8aa3b1a1c7820 */ /* 0x000fe20000410000 */
[----:B------:R-:W-:Y:S01]  /*4f20*/  FFMA.FTZ R117, R117, R34, 1 ;  /* 0x3f80000075757423 */ /* 0x000fe20000010022 */
[----:B------:R-:W-:Y:S01]  /*4f30*/  FMUL.FTZ R96, R21, -1.4426950216293334961 ;  /* 0xbfb8aa3b15607820 */ /* 0x000fe20000410000 */
[----:B------:R-:W-:Y:S01]  /*4f40*/  FMUL.FTZ R159, R24, -1.4426950216293334961 ;  /* 0xbfb8aa3b189f7820 */ /* 0x000fe20000410000 */
[----:B------:R-:W0:Y:S01]  /*4f50*/  MUFU.RCP R37, R37 ;  /* 0x0000002500257308 */ /* 0x000e220000001000 */
[----:B-1----:R-:W-:Y:S01]  /*4f60*/  FADD.FTZ R34, -R38, 1 ;  /* 0x3f80000026227421 */ /* 0x002fe20000010100 */
[----:B------:R-:W-:Y:S01]  /*4f70*/  FMUL.FTZ R12, R12, R117 ;  /* 0x000000750c0c7220 */ /* 0x000fe20000410000 */
[----:B------:R-:W-:Y:S01]  /*4f80*/  FADD.FTZ R117, R40, 1 ;  /* 0x3f80000028757421 */ /* 0x000fe20000010000 */
[----:B--2---:R-:W-:Y:S01]  /*4f90*/  FADD.FTZ R118, R145, 1 ;  /* 0x3f80000091767421 */ /* 0x004fe20000010000 */
[----:B------:R-:W-:Y:S01]  /*4fa0*/  FFMA.FTZ R121, R121, R34, 1 ;  /* 0x3f80000079797423 */ /* 0x000fe20000010022 */
[C---:B------:R-:W-:Y:S01]  /*4fb0*/  FMUL.FTZ R164, R82.reuse, R165 ;  /* 0x000000a552a47220 */ /* 0x040fe20000410000 */
[----:B------:R-:W-:Y:S01]  /*4fc0*/  FMUL.FTZ R111, R82, R111 ;  /* 0x0000006f526f7220 */ /* 0x000fe20000410000 */
[----:B------:R-:W1:Y:S01]  /*4fd0*/  MUFU.RCP R92, R92 ;  /* 0x0000005c005c7308 */ /* 0x000e620000001000 */
[----:B------:R-:W-:Y:S01]  /*4fe0*/  FMUL.FTZ R34, R38, R121 ;  /* 0x0000007926227220 */ /* 0x000fe20000410000 */
[----:B---3--:R-:W-:Y:S01]  /*4ff0*/  FADD.FTZ R38, -R72, 1 ;  /* 0x3f80000048267421 */ /* 0x008fe20000010100 */
[----:B------:R-:W-:Y:S01]  /*5000*/  FADD.FTZ R121, R139, 1 ;  /* 0x3f8000008b797421 */ /* 0x000fe20000010000 */
[----:B------:R-:W-:Y:S01]  /*5010*/  FFMA.FTZ R139, R115, R164, R124 ;  /* 0x000000a4738b7223 */ /* 0x000fe2000001007c */
[--C-:B------:R-:W-:Y:S01]  /*5020*/  FFMA.FTZ R153, R113, R156, R116.reuse ;  /* 0x0000009c71997223 */ /* 0x100fe20000010074 */
[----:B------:R-:W-:Y:S01]  /*5030*/  FFMA.FTZ R119, R119, R38, 1 ;  /* 0x3f80000077777423 */ /* 0x000fe20000010026 */
[----:B------:R-:W-:Y:S01]  /*5040*/  FMUL.FTZ R162, R82, R27 ;  /* 0x0000001b52a27220 */ /* 0x000fe20000410000 */
[----:B------:R-:W2:Y:S01]  /*5050*/  MUFU.RCP R88, R88 ;  /* 0x0000005800587308 */ /* 0x000ea20000001000 */
[----:B0-----:R-:W-:Y:S01]  /*5060*/  FADD.FTZ R125, -R37, 1 ;  /* 0x3f800000257d7421 */ /* 0x001fe20000010100 */
[----:B------:R-:W-:Y:S01]  /*5070*/  FMUL.FTZ R38, R72, R119 ;  /* 0x0000007748267220 */ /* 0x000fe20000410000 */
[----:B------:R-:W-:Y:S01]  /*5080*/  FADD.FTZ R119, R147, 1 ;  /* 0x3f80000093777421 */ /* 0x000fe20000010000 */
[----:B------:R-:W-:Y:S01]  /*5090*/  FMUL.FTZ R155, R153, -1.4426950216293334961 ;  /* 0xbfb8aa3b999b7820 */ /* 0x000fe20000410000 */
[----:B------:R-:W-:Y:S01]  /*50a0*/  FFMA.FTZ R112, R112, R125, 1 ;  /* 0x3f80000070707423 */ /* 0x000fe2000001007d */
[----:B------:R-:W-:Y:S01]  /*50b0*/  FMUL.FTZ R29, R82, R29 ;  /* 0x0000001d521d7220 */ /* 0x000fe20000410000 */
[----:B------:R-:W-:Y:S01]  /*50c0*/  FFMA.FTZ R27, R113, R162, R116 ;  /* 0x000000a2711b7223 */ /* 0x000fe20000010074 */
[----:B------:R-:W0:Y:S01]  /*50d0*/  MUFU.RCP R117, R117 ;  /* 0x0000007500757308 */ /* 0x000e220000001000 */
[----:B-1----:R-:W-:Y:S01]  /*50e0*/  FADD.FTZ R40, -R92, 1 ;  /* 0x3f8000005c287421 */ /* 0x002fe20000010100 */
[----:B------:R-:W-:Y:S01]  /*50f0*/  FMUL.FTZ R37, R37, R112 ;  /* 0x0000007025257220 */ /* 0x000fe20000410000 */
[----:B------:R-:W-:Y:S01]  /*5100*/  FADD.FTZ R112, R41, 1 ;  /* 0x3f80000029707421 */ /* 0x000fe20000010000 */
[----:B------:R-:W1:Y:S01]  /*5110*/  S2UR UR6, SR_CgaCtaId ;  /* 0x00000000000679c3 */ /* 0x000e620000008800 */
[----:B------:R-:W-:-:S07]  /*5120*/  FFMA.FTZ R127, R127, R40, 1 ;  /* 0x3f8000007f7f7423 */ /* 0x000fce0000010028 */
[----:B------:R-:W-:Y:S01]  /*5130*/  BAR.SYNC.DEFER_BLOCKING 0x0 ;  /* 0x0000000000007b1d */ /* 0x000fe20000010000 */
[----:B------:R-:W-:Y:S01]  /*5140*/  SHF.L.U32 R2, R2, 0x10, RZ ;  /* 0x0000001002027819 */ /* 0x000fe200000006ff */
[----:B------:R-:W-:Y:S01]  /*5150*/  FMUL.FTZ R40, R92, R127 ;  /* 0x0000007f5c287220 */ /* 0x000fe20000410000 */
[----:B--2---:R-:W-:Y:S01]  /*5160*/  FADD.FTZ R72, -R88, 1 ;  /* 0x3f80000058487421 */ /* 0x004fe20000010100 */
[----:B------:R-:W-:Y:S02]  /*5170*/  FADD.FTZ R127, R149, 1 ;  /* 0x3f800000957f7421 */ /* 0x000fe40000010000 */
[----:B------:R-:W2:Y:S01]  /*5180*/  MUFU.RCP R118, R118 ;  /* 0x0000007600767308 */ /* 0x000ea20000001000 */
[----:B------:R-:W-:Y:S01]  /*5190*/  FFMA.FTZ R149, R113, R29, R116 ;  /* 0x0000001d71957223 */ /* 0x000fe20000010074 */
[----:B------:R-:W-:Y:S01]  /*51a0*/  FFMA.FTZ R41, R39, R72, 1 ;  /* 0x3f80000027297423 */ /* 0x000fe20000010048 */
[----:B------:R-:W-:Y:S01]  /*51b0*/  UMOV UR4, 0x400 ;  /* 0x0000040000047882 */ /* 0x000fe20000000000 */
[----:B------:R-:W-:Y:S01]  /*51c0*/  SHF.L.U32 R90, R90, 0x10, RZ ;  /* 0x000000105a5a7819 */ /* 0x000fe200000006ff */
[----:B0-----:R-:W-:Y:S01]  /*51d0*/  FADD.FTZ R72, -R117, 1 ;  /* 0x3f80000075487421 */ /* 0x001fe20000010100 */
[----:B------:R-:W-:Y:S01]  /*51e0*/  FMUL.FTZ R41, R88, R41 ;  /* 0x0000002958297220 */ /* 0x000fe20000410000 */
[----:B------:R-:W-:Y:S01]  /*51f0*/  UIADD3 UR4, UR4, 0x34a0, URZ ;  /* 0x000034a004047890 */ /* 0x000fe2000fffe03f */
[----:B------:R-:W0:Y:S01]  /*5200*/  MUFU.RCP R119, R119 ;  /* 0x0000007700777308 */ /* 0x000e220000001000 */
[----:B------:R-:W-:Y:S01]  /*5210*/  FFMA.FTZ R72, R133, R72, 1 ;  /* 0x3f80000085487423 */ /* 0x000fe20000010048 */
[----:B------:R-:W-:Y:S01]  /*5220*/  SHF.L.U32 R19, R19, 0x10, RZ ;  /* 0x0000001013137819 */ /* 0x000fe200000006ff */
[----:B------:R-:W-:Y:S01]  /*5230*/  ULDC.64 UR10, c[0x0][0x210] ;  /* 0x00008400000a7ab9 */ /* 0x000fe20000000a00 */
[----:B------:R-:W-:Y:S01]  /*5240*/  SHF.L.U32 R45, R45, 0x10, RZ ;  /* 0x000000102d2d7819 */ /* 0x000fe200000006ff */
[----:B------:R-:W-:Y:S01]  /*5250*/  FMUL.FTZ R39, R117, R72 ;  /* 0x0000004875277220 */ /* 0x000fe20000410000 */
[----:B------:R-:W-:-:S02]  /*5260*/  SHF.L.U32 R0, R0, 0x10, RZ ;  /* 0x0000001000007819 */ /* 0x000fc400000006ff */
[----:B------:R-:W3:Y:S01]  /*5270*/  MUFU.RCP R112, R112 ;  /* 0x0000007000707308 */ /* 0x000ee20000001000 */
[----:B--2---:R-:W-:Y:S01]  /*5280*/  FADD.FTZ R117, -R118, 1 ;  /* 0x3f80000076757421 */ /* 0x004fe20000010100 */
[----:B-1----:R-:W-:Y:S01]  /*5290*/  ULEA UR4, UR6, UR4, 0x18 ;  /* 0x0000000406047291 */ /* 0x002fe2000f8ec03f */
[----:B------:R-:W-:Y:S02]  /*52a0*/  SHF.L.U32 R48, R48, 0x10, RZ ;  /* 0x0000001030307819 */ /* 0x000fe400000006ff */
[----:B------:R-:W-:Y:S01]  /*52b0*/  FFMA.FTZ R117, R134, R117, 1 ;  /* 0x3f80000086757423 */ /* 0x000fe20000010075 */
[----:B------:R-:W-:Y:S02]  /*52c0*/  SHF.L.U32 R18, R18, 0x10, RZ ;  /* 0x0000001012127819 */ /* 0x000fe400000006ff */
[----:B------:R-:W1:Y:S01]  /*52d0*/  MUFU.RCP R121, R121 ;  /* 0x0000007900797308 */ /* 0x000e620000001000 */
[----:B0-----:R-:W-:Y:S01]  /*52e0*/  FADD.FTZ R88, -R119, 1 ;  /* 0x3f80000077587421 */ /* 0x001fe20000010100 */
[----:B------:R-:W-:-:S02]  /*52f0*/  SHF.L.U32 R49, R49, 0x10, RZ ;  /* 0x0000001031317819 */ /* 0x000fc400000006ff */
[----:B------:R-:W-:Y:S01]  /*5300*/  SHF.L.U32 R102, R102, 0x10, RZ ;  /* 0x0000001066667819 */ /* 0x000fe200000006ff */
[----:B------:R-:W-:Y:S01]  /*5310*/  FFMA.FTZ R134, R143, R88, 1 ;  /* 0x3f8000008f867423 */ /* 0x000fe20000010058 */
[----:B------:R-:W-:Y:S01]  /*5320*/  FMUL.FTZ R88, R82, R25 ;  /* 0x0000001952587220 */ /* 0x000fe20000410000 */
[----:B------:R-:W-:Y:S01]  /*5330*/  SHF.L.U32 R22, R22, 0x10, RZ ;  /* 0x0000001016167819 */ /* 0x000fe200000006ff */
[----:B------:R-:W0:Y:S01]  /*5340*/  MUFU.RCP R127, R127 ;  /* 0x0000007f007f7308 */ /* 0x000e220000001000 */
[----:B---3--:R-:W-:Y:S01]  /*5350*/  FADD.FTZ R72, -R112, 1 ;  /* 0x3f80000070487421 */ /* 0x008fe20000010100 */
[----:B------:R-:W-:Y:S01]  /*5360*/  FMUL.FTZ R25, R119, R134 ;  /* 0x0000008677197220 */ /* 0x000fe20000410000 */
[----:B------:R-:W-:Y:S01]  /*5370*/  SHF.L.U32 R100, R100, 0x10, RZ ;  /* 0x0000001064647819 */ /* 0x000fe200000006ff */
[----:B------:R-:W-:Y:S01]  /*5380*/  FMUL.FTZ R39, R102, R39 ;  /* 0x0000002766277220 */ /* 0x000fe20000410000 */
[----:B------:R-:W-:Y:S01]  /*5390*/  FFMA.FTZ R129, R129, R72, 1 ;  /* 0x3f80000081817423 */ /* 0x000fe20000010048 */
[----:B------:R-:W-:-:S02]  /*53a0*/  SHF.L.U32 R95, R95, 0x10, RZ ;  /* 0x000000105f5f7819 */ /* 0x000fc400000006ff */
[----:B------:R2:W3:Y:S01]  /*53b0*/  MUFU.RCP R92, R137 ;  /* 0x00000089005c7308 */ /* 0x0004e20000001000 */
[----:B-1----:R-:W-:Y:S01]  /*53c0*/  FADD.FTZ R123, -R121, 1 ;  /* 0x3f800000797b7421 */ /* 0x002fe20000010100 */
[----:B------:R-:W-:Y:S01]  /*53d0*/  SHF.L.U32 R94, R94, 0x10, RZ ;  /* 0x000000105e5e7819 */ /* 0x000fe200000006ff */
[----:B------:R-:W-:Y:S01]  /*53e0*/  FMUL.FTZ R25, R100, R25 ;  /* 0x0000001964197220 */ /* 0x000fe20000410000 */
[----:B------:R-:W-:Y:S01]  /*53f0*/  SHF.L.U32 R87, R87, 0x10, RZ ;  /* 0x0000001057577819 */ /* 0x000fe200000006ff */
[----:B------:R-:W-:Y:S01]  /*5400*/  FFMA.FTZ R134, R42, R123, 1 ;  /* 0x3f8000002a867423 */ /* 0x000fe2000001007b */
[----:B------:R-:W-:Y:S01]  /*5410*/  FMUL.FTZ R42, R82, R163 ;  /* 0x000000a3522a7220 */ /* 0x000fe20000410000 */
[----:B------:R-:W-:Y:S01]  /*5420*/  SHF.L.U32 R86, R86, 0x10, RZ ;  /* 0x0000001056567819 */ /* 0x000fe200000006ff */
[----:B------:R-:W1:Y:S01]  /*5430*/  MUFU.RCP R131, R131 ;  /* 0x0000008300837308 */ /* 0x000e620000001000 */
[----:B0-----:R-:W-:Y:S01]  /*5440*/  FADD.FTZ R119, -R127, 1 ;  /* 0x3f8000007f777421 */ /* 0x001fe20000010100 */
[----:B------:R-:W-:Y:S01]  /*5450*/  FMUL.FTZ R121, R121, R134 ;  /* 0x0000008679797220 */ /* 0x000fe20000410000 */
[----:B------:R-:W-:Y:S01]  /*5460*/  FMUL.FTZ R134, R82, R157 ;  /* 0x0000009d52867220 */ /* 0x000fe20000410000 */
[----:B------:R-:W-:Y:S01]  /*5470*/  FFMA.FTZ R125, R115, R42, R124 ;  /* 0x0000002a737d7223 */ /* 0x000fe2000001007c */
[----:B------:R-:W-:Y:S01]  /*5480*/  FFMA.FTZ R140, R140, R119, 1 ;  /* 0x3f8000008c8c7423 */ /* 0x000fe20000010077 */
[----:B--2---:R-:W-:Y:S01]  /*5490*/  FMUL.FTZ R137, R27, -1.4426950216293334961 ;  /* 0xbfb8aa3b1b897820 */ /* 0x004fe20000410000 */
[----:B------:R-:W-:Y:S01]  /*54a0*/  FMUL.FTZ R121, R22, R121 ;  /* 0x0000007916797220 */ /* 0x000fe20000410000 */
[----:B------:R-:W0:Y:S01]  /*54b0*/  MUFU.EX2 R97, R97 ;  /* 0x0000006100617308 */ /* 0x000e220000000800 */
[----:B---3--:R-:W-:Y:S01]  /*54c0*/  FADD.FTZ R72, -R92, 1 ;  /* 0x3f8000005c487421 */ /* 0x008fe20000010100 */
[----:B------:R-:W-:Y:S01]  /*54d0*/  FMUL.FTZ R119, R127, R140 ;  /* 0x0000008c7f777220 */ /* 0x000fe20000410000 */
[----:B------:R-:W-:-:S02]  /*54e0*/  FMUL.FTZ R127, R125, -1.4426950216293334961 ;  /* 0xbfb8aa3b7d7f7820 */ /* 0x000fc40000410000 */
[----:B------:R-:W-:Y:S01]  /*54f0*/  FFMA.FTZ R135, R135, R72, 1 ;  /* 0x3f80000087877423 */ /* 0x000fe20000010048 */
[----:B------:R-:W-:Y:S01]  /*5500*/  FMUL.FTZ R72, R82, R93 ;  /* 0x0000005d52487220 */ /* 0x000fe20000410000 */
[----:B------:R-:W-:Y:S01]  /*5510*/  FMUL.FTZ R93, R112, R129 ;  /* 0x00000081705d7220 */ /* 0x000fe20000410000 */
[----:B------:R-:W2:Y:S01]  /*5520*/  MUFU.EX2 R151, R151 ;  /* 0x0000009700977308 */ /* 0x000ea20000000800 */
[----:B-1----:R-:W-:Y:S01]  /*5530*/  FADD.FTZ R140, -R131, 1 ;  /* 0x3f800000838c7421 */ /* 0x002fe20000010100 */
[----:B------:R-:W-:Y:S01]  /*5540*/  FFMA.FTZ R129, R51, R134, R36 ;  /* 0x0000008633817223 */ /* 0x000fe20000010024 */
[--C-:B------:R-:W-:Y:S01]  /*5550*/  FFMA.FTZ R112, R110, R72, R35.reuse ;  /* 0x000000486e707223 */ /* 0x100fe20000010023 */
[----:B------:R-:W-:Y:S01]  /*5560*/  FMUL.FTZ R33, R92, R135 ;  /* 0x000000875c217220 */ /* 0x000fe20000410000 */
[----:B------:R-:W-:Y:S01]  /*5570*/  FMUL.FTZ R92, R118, R117 ;  /* 0x00000075765c7220 */ /* 0x000fe20000410000 */
[----:B------:R-:W-:Y:S01]  /*5580*/  FFMA.FTZ R140, R43, R140, 1 ;  /* 0x3f8000002b8c7423 */ /* 0x000fe2000001008c */
[----:B------:R-:W-:Y:S01]  /*5590*/  FFMA.FTZ R117, R113, R88, R116 ;  /* 0x0000005871757223 */ /* 0x000fe20000010074 */
[----:B------:R-:W1:Y:S01]  /*55a0*/  MUFU.EX2 R96, R96 ;  /* 0x0000006000607308 */ /* 0x000e620000000800 */
[----:B0-----:R-:W-:Y:S01]  /*55b0*/  FADD.FTZ R97, R97, 1 ;  /* 0x3f80000061617421 */ /* 0x001fe20000010000 */
[----:B------:R-:W-:Y:S01]  /*55c0*/  FMUL.FTZ R143, R129, -1.4426950216293334961 ;  /* 0xbfb8aa3b818f7820 */ /* 0x000fe20000410000 */
[----:B------:R-:W-:Y:S01]  /*55d0*/  FMUL.FTZ R118, R112, -1.4426950216293334961 ;  /* 0xbfb8aa3b70767820 */ /* 0x000fe20000410000 */
[----:B------:R-:W-:Y:S01]  /*55e0*/  FMUL.FTZ R43, R131, R140 ;  /* 0x0000008c832b7220 */ /* 0x000fe20000410000 */
[----:B------:R-:W-:Y:S01]  /*55f0*/  FMUL.FTZ R123, R117, -1.4426950216293334961 ;  /* 0xbfb8aa3b757b7820 */ /* 0x000fe20000410000 */
[----:B------:R-:W-:Y:S01]  /*5600*/  FMUL.FTZ R140, R82, R89 ;  /* 0x00000059528c7220 */ /* 0x000fe20000410000 */
[----:B------:R-:W-:Y:S01]  /*5610*/  FMUL.FTZ R135, R139, -1.4426950216293334961 ;  /* 0xbfb8aa3b8b877820 */ /* 0x000fe20000410000 */
[----:B------:R-:W0:Y:S01]  /*5620*/  MUFU.EX2 R159, R159 ;  /* 0x0000009f009f7308 */ /* 0x000e220000000800 */
[----:B--2---:R-:W-:Y:S01]  /*5630*/  FADD.FTZ R151, R151, 1 ;  /* 0x3f80000097977421 */ /* 0x004fe20000010000 */
[----:B------:R-:W-:Y:S01]  /*5640*/  FFMA.FTZ R131, R110, R140, R35 ;  /* 0x0000008c6e837223 */ /* 0x000fe20000010023 */
[----:B------:R-:W-:Y:S01]  /*5650*/  FMUL.FTZ R19, R19, R92 ;  /* 0x0000005c13137220 */ /* 0x000fe20000410000 */
[----:B------:R-:W-:Y:S01]  /*5660*/  FMUL.FTZ R93, R18, R93 ;  /* 0x0000005d125d7220 */ /* 0x000fe20000410000 */
[----:B------:R-:W-:Y:S01]  /*5670*/  SHF.L.U32 R18, R23, 0x10, RZ ;  /* 0x0000001017127819 */ /* 0x000fe200000006ff */
[----:B------:R-:W-:Y:S01]  /*5680*/  FMUL.FTZ R133, R131, -1.4426950216293334961 ;  /* 0xbfb8aa3b83857820 */ /* 0x000fe20000410000 */
[----:B------:R-:W-:Y:S01]  /*5690*/  SHF.L.U32 R23, R98, 0x10, RZ ;  /* 0x0000001062177819 */ /* 0x000fe200000006ff */
[----:B------:R-:W2:Y:S01]  /*56a0*/  MUFU.RCP R97, R97 ;  /* 0x0000006100617308 */ /* 0x000ea20000001000 */
[----:B-1----:R-:W-:Y:S01]  /*56b0*/  FADD.FTZ R96, R96, 1 ;  /* 0x3f80000060607421 */ /* 0x002fe20000010000 */
[----:B------:R-:W-:-:S06]  /*56c0*/  FMUL.FTZ R43, R18, R43 ;  /* 0x0000002b122b7220 */ /* 0x000fcc0000410000 */
[----:B------:R-:W1:Y:S01]  /*56d0*/  MUFU.EX2 R28, R28 ;  /* 0x0000001c001c7308 */ /* 0x000e620000000800 */
[----:B0-----:R-:W-:-:S07]  /*56e0*/  FADD.FTZ R159, R159, 1 ;  /* 0x3f8000009f9f7421 */ /* 0x001fce0000010000 */
[----:B------:R0:W3:Y:S01]  /*56f0*/  MUFU.EX2 R89, R143 ;  /* 0x0000008f00597308 */ /* 0x0000e20000000800 */
[----:B--2---:R-:W-:-:S04]  /*5700*/  FADD.FTZ R157, -R97, 1 ;  /* 0x3f800000619d7421 */ /* 0x004fc80000010100 */
[----:B------:R-:W-:Y:S01]  /*5710*/  FFMA.FTZ R32, R32, R157, 1 ;  /* 0x3f80000020207423 */ /* 0x000fe2000001009d */
[----:B------:R-:W-:Y:S02]  /*5720*/  FMUL.FTZ R157, R149, -1.4426950216293334961 ;  /* 0xbfb8aa3b959d7820 */ /* 0x000fe40000410000 */
[----:B------:R-:W-:Y:S01]  /*5730*/  MUFU.EX2 R118, R118 ;  /* 0x0000007600767308 */ /* 0x000fe20000000800 */
[----:B0-----:R-:W-:Y:S01]  /*5740*/  FFMA.FTZ R143, R115, R111, R124 ;  /* 0x0000006f738f7223 */ /* 0x001fe2000001007c */
[----:B------:R-:W-:Y:S01]  /*5750*/  FMUL.FTZ R124, R82, R161 ;  /* 0x000000a1527c7220 */ /* 0x000fe20000410000 */
[----:B-1----:R-:W-:Y:S01]  /*5760*/  FADD.FTZ R28, R28, 1 ;  /* 0x3f8000001c1c7421 */ /* 0x002fe20000010000 */
[----:B------:R-:W-:Y:S01]  /*5770*/  FMUL.FTZ R32, R97, R32 ;  /* 0x0000002061207220 */ /* 0x000fe20000410000 */
[----:B------:R-:W-:Y:S01]  /*5780*/  FMUL.FTZ R147, R143, -1.4426950216293334961 ;  /* 0xbfb8aa3b8f937820 */ /* 0x000fe20000410000 */
[----:B------:R-:W-:Y:S01]  /*5790*/  FFMA.FTZ R145, R51, R124, R36 ;  /* 0x0000007c33917223 */ /* 0x000fe20000010024 */
[----:B------:R-:W-:Y:S01]  /*57a0*/  FMUL.FTZ R36, R82, R85 ;  /* 0x0000005552247220 */ /* 0x000fe20000410000 */
[----:B------:R-:W-:Y:S01]  /*57b0*/  MUFU.RCP R151, R151 ;  /* 0x0000009700977308 */ /* 0x000fe20000001000 */
[----:B---3--:R-:W-:Y:S01]  /*57c0*/  FADD.FTZ R89, R89, 1 ;  /* 0x3f80000059597421 */ /* 0x008fe20000010000 */
[----:B------:R-:W-:Y:S01]  /*57d0*/  FMUL.FTZ R163, R145, -1.4426950216293334961 ;  /* 0xbfb8aa3b91a37820 */ /* 0x000fe20000410000 */
[----:B------:R-:W-:Y:S01]  /*57e0*/  FFMA.FTZ R85, R110, R36, R35 ;  /* 0x000000246e557223 */ /* 0x000fe20000010023 */
[----:B------:R-:W-:-:S03]  /*57f0*/  FMUL.FTZ R23, R23, R32 ;  /* 0x0000002017177220 */ /* 0x000fc60000410000 */
[----:B------:R-:W-:Y:S01]  /*5800*/  FMUL.FTZ R161, R85, -1.4426950216293334961 ;  /* 0xbfb8aa3b55a17820 */ /* 0x000fe20000410000 */
[----:B------:R-:W-:Y:S08]  /*5810*/  MUFU.EX2 R123, R123 ;  /* 0x0000007b007b7308 */ /* 0x000ff00000000800 */
[----:B------:R-:W-:Y:S08]  /*5820*/  MUFU.RCP R96, R96 ;  /* 0x0000006000607308 */ /* 0x000ff00000001000 */
[----:B------:R-:W0:Y:S08]  /*5830*/  MUFU.EX2 R127, R127 ;  /* 0x0000007f007f7308 */ /* 0x000e300000000800 */
[----:B------:R-:W-:Y:S08]  /*5840*/  MUFU.RCP R159, R159 ;  /* 0x0000009f009f7308 */ /* 0x000ff00000001000 */
[----:B------:R-:W1:Y:S01]  /*5850*/  MUFU.EX2 R155, R155 ;  /* 0x0000009b009b7308 */ /* 0x000e620000000800 */
[----:B0-----:R-:W-:-:S07]  /*5860*/  FADD.FTZ R127, R127, 1 ;  /* 0x3f8000007f7f7421 */ /* 0x001fce0000010000 */
[----:B------:R0:W2:Y:S08]  /*5870*/  MUFU.EX2 R35, R163 ;  /* 0x000000a300237308 */ /* 0x0000b00000000800 */
[----:B------:R3:W4:Y:S01]  /*5880*/  MUFU.EX2 R116, R161 ;  /* 0x000000a100747308 */ /* 0x0007220000000800 */
[----:B0-----:R-:W-:Y:S01]  /*5890*/  FADD.FTZ R163, -R151, 1 ;  /* 0x3f80000097a37421 */ /* 0x001fe20000010100 */
[----:B-1----:R-:W-:-:S03]  /*58a0*/  FADD.FTZ R155, R155, 1 ;  /* 0x3f8000009b9b7421 */ /* 0x002fc60000010000 */
[----:B------:R-:W-:-:S03]  /*58b0*/  FFMA.FTZ R150, R150, R163, 1 ;  /* 0x3f80000096967423 */ /* 0x000fc600000100a3 */
[----:B------:R-:W0:Y:S01]  /*58c0*/  MUFU.EX2 R133, R133 ;  /* 0x0000008500857308 */ /* 0x000e220000000800 */
[----:B---3--:R-:W-:Y:S01]  /*58d0*/  FADD.FTZ R161, R118, 1 ;  /* 0x3f80000076a17421 */ /* 0x008fe20000010000 */
[----:B------:R-:W-:Y:S01]  /*58e0*/  FADD.FTZ R118, R123, 1 ;  /* 0x3f8000007b767421 */ /* 0x000fe20000010000 */
[----:B------:R-:W-:Y:S01]  /*58f0*/  FMUL.FTZ R151, R151, R150 ;  /* 0x0000009697977220 */ /* 0x000fe20000410000 */
[----:B------:R-:W-:Y:S01]  /*5900*/  FADD.FTZ R150, -R96, 1 ;  /* 0x3f80000060967421 */ /* 0x000fe20000010100 */
[----:B------:R-:W-:Y:S01]  /*5910*/  FADD.FTZ R123, -R159, 1 ;  /* 0x3f8000009f7b7421 */ /* 0x000fe20000010100 */
[----:B--2---:R-:W-:Y:S01]  /*5920*/  FADD.FTZ R35, R35, 1 ;  /* 0x3f80000023237421 */ /* 0x004fe20000010000 */
[----:B------:R-:W-:Y:S01]  /*5930*/  FMUL.FTZ R151, R2, R151 ;  /* 0x0000009702977220 */ /* 0x000fe20000410000 */
[----:B------:R-:W-:Y:S01]  /*5940*/  MUFU.RCP R28, R28 ;  /* 0x0000001c001c7308 */ /* 0x000fe20000001000 */
[----:B------:R-:W-:Y:S01]  /*5950*/  FFMA.FTZ R21, R21, R150, 1 ;  /* 0x3f80000015157423 */ /* 0x000fe20000010096 */
[----:B------:R-:W-:Y:S01]  /*5960*/  FFMA.FTZ R24, R24, R123, 1 ;  /* 0x3f80000018187423 */ /* 0x000fe2000001007b */
[----:B----4-:R-:W-:Y:S01]  /*5970*/  FADD.FTZ R116, R116, 1 ;  /* 0x3f80000074747421 */ /* 0x010fe20000010000 */
[----:B------:R-:W-:Y:S01]  /*5980*/  SHF.L.U32 R2, R91, 0x10, RZ ;  /* 0x000000105b027819 */ /* 0x000fe200000006ff */
[----:B------:R-:W-:Y:S01]  /*5990*/  FMUL.FTZ R96, R96, R21 ;  /* 0x0000001560607220 */ /* 0x000fe20000410000 */
[----:B------:R-:W-:Y:S01]  /*59a0*/  FMUL.FTZ R159, R159, R24 ;  /* 0x000000189f9f7220 */ /* 0x000fe20000410000 */
[----:B------:R-:W-:Y:S01]  /*59b0*/  SHF.L.U32 R91, R46, 0x10, RZ ;  /* 0x000000102e5b7819 */ /* 0x000fe200000006ff */
[----:B------:R-:W1:Y:S01]  /*59c0*/  MUFU.RCP R97, R161 ;  /* 0x000000a100617308 */ /* 0x000e620000001000 */
[----:B0-----:R-:W-:Y:S01]  /*59d0*/  FADD.FTZ R123, R133, 1 ;  /* 0x3f800000857b7421 */ /* 0x001fe20000010000 */
[----:B------:R-:W-:Y:S01]  /*59e0*/  FMUL.FTZ R95, R95, R96 ;  /* 0x000000605f5f7220 */ /* 0x000fe20000410000 */
[----:B------:R-:W-:-:S05]  /*59f0*/  FMUL.FTZ R159, R94, R159 ;  /* 0x0000009f5e9f7220 */ /* 0x000fca0000410000 */
[----:B------:R-:W0:Y:S08]  /*5a00*/  MUFU.RCP R118, R118 ;  /* 0x0000007600767308 */ /* 0x000e300000001000 */
[----:B------:R-:W2:Y:S01]  /*5a10*/  MUFU.EX2 R137, R137 ;  /* 0x0000008900897308 */ /* 0x000ea20000000800 */
[----:B-1----:R-:W-:-:S04]  /*5a20*/  FADD.FTZ R133, -R97, 1 ;  /* 0x3f80000061857421 */ /* 0x002fc80000010100 */
[----:B------:R-:W-:-:S03]  /*5a30*/  FFMA.FTZ R112, R112, R133, 1 ;  /* 0x3f80000070707423 */ /* 0x000fc60000010085 */
[----:B------:R-:W1:Y:S01]  /*5a40*/  MUFU.EX2 R135, R135 ;  /* 0x0000008700877308 */ /* 0x000e620000000800 */
[----:B0-----:R-:W-:Y:S01]  /*5a50*/  FADD.FTZ R24, -R118, 1 ;  /* 0x3f80000076187421 */ /* 0x001fe20000010100 */
[----:B------:R-:W-:-:S03]  /*5a60*/  FMUL.FTZ R97, R97, R112 ;  /* 0x0000007061617220 */ /* 0x000fc60000410000 */
[----:B------:R-:W-:Y:S01]  /*5a70*/  FFMA.FTZ R133, R117, R24, 1 ;  /* 0x3f80000075857423 */ /* 0x000fe20000010018 */
[----:B------:R-:W-:Y:S01]  /*5a80*/  FMUL.FTZ R97, R2, R97 ;  /* 0x0000006102617220 */ /* 0x000fe20000410000 */
[----:B------:R-:W-:Y:S01]  /*5a90*/  SHF.L.U32 R2, R47, 0x10, RZ ;  /* 0x000000102f027819 */ /* 0x000fe200000006ff */
[----:B------:R-:W0:Y:S01]  /*5aa0*/  MUFU.EX2 R147, R147 ;  /* 0x0000009300937308 */ /* 0x000e220000000800 */
[----:B--2---:R-:W-:Y:S01]  /*5ab0*/  FADD.FTZ R137, R137, 1 ;  /* 0x3f80000089897421 */ /* 0x004fe20000010000 */
[----:B------:R-:W-:-:S04]  /*5ac0*/  FMUL.FTZ R118, R118, R133 ;  /* 0x0000008576767220 */ /* 0x000fc80000410000 */
[----:B------:R-:W-:Y:S02]  /*5ad0*/  FMUL.FTZ R47, R45, R118 ;  /* 0x000000762d2f7220 */ /* 0x000fe40000410000 */
[----:B------:R2:W3:Y:S01]  /*5ae0*/  MUFU.RCP R21, R127 ;  /* 0x0000007f00157308 */ /* 0x0004e20000001000 */
[----:B-1----:R-:W-:-:S07]  /*5af0*/  FADD.FTZ R135, R135, 1 ;  /* 0x3f80000087877421 */ /* 0x002fce0000010000 */
[----:B------:R-:W1:Y:S01]  /*5b00*/  MUFU.RCP R155, R155 ;  /* 0x0000009b009b7308 */ /* 0x000e620000001000 */
[----:B--2---:R-:W-:Y:S01]  /*5b10*/  FADD.FTZ R127, -R28, 1 ;  /* 0x3f8000001c7f7421 */ /* 0x004fe20000010100 */
[----:B0-----:R-:W-:-:S03]  /*5b20*/  FADD.FTZ R117, R147, 1 ;  /* 0x3f80000093757421 */ /* 0x001fc60000010000 */
[----:B------:R-:W-:-:S03]  /*5b30*/  FFMA.FTZ R127, R26, R127, 1 ;  /* 0x3f8000001a7f7423 */ /* 0x000fc6000001007f */
[----:B------:R-:W0:Y:S01]  /*5b40*/  MUFU.RCP R112, R135 ;  /* 0x0000008700707308 */ /* 0x000e220000001000 */
[----:B------:R-:W-:Y:S01]  /*5b50*/  FMUL.FTZ R28, R28, R127 ;  /* 0x0000007f1c1c7220 */ /* 0x000fe20000410000 */
[----:B---3--:R-:W-:-:S04]  /*5b60*/  FADD.FTZ R24, -R21, 1 ;  /* 0x3f80000015187421 */ /* 0x008fc80000010100 */
[----:B------:R-:W-:Y:S02]  /*5b70*/  FFMA.FTZ R24, R125, R24, 1 ;  /* 0x3f8000007d187423 */ /* 0x000fe40000010018 */
[----:B------:R-:W-:Y:S01]  /*5b80*/  MUFU.RCP R127, R137 ;  /* 0x00000089007f7308 */ /* 0x000fe20000001000 */
[----:B-1----:R-:W-:Y:S01]  /*5b90*/  FADD.FTZ R150, -R155, 1 ;  /* 0x3f8000009b967421 */ /* 0x002fe20000010100 */
[----:B------:R-:W-:-:S03]  /*5ba0*/  FMUL.FTZ R21, R21, R24 ;  /* 0x0000001815157220 */ /* 0x000fc60000410000 */
[----:B------:R-:W-:-:S03]  /*5bb0*/  FFMA.FTZ R150, R153, R150, 1 ;  /* 0x3f80000099967423 */ /* 0x000fc60000010096 */
[----:B------:R-:W1:Y:S01]  /*5bc0*/  MUFU.RCP R123, R123 ;  /* 0x0000007b007b7308 */ /* 0x000e620000001000 */
[----:B------:R-:W-:Y:S01]  /*5bd0*/  FMUL.FTZ R155, R155, R150 ;  /* 0x000000969b9b7220 */ /* 0x000fe20000410000 */
[----:B0-----:R-:W-:-:S06]  /*5be0*/  FADD.FTZ R150, -R112, 1 ;  /* 0x3f80000070967421 */ /* 0x001fcc0000010100 */
[----:B------:R-:W0:Y:S08]  /*5bf0*/  MUFU.RCP R117, R117 ;  /* 0x0000007500757308 */ /* 0x000e300000001000 */
[----:B------:R-:W2:Y:S01]  /*5c00*/  MUFU.RCP R116, R116 ;  /* 0x0000007400747308 */ /* 0x000ea20000001000 */
[----:B-1----:R-:W-:-:S04]  /*5c10*/  FADD.FTZ R26, -R123, 1 ;  /* 0x3f8000007b1a7421 */ /* 0x002fc80000010100 */
[----:B------:R-:W-:-:S03]  /*5c20*/  FFMA.FTZ R26, R131, R26, 1 ;  /* 0x3f800000831a7423 */ /* 0x000fc6000001001a */
[----:B------:R1:W-:Y:S01]  /*5c30*/  MUFU.RCP R125, R35 ;  /* 0x00000023007d7308 */ /* 0x0003e20000001000 */
[----:B------:R-:W-:-:S04]  /*5c40*/  FMUL.FTZ R26, R123, R26 ;  /* 0x0000001a7b1a7220 */ /* 0x000fc80000410000 */
[----:B------:R-:W-:-:S03]  /*5c50*/  FMUL.FTZ R87, R87, R26 ;  /* 0x0000001a57577220 */ /* 0x000fc60000410000 */
[----:B------:R-:W3:Y:S01]  /*5c60*/  MUFU.RCP R89, R89 ;  /* 0x0000005900597308 */ /* 0x000ee20000001000 */
[----:B-1----:R-:W-:-:S04]  /*5c70*/  FADD.FTZ R35, -R127, 1 ;  /* 0x3f8000007f237421 */ /* 0x002fc80000010100 */
[----:B------:R-:W-:Y:S01]  /*5c80*/  FFMA.FTZ R27, R27, R35, 1 ;  /* 0x3f8000001b1b7423 */ /* 0x000fe20000010023 */
[----:B------:R-:W-:Y:S01]  /*5c90*/  FFMA.FTZ R35, R139, R150, 1 ;  /* 0x3f8000008b237423 */ /* 0x000fe20000010096 */
[----:B0-----:R-:W-:Y:S01]  /*5ca0*/  FADD.FTZ R150, -R117, 1 ;  /* 0x3f80000075967421 */ /* 0x001fe20000010100 */
[----:B------:R-:W0:Y:S01]  /*5cb0*/  MUFU.EX2 R157, R157 ;  /* 0x0000009d009d7308 */ /* 0x000e220000000800 */
[----:B------:R-:W-:Y:S01]  /*5cc0*/  FMUL.FTZ R27, R127, R27 ;  /* 0x0000001b7f1b7220 */ /* 0x000fe20000410000 */
[----:B------:R-:W-:Y:S01]  /*5cd0*/  FMUL.FTZ R35, R112, R35 ;  /* 0x0000002370237220 */ /* 0x000fe20000410000 */
[----:B------:R-:W-:Y:S01]  /*5ce0*/  FFMA.FTZ R143, R143, R150, 1 ;  /* 0x3f8000008f8f7423 */ /* 0x000fe20000010096 */
[----:B--2---:R-:W-:-:S04]  /*5cf0*/  FADD.FTZ R150, -R116, 1 ;  /* 0x3f80000074967421 */ /* 0x004fc80000010100 */
[----:B------:R-:W-:Y:S01]  /*5d00*/  FFMA.FTZ R123, R85, R150, 1 ;  /* 0x3f800000557b7423 */ /* 0x000fe20000010096 */
[----:B------:R-:W-:Y:S01]  /*5d10*/  FMUL.FTZ R85, R117, R143 ;  /* 0x0000008f75557220 */ /* 0x000fe20000410000 */
[----:B------:R-:W-:Y:S01]  /*5d20*/  SHF.L.U32 R117, R14, 0x10, RZ ;  /* 0x000000100e757819 */ /* 0x000fe200000006ff */
[----:B---3--:R-:W-:Y:S01]  /*5d30*/  FADD.FTZ R24, -R89, 1 ;  /* 0x3f80000059187421 */ /* 0x008fe20000010100 */
[----:B------:R-:W-:Y:S01]  /*5d40*/  SHF.L.U32 R14, R105, 0x10, RZ ;  /* 0x00000010690e7819 */ /* 0x000fe200000006ff */
[----:B------:R-:W-:Y:S01]  /*5d50*/  FMUL.FTZ R112, R116, R123 ;  /* 0x0000007b74707220 */ /* 0x000fe20000410000 */
[----:B------:R-:W-:Y:S01]  /*5d60*/  SHF.L.U32 R123, R16, 0x10, RZ ;  /* 0x00000010107b7819 */ /* 0x000fe200000006ff */
[----:B------:R-:W-:Y:S01]  /*5d70*/  FMUL.FTZ R84, R117, R84 ;  /* 0x0000005475547220 */ /* 0x000fe20000410000 */
[----:B------:R-:W-:Y:S01]  /*5d80*/  SHF.L.U32 R117, R15, 0x10, RZ ;  /* 0x000000100f757819 */ /* 0x000fe200000006ff */
[----:B------:R-:W-:Y:S01]  /*5d90*/  FMUL.FTZ R37, R14, R37 ;  /* 0x000000250e257220 */ /* 0x000fe20000410000 */
[----:B------:R-:W-:Y:S01]  /*5da0*/  SHF.L.U32 R14, R17, 0x10, RZ ;  /* 0x00000010110e7819 */ /* 0x000fe200000006ff */
[----:B------:R-:W-:Y:S01]  /*5db0*/  FFMA.FTZ R24, R129, R24, 1 ;  /* 0x3f80000081187423 */ /* 0x000fe20000010018 */
[----:B------:R-:W-:Y:S01]  /*5dc0*/  SHF.L.U32 R15, R104, 0x10, RZ ;  /* 0x00000010680f7819 */ /* 0x000fe200000006ff */
[----:B0-----:R-:W-:Y:S01]  /*5dd0*/  FADD.FTZ R129, R157, 1 ;  /* 0x3f8000009d817421 */ /* 0x001fe20000010000 */
[----:B------:R-:W-:Y:S01]  /*5de0*/  SHF.L.U32 R16, R99, 0x10, RZ ;  /* 0x0000001063107819 */ /* 0x000fe200000006ff */
[----:B------:R-:W-:Y:S01]  /*5df0*/  FMUL.FTZ R41, R14, R41 ;  /* 0x000000290e297220 */ /* 0x000fe20000410000 */
[----:B------:R-:W-:Y:S01]  /*5e00*/  SHF.L.U32 R14, R101, 0x10, RZ ;  /* 0x00000010650e7819 */ /* 0x000fe200000006ff */
[----:B------:R-:W-:Y:S01]  /*5e10*/  FMUL.FTZ R34, R15, R34 ;  /* 0x000000220f227220 */ /* 0x000fe20000410000 */
[----:B------:R-:W-:Y:S01]  /*5e20*/  FMUL.FTZ R24, R89, R24 ;  /* 0x0000001859187220 */ /* 0x000fe20000410000 */
[----:B------:R-:W0:Y:S01]  /*5e30*/  MUFU.RCP R129, R129 ;  /* 0x0000008100817308 */ /* 0x000e220000001000 */
[----:B------:R-:W-:Y:S01]  /*5e40*/  FMUL.FTZ R119, R16, R119 ;  /* 0x0000007710777220 */ /* 0x000fe20000410000 */
[----:B------:R-:W-:Y:S01]  /*5e50*/  FMUL.FTZ R33, R14, R33 ;  /* 0x000000210e217220 */ /* 0x000fe20000410000 */
[----:B------:R-:W-:Y:S01]  /*5e60*/  LEA R14, R60, UR4, 0x3 ;  /* 0x000000043c0e7c11 */ /* 0x000fe2000f8e18ff */
[----:B------:R-:W-:Y:S01]  /*5e70*/  FADD.FTZ R89, -R125, 1 ;  /* 0x3f8000007d597421 */ /* 0x000fe20000010100 */
[----:B------:R-:W-:Y:S01]  /*5e80*/  SHF.L.U32 R16, R3, 0x10, RZ ;  /* 0x0000001003107819 */ /* 0x000fe200000006ff */
[----:B------:R-:W-:Y:S01]  /*5e90*/  FMUL.FTZ R101, R91, R24 ;  /* 0x000000185b657220 */ /* 0x000fe20000410000 */
[----:B------:R-:W-:Y:S01]  /*5ea0*/  SHF.L.U32 R3, R44, 0x10, RZ ;  /* 0x000000102c037819 */ /* 0x000fe200000006ff */
[----:B------:R-:W-:Y:S01]  /*5eb0*/  FFMA.FTZ R89, R145, R89, 1 ;  /* 0x3f80000091597423 */ /* 0x000fe20000010059 */
[----:B------:R-:W1:Y:S01]  /*5ec0*/  LDS.64 R14, [R14] ;  /* 0x000000000e0e7984 */ /* 0x000e620000000a00 */
[----:B------:R-:W-:Y:S01]  /*5ed0*/  SHF.L.U32 R105, R103, 0x10, RZ ;  /* 0x0000001067697819 */ /* 0x000fe200000006ff */
[----:B------:R-:W-:Y:S01]  /*5ee0*/  FMUL.FTZ R12, R117, R12 ;  /* 0x0000000c750c7220 */ /* 0x000fe20000410000 */
[----:B------:R-:W-:Y:S01]  /*5ef0*/  FMUL.FTZ R99, R3, R28 ;  /* 0x0000001c03637220 */ /* 0x000fe20000410000 */
[----:B------:R-:W-:Y:S01]  /*5f00*/  FMUL.FTZ R3, R90, R21 ;  /* 0x000000155a037220 */ /* 0x000fe20000410000 */
[----:B------:R-:W-:Y:S01]  /*5f10*/  SHF.L.U32 R21, R83, 0x10, RZ ;  /* 0x0000001053157819 */ /* 0x000fe200000006ff */
[----:B------:R-:W-:Y:S01]  /*5f20*/  FMUL.FTZ R17, R105, R40 ;  /* 0x0000002869117220 */ /* 0x000fe20000410000 */
[----:B------:R-:W-:Y:S01]  /*5f30*/  FMUL.FTZ R89, R125, R89 ;  /* 0x000000597d597220 */ /* 0x000fe20000410000 */
[----:B0-----:R-:W-:Y:S01]  /*5f40*/  FADD.FTZ R131, -R129, 1 ;  /* 0x3f80000081837421 */ /* 0x001fe20000010100 */
[----:B------:R-:W-:Y:S01]  /*5f50*/  FMUL.FTZ R105, R2, R27 ;  /* 0x0000001b02697220 */ /* 0x000fe20000410000 */
[----:B------:R-:W-:Y:S01]  /*5f60*/  FMUL.FTZ R27, R21, R112 ;  /* 0x00000070151b7220 */ /* 0x000fe20000410000 */
[----:B------:R-:W-:Y:S01]  /*5f70*/  FMUL.FTZ R91, R0, R85 ;  /* 0x00000055005b7220 */ /* 0x000fe20000410000 */
[----:B------:R-:W-:Y:S01]  /*5f80*/  FFMA.FTZ R150, R149, R131, 1 ;  /* 0x3f80000095967423 */ /* 0x000fe20000010083 */
[----:B------:R-:W-:Y:S01]  /*5f90*/  FMUL.FTZ R85, R48, R89 ;  /* 0x0000005930557220 */ /* 0x000fe20000410000 */
[----:B------:R-:W-:Y:S01]  /*5fa0*/  FMUL.FTZ R103, R123, R38 ;  /* 0x000000267b677220 */ /* 0x000fe20000410000 */
[----:B------:R-:W-:Y:S01]  /*5fb0*/  FMUL.FTZ R155, R16, R155 ;  /* 0x0000009b109b7220 */ /* 0x000fe20000410000 */
[----:B------:R-:W-:Y:S01]  /*5fc0*/  FMUL.FTZ R116, R129, R150 ;  /* 0x0000009681747220 */ /* 0x000fe20000410000 */
[----:B------:R-:W-:-:S03]  /*5fd0*/  FMUL.FTZ R83, R86, R35 ;  /* 0x0000002356537220 */ /* 0x000fc60000410000 */
[----:B------:R-:W-:Y:S01]  /*5fe0*/  FMUL.FTZ R117, R49, R116 ;  /* 0x0000007431757220 */ /* 0x000fe20000410000 */
[--C-:B-1----:R-:W-:Y:S01]  /*5ff0*/  FFMA.FTZ R84, R51, R84, -R14.reuse ;  /* 0x0000005433547223 */ /* 0x102fe2000001080e */
[C-C-:B------:R-:W-:Y:S01]  /*6000*/  FFMA.FTZ R0, R110.reuse, R37, -R14.reuse ;  /* 0x000000256e007223 */ /* 0x140fe2000001080e */
[C-C-:B------:R-:W-:Y:S01]  /*6010*/  FFMA.FTZ R89, R110.reuse, R27, -R14.reuse ;  /* 0x0000001b6e597223 */ /* 0x140fe2000001080e */
[--C-:B------:R-:W-:Y:S01]  /*6020*/  FFMA.FTZ R21, R110, R17, -R14.reuse ;  /* 0x000000116e157223 */ /* 0x100fe2000001080e */
[C-C-:B------:R-:W-:Y:S01]  /*6030*/  FFMA.FTZ R27, R113.reuse, R19, -R14.reuse ;  /* 0x00000013711b7223 */ /* 0x140fe2000001080e */
[C-C-:B------:R-:W-:Y:S01]  /*6040*/  FFMA.FTZ R37, R113.reuse, R47, -R14.reuse ;  /* 0x0000002f71257223 */ /* 0x140fe2000001080e */
[--C-:B------:R-:W-:Y:S01]  /*6050*/  FFMA.FTZ R17, R113, R12, -R14.reuse ;  /* 0x0000000c71117223 */ /* 0x100fe2000001080e */
[C-C-:B------:R-:W-:Y:S01]  /*6060*/  FFMA.FTZ R19, R115.reuse, R34, -R14.reuse ;  /* 0x0000002273137223 */ /* 0x140fe2000001080e */
[----:B------:R-:W-:Y:S01]  /*6070*/  FFMA.FTZ R47, R115, R3, -R14 ;  /* 0x00000003732f7223 */ /* 0x000fe2000001080e */
[----:B------:R-:W-:Y:S01]  /*6080*/  FFMA.FTZ R109, R109, -R15, R84 ;  /* 0x8000000f6d6d7223 */ /* 0x000fe20000010054 */
[----:B------:R-:W-:Y:S01]  /*6090*/  FFMA.FTZ R3, -R15, R50, R0 ;  /* 0x000000320f037223 */ /* 0x000fe20000010100 */
[--C-:B------:R-:W-:Y:S01]  /*60a0*/  FFMA.FTZ R103, R51, R103, -R14.reuse ;  /* 0x0000006733677223 */ /* 0x100fe2000001080e */
[----:B------:R-:W-:Y:S01]  /*60b0*/  FFMA.FTZ R17, R114, -R15, R17 ;  /* 0x8000000f72117223 */ /* 0x000fe20000010011 */
[----:B------:R-:W-:Y:S01]  /*60c0*/  FFMA.FTZ R19, -R15, R122, R19 ;  /* 0x0000007a0f137223 */ /* 0x000fe20000010113 */
[C-C-:B------:R-:W-:Y:S01]  /*60d0*/  FFMA.FTZ R2, R113.reuse, R117, -R14.reuse ;  /* 0x0000007571027223 */ /* 0x140fe2000001080e */
[C---:B------:R-:W-:Y:S01]  /*60e0*/  FMUL.FTZ R109, R82.reuse, R109 ;  /* 0x0000006d526d7220 */ /* 0x040fe20000410000 */
[----:B------:R-:W-:Y:S01]  /*60f0*/  FMUL.FTZ R0, R82, R3 ;  /* 0x0000000352007220 */ /* 0x000fe20000410000 */
[--C-:B------:R-:W-:Y:S01]  /*6100*/  FFMA.FTZ R41, R113, R41, -R14.reuse ;  /* 0x0000002971297223 */ /* 0x100fe2000001080e */
[--C-:B------:R-:W-:Y:S01]  /*6110*/  FFMA.FTZ R39, R115, R39, -R14.reuse ;  /* 0x0000002773277223 */ /* 0x100fe2000001080e */
        /* <DEDUP_REMOVED lines=8> */
[C---:B------:R-:W-:Y:S01]  /*61a0*/  FMUL.FTZ R17, R82.reuse, R17 ;  /* 0x0000001152117220 */ /* 0x040fe20000410000 */
[----:B------:R-:W-:Y:S01]  /*61b0*/  FMUL.FTZ R12, R82, R19 ;  /* 0x00000013520c7220 */ /* 0x000fe20000410000 */
[C-C-:B------:R-:W-:Y:S01]  /*61c0*/  FFMA.FTZ R33, R110.reuse, R33, -R14.reuse ;  /* 0x000000216e217223 */ /* 0x140fe2000001080e */
[C-C-:B------:R-:W-:Y:S01]  /*61d0*/  FFMA.FTZ R119, R110.reuse, R119, -R14.reuse ;  /* 0x000000776e777223 */ /* 0x140fe2000001080e */
[C-C-:B------:R-:W-:Y:S01]  /*61e0*/  FFMA.FTZ R95, R110.reuse, R95, -R14.reuse ;  /* 0x0000005f6e5f7223 */ /* 0x140fe2000001080e */
[C-C-:B------:R-:W-:Y:S01]  /*61f0*/  FFMA.FTZ R97, R110.reuse, R97, -R14.reuse ;  /* 0x000000616e617223 */ /* 0x140fe2000001080e */
[--C-:B------:R-:W-:Y:S01]  /*6200*/  FFMA.FTZ R87, R110, R87, -R14.reuse ;  /* 0x000000576e577223 */ /* 0x100fe2000001080e */
[C-C-:B------:R-:W-:Y:S01]  /*6210*/  FFMA.FTZ R43, R113.reuse, R43, -R14.reuse ;  /* 0x0000002b712b7223 */ /* 0x140fe2000001080e */
[C-C-:B------:R-:W-:Y:S01]  /*6220*/  FFMA.FTZ R155, R113.reuse, R155, -R14.reuse ;  /* 0x0000009b719b7223 */ /* 0x140fe2000001080e */
[--C-:B------:R-:W-:Y:S01]  /*6230*/  FFMA.FTZ R51, R113, R105, -R14.reuse ;  /* 0x0000006971337223 */ /* 0x100fe2000001080e */
[C-C-:B------:R-:W-:Y:S01]  /*6240*/  FFMA.FTZ R25, R115.reuse, R25, -R14.reuse ;  /* 0x0000001973197223 */ /* 0x140fe2000001080e */
[C-C-:B------:R-:W-:Y:S01]  /*6250*/  FFMA.FTZ R23, R115.reuse, R23, -R14.reuse ;  /* 0x0000001773177223 */ /* 0x140fe2000001080e */
[C-C-:B------:R-:W-:Y:S01]  /*6260*/  FFMA.FTZ R159, R115.reuse, R159, -R14.reuse ;  /* 0x0000009f739f7223 */ /* 0x140fe2000001080e */
[----:B------:R-:W-:Y:S01]  /*6270*/  FFMA.FTZ R83, R115, R83, -R14 ;  /* 0x0000005373537223 */ /* 0x000fe2000001080e */
[----:B------:R-:W-:Y:S01]  /*6280*/  FFMA.FTZ R29, R29, -R15, R2 ;  /* 0x8000000f1d1d7223 */ /* 0x000fe20000010002 */
[----:B------:R-:W-:Y:S01]  /*6290*/  FFMA.FTZ R14, R115, R91, -R14 ;  /* 0x0000005b730e7223 */ /* 0x000fe2000001080e */
[----:B------:R-:W-:Y:S01]  /*62a0*/  FFMA.FTZ R41, R126, -R15, R41 ;  /* 0x8000000f7e297223 */ /* 0x000fe20000010029 */
[----:B------:R-:W-:Y:S01]  /*62b0*/  FFMA.FTZ R39, -R15, R132, R39 ;  /* 0x000000840f277223 */ /* 0x000fe20000010127 */
[----:B------:R-:W-:Y:S01]  /*62c0*/  IADD3 R2, P3, R59, UR10, RZ ;  /* 0x0000000a3b027c10 */ /* 0x000fe2000ff7e0ff */
        /* <DEDUP_REMOVED lines=24> */
[C---:B------:R-:W-:Y:S01]  /*6450*/  FFMA.FTZ R89, -R15.reuse, R36, R89 ;  /* 0x000000240f597223 */ /* 0x040fe20000010159 */
[----:B------:R-:W-:Y:S01]  /*6460*/  F2FP.BF16.F32.PACK_AB R17, R12, R17 ;  /* 0x000000110c11723e */ /* 0x000fe200000010ff */
        /* <DEDUP_REMOVED lines=30> */
[----:B------:R-:W-:Y:S01]  /*6650*/  PRMT R0, R17, 0x7632, R0 ;  /* 0x0000763211007816 */ /* 0x000fe20000000000 */
[----:B------:R-:W-:Y:S01]  /*6660*/  FMUL.FTZ R82, R82, R15 ;  /* 0x0000000f52527220 */ /* 0x000fe20000410000 */
[----:B------:R0:W-:Y:S01]  /*6670*/  STG.E.U16 desc[UR8][R2.64+0x2], R16 ;  /* 0x0000021002007986 */ /* 0x0001e2000c101508 */
[----:B------:R-:W-:-:S02]  /*6680*/  F2FP.BF16.F32.PACK_AB R41, R12, R41 ;  /* 0x000000290c29723e */ /* 0x000fc400000010ff */
[----:B------:R-:W-:Y:S01]  /*6690*/  IADD3.X R15, R56, UR11, RZ, P3, !PT ;  /* 0x0000000b380f7c10 */ /* 0x000fe20009ffe4ff */
[----:B------:R-:W-:Y:S01]  /*66a0*/  STG.E.U16 desc[UR8][R2.64], R109 ;  /* 0x0000006d02007986 */ /* 0x000fe2000c101508 */
[----:B------:R-:W-:Y:S02]  /*66b0*/  F2FP.BF16.F32.PACK_AB R93, R18, R93 ;  /* 0x0000005d125d723e */ /* 0x000fe400000010ff */
[----:B------:R-:W-:Y:S01]  /*66c0*/  F2FP.BF16.F32.PACK_AB R27, R20, R27 ;  /* 0x0000001b141b723e */ /* 0x000fe200000010ff */
[----:B------:R1:W-:Y:S01]  /*66d0*/  STG.E.U16 desc[UR8][R2.64+0x4], R17 ;  /* 0x0000041102007986 */ /* 0x0003e2000c101508 */
[----:B------:R-:W-:Y:S02]  /*66e0*/  PRMT R12, R103, 0x7632, R12 ;  /* 0x00007632670c7816 */ /* 0x000fe4000000000c */
[----:B------:R-:W-:Y:S01]  /*66f0*/  PRMT R18, R93, 0x7632, R18 ;  /* 0x000076325d127816 */ /* 0x000fe20000000012 */
[----:B------:R2:W-:Y:S01]  /*6700*/  STG.E.U16 desc[UR8][R2.64+0x6], R0 ;  /* 0x0000060002007986 */ /* 0x0005e2000c101508 */
[----:B0-----:R-:W-:-:S02]  /*6710*/  IADD3 R16, P3, R55, UR10, RZ ;  /* 0x0000000a37107c10 */ /* 0x001fc4000ff7e0ff */
[----:B------:R-:W-:Y:S01]  /*6720*/  F2FP.BF16.F32.PACK_AB R121, R22, R121 ;  /* 0x000000791679723e */ /* 0x000fe200000010ff */
[----:B------:R-:W-:Y:S01]  /*6730*/  STG.E.U16 desc[UR8][R14.64], R103 ;  /* 0x000000670e007986 */ /* 0x000fe2000c101508 */
[----:B------:R-:W-:Y:S02]  /*6740*/  F2FP.BF16.F32.PACK_AB R43, R24, R43 ;  /* 0x0000002b182b723e */ /* 0x000fe400000010ff */
[----:B------:R-:W-:Y:S01]  /*6750*/  F2FP.BF16.F32.PACK_AB R35, R26, R35 ;  /* 0x000000231a23723e */ /* 0x000fe200000010ff */
[----:B------:R0:W-:Y:S01]  /*6760*/  STG.E.U16 desc[UR8][R14.64+0x2], R12 ;  /* 0x0000020c0e007986 */ /* 0x0001e2000c101508 */
[----:B-1----:R-:W-:Y:S02]  /*6770*/  IADD3.X R17, R54, UR11, RZ, P3, !PT ;  /* 0x0000000b36117c10 */ /* 0x002fe40009ffe4ff */
[----:B------:R-:W-:Y:S01]  /*6780*/  F2FP.BF16.F32.PACK_AB R155, R28, R155 ;  /* 0x0000009b1c9b723e */ /* 0x000fe200000010ff */
[----:B------:R-:W-:Y:S01]  /*6790*/  STG.E.U16 desc[UR8][R14.64+0x4], R41 ;  /* 0x000004290e007986 */ /* 0x000fe2000c101508 */
[----:B--2---:R-:W-:-:S02]  /*67a0*/  PRMT R3, R41, 0x7632, R3 ;  /* 0x0000763229037816 */ /* 0x004fc40000000003 */
[----:B------:R-:W-:Y:S02]  /*67b0*/  IADD3 R2, P3, R53, UR10, RZ ;  /* 0x0000000a35027c10 */ /* 0x000fe4000ff7e0ff */
[----:B------:R-:W-:Y:S01]  /*67c0*/  PRMT R0, R27, 0x7632, R0 ;  /* 0x000076321b007816 */ /* 0x000fe20000000000 */
[----:B------:R1:W-:Y:S01]  /*67d0*/  STG.E.U16 desc[UR8][R14.64+0x6], R3 ;  /* 0x000006030e007986 */ /* 0x0003e2000c101508 */
[----:B------:R-:W-:Y:S02]  /*67e0*/  F2FP.BF16.F32.PACK_AB R45, R32, R45 ;  /* 0x0000002d202d723e */ /* 0x000fe400000010ff */
[----:B0-----:R-:W-:Y:S01]  /*67f0*/  PRMT R12, R121, 0x7632, R12 ;  /* 0x00007632790c7816 */ /* 0x001fe2000000000c */
[----:B------:R-:W-:Y:S01]  /*6800*/  STG.E.U16 desc[UR8][R16.64], R93 ;  /* 0x0000005d10007986 */ /* 0x000fe2000c101508 */
[----:B------:R-:W-:Y:S02]  /*6810*/  F2FP.BF16.F32.PACK_AB R37, R34, R37 ;  /* 0x000000252225723e */ /* 0x000fe400000010ff */
[----:B------:R-:W-:Y:S01]  /*6820*/  F2FP.BF16.F32.PACK_AB R51, R38, R51 ;  /* 0x000000332633723e */ /* 0x000fe200000010ff */
[----:B------:R-:W-:Y:S01]  /*6830*/  STG.E.U16 desc[UR8][R16.64+0x2], R18 ;  /* 0x0000021210007986 */ /* 0x000fe2000c101508 */
[----:B------:R-:W-:-:S02]  /*6840*/  PRMT R39, R45, 0x7632, R39 ;  /* 0x000076322d277816 */ /* 0x000fc40000000027 */
[----:B------:R-:W-:Y:S01]  /*6850*/  F2FP.BF16.F32.PACK_AB R49, R36, R49 ;  /* 0x000000312431723e */ /* 0x000fe200000010ff */
[----:B------:R-:W-:Y:S01]  /*6860*/  STG.E.U16 desc[UR8][R16.64+0x4], R27 ;  /* 0x0000041b10007986 */ /* 0x000fe2000c101508 */
[----:B-1----:R-:W-:Y:S02]  /*6870*/  IADD3.X R3, R52, UR11, RZ, P3, !PT ;  /* 0x0000000b34037c10 */ /* 0x002fe40009ffe4ff */
[----:B------:R-:W-:Y:S01]  /*6880*/  IADD3 R14, P3, R81, UR10, RZ ;  /* 0x0000000a510e7c10 */ /* 0x000fe2000ff7e0ff */
[----:B------:R0:W-:Y:S01]  /*6890*/  STG.E.U16 desc[UR8][R16.64+0x6], R0 ;  /* 0x0000060010007986 */ /* 0x0001e2000c101508 */
[----:B------:R-:W-:Y:S02]  /*68a0*/  F2FP.BF16.F32.PACK_AB R85, R40, R85 ;  /* 0x000000552855723e */ /* 0x000fe400000010ff */
[----:B------:R-:W-:Y:S01]  /*68b0*/  IADD3.X R15, R80, UR11, RZ, P3, !PT ;  /* 0x0000000b500f7c10 */ /* 0x000fe20009ffe4ff */
[----:B------:R-:W-:Y:S01]  /*68c0*/  STG.E.U16 desc[UR8][R2.64], R121 ;  /* 0x0000007902007986 */ /* 0x000fe2000c101508 */
[----:B------:R-:W-:-:S02]  /*68d0*/  IADD3 R78, P3, R78, UR10, RZ ;  /* 0x0000000a4e4e7c10 */ /* 0x000fc4000ff7e0ff */
[----:B------:R-:W-:Y:S01]  /*68e0*/  F2FP.BF16.F32.PACK_AB R29, R82, R29 ;  /* 0x0000001d521d723e */ /* 0x000fe200000010ff */
[----:B------:R1:W-:Y:S01]  /*68f0*/  STG.E.U16 desc[UR8][R2.64+0x2], R12 ;  /* 0x0000020c02007986 */ /* 0x0003e2000c101508 */
[----:B------:R-:W-:Y:S02]  /*6900*/  IADD3.X R79, R79, UR11, RZ, P3, !PT ;  /* 0x0000000b4f4f7c10 */ /* 0x000fe40009ffe4ff */
[----:B------:R-:W-:Y:S01]  /*6910*/  IADD3 R76, P3, R76, UR10, RZ ;  /* 0x0000000a4c4c7c10 */ /* 0x000fe2000ff7e0ff */
[----:B------:R-:W-:Y:S01]  /*6920*/  STG.E.U16 desc[UR8][R2.64+0x4], R43 ;  /* 0x0000042b02007986 */ /* 0x000fe2000c101508 */
[----:B0-----:R-:W-:Y:S02]  /*6930*/  PRMT R17, R43, 0x7632, R17 ;  /* 0x000076322b117816 */ /* 0x001fe40000000011 */
[----:B------:R-:W-:Y:S02]  /*6940*/  PRMT R0, R35, 0x7632, R0 ;  /* 0x0000763223007816 */ /* 0x000fe40000000000 */
[----:B------:R-:W-:Y:S01]  /*6950*/  IADD3.X R77, R77, UR11, RZ, P3, !PT ;  /* 0x0000000b4d4d7c10 */ /* 0x000fe20009ffe4ff */
[----:B------:R0:W-:Y:S01]  /*6960*/  STG.E.U16 desc[UR8][R2.64+0x6], R17 ;  /* 0x0000061102007986 */ /* 0x0001e2000c101508 */
[----:B------:R-:W-:-:S02]  /*6970*/  PRMT R38, R49, 0x7632, R38 ;  /* 0x0000763231267816 */ /* 0x000fc40000000026 */
[----:B-1----:R-:W-:Y:S01]  /*6980*/  PRMT R12, R29, 0x7632, R12 ;  /* 0x000076321d0c7816 */ /* 0x002fe2000000000c */
[----:B------:R1:W-:Y:S04]  /*6990*/  STG.E.U16 desc[UR8][R14.64+0x2], R0 ;  /* 0x000002000e007986 */ /* 0x0003e8000c101508 */
[----:B------:R-:W-:Y:S01]  /*69a0*/  STG.E.U16 desc[UR8][R14.64], R35 ;  /* 0x000000230e007986 */ /* 0x000fe2000c101508 */
[----:B0-----:R-:W-:-:S03]  /*69b0*/  PRMT R3, R155, 0x7632, R3 ;  /* 0x000076329b037816 */ /* 0x001fc60000000003 */
[----:B------:R-:W-:Y:S01]  /*69c0*/  STG.E.U16 desc[UR8][R14.64+0x4], R155 ;  /* 0x0000049b0e007986 */ /* 0x000fe2000c101508 */
[----:B------:R-:W-:Y:S02]  /*69d0*/  IADD3 R2, P3, R13, UR10, RZ ;  /* 0x0000000a0d027c10 */ /* 0x000fe4000ff7e0ff */
[----:B-1----:R-:W-:Y:S01]  /*69e0*/  PRMT R0, R37, 0x7632, R0 ;  /* 0x0000763225007816 */ /* 0x002fe20000000000 */
[----:B------:R0:W-:Y:S04]  /*69f0*/  STG.E.U16 desc[UR8][R14.64+0x6], R3 ;  /* 0x000006030e007986 */ /* 0x0001e8000c101508 */
[----:B------:R-:W-:Y:S04]  /*6a00*/  STG.E.U16 desc[UR8][R78.64], R45 ;  /* 0x0000002d4e007986 */ /* 0x000fe8000c101508 */
[----:B------:R-:W-:Y:S01]  /*6a10*/  STG.E.U16 desc[UR8][R78.64+0x2], R39 ;  /* 0x000002274e007986 */ /* 0x000fe2000c101508 */
[----:B0-----:R-:W-:-:S03]  /*6a20*/  PRMT R3, R51, 0x7632, R3 ;  /* 0x0000763233037816 */ /* 0x001fc60000000003 */
[----:B------:R-:W-:Y:S04]  /*6a30*/  STG.E.U16 desc[UR8][R78.64+0x4], R37 ;  /* 0x000004254e007986 */ /* 0x000fe8000c101508 */
[----:B------:R0:W-:Y:S04]  /*6a40*/  STG.E.U16 desc[UR8][R78.64+0x6], R0 ;  /* 0x000006004e007986 */ /* 0x0001e8000c101508 */
[----:B------:R1:W-:Y:S04]  /*6a50*/  STG.E.U16 desc[UR8][R76.64+0x6], R3 ;  /* 0x000006034c007986 */ /* 0x0003e8000c101508 */
[----:B------:R2:W-:Y:S01]  /*6a60*/  STG.E.U16 desc[UR8][R76.64], R49 ;  /* 0x000000314c007986 */ /* 0x0005e2000c101508 */
[----:B0-----:R-:W-:-:S03]  /*6a70*/  PRMT R0, R85, 0x7632, R0 ;  /* 0x0000763255007816 */ /* 0x001fc60000000000 */
[----:B------:R2:W-:Y:S01]  /*6a80*/  STG.E.U16 desc[UR8][R76.64+0x2], R38 ;  /* 0x000002264c007986 */ /* 0x0005e2000c101508 */
[----:B-1----:R-:W-:-:S03]  /*6a90*/  IADD3.X R3, R75, UR11, RZ, P3, !PT ;  /* 0x0000000b4b037c10 */ /* 0x002fc60009ffe4ff */
[----:B------:R2:W-:Y:S04]  /*6aa0*/  STG.E.U16 desc[UR8][R76.64+0x4], R51 ;  /* 0x000004334c007986 */ /* 0x0005e8000c101508 */
[----:B------:R2:W-:Y:S04]  /*6ab0*/  STG.E.U16 desc[UR8][R2.64], R85 ;  /* 0x0000005502007986 */ /* 0x0005e8000c101508 */
[----:B------:R2:W-:Y:S04]  /*6ac0*/  STG.E.U16 desc[UR8][R2.64+0x2], R0 ;  /* 0x0000020002007986 */ /* 0x0005e8000c101508 */
[----:B------:R2:W-:Y:S04]  /*6ad0*/  STG.E.U16 desc[UR8][R2.64+0x4], R29 ;  /* 0x0000041d02007986 */ /* 0x0005e8000c101508 */
[----:B------:R2:W-:Y:S01]  /*6ae0*/  STG.E.U16 desc[UR8][R2.64+0x6], R12 ;  /* 0x0000060c02007986 */ /* 0x0005e2000c101508 */
[----:B------:R-:W-:Y:S05]  /*6af0*/  @!P1 BRA `(.L_x_885) ;  /* 0x0000000000149947 */ /* 0x000fea0003800000 */
[----:B------:R-:W-:Y:S05]  /*6b00*/  @!P2 BRA `(.L_x_886) ;  /* 0x00000000000ca947 */ /* 0x000fea0003800000 */
[----:B------:R-:W-:Y:S01]  /*6b10*/  UCGABAR_WAIT ;  /* 0x0000000000007dc7 */ /* 0x000fe20008000000 */
[----:B------:R-:W-:Y:S01]  /*6b20*/  CCTL.IVALL ;  /* 0x00000000ff00798f */ /* 0x000fe20002000000 */
[----:B------:R-:W-:Y:S05]  /*6b30*/  BRA `(.L_x_885) ;  /* 0x0000000000047947 */ /* 0x000fea0003800000 */
.L_x_886:
[----:B------:R-:W-:Y:S06]  /*6b40*/  BAR.SYNC.DEFER_BLOCKING 0x0 ;  /* 0x0000000000007b1d */ /* 0x000fec0000010000 */
.L_x_885:
[----:B------:R-:W-:Y:S02]  /*6b50*/  LOP3.LUT R62, R62, 0x1, RZ, 0x3c, !PT ;  /* 0x000000013e3e7812 */ /* 0x000fe400078e3cff */
[----:B------:R-:W-:Y:S01]  /*6b60*/  MOV R72, R107 ;  /* 0x0000006b00487202 */ /* 0x000fe20000000f00 */
[----:B------:R-:W-:Y:S06]  /*6b70*/  @!P0 BRA `(.L_x_887) ;  /* 0xffffff98007c8947 */ /* 0x000fec000383ffff */
.L_x_866:
[----:B--2---:R-:W1:Y:S02]  /*6b80*/  S2R R0, SR_TID.X ;  /* 0x0000000000007919 */ /* 0x004e640000002100 */
[----:B-1----:R-:W-:-:S13]  /*6b90*/  ISETP.NE.AND P0, PT, R0, RZ, PT ;  /* 0x000000ff0000720c */ /* 0x002fda0003f05270 */
[----:B------:R-:W-:Y:S05]  /*6ba0*/  @P0 BRA `(.L_x_888) ;  /* 0x0000000000280947 */ /* 0x000fea0003800000 */
[----:B0-----:R-:W0:Y:S01]  /*6bb0*/  LDC.64 R2, c[0x0][0x268] ;  /* 0x00009a00ff027b82 */ /* 0x001e220000000a00 */
[----:B------:R-:W-:-:S04]  /*6bc0*/  LOP3.LUT R4, R74, 0x7, RZ, 0xc0, !PT ;  /* 0x000000074a047812 */ /* 0x000fc800078ec0ff */
[----:B------:R-:W-:-:S05]  /*6bd0*/  LOP3.LUT R5, R4, 0x48, RZ, 0xfc, !PT ;  /* 0x0000004804057812 */ /* 0x000fca00078efcff */
[----:B0-----:R-:W-:-:S07]  /*6be0*/  IMAD.WIDE.U32 R2, R5, 0x4, R2 ;  /* 0x0000000405027825 */ /* 0x001fce00078e0002 */
.L_x_889:
[----:B------:R-:W2:Y:S04]  /*6bf0*/  LD.E.STRONG.GPU R5, desc[UR8][R2.64] ;  /* 0x0000000802057980 */ /* 0x000ea8000c10f900 */
[----:B--2---:R-:W-:Y:S01]  /*6c00*/  CCTL.IVALL ;  /* 0x00000000ff00798f */ /* 0x004fe20002000000 */
[----:B------:R-:W-:Y:S05]  /*6c10*/  YIELD ;  /* 0x0000000000007946 */ /* 0x000fea0003800000 */
[----:B-----5:R-:W-:-:S04]  /*6c20*/  LOP3.LUT R5, R5, R108, RZ, 0x3c, !PT ;  /* 0x0000006c05057212 */ /* 0x020fc800078e3cff */
[----:B------:R-:W-:-:S13]  /*6c30*/  ISETP.GT.AND P0, PT, R5, -0x1, PT ;  /* 0xffffffff0500780c */ /* 0x000fda0003f04270 */
[----:B------:R-:W-:Y:S05]  /*6c40*/  @P0 BRA `(.L_x_889) ;  /* 0xfffffffc00e80947 */ /* 0x000fea000383ffff */
.L_x_888:
[----:B------:R-:W-:Y:S05]  /*6c50*/  WARPSYNC.ALL ;  /* 0x0000000000007948 */ /* 0x000fea0003800000 */
[----:B------:R-:W-:Y:S01]  /*6c60*/  SHF.R.U32.HI R2, RZ, 0x2, R74 ;  /* 0x00000002ff027819 */ /* 0x000fe2000001164a */
[----:B------:R-:W-:Y:S01]  /*6c70*/  BAR.SYNC.DEFER_BLOCKING 0x0 ;  /* 0x0000000000007b1d */ /* 0x000fe20000010000 */
[----:B0-----:R-:W-:Y:S02]  /*6c80*/  LOP3.LUT R3, R74, 0x7, RZ, 0xc0, !PT ;  /* 0x000000074a037812 */ /* 0x001fe400078ec0ff */
        /* <DEDUP_REMOVED lines=75> */
.L_x_906:
        /* <DEDUP_REMOVED lines=40> */
.L_x_893:
[----:B------:R-:W-:Y:S05]  /*73c0*/  BSYNC B1 ;  /* 0x0000000000017941 */ /* 0x000fea0003800000 */
.L_x_892:
        /* <DEDUP_REMOVED lines=18> */
.L_x_896:
[----:B------:R-:W2:Y:S04]  /*74f0*/  LDG.E.64 R32, desc[UR8][R26.64+-0x64000] ;  /* 0xf9c000081a207981 */ /* 0x000ea8000c1e1b00 */
[----:B------:R-:W3:Y:S04]  /*7500*/  LDG.E.64 R34, desc[UR8][R26.64+-0x32000] ;  /* 0xfce000081a227981 */ /* 0x000ee8000c1e1b00 */
        /* <DEDUP_REMOVED lines=53> */
.L_x_895:
[----:B------:R-:W-:Y:S05]  /*7860*/  BSYNC B1 ;  /* 0x0000000000017941 */ /* 0x000fea0003800000 */
.L_x_894:
        /* <DEDUP_REMOVED lines=11> */
[----:B------:R-:W4:Y:S04]  /*7920*/  LDG.E.64 R44, desc[UR8][R26.64+0x96000] ;  /* 0x096000081a2c7981 */ /* 0x000f28000c1e1b00 */
        /* <DEDUP_REMOVED lines=23> */
.L_x_898:
[----:B------:R-:W-:Y:S05]  /*7aa0*/  BSYNC B1 ;  /* 0x0000000000017941 */ /* 0x000fea0003800000 */
.L_x_897:
        /* <DEDUP_REMOVED lines=15> */
.L_x_891:
[----:B------:R-:W-:Y:S05]  /*7ba0*/  BSYNC B0 ;  /* 0x0000000000007941 */ /* 0x000fea0003800000 */
.L_x_890:
        /* <DEDUP_REMOVED lines=38> */
.L_x_915:
        /* <DEDUP_REMOVED lines=43> */
.L_x_925:
        /* <DEDUP_REMOVED lines=37> */
.L_x_935:
[----:B0-----:R-:W-:Y:S01]  /*8310*/  FADD.FTZ R31, R30, R31 ;  /* 0x0000001f1e1f7221 */ /* 0x001fe20000010000 */
[----:B------:R-:W-:-:S04]  /*8320*/  @!P1 F2FP.BF16.F32.PACK_AB R30, RZ, R36 ;  /* 0x00000024ff1e923e */ /* 0x000fc800000010ff */
[----:B------:R-:W-:Y:S02]  /*8330*/  PRMT R32, R30, 0x7610, R32 ;  /* 0x000076101e207816 */ /* 0x000fe40000000020 */
[----:B------:R-:W-:Y:S02]  /*8340*/  @!P1 F2FP.BF16.F32.PACK_AB R31, RZ, R31 ;  /* 0x0000001fff1f923e */ /* 0x000fe400000010ff */
[----:B------:R-:W-:Y:S01]  /*8350*/  MOV R30, R19 ;  /* 0x00000013001e7202 */ /* 0x000fe20000000f00 */
[----:B------:R3:W-:Y:S04]  /*8360*/  @!P1 STG.E.U16 desc[UR8][R26.64+0x50], R32 ;  /* 0x000050201a009986 */ /* 0x0007e8000c101508 */
[----:B------:R3:W-:Y:S02]  /*8370*/  @!P1 STG.E.U16 desc[UR8][R28.64+0x50], R31 ;  /* 0x0000501f1c009986 */ /* 0x0007e4000c101508 */
.L_x_901:
[----:B------:R-:W-:Y:S05]  /*8380*/  BSYNC B0 ;  /* 0x0000000000007941 */ /* 0x000fea0003800000 */
.L_x_900:
        /* <DEDUP_REMOVED lines=24> */
[----:B------:R-:W-:Y:S02]  /*8510*/  @!P0 LEA R45, R40, UR6, 0x7 ;  /* 0x00000006282d8c11 */ /* 0x000fe4000f8e38ff */
        /* <DEDUP_REMOVED lines=121> */
.L_x_969:
[----:B-12---:R-:W-:Y:S01]  /*8cb0*/  FADD.FTZ R31, R47, R30 ;  /* 0x0000001e2f1f7221 */ /* 0x006fe20000010000 */
[----:B------:R-:W-:-:S04]  /*8cc0*/  @!P0 F2FP.BF16.F32.PACK_AB R30, RZ, R34 ;  /* 0x00000022ff1e823e */ /* 0x000fc800000010ff */
[----:B------:R-:W-:Y:S01]  /*8cd0*/  @!P0 F2FP.BF16.F32.PACK_AB R31, RZ, R31 ;  /* 0x0000001fff1f823e */ /* 0x000fe200000010ff */
[----:B------:R4:W-:Y:S04]  /*8ce0*/  @!P0 STG.E.U16 desc[UR8][R26.64+0x78], R30 ;  /* 0x0000781e1a008986 */ /* 0x0009e8000c101508 */
[----:B------:R4:W-:Y:S02]  /*8cf0*/  @!P0 STG.E.U16 desc[UR8][R28.64+0x78], R31 ;  /* 0x0000781f1c008986 */ /* 0x0009e4000c101508 */
.L_x_899:
[----:B------:R-:W-:Y:S05]  /*8d00*/  WARPSYNC.ALL ;  /* 0x0000000000007948 */ /* 0x000fea0003800000 */
[----:B------:R-:W-:Y:S01]  /*8d10*/  IADD3 R23, R23, 0x240, RZ ;  /* 0x0000024017177810 */ /* 0x000fe20007ffe0ff */
[----:B------:R-:W-:Y:S03]  /*8d20*/  BAR.SYNC.DEFER_BLOCKING 0x0 ;  /* 0x0000000000007b1d */ /* 0x000fe60000010000 */
[----:B------:R-:W-:-:S13]  /*8d30*/  ISETP.GE.AND P0, PT, R23, R2, PT ;  /* 0x000000021700720c */ /* 0x000fda0003f06270 */
[----:B------:R-:W-:Y:S05]  /*8d40*/  @!P0 BRA `(.L_x_906) ;  /* 0xffffffe000fc8947 */ /* 0x000fea000383ffff */
[----:B------:R-:W-:Y:S05]  /*8d50*/  EXIT ;  /* 0x000000000000794d */ /* 0x000fea0003800000 */
.L_x_902:
[----:B------:R-:W-:Y:S01]  /*8d60*/  HFMA2.MMA R53, -RZ, RZ, 0, 4.76837158203125e-07 ;  /* 0x00000008ff357435 */ /* 0x000fe200000001ff */
[----:B-1----:R-:W-:Y:S02]  /*8d70*/  MOV R54, R26 ;  /* 0x0000001a00367202 */ /* 0x002fe40000000f00 */
[----:B------:R-:W-:Y:S02]  /*8d80*/  MOV R56, 0x101f ;  /* 0x0000101f00387802 */ /* 0x000fe40000000f00 */
[----:B------:R-:W-:-:S07]  /*8d90*/  MOV R51, 0xffff ;  /* 0x0000ffff00337802 */ /* 0x000fce0000000f00 */
[----:B0-2--5:R-:W-:Y:S05]  /*8da0*/  WARPSYNC.COLLECTIVE R51, `(.L_x_907) ;  /* 0x0000000033087348 */ /* 0x025fea0003c00000 */
[----:B------:R1:W3:Y:S02]  /*8db0*/  SHFL.BFLY P2, R52, R54, R53, R56 ;  /* 0x0c00003536347389 */ /* 0x0002e40000040038 */
[----:B0123-5:R-:W-:Y:S01]  /*8dc0*/  ENDCOLLECTIVE ;  /* 0x000000000000791b */ /* 0x02ffe20003800000 */
.L_x_907:
[----:B------:R-:W-:Y:S02]  /*8dd0*/  MOV R54, R27 ;  /* 0x0000001b00367202 */ /* 0x000fe40000000f00 */
[----:B------:R-:W-:-:S07]  /*8de0*/  MOV R29, R52 ;  /* 0x00000034001d7202 */ /* 0x000fce0000000f00 */
[----:B------:R-:W-:Y:S05]  /*8df0*/  WARPSYNC.COLLECTIVE R51, `(.L_x_908) ;  /* 0x0000000033087348 */ /* 0x000fea0003c00000 */
[----:B------:R0:W1:Y:S02]  /*8e00*/  SHFL.BFLY P2, R52, R54, R53, R56 ;  /* 0x0c00003536347389 */ /* 0x0000640000040038 */
[----:B01----:R-:W-:Y:S01]  /*8e10*/  ENDCOLLECTIVE ;  /* 0x000000000000791b */ /* 0x003fe20003800000 */
.L_x_908:
[----:B------:R-:W-:Y:S01]  /*8e20*/  FADD.FTZ R29, R29, R26 ;  /* 0x0000001a1d1d7221 */ /* 0x000fe20000010000 */
[----:B------:R-:W-:-:S04]  /*8e30*/  HFMA2.MMA R53, -RZ, RZ, 0, 2.384185791015625e-07 ;  /* 0x00000004ff357435 */ /* 0x000fc800000001ff */
[----:B------:R-:W-:Y:S02]  /*8e40*/  MOV R54, R29 ;  /* 0x0000001d00367202 */ /* 0x000fe40000000f00 */
[----:B------:R-:W-:-:S07]  /*8e50*/  MOV R28, R52 ;  /* 0x00000034001c7202 */ /* 0x000fce0000000f00 */
[----:B------:R-:W-:Y:S05]  /*8e60*/  WARPSYNC.COLLECTIVE R51, `(.L_x_909) ;  /* 0x0000000033087348 */ /* 0x000fea0003c00000 */
[----:B------:R0:W1:Y:S02]  /*8e70*/  SHFL.BFLY P2, R52, R54, R53, R56 ;  /* 0x0c00003536347389 */ /* 0x0000640000040038 */
[----:B01----:R-:W-:Y:S01]  /*8e80*/  ENDCOLLECTIVE ;  /* 0x000000000000791b */ /* 0x003fe20003800000 */
.L_x_909:
[----:B------:R-:W-:-:S05]  /*8e90*/  FADD.FTZ R28, R28, R27 ;  /* 0x0000001b1c1c7221 */ /* 0x000fca0000010000 */
[----:B------:R-:W-:Y:S02]  /*8ea0*/  MOV R54, R28 ;  /* 0x0000001c00367202 */ /* 0x000fe40000000f00 */
[----:B------:R-:W-:-:S07]  /*8eb0*/  MOV R30, R52 ;  /* 0x00000034001e7202 */ /* 0x000fce0000000f00 */
[----:B------:R-:W-:Y:S05]  /*8ec0*/  WARPSYNC.COLLECTIVE R51, `(.L_x_910) ;  /* 0x0000000033087348 */ /* 0x000fea0003c00000 */
[----:B------:R0:W1:Y:S02]  /*8ed0*/  SHFL.BFLY P2, R52, R54, R53, R56 ;  /* 0x0c00003536347389 */ /* 0x0000640000040038 */
[----:B01----:R-:W-:Y:S01]  /*8ee0*/  ENDCOLLECTIVE ;  /* 0x000000000000791b */ /* 0x003fe20003800000 */
.L_x_910:
[----:B------:R-:W-:Y:S01]  /*8ef0*/  FADD.FTZ R30, R29, R30 ;  /* 0x0000001e1d1e7221 */ /* 0x000fe20000010000 */
[----:B------:R-:W-:-:S04]  /*8f00*/  HFMA2.MMA R53, -RZ, RZ, 0, 1.1920928955078125e-07 ;  /* 0x00000002ff357435 */ /* 0x000fc800000001ff */
[----:B------:R-:W-:Y:S02]  /*8f10*/  MOV R54, R30 ;  /* 0x0000001e00367202 */ /* 0x000fe40000000f00 */
[----:B------:R-:W-:-:S07]  /*8f20*/  MOV R31, R52 ;  /* 0x00000034001f7202 */ /* 0x000fce0000000f00 */
[----:B------:R-:W-:Y:S05]  /*8f30*/  WARPSYNC.COLLECTIVE R51, `(.L_x_911) ;  /* 0x0000000033087348 */ /* 0x000fea0003c00000 */
[----:B------:R0:W1:Y:S02]  /*8f40*/  SHFL.BFLY P2, R52, R54, R53, R56 ;  /* 0x0c00003536347389 */ /* 0x0000640000040038 */
[----:B01----:R-:W-:Y:S01]  /*8f50*/  ENDCOLLECTIVE ;  /* 0x000000000000791b */ /* 0x003fe20003800000 */
.L_x_911:
[----:B------:R-:W-:-:S05]  /*8f60*/  FADD.FTZ R31, R28, R31 ;  /* 0x0000001f1c1f7221 */ /* 0x000fca0000010000 */
[----:B------:R-:W-:Y:S02]  /*8f70*/  MOV R54, R31 ;  /* 0x0000001f00367202 */ /* 0x000fe40000000f00 */
[----:B------:R-:W-:-:S07]  /*8f80*/  MOV R33, R52 ;  /* 0x0000003400217202 */ /* 0x000fce0000000f00 */
[----:B------:R-:W-:Y:S05]  /*8f90*/  WARPSYNC.COLLECTIVE R51, `(.L_x_912) ;  /* 0x0000000033087348 */ /* 0x000fea0003c00000 */
[----:B------:R0:W1:Y:S02]  /*8fa0*/  SHFL.BFLY P2, R52, R54, R53, R56 ;  /* 0x0c00003536347389 */ /* 0x0000640000040038 */
[----:B01----:R-:W-:Y:S01]  /*8fb0*/  ENDCOLLECTIVE ;  /* 0x000000000000791b */ /* 0x003fe20003800000 */
.L_x_912:
[----:B------:R-:W-:Y:S01]  /*8fc0*/  FADD.FTZ R33, R30, R33 ;  /* 0x000000211e217221 */ /* 0x000fe20000010000 */
[----:B------:R-:W-:-:S04]  /*8fd0*/  HFMA2.MMA R53, -RZ, RZ, 0, 5.9604644775390625e-08 ;  /* 0x00000001ff357435 */ /* 0x000fc800000001ff */
[----:B------:R-:W-:Y:S02]  /*8fe0*/  MOV R54, R33 ;  /* 0x0000002100367202 */ /* 0x000fe40000000f00 */
[----:B------:R-:W-:-:S07]  /*8ff0*/  MOV R26, R52 ;  /* 0x00000034001a7202 */ /* 0x000fce0000000f00 */
[----:B------:R-:W-:Y:S05]  /*9000*/  WARPSYNC.COLLECTIVE R51, `(.L_x_913) ;  /* 0x0000000033087348 */ /* 0x000fea0003c00000 */
[----:B------:R0:W1:Y:S02]  /*9010*/  SHFL.BFLY P2, R52, R54, R53, R56 ;  /* 0x0c00003536347389 */ /* 0x0000640000040038 */
[----:B01----:R-:W-:Y:S01]  /*9020*/  ENDCOLLECTIVE ;  /* 0x000000000000791b */ /* 0x003fe20003800000 */
.L_x_913:
[----:B------:R-:W-:-:S05]  /*9030*/  FADD.FTZ R32, R31, R26 ;  /* 0x0000001a1f207221 */ /* 0x000fca0000010000 */
[----:B------:R-:W-:Y:S02]  /*9040*/  MOV R54, R32 ;  /* 0x0000002000367202 */ /* 0x000fe40000000f00 */
[----:B------:R-:W-:-:S07]  /*9050*/  MOV R34, R52 ;  /* 0x0000003400227202 */ /* 0x000fce0000000f00 */
[----:B------:R-:W-:Y:S05]  /*9060*/  WARPSYNC.COLLECTIVE R51, `(.L_x_914) ;  /* 0x0000000033087348 */ /* 0x000fea0003c00000 */
[----:B------:R0:W1:Y:S02]  /*9070*/  SHFL.BFLY P2, R52, R54, R53, R56 ;  /* 0x0c00003536347389 */ /* 0x0000640000040038 */
[----:B01----:R-:W-:Y:S01]  /*9080*/  ENDCOLLECTIVE ;  /* 0x000000000000791b */ /* 0x003fe20003800000 */
.L_x_914:
[----:B------:R-:W-:Y:S01]  /*9090*/  FADD.FTZ R34, R33, R34 ;  /* 0x0000002221227221 */ /* 0x000fe20000010000 */
[----:B------:R-:W-:Y:S01]  /*90a0*/  MOV R35, R52 ;  /* 0x0000003400237202 */ /* 0x000fe20000000f00 */
[----:B------:R-:W-:Y:S06]  /*90b0*/  BRA `(.L_x_915) ;  /* 0xffffffec00547947 */ /* 0x000fec000383ffff */
.L_x_903:
        /* <DEDUP_REMOVED lines=8> */
.L_x_917:
[----:B------:R-:W-:Y:S05]  /*9140*/  BSYNC B1 ;  /* 0x0000000000017941 */ /* 0x000fea0003800000 */
.L_x_916:
        /* <DEDUP_REMOVED lines=8> */
.L_x_918:
[----:B------:R-:W-:Y:S01]  /*91d0*/  FADD.FTZ R33, R33, R30 ;  /* 0x0000001e21217221 */ /* 0x000fe20000010000 */
[----:B------:R-:W-:-:S04]  /*91e0*/  HFMA2.MMA R53, -RZ, RZ, 0, 2.384185791015625e-07 ;  /* 0x00000004ff357435 */ /* 0x000fc800000001ff */
[----:B------:R-:W-:Y:S02]  /*91f0*/  MOV R54, R33 ;  /* 0x0000002100367202 */ /* 0x000fe40000000f00 */
[----:B------:R-:W-:-:S07]  /*9200*/  MOV R32, R52 ;  /* 0x0000003400207202 */ /* 0x000fce0000000f00 */
[----:B------:R-:W-:Y:S05]  /*9210*/  WARPSYNC.COLLECTIVE R51, `(.L_x_919) ;  /* 0x0000000033087348 */ /* 0x000fea0003c00000 */
[----:B------:R0:W1:Y:S02]  /*9220*/  SHFL.BFLY P2, R52, R54, R53, R56 ;  /* 0x0c00003536347389 */ /* 0x0000640000040038 */
[----:B01----:R-:W-:Y:S01]  /*9230*/  ENDCOLLECTIVE ;  /* 0x000000000000791b */ /* 0x003fe20003800000 */
.L_x_919:
[----:B------:R-:W-:-:S05]  /*9240*/  FADD.FTZ R32, R32, R31 ;  /* 0x0000001f20207221 */ /* 0x000fca0000010000 */
[----:B------:R-:W-:Y:S02]  /*9250*/  MOV R54, R32 ;  /* 0x0000002000367202 */ /* 0x000fe40000000f00 */
[----:B------:R-:W-:-:S07]  /*9260*/  MOV R34, R52 ;  /* 0x0000003400227202 */ /* 0x000fce0000000f00 */
[----:B------:R-:W-:Y:S05]  /*9270*/  WARPSYNC.COLLECTIVE R51, `(.L_x_920) ;  /* 0x0000000033087348 */ /* 0x000fea0003c00000 */
[----:B------:R0:W1:Y:S02]  /*9280*/  SHFL.BFLY P2, R52, R54, R53, R56 ;  /* 0x0c00003536347389 */ /* 0x0000640000040038 */
[----:B01----:R-:W-:Y:S01]  /*9290*/  ENDCOLLECTIVE ;  /* 0x000000000000791b */ /* 0x003fe20003800000 */
.L_x_920:
[----:B------:R-:W-:Y:S01]  /*92a0*/  FADD.FTZ R34, R33, R34 ;  /* 0x0000002221227221 */ /* 0x000fe20000010000 */
[----:B------:R-:W-:-:S04]  /*92b0*/  HFMA2.MMA R53, -RZ, RZ, 0, 1.1920928955078125e-07 ;  /* 0x00000002ff357435 */ /* 0x000fc800000001ff */
[----:B------:R-:W-:Y:S02]  /*92c0*/  MOV R54, R34 ;  /* 0x0000002200367202 */ /* 0x000fe40000000f00 */
[----:B------:R-:W-:-:S07]  /*92d0*/  MOV R35, R52 ;  /* 0x0000003400237202 */ /* 0x000fce0000000f00 */
[----:B------:R-:W-:Y:S05]  /*92e0*/  WARPSYNC.COLLECTIVE R51, `(.L_x_921) ;  /* 0x0000000033087348 */ /* 0x000fea0003c00000 */
[----:B------:R0:W1:Y:S02]  /*92f0*/  SHFL.BFLY P2, R52, R54, R53, R56 ;  /* 0x0c00003536347389 */ /* 0x0000640000040038 */
[----:B01----:R-:W-:Y:S01]  /*9300*/  ENDCOLLECTIVE ;  /* 0x000000000000791b */ /* 0x003fe20003800000 */
.L_x_921:
[----:B------:R-:W-:-:S05]  /*9310*/  FADD.FTZ R35, R32, R35 ;  /* 0x0000002320237221 */ /* 0x000fca0000010000 */
[----:B------:R-:W-:Y:S02]  /*9320*/  MOV R54, R35 ;  /* 0x0000002300367202 */ /* 0x000fe40000000f00 */
[----:B------:R-:W-:-:S07]  /*9330*/  MOV R37, R52 ;  /* 0x0000003400257202 */ /* 0x000fce0000000f00 */
[----:B------:R-:W-:Y:S05]  /*9340*/  WARPSYNC.COLLECTIVE R51, `(.L_x_922) ;  /* 0x0000000033087348 */ /* 0x000fea0003c00000 */
[----:B------:R0:W1:Y:S02]  /*9350*/  SHFL.BFLY P2, R52, R54, R53, R56 ;  /* 0x0c00003536347389 */ /* 0x0000640000040038 */
[----:B01----:R-:W-:Y:S01]  /*9360*/  ENDCOLLECTIVE ;  /* 0x000000000000791b */ /* 0x003fe20003800000 */
.L_x_922:
[----:B------:R-:W-:Y:S01]  /*9370*/  FADD.FTZ R37, R34, R37 ;  /* 0x0000002522257221 */ /* 0x000fe20000010000 */
[----:B------:R-:W-:-:S04]  /*9380*/  HFMA2.MMA R53, -RZ, RZ, 0, 5.9604644775390625e-08 ;  /* 0x00000001ff357435 */ /* 0x000fc800000001ff */
[----:B------:R-:W-:Y:S02]  /*9390*/  MOV R54, R37 ;  /* 0x0000002500367202 */ /* 0x000fe40000000f00 */
[----:B------:R-:W-:-:S07]  /*93a0*/  MOV R30, R52 ;  /* 0x00000034001e7202 */ /* 0x000fce0000000f00 */
[----:B------:R-:W-:Y:S05]  /*93b0*/  WARPSYNC.COLLECTIVE R51, `(.L_x_923) ;  /* 0x0000000033087348 */ /* 0x000fea0003c00000 */
[----:B------:R0:W1:Y:S02]  /*93c0*/  SHFL.BFLY P2, R52, R54, R53, R56 ;  /* 0x0c00003536347389 */ /* 0x0000640000040038 */
[----:B01----:R-:W-:Y:S01]  /*93d0*/  ENDCOLLECTIVE ;  /* 0x000000000000791b */ /* 0x003fe20003800000 */
.L_x_923:
[----:B------:R-:W-:-:S05]  /*93e0*/  FADD.FTZ R30, R35, R30 ;  /* 0x0000001e231e7221 */ /* 0x000fca0000010000 */
[----:B------:R-:W-:Y:S02]  /*93f0*/  MOV R54, R30 ;  /* 0x0000001e00367202 */ /* 0x000fe40000000f00 */
[----:B------:R-:W-:-:S07]  /*9400*/  MOV R36, R52 ;  /* 0x0000003400247202 */ /* 0x000fce0000000f00 */
[----:B------:R-:W-:Y:S05]  /*9410*/  WARPSYNC.COLLECTIVE R51, `(.L_x_924) ;  /* 0x0000000033087348 */ /* 0x000fea0003c00000 */
[----:B------:R0:W1:Y:S02]  /*9420*/  SHFL.BFLY P2, R52, R54, R53, R56 ;  /* 0x0c00003536347389 */ /* 0x0000640000040038 */
[----:B01----:R-:W-:Y:S01]  /*9430*/  ENDCOLLECTIVE ;  /* 0x000000000000791b */ /* 0x003fe20003800000 */
.L_x_924:
[----:B------:R-:W-:Y:S01]  /*9440*/  FADD.FTZ R36, R37, R36 ;  /* 0x0000002425247221 */ /* 0x000fe20000010000 */
[----:B------:R-:W-:Y:S01]  /*9450*/  MOV R31, R52 ;  /* 0x00000034001f7202 */ /* 0x000fe20000000f00 */
[----:B------:R-:W-:Y:S06]  /*9460*/  BRA `(.L_x_925) ;  /* 0xffffffec00147947 */ /* 0x000fec000383ffff */
.L_x_904:
        /* <DEDUP_REMOVED lines=8> */
.L_x_927:
[----:B------:R-:W-:Y:S05]  /*94f0*/  BSYNC B1 ;  /* 0x0000000000017941 */ /* 0x000fea0003800000 */
.L_x_926:
        /* <DEDUP_REMOVED lines=8> */
.L_x_928:
[----:B------:R-:W-:Y:S01]  /*9580*/  FADD.FTZ R33, R33, R30 ;  /* 0x0000001e21217221 */ /* 0x000fe20000010000 */
[----:B------:R-:W-:-:S04]  /*9590*/  HFMA2.MMA R53, -RZ, RZ, 0, 2.384185791015625e-07 ;  /* 0x00000004ff357435 */ /* 0x000fc800000001ff */
[----:B------:R-:W-:Y:S02]  /*95a0*/  MOV R54, R33 ;  /* 0x0000002100367202 */ /* 0x000fe40000000f00 */
[----:B------:R-:W-:-:S07]  /*95b0*/  MOV R32, R52 ;  /* 0x0000003400207202 */ /* 0x000fce0000000f00 */
[----:B------:R-:W-:Y:S05]  /*95c0*/  WARPSYNC.COLLECTIVE R51, `(.L_x_929) ;  /* 0x0000000033087348 */ /* 0x000fea0003c00000 */
[----:B------:R0:W1:Y:S02]  /*95d0*/  SHFL.BFLY P2, R52, R54, R53, R56 ;  /* 0x0c00003536347389 */ /* 0x0000640000040038 */
[----:B01----:R-:W-:Y:S01]  /*95e0*/  ENDCOLLECTIVE ;  /* 0x000000000000791b */ /* 0x003fe20003800000 */
.L_x_929:
[----:B------:R-:W-:-:S05]  /*95f0*/  FADD.FTZ R32, R32, R31 ;  /* 0x0000001f20207221 */ /* 0x000fca0000010000 */
[----:B------:R-:W-:Y:S02]  /*9600*/  MOV R54, R32 ;  /* 0x0000002000367202 */ /* 0x000fe40000000f00 */
[----:B------:R-:W-:-:S07]  /*9610*/  MOV R34, R52 ;  /* 0x0000003400227202 */ /* 0x000fce0000000f00 */
[----:B------:R-:W-:Y:S05]  /*9620*/  WARPSYNC.COLLECTIVE R51, `(.L_x_930) ;  /* 0x0000000033087348 */ /* 0x000fea0003c00000 */
[----:B------:R0:W1:Y:S02]  /*9630*/  SHFL.BFLY P2, R52, R54, R53, R56 ;  /* 0x0c00003536347389 */ /* 0x0000640000040038 */
[----:B01----:R-:W-:Y:S01]  /*9640*/  ENDCOLLECTIVE ;  /* 0x000000000000791b */ /* 0x003fe20003800000 */
.L_x_930:
[----:B------:R-:W-:Y:S01]  /*9650*/  FADD.FTZ R34, R33, R34 ;  /* 0x0000002221227221 */ /* 0x000fe20000010000 */
[----:B------:R-:W-:-:S04]  /*9660*/  HFMA2.MMA R53, -RZ, RZ, 0, 1.1920928955078125e-07 ;  /* 0x00000002ff357435 */ /* 0x000fc800000001ff */
[----:B------:R-:W-:Y:S02]  /*9670*/  MOV R54, R34 ;  /* 0x0000002200367202 */ /* 0x000fe40000000f00 */
[----:B------:R-:W-:-:S07]  /*9680*/  MOV R35, R52 ;  /* 0x0000003400237202 */ /* 0x000fce0000000f00 */
[----:B------:R-:W-:Y:S05]  /*9690*/  WARPSYNC.COLLECTIVE R51, `(.L_x_931) ;  /* 0x0000000033087348 */ /* 0x000fea0003c00000 */
[----:B------:R0:W1:Y:S02]  /*96a0*/  SHFL.BFLY P2, R52, R54, R53, R56 ;  /* 0x0c00003536347389 */ /* 0x0000640000040038 */
[----:B01----:R-:W-:Y:S01]  /*96b0*/  ENDCOLLECTIVE ;  /* 0x000000000000791b */ /* 0x003fe20003800000 */
.L_x_931:
[----:B------:R-:W-:-:S05]  /*96c0*/  FADD.FTZ R35, R32, R35 ;  /* 0x0000002320237221 */ /* 0x000fca0000010000 */
[----:B------:R-:W-:Y:S02]  /*96d0*/  MOV R54, R35 ;  /* 0x0000002300367202 */ /* 0x000fe40000000f00 */
[----:B------:R-:W-:-:S07]  /*96e0*/  MOV R37, R52 ;  /* 0x0000003400257202 */ /* 0x000fce0000000f00 */
[----:B------:R-:W-:Y:S05]  /*96f0*/  WARPSYNC.COLLECTIVE R51, `(.L_x_932) ;  /* 0x0000000033087348 */ /* 0x000fea0003c00000 */
[----:B------:R0:W1:Y:S02]  /*9700*/  SHFL.BFLY P2, R52, R54, R53, R56 ;  /* 0x0c00003536347389 */ /* 0x0000640000040038 */
[----:B01----:R-:W-:Y:S01]  /*9710*/  ENDCOLLECTIVE ;  /* 0x000000000000791b */ /* 0x003fe20003800000 */
.L_x_932:
[----:B------:R-:W-:Y:S01]  /*9720*/  FADD.FTZ R37, R34, R37 ;  /* 0x0000002522257221 */ /* 0x000fe20000010000 */
[----:B------:R-:W-:-:S04]  /*9730*/  HFMA2.MMA R53, -RZ, RZ, 0, 5.9604644775390625e-08 ;  /* 0x00000001ff357435 */ /* 0x000fc800000001ff */
[----:B------:R-:W-:Y:S02]  /*9740*/  MOV R54, R37 ;  /* 0x0000002500367202 */ /* 0x000fe40000000f00 */
[----:B------:R-:W-:-:S07]  /*9750*/  MOV R30, R52 ;  /* 0x00000034001e7202 */ /* 0x000fce0000000f00 */
[----:B------:R-:W-:Y:S05]  /*9760*/  WARPSYNC.COLLECTIVE R51, `(.L_x_933) ;  /* 0x0000000033087348 */ /* 0x000fea0003c00000 */
[----:B------:R0:W1:Y:S02]  /*9770*/  SHFL.BFLY P2, R52, R54, R53, R56 ;  /* 0x0c00003536347389 */ /* 0x0000640000040038 */
[----:B01----:R-:W-:Y:S01]  /*9780*/  ENDCOLLECTIVE ;  /* 0x000000000000791b */ /* 0x003fe20003800000 */
.L_x_933:
[----:B------:R-:W-:-:S05]  /*9790*/  FADD.FTZ R30, R35, R30 ;  /* 0x0000001e231e7221 */ /* 0x000fca0000010000 */
[----:B------:R-:W-:Y:S02]  /*97a0*/  MOV R54, R30 ;  /* 0x0000001e00367202 */ /* 0x000fe40000000f00 */
[----:B------:R-:W-:-:S07]  /*97b0*/  MOV R36, R52 ;  /* 0x0000003400247202 */ /* 0x000fce0000000f00 */
[----:B------:R-:W-:Y:S05]  /*97c0*/  WARPSYNC.COLLECTIVE R51, `(.L_x_934) ;  /* 0x0000000033087348 */ /* 0x000fea0003c00000 */
[----:B------:R0:W1:Y:S02]  /*97d0*/  SHFL.BFLY P2, R52, R54, R53, R56 ;  /* 0x0c00003536347389 */ /* 0x0000640000040038 */
[----:B01----:R-:W-:Y:S01]  /*97e0*/  ENDCOLLECTIVE ;  /* 0x000000000000791b */ /* 0x003fe20003800000 */
.L_x_934:
[----:B------:R-:W-:Y:S01]  /*97f0*/  FADD.FTZ R36, R37, R36 ;  /* 0x0000002425247221 */ /* 0x000fe20000010000 */
[----:B------:R-:W-:Y:S01]  /*9800*/  MOV R31, R52 ;  /* 0x00000034001f7202 */ /* 0x000fe20000000f00 */
[----:B------:R-:W-:Y:S06]  /*9810*/  BRA `(.L_x_935) ;  /* 0xffffffe800bc7947 */ /* 0x000fec000383ffff */
.L_x_905:
        /* <DEDUP_REMOVED lines=8> */
.L_x_937:
[----:B------:R-:W-:Y:S05]  /*98a0*/  BSYNC B0 ;  /* 0x0000000000007941 */ /* 0x000fea0003800000 */
.L_x_936:
        /* <DEDUP_REMOVED lines=12> */
.L_x_938:
        /* <DEDUP_REMOVED lines=19> */
.L_x_939:
        /* <DEDUP_REMOVED lines=8> */
.L_x_940:
        /* <DEDUP_REMOVED lines=11> */
.L_x_941:
[----:B------:R-:W-:-:S05]  /*9bd0*/  FADD.FTZ R27, R28, R27 ;  /* 0x0000001b1c1b7221 */ /* 0x000fca0000010000 */
[----:B------:R-:W-:Y:S02]  /*9be0*/  MOV R54, R27 ;  /* 0x0000001b00367202 */ /* 0x000fe40000000f00 */
[----:B------:R-:W-:-:S07]  /*9bf0*/  MOV R29, R52 ;  /* 0x00000034001d7202 */ /* 0x000fce0000000f00 */
[----:B------:R-:W-:Y:S05]  /*9c00*/  WARPSYNC.COLLECTIVE R51, `(.L_x_942) ;  /* 0x0000000033087348 */ /* 0x000fea0003c00000 */
[----:B------:R0:W1:Y:S02]  /*9c10*/  SHFL.BFLY P2, R52, R54, R53, R56 ;  /* 0x0c00003536347389 */ /* 0x0000640000040038 */
[----:B01----:R-:W-:Y:S01]  /*9c20*/  ENDCOLLECTIVE ;  /* 0x000000000000791b */ /* 0x003fe20003800000 */
.L_x_942:
        /* <DEDUP_REMOVED lines=8> */
.L_x_943:
        /* <DEDUP_REMOVED lines=12> */
.L_x_944:
        /* <DEDUP_REMOVED lines=9> */
.L_x_945:
        /* <DEDUP_REMOVED lines=10> */
.L_x_946:
        /* <DEDUP_REMOVED lines=14> */
.L_x_947:
[----:B------:R-:W-:-:S05]  /*9f80*/  FADD.FTZ R37, R37, R36 ;  /* 0x0000002425257221 */ /* 0x000fca0000010000 */
[----:B------:R-:W-:Y:S02]  /*9f90*/  MOV R54, R37 ;  /* 0x0000002500367202 */ /* 0x000fe40000000f00 */
[----:B------:R-:W-:-:S07]  /*9fa0*/  MOV R35, R52 ;  /* 0x0000003400237202 */ /* 0x000fce0000000f00 */
[----:B------:R-:W-:Y:S05]  /*9fb0*/  WARPSYNC.COLLECTIVE R51, `(.L_x_948) ;  /* 0x0000000033087348 */ /* 0x000fea0003c00000 */
[----:B------:R0:W1:Y:S02]  /*9fc0*/  SHFL.BFLY P2, R52, R54, R53, R56 ;  /* 0x0c00003536347389 */ /* 0x0000640000040038 */
[----:B01----:R-:W-:Y:S01]  /*9fd0*/  ENDCOLLECTIVE ;  /* 0x000000000000791b */ /* 0x003fe20003800000 */
.L_x_948:
[----:B------:R-:W-:Y:S01]  /*9fe0*/  FADD.FTZ R35, R42, R35 ;  /* 0x000000232a237221 */ /* 0x000fe20000010000 */
[----:B------:R-:W-:-:S04]  /*9ff0*/  HFMA2.MMA R53, -RZ, RZ, 0, 1.1920928955078125e-07 ;  /* 0x00000002ff357435 */ /* 0x000fc800000001ff */
[----:B------:R-:W-:Y:S02]  /*a000*/  MOV R54, R35 ;  /* 0x0000002300367202 */ /* 0x000fe40000000f00 */
[----:B------:R-:W-:-:S07]  /*a010*/  MOV R36, R52 ;  /* 0x0000003400247202 */ /* 0x000fce0000000f00 */
[----:B------:R-:W-:Y:S05]  /*a020*/  WARPSYNC.COLLECTIVE R51, `(.L_x_949) ;  /* 0x0000000033087348 */ /* 0x000fea0003c00000 */
[----:B------:R0:W1:Y:S02]  /*a030*/  SHFL.BFLY P2, R52, R54, R53, R56 ;  /* 0x0c00003536347389 */ /* 0x0000640000040038 */
[----:B01----:R-:W-:Y:S01]  /*a040*/  ENDCOLLECTIVE ;  /* 0x000000000000791b */ /* 0x003fe20003800000 */
.L_x_949:
[----:B------:R-:W-:-:S05]  /*a050*/  FADD.FTZ R36, R37, R36 ;  /* 0x0000002425247221 */ /* 0x000fca0000010000 */
[----:B------:R-:W-:Y:S02]  /*a060*/  MOV R54, R36 ;  /* 0x0000002400367202 */ /* 0x000fe40000000f00 */
[----:B------:R-:W-:-:S07]  /*a070*/  MOV R42, R52 ;  /* 0x00000034002a7202 */ /* 0x000fce0000000f00 */
[----:B------:R-:W-:Y:S05]  /*a080*/  WARPSYNC.COLLECTIVE R51, `(.L_x_950) ;  /* 0x0000000033087348 */ /* 0x000fea0003c00000 */
[----:B------:R0:W1:Y:S02]  /*a090*/  SHFL.BFLY P2, R52, R54, R53, R56 ;  /* 0x0c00003536347389 */ /* 0x0000640000040038 */
[----:B01----:R-:W-:Y:S01]  /*a0a0*/  ENDCOLLECTIVE ;  /* 0x000000000000791b */ /* 0x003fe20003800000 */
.L_x_950:
[----:B------:R-:W-:Y:S01]  /*a0b0*/  FADD.FTZ R42, R35, R42 ;  /* 0x0000002a232a7221 */ /* 0x000fe20000010000 */
[----:B------:R-:W-:-:S04]  /*a0c0*/  HFMA2.MMA R53, -RZ, RZ, 0, 5.9604644775390625e-08 ;  /* 0x00000001ff357435 */ /* 0x000fc800000001ff */
[----:B------:R-:W-:Y:S02]  /*a0d0*/  MOV R54, R42 ;  /* 0x0000002a00367202 */ /* 0x000fe40000000f00 */
[----:B------:R-:W-:-:S07]  /*a0e0*/  MOV R37, R52 ;  /* 0x0000003400257202 */ /* 0x000fce0000000f00 */
[----:B------:R-:W-:Y:S05]  /*a0f0*/  WARPSYNC.COLLECTIVE R51, `(.L_x_951) ;  /* 0x0000000033087348 */ /* 0x000fea0003c00000 */
[----:B------:R0:W1:Y:S02]  /*a100*/  SHFL.BFLY P2, R52, R54, R53, R56 ;  /* 0x0c00003536347389 */ /* 0x0000640000040038 */
[----:B01----:R-:W-:Y:S01]  /*a110*/  ENDCOLLECTIVE ;  /* 0x000000000000791b */ /* 0x003fe20003800000 */
.L_x_951:
[----:B------:R-:W-:-:S05]  /*a120*/  FADD.FTZ R37, R36, R37 ;  /* 0x0000002524257221 */ /* 0x000fca0000010000 */
[----:B------:R-:W-:Y:S02]  /*a130*/  MOV R54, R37 ;  /* 0x0000002500367202 */ /* 0x000fe40000000f00 */
[----:B------:R-:W-:-:S07]  /*a140*/  MOV R35, R52 ;  /* 0x0000003400237202 */ /* 0x000fce0000000f00 */
[----:B------:R-:W-:Y:S05]  /*a150*/  WARPSYNC.COLLECTIVE R51, `(.L_x_952) ;  /* 0x0000000033087348 */ /* 0x000fea0003c00000 */
[----:B------:R0:W1:Y:S02]  /*a160*/  SHFL.BFLY P2, R52, R54, R53, R56 ;  /* 0x0c00003536347389 */ /* 0x0000640000040038 */
[----:B01----:R-:W-:Y:S01]  /*a170*/  ENDCOLLECTIVE ;  /* 0x000000000000791b */ /* 0x003fe20003800000 */
.L_x_952:
        /* <DEDUP_REMOVED lines=10> */
.L_x_953:
        /* <DEDUP_REMOVED lines=8> */
.L_x_954:
[----:B------:R-:W-:Y:S01]  /*a2a0*/  FADD.FTZ R44, R44, R41 ;  /* 0x000000292c2c7221 */ /* 0x000fe20000010000 */
[----:B------:R-:W-:-:S04]  /*a2b0*/  HFMA2.MMA R53, -RZ, RZ, 0, 2.384185791015625e-07 ;  /* 0x00000004ff357435 */ /* 0x000fc800000001ff */
[----:B------:R-:W-:Y:S02]  /*a2c0*/  MOV R54, R44 ;  /* 0x0000002c00367202 */ /* 0x000fe40000000f00 */
[----:B------:R-:W-:-:S07]  /*a2d0*/  MOV R46, R52 ;  /* 0x00000034002e7202 */ /* 0x000fce0000000f00 */
[----:B------:R-:W-:Y:S05]  /*a2e0*/  WARPSYNC.COLLECTIVE R51, `(.L_x_955) ;  /* 0x0000000033087348 */ /* 0x000fea0003c00000 */
[----:B------:R0:W1:Y:S02]  /*a2f0*/  SHFL.BFLY P2, R52, R54, R53, R56 ;  /* 0x0c00003536347389 */ /* 0x0000640000040038 */
[----:B01----:R-:W-:Y:S01]  /*a300*/  ENDCOLLECTIVE ;  /* 0x000000000000791b */ /* 0x003fe20003800000 */
.L_x_955:
[----:B------:R-:W-:-:S05]  /*a310*/  FADD.FTZ R46, R46, R43 ;  /* 0x0000002b2e2e7221 */ /* 0x000fca0000010000 */
[----:B------:R-:W-:Y:S02]  /*a320*/  MOV R54, R46 ;  /* 0x0000002e00367202 */ /* 0x000fe40000000f00 */
[----:B------:R-:W-:-:S07]  /*a330*/  MOV R41, R52 ;  /* 0x0000003400297202 */ /* 0x000fce0000000f00 */
[----:B------:R-:W-:Y:S05]  /*a340*/  WARPSYNC.COLLECTIVE R51, `(.L_x_956) ;  /* 0x0000000033087348 */ /* 0x000fea0003c00000 */
[----:B------:R0:W1:Y:S02]  /*a350*/  SHFL.BFLY P2, R52, R54, R53, R56 ;  /* 0x0c00003536347389 */ /* 0x0000640000040038 */
[----:B01----:R-:W-:Y:S01]  /*a360*/  ENDCOLLECTIVE ;  /* 0x000000000000791b */ /* 0x003fe20003800000 */
.L_x_956:
[----:B------:R-:W-:Y:S01]  /*a370*/  FADD.FTZ R41, R44, R41 ;  /* 0x000000292c297221 */ /* 0x000fe20000010000 */
[----:B------:R-:W-:-:S04]  /*a380*/  HFMA2.MMA R53, -RZ, RZ, 0, 1.1920928955078125e-07 ;  /* 0x00000002ff357435 */ /* 0x000fc800000001ff */
[----:B------:R-:W-:Y:S02]  /*a390*/  MOV R54, R41 ;  /* 0x0000002900367202 */ /* 0x000fe40000000f00 */
[----:B------:R-:W-:-:S07]  /*a3a0*/  MOV R43, R52 ;  /* 0x00000034002b7202 */ /* 0x000fce0000000f00 */
[----:B------:R-:W-:Y:S05]  /*a3b0*/  WARPSYNC.COLLECTIVE R51, `(.L_x_957) ;  /* 0x0000000033087348 */ /* 0x000fea0003c00000 */
[----:B------:R0:W1:Y:S02]  /*a3c0*/  SHFL.BFLY P2, R52, R54, R53, R56 ;  /* 0x0c00003536347389 */ /* 0x0000640000040038 */
[----:B01----:R-:W-:Y:S01]  /*a3d0*/  ENDCOLLECTIVE ;  /* 0x000000000000791b */ /* 0x003fe20003800000 */
.L_x_957:
[----:B------:R-:W-:-:S05]  /*a3e0*/  FADD.FTZ R43, R46, R43 ;  /* 0x0000002b2e2b7221 */ /* 0x000fca0000010000 */
[----:B------:R-:W-:Y:S02]  /*a3f0*/  MOV R54, R43 ;  /* 0x0000002b00367202 */ /* 0x000fe40000000f00 */
[----:B------:R-:W-:-:S07]  /*a400*/  MOV R44, R52 ;  /* 0x00000034002c7202 */ /* 0x000fce0000000f00 */
[----:B------:R-:W-:Y:S05]  /*a410*/  WARPSYNC.COLLECTIVE R51, `(.L_x_958) ;  /* 0x0000000033087348 */ /* 0x000fea0003c00000 */
[----:B------:R0:W1:Y:S02]  /*a420*/  SHFL.BFLY P2, R52, R54, R53, R56 ;  /* 0x0c00003536347389 */ /* 0x0000640000040038 */
[----:B01----:R-:W-:Y:S01]  /*a430*/  ENDCOLLECTIVE ;  /* 0x000000000000791b */ /* 0x003fe20003800000 */
.L_x_958:
[----:B------:R-:W-:Y:S01]  /*a440*/  FADD.FTZ R44, R41, R44 ;  /* 0x0000002c292c7221 */ /* 0x000fe20000010000 */
[----:B------:R-:W-:-:S04]  /*a450*/  HFMA2.MMA R53, -RZ, RZ, 0, 5.9604644775390625e-08 ;  /* 0x00000001ff357435 */ /* 0x000fc800000001ff */
[----:B------:R-:W-:Y:S02]  /*a460*/  MOV R54, R44 ;  /* 0x0000002c00367202 */ /* 0x000fe40000000f00 */
[----:B------:R-:W-:-:S07]  /*a470*/  MOV R46, R52 ;  /* 0x00000034002e7202 */ /* 0x000fce0000000f00 */
[----:B------:R-:W-:Y:S05]  /*a480*/  WARPSYNC.COLLECTIVE R51, `(.L_x_959) ;  /* 0x0000000033087348 */ /* 0x000fea0003c00000 */
[----:B------:R0:W1:Y:S02]  /*a490*/  SHFL.BFLY P2, R52, R54, R53, R56 ;  /* 0x0c00003536347389 */ /* 0x0000640000040038 */
[----:B01----:R-:W-:Y:S01]  /*a4a0*/  ENDCOLLECTIVE ;  /* 0x000000000000791b */ /* 0x003fe20003800000 */
.L_x_959:
[----:B------:R-:W-:-:S05]  /*a4b0*/  FADD.FTZ R43, R43, R46 ;  /* 0x0000002e2b2b7221 */ /* 0x000fca0000010000 */
[----:B------:R-:W-:Y:S02]  /*a4c0*/  MOV R54, R43 ;  /* 0x0000002b00367202 */ /* 0x000fe40000000f00 */
[----:B------:R-:W-:-:S07]  /*a4d0*/  MOV R41, R52 ;  /* 0x0000003400297202 */ /* 0x000fce0000000f00 */
[----:B------:R-:W-:Y:S05]  /*a4e0*/  WARPSYNC.COLLECTIVE R51, `(.L_x_960) ;  /* 0x0000000033087348 */ /* 0x000fea0003c00000 */
[----:B------:R0:W1:Y:S02]  /*a4f0*/  SHFL.BFLY P2, R52, R54, R53, R56 ;  /* 0x0c00003536347389 */ /* 0x0000640000040038 */
[----:B01----:R-:W-:Y:S01]  /*a500*/  ENDCOLLECTIVE ;  /* 0x000000000000791b */ /* 0x003fe20003800000 */
.L_x_960:
        /* <DEDUP_REMOVED lines=9> */
.L_x_961:
        /* <DEDUP_REMOVED lines=8> */
.L_x_962:
[----:B------:R-:W-:Y:S01]  /*a620*/  FADD.FTZ R48, R48, R45 ;  /* 0x0000002d30307221 */ /* 0x000fe20000010000 */
[----:B------:R-:W-:-:S04]  /*a630*/  HFMA2.MMA R53, -RZ, RZ, 0, 2.384185791015625e-07 ;  /* 0x00000004ff357435 */ /* 0x000fc800000001ff */
[----:B------:R-:W-:Y:S02]  /*a640*/  MOV R54, R48 ;  /* 0x0000003000367202 */ /* 0x000fe40000000f00 */
[----:B------:R-:W-:-:S07]  /*a650*/  MOV R50, R52 ;  /* 0x0000003400327202 */ /* 0x000fce0000000f00 */
[----:B------:R-:W-:Y:S05]  /*a660*/  WARPSYNC.COLLECTIVE R51, `(.L_x_963) ;  /* 0x0000000033087348 */ /* 0x000fea0003c00000 */
[----:B------:R0:W1:Y:S02]  /*a670*/  SHFL.BFLY P2, R52, R54, R53, R56 ;  /* 0x0c00003536347389 */ /* 0x0000640000040038 */
[----:B01----:R-:W-:Y:S01]  /*a680*/  ENDCOLLECTIVE ;  /* 0x000000000000791b */ /* 0x003fe20003800000 */
.L_x_963:
[----:B------:R-:W-:-:S05]  /*a690*/  FADD.FTZ R50, R50, R47 ;  /* 0x0000002f32327221 */ /* 0x000fca0000010000 */
[----:B------:R-:W-:Y:S02]  /*a6a0*/  MOV R54, R50 ;  /* 0x0000003200367202 */ /* 0x000fe40000000f00 */
[----:B------:R-:W-:-:S07]  /*a6b0*/  MOV R45, R52 ;  /* 0x00000034002d7202 */ /* 0x000fce0000000f00 */
[----:B------:R-:W-:Y:S05]  /*a6c0*/  WARPSYNC.COLLECTIVE R51, `(.L_x_964) ;  /* 0x0000000033087348 */ /* 0x000fea0003c00000 */
[----:B------:R0:W1:Y:S02]  /*a6d0*/  SHFL.BFLY P2, R52, R54, R53, R56 ;  /* 0x0c00003536347389 */ /* 0x0000640000040038 */
[----:B01----:R-:W-:Y:S01]  /*a6e0*/  ENDCOLLECTIVE ;  /* 0x000000000000791b */ /* 0x003fe20003800000 */
.L_x_964:
[----:B------:R-:W-:Y:S01]  /*a6f0*/  FADD.FTZ R45, R48, R45 ;  /* 0x0000002d302d7221 */ /* 0x000fe20000010000 */
[----:B------:R-:W-:-:S04]  /*a700*/  HFMA2.MMA R53, -RZ, RZ, 0, 1.1920928955078125e-07 ;  /* 0x00000002ff357435 */ /* 0x000fc800000001ff */
[----:B------:R-:W-:Y:S02]  /*a710*/  MOV R54, R45 ;  /* 0x0000002d00367202 */ /* 0x000fe40000000f00 */
[----:B------:R-:W-:-:S07]  /*a720*/  MOV R47, R52 ;  /* 0x00000034002f7202 */ /* 0x000fce0000000f00 */
[----:B------:R-:W-:Y:S05]  /*a730*/  WARPSYNC.COLLECTIVE R51, `(.L_x_965) ;  /* 0x0000000033087348 */ /* 0x000fea0003c00000 */
[----:B------:R0:W1:Y:S02]  /*a740*/  SHFL.BFLY P2, R52, R54, R53, R56 ;  /* 0x0c00003536347389 */ /* 0x0000640000040038 */
[----:B01----:R-:W-:Y:S01]  /*a750*/  ENDCOLLECTIVE ;  /* 0x000000000000791b */ /* 0x003fe20003800000 */
.L_x_965:
[----:B------:R-:W-:-:S05]  /*a760*/  FADD.FTZ R47, R50, R47 ;  /* 0x0000002f322f7221 */ /* 0x000fca0000010000 */
[----:B------:R-:W-:Y:S02]  /*a770*/  MOV R54, R47 ;  /* 0x0000002f00367202 */ /* 0x000fe40000000f00 */
[----:B------:R-:W-:-:S07]  /*a780*/  MOV R48, R52 ;  /* 0x0000003400307202 */ /* 0x000fce0000000f00 */
[----:B------:R-:W-:Y:S05]  /*a790*/  WARPSYNC.COLLECTIVE R51, `(.L_x_966) ;  /* 0x0000000033087348 */ /* 0x000fea0003c00000 */
[----:B------:R0:W1:Y:S02]  /*a7a0*/  SHFL.BFLY P2, R52, R54, R53, R56 ;  /* 0x0c00003536347389 */ /* 0x0000640000040038 */
[----:B01----:R-:W-:Y:S01]  /*a7b0*/  ENDCOLLECTIVE ;  /* 0x000000000000791b */ /* 0x003fe20003800000 */
.L_x_966:
[----:B------:R-:W-:Y:S01]  /*a7c0*/  FADD.FTZ R45, R45, R48 ;  /* 0x000000302d2d7221 */ /* 0x000fe20000010000 */
[----:B------:R-:W-:-:S04]  /*a7d0*/  HFMA2.MMA R53, -RZ, RZ, 0, 5.9604644775390625e-08 ;  /* 0x00000001ff357435 */ /* 0x000fc800000001ff */
[----:B------:R-:W-:Y:S02]  /*a7e0*/  MOV R54, R45 ;  /* 0x0000002d00367202 */ /* 0x000fe40000000f00 */
[----:B------:R-:W-:-:S07]  /*a7f0*/  MOV R50, R52 ;  /* 0x0000003400327202 */ /* 0x000fce0000000f00 */
[----:B------:R-:W-:Y:S05]  /*a800*/  WARPSYNC.COLLECTIVE R51, `(.L_x_967) ;  /* 0x0000000033087348 */ /* 0x000fea0003c00000 */
[----:B------:R0:W1:Y:S02]  /*a810*/  SHFL.BFLY P2, R52, R54, R53, R56 ;  /* 0x0c00003536347389 */ /* 0x0000640000040038 */
[----:B01----:R-:W-:Y:S01]  /*a820*/  ENDCOLLECTIVE ;  /* 0x000000000000791b */ /* 0x003fe20003800000 */
.L_x_967:
[----:B------:R-:W-:-:S05]  /*a830*/  FADD.FTZ R47, R47, R50 ;  /* 0x000000322f2f7221 */ /* 0x000fca0000010000 */
[----:B------:R-:W-:Y:S02]  /*a840*/  MOV R54, R47 ;  /* 0x0000002f00367202 */ /* 0x000fe40000000f00 */
[----:B------:R-:W-:-:S07]  /*a850*/  MOV R34, R52 ;  /* 0x0000003400227202 */ /* 0x000fce0000000f00 */
[----:B------:R-:W-:Y:S05]  /*a860*/  WARPSYNC.COLLECTIVE R51, `(.L_x_968) ;  /* 0x0000000033087348 */ /* 0x000fea0003c00000 */
[----:B------:R0:W1:Y:S02]  /*a870*/  SHFL.BFLY P2, R52, R54, R53, R56 ;  /* 0x0c00003536347389 */ /* 0x0000640000040038 */
[----:B01----:R-:W-:Y:S01]  /*a880*/  ENDCOLLECTIVE ;  /* 0x000000000000791b */ /* 0x003fe20003800000 */
.L_x_968:
[----:B------:R-:W-:Y:S01]  /*a890*/  FADD.FTZ R34, R45, R34 ;  /* 0x000000222d227221 */ /* 0x000fe20000010000 */
[----:B------:R-:W-:Y:S01]  /*a8a0*/  MOV R30, R52 ;  /* 0x00000034001e7202 */ /* 0x000fe20000000f00 */
[----:B------:R-:W-:Y:S06]  /*a8b0*/  BRA `(.L_x_969) ;  /* 0xffffffe000fc7947 */ /* 0x000fec000383ffff */
.L_x_970:
        /* <DEDUP_REMOVED lines=12> */
.L_x_2450:


//--------------------- .text._ZN13group_norm_v218gn_bwd_cuda_kernelI13__nv_bfloat16Li320ELi3ELi16ELi160ELi64ELb1ELb1ELi32ELi320ELi320ELi4ELb1ELi168ELb0ELb0ELNS_15WgradSyncMethodE3ENS_16CompileConditionILi900EEEEEvPT_S6_S6_PKS5_S8_S8_S8_PKfflPfPj --------------------------
	.section	.text._ZN13group_norm_v218gn_bwd_cuda_kernelI13__nv_bfloat16Li320ELi3ELi16ELi160ELi64ELb1ELb1ELi32ELi320ELi320ELi4ELb1ELi168ELb0ELb0ELNS_15WgradSyncMethodE3ENS_16CompileConditionILi900EEEEEvPT_S6_S6_PKS5_S8_S8_S8_PKfflPfPj,"ax",@progbits
	.align	128
        .global         _ZN13group_norm_v218gn_bwd_cuda_kernelI13__nv_bfloat16Li320ELi3ELi16ELi160ELi64ELb1ELb1ELi32ELi320ELi320ELi4ELb1ELi168ELb0ELb0ELNS_15WgradSyncMethodE3ENS_16CompileConditionILi900EEEEEvPT_S6_S6_PKS5_S8_S8_S8_PKfflPfPj
        .type           _ZN13group_norm_v218gn_bwd_cuda_kernelI13__nv_bfloat16Li320ELi3ELi16ELi160ELi64ELb1ELb1ELi32ELi320ELi320ELi4ELb1ELi168ELb0ELb0ELNS_15WgradSyncMethodE3ENS_16CompileConditionILi900EEEEEvPT_S6_S6_PKS5_S8_S8_S8_PKfflPfPj,@function
        .size           _ZN13group_norm_v218gn_bwd_cuda_kernelI13__nv_bfloat16Li320ELi3ELi16ELi160ELi64ELb1ELb1ELi32ELi320ELi320ELi4ELb1ELi168ELb0ELb0ELNS_15WgradSyncMethodE3ENS_16CompileConditionILi900EEEEEvPT_S6_S6_PKS5_S8_S8_S8_PKfflPfPj,(.L_x_2451 - _ZN13group_norm_v218gn_bwd_cuda_kernelI13__nv_bfloat16Li320ELi3ELi16ELi160ELi64ELb1ELb1ELi32ELi320ELi320ELi4ELb1ELi168ELb0ELb0ELNS_15WgradSyncMethodE3ENS_16CompileConditionILi900EEEEEvPT_S6_S6_PKS5_S8_S8_S8_PKfflPfPj)
        .other          _ZN13group_norm_v218gn_bwd_cuda_kernelI13__nv_bfloat16Li320ELi3ELi16ELi160ELi64ELb1ELb1ELi32ELi320ELi320ELi4ELb1ELi168ELb0ELb0ELNS_15WgradSyncMethodE3ENS_16CompileConditionILi900EEEEEvPT_S6_S6_PKS5_S8_S8_S8_PKfflPfPj,@"STO_CUDA_ENTRY STV_DEFAULT"
_ZN13group_norm_v218gn_bwd_cuda_kernelI13__nv_bfloat16Li320ELi3ELi16ELi160ELi64ELb1ELb1ELi32ELi320ELi320ELi4ELb1ELi168ELb0ELb0ELNS_15WgradSyncMethodE3ENS_16CompileConditionILi900EEEEEvPT_S6_S6_PKS5_S8_S8_S8_PKfflPfPj:
.text._ZN13group_norm_v218gn_bwd_cuda_kernelI13__nv_bfloat16Li320ELi3ELi16ELi160ELi64ELb1ELb1ELi32ELi320ELi320ELi4ELb1ELi168ELb0ELb0ELNS_15WgradSyncMethodE3ENS_16CompileConditionILi900EEEEEvPT_S6_S6_PKS5_S8_S8_S8_PKfflPfPj:
        /* <DEDUP_REMOVED lines=32> */
.L_x_973:
[----:B------:R-:W2:Y:S04]  /*0200*/  LD.E.STRONG.GPU R0, desc[UR12][R2.64] ;  /* 0x0000000c02007980 */ /* 0x000ea8000c10f900 */
[----:B--2---:R-:W-:Y:S01]  /*0210*/  CCTL.IVALL ;  /* 0x00000000ff00798f */ /* 0x004fe20002000000 */
[----:B------:R-:W-:Y:S05]  /*0220*/  YIELD ;  /* 0x0000000000007946 */ /* 0x000fea0003800000 */
[----:B-----5:R-:W-:-:S04]  /*0230*/  LOP3.LUT R0, R0, R5, RZ, 0x3c, !PT ;  /* 0x0000000500007212 */ /* 0x020fc800078e3cff */
[----:B------:R-:W-:-:S13]  /*0240*/  ISETP.GT.AND P0, PT, R0, -0x1, PT ;  /* 0xffffffff0000780c */ /* 0x000fda0003f04270 */
[----:B------:R-:W-:Y:S05]  /*0250*/  @P0 BRA `(.L_x_973) ;  /* 0xfffffffc00e80947 */ /* 0x000fea000383ffff */
.L_x_972:
[----:B------:R-:W-:Y:S05]  /*0260*/  WARPSYNC.ALL ;  /* 0x0000000000007948 */ /* 0x000fea0003800000 */
[----:B------:R-:W-:Y:S06]  /*0270*/  BAR.SYNC.DEFER_BLOCKING 0x0 ;  /* 0x0000000000007b1d */ /* 0x000fec0000010000 */
[----:B------:R-:W-:Y:S05]  /*0280*/  BRA `(.L_x_974) ;  /* 0x00000078004c7947 */ /* 0x000fea0003800000 */
.L_x_971:
        /* <DEDUP_REMOVED lines=37> */
.L_x_987:
[----:B-1----:R-:W0:Y:S01]  /*04e0*/  S2R R0, SR_TID.X ;  /* 0x0000000000007919 */ /* 0x002e220000002100 */
[----:B------:R-:W-:Y:S01]  /*04f0*/  ULOP3.LUT UR9, UR11, 0x7, URZ, 0xc0, !UPT ;  /* 0x000000070b097892 */ /* 0x000fe2000f8ec03f */
[----:B------:R-:W1:Y:S01]  /*0500*/  LDC.64 R6, c[0x0][0x240] ;  /* 0x00009000ff067b82 */ /* 0x000e620000000a00 */
[----:B------:R-:W-:Y:S02]  /*0510*/  USHF.R.U64 UR14, UR11, 0x3, UR5 ;  /* 0x000000030b0e7899 */ /* 0x000fe40008001205 */
[----:B------:R-:W-:Y:S02]  /*0520*/  UIMAD UR10, UR9, 0x140, URZ ;  /* 0x00000140090a78a4 */ /* 0x000fe4000f8e023f */
[----:B------:R-:W-:Y:S02]  /*0530*/  USHF.L.U32 UR9, UR16, 0x5, URZ ;  /* 0x0000000510097899 */ /* 0x000fe4000800063f */
[----:B------:R-:W-:Y:S01]  /*0540*/  USHF.R.U32.HI UR17, URZ, 0x3, UR5 ;  /* 0x000000033f117899 */ /* 0x000fe20008011605 */
[----:B------:R-:W-:Y:S01]  /*0550*/  MOV R17, UR14 ;  /* 0x0000000e00117c02 */ /* 0x000fe20008000f00 */
[----:B------:R-:W-:Y:S01]  /*0560*/  ULOP3.LUT UR9, UR9, 0x20, URZ, 0xc0, !UPT ;  /* 0x0000002009097892 */ /* 0x000fe2000f8ec03f */
[----:B------:R-:W2:Y:S01]  /*0570*/  LDC.64 R8, c[0x0][0x238] ;  /* 0x00008e00ff087b82 */ /* 0x000ea20000000a00 */
[----:B------:R-:W-:-:S02]  /*0580*/  UIMAD UR14, UR17, 0x28000, URZ ;  /* 0x00028000110e78a4 */ /* 0x000fc4000f8e023f */
[----:B------:R-:W-:Y:S01]  /*0590*/  MOV R16, UR17 ;  /* 0x0000001100107c02 */ /* 0x000fe20008000f00 */
[----:B------:R-:W-:Y:S01]  /*05a0*/  ULDC.64 UR18, c[0x0][0x248] ;  /* 0x0000920000127ab9 */ /* 0x000fe20000000a00 */
[----:B------:R-:W-:Y:S01]  /*05b0*/  ULDC.64 UR20, c[0x0][0x228] ;  /* 0x00008a0000147ab9 */ /* 0x000fe20000000a00 */
[----:B0-----:R-:W-:-:S05]  /*05c0*/  IMAD.WIDE.U32 R2, R0, -0x33333333, RZ ;  /* 0xcccccccd00027825 */ /* 0x001fca00078e00ff */
[----:B------:R-:W-:-:S04]  /*05d0*/  SHF.R.U32.HI R43, RZ, 0x6, R3 ;  /* 0x00000006ff2b7819 */ /* 0x000fc80000011603 */
[C---:B------:R-:W-:Y:S01]  /*05e0*/  IADD3 R37, R43.reuse, UR9, RZ ;  /* 0x000000092b257c10 */ /* 0x040fe2000fffe0ff */
[----:B------:R-:W-:Y:S01]  /*05f0*/  IMAD R44, R43, -0x50, R0 ;  /* 0xffffffb02b2c7824 */ /* 0x000fe200078e0200 */
[----:B------:R-:W-:-:S03]  /*0600*/  ULDC UR9, c[0x0][0x250] ;  /* 0x0000940000097ab9 */ /* 0x000fc60000000800 */
[----:B------:R-:W-:Y:S01]  /*0610*/  IMAD R37, R37, 0xa00, RZ ;  /* 0x00000a0025257824 */ /* 0x000fe200078e02ff */
[----:B------:R-:W-:-:S04]  /*0620*/  LEA R4, R44, UR10, 0x2 ;  /* 0x0000000a2c047c11 */ /* 0x000fc8000f8e10ff */
[----:B------:R-:W-:Y:S01]  /*0630*/  SHF.R.S32.HI R5, RZ, 0x1f, R4 ;  /* 0x0000001fff057819 */ /* 0x000fe20000011404 */
[----:B------:R-:W-:-:S04]  /*0640*/  IMAD.WIDE.U32 R2, R4, -0x33333333, RZ ;  /* 0xcccccccd04027825 */ /* 0x000fc800078e00ff */
[----:B------:R-:W-:Y:S01]  /*0650*/  IMAD.WIDE.U32 R38, R17, 0x28000, R4 ;  /* 0x0002800011267825 */ /* 0x000fe200078e0004 */
[----:B------:R-:W-:-:S04]  /*0660*/  SHF.R.U32.HI R0, RZ, 0x7, R3 ;  /* 0x00000007ff007819 */ /* 0x000fc80000011603 */
[----:B------:R-:W-:Y:S01]  /*0670*/  LEA R3, P0, R17, R0, 0x4 ;  /* 0x0000000011037211 */ /* 0x000fe200078020ff */
[----:B------:R0:W-:Y:S01]  /*0680*/  STL [R1+0x44], R0 ;  /* 0x0000440001007387 */ /* 0x0001e20000100800 */
[----:B------:R-:W-:Y:S02]  /*0690*/  IADD3 R5, R39, UR14, RZ ;  /* 0x0000000e27057c10 */ /* 0x000fe4000fffe0ff */
[----:B------:R-:W-:Y:S02]  /*06a0*/  LEA.HI.X R16, R17, RZ, R16, 0x4, P0 ;  /* 0x000000ff11107211 */ /* 0x000fe400000f2410 */
[----:B------:R-:W-:-:S04]  /*06b0*/  LEA R2, P0, R3, UR18, 0x3 ;  /* 0x0000001203027c11 */ /* 0x000fc8000f8018ff */
[----:B------:R-:W-:Y:S01]  /*06c0*/  LEA.HI.X R3, R3, UR19, R16, 0x3, P0 ;  /* 0x0000001303037c11 */ /* 0x000fe200080f1c10 */
[----:B------:R-:W-:Y:S01]  /*06d0*/  ULDC.64 UR18, c[0x0][0x230] ;  /* 0x00008c0000127ab9 */ /* 0x000fe20000000a00 */
[----:B0-----:R-:W-:-:S04]  /*06e0*/  IADD3 R0, P1, R37, R38, RZ ;  /* 0x0000002625007210 */ /* 0x001fc80007f3e0ff */
[----:B------:R-:W-:Y:S01]  /*06f0*/  IADD3.X R17, RZ, R5, RZ, P1, !PT ;  /* 0x00000005ff117210 */ /* 0x000fe20000ffe4ff */
[----:B-1----:R-:W-:Y:S01]  /*0700*/  IMAD.WIDE R6, R4, 0x2, R6 ;  /* 0x0000000204067825 */ /* 0x002fe200078e0206 */
[C---:B------:R-:W-:Y:S01]  /*0710*/  SHF.L.U32 R24, R0.reuse, 0x1, RZ ;  /* 0x0000000100187819 */ /* 0x040fe200000006ff */
[----:B------:R-:W3:Y:S01]  /*0720*/  LDG.E.64.CONSTANT R2, desc[UR12][R2.64] ;  /* 0x0000000c02027981 */ /* 0x000ee2000c1e9b00 */
[----:B------:R-:W-:Y:S01]  /*0730*/  SHF.L.U64.HI R27, R0, 0x1, R17 ;  /* 0x00000001001b7819 */ /* 0x000fe20000010211 */
[----:B--2---:R-:W-:Y:S01]  /*0740*/  IMAD.WIDE R8, R4, 0x2, R8 ;  /* 0x0000000204087825 */ /* 0x004fe200078e0208 */
[----:B------:R-:W-:Y:S01]  /*0750*/  IADD3 R18, P0, R24, UR18, RZ ;  /* 0x0000001218127c10 */ /* 0x000fe2000ff1e0ff */
[----:B------:R0:W2:Y:S01]  /*0760*/  LDG.E.64.CONSTANT R20, desc[UR12][R6.64] ;  /* 0x0000000c06147981 */ /* 0x0000a2000c1e9b00 */
[----:B------:R-:W-:Y:S02]  /*0770*/  IADD3 R23, R37, 0x2800, RZ ;  /* 0x0000280025177810 */ /* 0x000fe40007ffe0ff */
[----:B------:R-:W-:Y:S01]  /*0780*/  IADD3.X R19, R27, UR19, RZ, P0, !PT ;  /* 0x000000131b137c10 */ /* 0x000fe200087fe4ff */
[----:B------:R1:W-:Y:S01]  /*0790*/  STL [R1+0xa0], R24 ;  /* 0x0000a01801007387 */ /* 0x0003e20000100800 */
[----:B------:R-:W-:-:S03]  /*07a0*/  IADD3 R23, P0, R23, R38, RZ ;  /* 0x0000002617177210 */ /* 0x000fc60007f1e0ff */
[----:B------:R4:W3:Y:S01]  /*07b0*/  LDG.E.64.CONSTANT R16, desc[UR12][R8.64] ;  /* 0x0000000c08107981 */ /* 0x0008e2000c1e9b00 */
[----:B------:R-:W-:Y:S02]  /*07c0*/  IADD3.X R0, RZ, R5, RZ, P0, !PT ;  /* 0x00000005ff007210 */ /* 0x000fe400007fe4ff */
[----:B0-----:R-:W-:Y:S01]  /*07d0*/  IADD3 R7, R37, 0x5000, RZ ;  /* 0x0000500025077810 */ /* 0x001fe20007ffe0ff */
[----:B------:R-:W-:Y:S01]  /*07e0*/  STL [R1+0xc4], R27 ;  /* 0x0000c41b01007387 */ /* 0x000fe20000100800 */
[----:B------:R-:W-:Y:S02]  /*07f0*/  SHF.L.U32 R26, R23, 0x1, RZ ;  /* 0x00000001171a7819 */ /* 0x000fe400000006ff */
[----:B------:R-:W-:Y:S01]  /*0800*/  IADD3 R7, P1, R7, R38, RZ ;  /* 0x0000002607077210 */ /* 0x000fe20007f3e0ff */
[----:B------:R-:W3:Y:S01]  /*0810*/  LDG.E.64.CONSTANT R18, desc[UR12][R18.64] ;  /* 0x0000000c12127981 */ /* 0x000ee2000c1e9b00 */
[----:B------:R-:W-:Y:S02]  /*0820*/  SHF.L.U64.HI R28, R23, 0x1, R0 ;  /* 0x00000001171c7819 */ /* 0x000fe40000010200 */
[----:B------:R-:W-:-:S02]  /*0830*/  IADD3 R22, P0, R26, UR18, RZ ;  /* 0x000000121a167c10 */ /* 0x000fc4000ff1e0ff */
[----:B------:R-:W-:Y:S02]  /*0840*/  IADD3.X R0, RZ, R5, RZ, P1, !PT ;  /* 0x00000005ff007210 */ /* 0x000fe40000ffe4ff */
[----:B------:R-:W-:Y:S02]  /*0850*/  IADD3.X R23, R28, UR19, RZ, P0, !PT ;  /* 0x000000131c177c10 */ /* 0x000fe400087fe4ff */
[----:B-1----:R-:W-:Y:S02]  /*0860*/  IADD3 R24, P0, R24, UR20, RZ ;  /* 0x0000001418187c10 */ /* 0x002fe4000ff1e0ff */
[C---:B------:R-:W-:Y:S02]  /*0870*/  SHF.L.U32 R32, R7.reuse, 0x1, RZ ;  /* 0x0000000107207819 */ /* 0x040fe400000006ff */
[----:B----4-:R-:W-:Y:S01]  /*0880*/  SHF.L.U64.HI R8, R7, 0x1, R0 ;  /* 0x0000000107087819 */ /* 0x010fe20000010200 */
[----:B------:R0:W-:Y:S01]  /*0890*/  STL [R1+0xbc], R26 ;  /* 0x0000bc1a01007387 */ /* 0x0001e20000100800 */
[----:B------:R-:W-:-:S02]  /*08a0*/  IADD3 R7, R37, 0x7800, RZ ;  /* 0x0000780025077810 */ /* 0x000fc40007ffe0ff */
[----:B------:R-:W-:Y:S01]  /*08b0*/  IADD3.X R25, R27, UR21, RZ, P0, !PT ;  /* 0x000000151b197c10 */ /* 0x000fe200087fe4ff */
[----:B------:R-:W4:Y:S01]  /*08c0*/  LDG.E.64.CONSTANT R22, desc[UR12][R22.64] ;  /* 0x0000000c16167981 */ /* 0x000f22000c1e9b00 */
[----:B------:R-:W-:Y:S02]  /*08d0*/  IADD3 R7, P1, R7, R38, RZ ;  /* 0x0000002607077210 */ /* 0x000fe40007f3e0ff */
[----:B0-----:R-:W-:Y:S01]  /*08e0*/  IADD3 R26, P0, R26, UR20, RZ ;  /* 0x000000141a1a7c10 */ /* 0x001fe2000ff1e0ff */
[----:B------:R0:W-:Y:S01]  /*08f0*/  STL [R1+0xc0], R28 ;  /* 0x0000c01c01007387 */ /* 0x0001e20000100800 */
[----:B------:R-:W-:Y:S02]  /*0900*/  IADD3.X R0, RZ, R5, RZ, P1, !PT ;  /* 0x00000005ff007210 */ /* 0x000fe40000ffe4ff */
[----:B------:R-:W-:Y:S01]  /*0910*/  IADD3.X R27, R28, UR21, RZ, P0, !PT ;  /* 0x000000151c1b7c10 */ /* 0x000fe200087fe4ff */
[----:B------:R-:W-:Y:S01]  /*0920*/  HFMA2.MMA R45, -RZ, RZ, 0, 2.384185791015625e-06 ;  /* 0x00000028ff2d7435 */ /* 0x000fe200000001ff */
[----:B------:R-:W-:Y:S01]  /*0930*/  SHF.L.U32 R40, R7, 0x1, RZ ;  /* 0x0000000107287819 */ /* 0x000fe200000006ff */
[----:B------:R-:W4:Y:S01]  /*0940*/  LDG.E.64.CONSTANT R24, desc[UR12][R24.64] ;  /* 0x0000000c18187981 */ /* 0x000f22000c1e9b00 */
[----:B0-----:R-:W-:-:S03]  /*0950*/  IADD3 R28, P0, R32, UR18, RZ ;  /* 0x00000012201c7c10 */ /* 0x001fc6000ff1e0ff */
[----:B------:R0:W-:Y:S01]  /*0960*/  STL [R1+0xb4], R32 ;  /* 0x0000b42001007387 */ /* 0x0001e20000100800 */
[----:B------:R-:W-:Y:S02]  /*0970*/  SHF.L.U64.HI R47, R7, 0x1, R0 ;  /* 0x00000001072f7819 */ /* 0x000fe40000010200 */
[----:B------:R-:W-:Y:S01]  /*0980*/  IADD3.X R29, R8, UR19, RZ, P0, !PT ;  /* 0x00000013081d7c10 */ /* 0x000fe200087fe4ff */
[----:B------:R-:W4:Y:S01]  /*0990*/  LDG.E.64.CONSTANT R26, desc[UR12][R26.64] ;  /* 0x0000000c1a1a7981 */ /* 0x000f22000c1e9b00 */
[----:B------:R-:W-:-:S04]  /*09a0*/  IADD3 R30, P0, R40, UR18, RZ ;  /* 0x00000012281e7c10 */ /* 0x000fc8000ff1e0ff */
[----:B------:R-:W-:Y:S01]  /*09b0*/  IADD3.X R31, R47, UR19, RZ, P0, !PT ;  /* 0x000000132f1f7c10 */ /* 0x000fe200087fe4ff */
[----:B------:R1:W-:Y:S01]  /*09c0*/  STL [R1+0xb8], R8 ;  /* 0x0000b80801007387 */ /* 0x0003e20000100800 */
[----:B--2---:R-:W-:-:S04]  /*09d0*/  PRMT R6, R20, 0x7632, R6 ;  /* 0x0000763214067816 */ /* 0x004fc80000000006 */
[----:B------:R-:W2:Y:S01]  /*09e0*/  LDG.E.64.CONSTANT R30, desc[UR12][R30.64] ;  /* 0x0000000c1e1e7981 */ /* 0x000ea2000c1e9b00 */
[----:B---3--:R-:W-:Y:S01]  /*09f0*/  FADD.FTZ R7, R3, UR9 ;  /* 0x0000000903077e21 */ /* 0x008fe20008010000 */
[----:B------:R-:W-:-:S05]  /*0a00*/  SHF.L.U32 R34, R17, 0x10, RZ ;  /* 0x0000001011227819 */ /* 0x000fca00000006ff */
[----:B------:R-:W3:Y:S01]  /*0a10*/  MUFU.RSQ R7, R7 ;  /* 0x0000000700077308 */ /* 0x000ee20000001400 */
[----:B------:R-:W-:Y:S02]  /*0a20*/  SHF.L.U32 R0, R16, 0x10, RZ ;  /* 0x0000001010007819 */ /* 0x000fe400000006ff */
[----:B------:R-:W-:Y:S01]  /*0a30*/  SHF.L.U32 R35, R18, 0x10, RZ ;  /* 0x0000001012237819 */ /* 0x000fe200000006ff */
[----:B------:R-:W-:Y:S01]  /*0a40*/  STL [R1+0xac], R40 ;  /* 0x0000ac2801007387 */ /* 0x000fe20000100800 */
[----:B0-----:R-:W-:-:S03]  /*0a50*/  IADD3 R32, P0, R32, UR20, RZ ;  /* 0x0000001420207c10 */ /* 0x001fc6000ff1e0ff */
[----:B------:R-:W-:Y:S01]  /*0a60*/  FADD.FTZ R58, -R2, R35 ;  /* 0x00000023023a7221 */ /* 0x000fe20000010100 */
[----:B------:R-:W-:Y:S01]  /*0a70*/  SHF.L.U32 R35, R19, 0x10, RZ ;  /* 0x0000001013237819 */ /* 0x000fe200000006ff */
[----:B------:R-:W-:Y:S01]  /*0a80*/  STL [R1+0xb0], R47 ;  /* 0x0000b02f01007387 */ /* 0x000fe20000100800 */
[----:B------:R-:W-:Y:S02]  /*0a90*/  IADD3 R3, R37, 0xa000, RZ ;  /* 0x0000a00025037810 */ /* 0x000fe40007ffe0ff */
[----:B------:R-:W-:Y:S01]  /*0aa0*/  IADD3.X R33, R8, UR21, RZ, P0, !PT ;  /* 0x0000001508217c10 */ /* 0x000fe200087fe4ff */
[----:B------:R-:W-:Y:S01]  /*0ab0*/  FADD.FTZ R46, -R2, R35 ;  /* 0x00000023022e7221 */ /* 0x000fe20000010100 */
[----:B------:R-:W-:Y:S02]  /*0ac0*/  IADD3 R3, P0, R3, R38, RZ ;  /* 0x0000002603037210 */ /* 0x000fe40007f1e0ff */
[----:B------:R-:W-:Y:S01]  /*0ad0*/  PRMT R9, R17, 0x7632, R9 ;  /* 0x0000763211097816 */ /* 0x000fe20000000009 */
[----:B---3--:R-:W-:Y:S01]  /*0ae0*/  FMUL.FTZ R46, R7, R46 ;  /* 0x0000002e072e7220 */ /* 0x008fe20000410000 */
[----:B-1----:R-:W-:-:S02]  /*0af0*/  IADD3.X R8, RZ, R5, RZ, P0, !PT ;  /* 0x00000005ff087210 */ /* 0x002fc400007fe4ff */
[----:B------:R-:W-:Y:S01]  /*0b00*/  PRMT R54, R18, 0x7632, R54 ;  /* 0x0000763212367816 */ /* 0x000fe20000000036 */
[----:B------:R-:W-:Y:S01]  /*0b10*/  IMAD R44, R44, R45, UR8 ;  /* 0x000000082c2c7e24 */ /* 0x000fe2000f8e022d */
[----:B------:R-:W-:Y:S02]  /*0b20*/  PRMT R4, R16, 0x7632, R4 ;  /* 0x0000763210047816 */ /* 0x000fe40000000004 */
[----:B----4-:R-:W-:Y:S01]  /*0b30*/  PRMT R52, R22, 0x7632, R52 ;  /* 0x0000763216347816 */ /* 0x010fe20000000034 */
[----:B------:R-:W-:Y:S01]  /*0b40*/  FMUL.FTZ R58, R7, R58 ;  /* 0x0000003a073a7220 */ /* 0x000fe20000410000 */
[----:B------:R-:W-:Y:S01]  /*0b50*/  PRMT R48, R23, 0x7632, R48 ;  /* 0x0000763217307816 */ /* 0x000fe20000000030 */
[----:B------:R-:W3:Y:S04]  /*0b60*/  LDG.E.64.CONSTANT R28, desc[UR12][R28.64] ;  /* 0x0000000c1c1c7981 */ /* 0x000ee8000c1e9b00 */
[----:B--2---:R0:W-:Y:S04]  /*0b70*/  STL [R1+0x114], R31 ;  /* 0x0001141f01007387 */ /* 0x0041e80000100800 */
[----:B------:R-:W-:Y:S04]  /*0b80*/  STL [R1+0xd8], R16 ;  /* 0x0000d81001007387 */ /* 0x000fe80000100800 */
[----:B------:R-:W-:Y:S01]  /*0b90*/  STL [R1+0x20], R0 ;  /* 0x0000200001007387 */ /* 0x000fe20000100800 */
[----:B0-----:R-:W-:-:S03]  /*0ba0*/  SHF.L.U32 R31, R20, 0x10, RZ ;  /* 0x00000010141f7819 */ /* 0x001fc600000006ff */
[----:B------:R0:W-:Y:S04]  /*0bb0*/  STL [R1+0xdc], R17 ;  /* 0x0000dc1101007387 */ /* 0x0001e80000100800 */
[----:B------:R-:W-:Y:S04]  /*0bc0*/  STL [R1+0x38], R34 ;  /* 0x0000382201007387 */ /* 0x000fe80000100800 */
[----:B------:R1:W-:Y:S01]  /*0bd0*/  STL [R1+0xe0], R20 ;  /* 0x0000e01401007387 */ /* 0x0003e20000100800 */
[----:B0-----:R-:W-:-:S03]  /*0be0*/  SHF.L.U32 R17, R3, 0x1, RZ ;  /* 0x0000000103117819 */ /* 0x001fc600000006ff */
[----:B------:R-:W-:Y:S01]  /*0bf0*/  STL [R1+0x3c], R31 ;  /* 0x00003c1f01007387 */ /* 0x000fe20000100800 */
[----:B------:R-:W-:-:S03]  /*0c00*/  SHF.L.U32 R6, R6, 0x10, RZ ;  /* 0x0000001006067819 */ /* 0x000fc600000006ff */
[----:B------:R-:W2:Y:S01]  /*0c10*/  LDG.E.64.CONSTANT R32, desc[UR12][R32.64] ;  /* 0x0000000c20207981 */ /* 0x000ea2000c1e9b00 */
[----:B-1----:R-:W-:-:S03]  /*0c20*/  SHF.L.U32 R20, R21, 0x10, RZ ;  /* 0x0000001015147819 */ /* 0x002fc600000006ff */
[----:B------:R0:W-:Y:S02]  /*0c30*/  STL [R1+0xe4], R18 ;  /* 0x0000e41201007387 */ /* 0x0001e40000100800 */
[----:B------:R-:W-:Y:S01]  /*0c40*/  FFMA.FTZ R42, R46, R34, R20 ;  /* 0x000000222e2a7223 */ /* 0x000fe20000010014 */
[----:B------:R-:W-:Y:S02]  /*0c50*/  IADD3 R34, P0, R17, UR18, RZ ;  /* 0x0000001211227c10 */ /* 0x000fe4000ff1e0ff */
[----:B0-----:R-:W-:-:S04]  /*0c60*/  SHF.L.U64.HI R18, R3, 0x1, R8 ;  /* 0x0000000103127819 */ /* 0x001fc80000010208 */
[----:B------:R-:W-:-:S06]  /*0c70*/  IADD3.X R35, R18, UR19, RZ, P0, !PT ;  /* 0x0000001312237c10 */ /* 0x000fcc00087fe4ff */
[----:B------:R-:W4:Y:S01]  /*0c80*/  LDG.E.64.CONSTANT R34, desc[UR12][R34.64] ;  /* 0x0000000c22227981 */ /* 0x000f22000c1e9b00 */
[----:B------:R-:W-:-:S03]  /*0c90*/  LEA R16, R43, R44, 0x3 ;  /* 0x0000002c2b107211 */ /* 0x000fc600078e18ff */
[----:B------:R-:W-:Y:S01]  /*0ca0*/  STL [R1+0xa8], R18 ;  /* 0x0000a81201007387 */ /* 0x000fe20000100800 */
[----:B------:R-:W-:-:S03]  /*0cb0*/  PRMT R8, R21, 0x7632, R8 ;  /* 0x0000763215087816 */ /* 0x000fc60000000008 */
[----:B------:R-:W-:Y:S04]  /*0cc0*/  STL [R1+0xa4], R17 ;  /* 0x0000a41101007387 */ /* 0x000fe80000100800 */
[----:B------:R-:W-:Y:S04]  /*0cd0*/  STL [R1+0xe8], R19 ;  /* 0x0000e81301007387 */ /* 0x000fe80000100800 */
[----:B------:R0:W-:Y:S01]  /*0ce0*/  STL [R1+0xec], R21 ;  /* 0x0000ec1501007387 */ /* 0x0001e20000100800 */
[----:B------:R-:W-:Y:S01]  /*0cf0*/  SHF.L.U32 R44, R22, 0x10, RZ ;  /* 0x00000010162c7819 */ /* 0x000fe200000006ff */
[----:B------:R-:W-:-:S04]  /*0d00*/  FFMA.FTZ R0, R58, R0, R31 ;  /* 0x000000003a007223 */ /* 0x000fc8000001001f */
[----:B------:R-:W-:Y:S01]  /*0d10*/  FMUL.FTZ R36, R0, -1.4426950216293334961 ;  /* 0xbfb8aa3b00247820 */ /* 0x000fe20000410000 */
[----:B------:R-:W-:-:S05]  /*0d20*/  PRMT R3, R19, 0x7632, R3 ;  /* 0x0000763213037816 */ /* 0x000fca0000000003 */
[----:B------:R-:W1:Y:S01]  /*0d30*/  MUFU.EX2 R36, R36 ;  /* 0x0000002400247308 */ /* 0x000e620000000800 */
[----:B------:R-:W-:Y:S02]  /*0d40*/  SHF.L.U32 R3, R3, 0x10, RZ ;  /* 0x0000001003037819 */ /* 0x000fe400000006ff */
[----:B------:R-:W-:-:S03]  /*0d50*/  SHF.L.U32 R54, R54, 0x10, RZ ;  /* 0x0000001036367819 */ /* 0x000fc600000006ff */
[C---:B------:R-:W-:Y:S01]  /*0d60*/  FADD.FTZ R3, -R2.reuse, R3 ;  /* 0x0000000302037221 */ /* 0x040fe20000010100 */
[----:B------:R-:W-:Y:S01]  /*0d70*/  SHF.L.U32 R9, R9, 0x10, RZ ;  /* 0x0000001009097819 */ /* 0x000fe200000006ff */
[----:B------:R-:W-:Y:S01]  /*0d80*/  FADD.FTZ R54, -R2, R54 ;  /* 0x0000003602367221 */ /* 0x000fe20000010100 */
[----:B------:R-:W-:Y:S01]  /*0d90*/  SHF.L.U32 R8, R8, 0x10, RZ ;  /* 0x0000001008087819 */ /* 0x000fe200000006ff */
[C---:B------:R-:W-:Y:S01]  /*0da0*/  FMUL.FTZ R3, R7.reuse, R3 ;  /* 0x0000000307037220 */ /* 0x040fe20000410000 */
[----:B------:R-:W-:Y:S01]  /*0db0*/  SHF.L.U32 R4, R4, 0x10, RZ ;  /* 0x0000001004047819 */ /* 0x000fe200000006ff */
[----:B------:R-:W-:Y:S01]  /*0dc0*/  FMUL.FTZ R54, R7, R54 ;  /* 0x0000003607367220 */ /* 0x000fe20000410000 */
[----:B------:R-:W-:Y:S01]  /*0dd0*/  FMUL.FTZ R39, R42, -1.4426950216293334961 ;  /* 0xbfb8aa3b2a277820 */ /* 0x000fe20000410000 */
[----:B-1----:R-:W-:Y:S01]  /*0de0*/  FADD.FTZ R57, R36, 1 ;  /* 0x3f80000024397421 */ /* 0x002fe20000010000 */
[----:B------:R-:W-:Y:S01]  /*0df0*/  FFMA.FTZ R36, R3, R9, R8 ;  /* 0x0000000903247223 */ /* 0x000fe20000010008 */
[----:B------:R-:W-:Y:S01]  /*0e00*/  FFMA.FTZ R60, R54, R4, R6 ;  /* 0x00000004363c7223 */ /* 0x000fe20000010006 */
[----:B----4-:R-:W-:Y:S04]  /*0e10*/  STL.64 [R1+0x30], R34 ;  /* 0x0000302201007387 */ /* 0x010fe80000100a00 */
[----:B0-----:R-:W4:Y:S04]  /*0e20*/  LDL.LU R21, [R1+0x38] ;  /* 0x0000380001157983 */ /* 0x001f280000300800 */
[----:B------:R-:W-:Y:S04]  /*0e30*/  STL [R1+0xf0], R16 ;  /* 0x0000f01001007387 */ /* 0x000fe80000100800 */
[----:B------:R0:W-:Y:S04]  /*0e40*/  STL [R1+0xf4], R22 ;  /* 0x0000f41601007387 */ /* 0x0001e80000100800 */
[----:B0-----:R-:W3:Y:S01]  /*0e50*/  LDL.LU R22, [R1+0x20] ;  /* 0x0000200001167983 */ /* 0x001ee20000300800 */
[----:B------:R-:W-:Y:S01]  /*0e60*/  IADD3 R34, P0, R40, UR20, RZ ;  /* 0x0000001428227c10 */ /* 0x000fe2000ff1e0ff */
[----:B------:R-:W-:Y:S01]  /*0e70*/  FMUL.FTZ R40, R36, -1.4426950216293334961 ;  /* 0xbfb8aa3b24287820 */ /* 0x000fe20000410000 */
[----:B------:R-:W-:Y:S01]  /*0e80*/  FMUL.FTZ R41, R60, -1.4426950216293334961 ;  /* 0xbfb8aa3b3c297820 */ /* 0x000fe20000410000 */
[----:B------:R-:W0:Y:S08]  /*0e90*/  MUFU.EX2 R39, R39 ;  /* 0x0000002700277308 */ /* 0x000e300000000800 */
[----:B------:R-:W1:Y:S08]  /*0ea0*/  MUFU.EX2 R40, R40 ;  /* 0x0000002800287308 */ /* 0x000e700000000800 */
[----:B------:R-:W2:Y:S01]  /*0eb0*/  MUFU.EX2 R41, R41 ;  /* 0x0000002900297308 */ /* 0x000ea20000000800 */
[----:B------:R-:W-:Y:S01]  /*0ec0*/  IADD3 R45, R37, 0xc800, RZ ;  /* 0x0000c800252d7810 */ /* 0x000fe20007ffe0ff */
[----:B0-----:R-:W-:Y:S01]  /*0ed0*/  FADD.FTZ R49, R39, 1 ;  /* 0x3f80000027317421 */ /* 0x001fe20000010000 */
[----:B------:R-:W-:-:S02]  /*0ee0*/  IADD3 R39, R37, 0xf000, RZ ;  /* 0x0000f00025277810 */ /* 0x000fc40007ffe0ff */
[----:B------:R-:W-:Y:S02]  /*0ef0*/  IADD3 R43, R37, 0x11800, RZ ;  /* 0x00011800252b7810 */ /* 0x000fe40007ffe0ff */
[----:B------:R-:W-:Y:S01]  /*0f00*/  IADD3 R37, P2, R45, R38, RZ ;  /* 0x000000262d257210 */ /* 0x000fe20007f5e0ff */
[----:B-1----:R-:W-:Y:S01]  /*0f10*/  FADD.FTZ R45, R40, 1 ;  /* 0x3f800000282d7421 */ /* 0x002fe20000010000 */
[----:B------:R-:W0:Y:S01]  /*0f20*/  MUFU.RCP R57, R57 ;  /* 0x0000003900397308 */ /* 0x000e220000001000 */
[----:B--2---:R-:W-:-:S07]  /*0f30*/  FADD.FTZ R59, R41, 1 ;  /* 0x3f800000293b7421 */ /* 0x004fce0000010000 */
[----:B------:R-:W1:Y:S08]  /*0f40*/  MUFU.RCP R45, R45 ;  /* 0x0000002d002d7308 */ /* 0x000e700000001000 */
[----:B------:R-:W2:Y:S08]  /*0f50*/  MUFU.RCP R59, R59 ;  /* 0x0000003b003b7308 */ /* 0x000eb00000001000 */
[----:B------:R-:W2:Y:S01]  /*0f60*/  MUFU.RCP R49, R49 ;  /* 0x0000003100317308 */ /* 0x000ea20000001000 */
[----:B------:R-:W-:Y:S01]  /*0f70*/  FADD.FTZ R44, -R2, R44 ;  /* 0x0000002c022c7221 */ /* 0x000fe20000010100 */
[----:B0-----:R-:W-:Y:S01]  /*0f80*/  FADD.FTZ R41, -R57, 1 ;  /* 0x3f80000039297421 */ /* 0x001fe20000010100 */
[----:B-1----:R-:W-:-:S02]  /*0f90*/  FADD.FTZ R61, -R45, 1 ;  /* 0x3f8000002d3d7421 */ /* 0x002fc40000010100 */
[----:B------:R-:W-:Y:S01]  /*0fa0*/  FMUL.FTZ R55, R7, R44 ;  /* 0x0000002c07377220 */ /* 0x000fe20000410000 */
[----:B------:R-:W-:Y:S01]  /*0fb0*/  IADD3.X R56, RZ, R5, RZ, P2, !PT ;  /* 0x00000005ff387210 */ /* 0x000fe200017fe4ff */
[----:B------:R-:W-:Y:S01]  /*0fc0*/  FFMA.FTZ R0, R0, R41, 1 ;  /* 0x3f80000000007423 */ /* 0x000fe20000010029 */
[----:B--2---:R-:W-:Y:S01]  /*0fd0*/  FADD.FTZ R53, -R59, 1 ;  /* 0x3f8000003b357421 */ /* 0x004fe20000010100 */
[----:B------:R-:W-:Y:S01]  /*0fe0*/  FFMA.FTZ R36, R36, R61, 1 ;  /* 0x3f80000024247423 */ /* 0x000fe2000001003d */
[----:B------:R-:W-:Y:S02]  /*0ff0*/  SHF.L.U64.HI R19, R37, 0x1, R56 ;  /* 0x0000000125137819 */ /* 0x000fe40000010238 */
[----:B------:R-:W-:Y:S01]  /*1000*/  FFMA.FTZ R60, R60, R53, 1 ;  /* 0x3f8000003c3c7423 */ /* 0x000fe20000010035 */
[----:B------:R-:W-:Y:S01]  /*1010*/  FADD.FTZ R40, -R49, 1 ;  /* 0x3f80000031287421 */ /* 0x000fe20000010100 */
[----:B------:R-:W-:Y:S01]  /*1020*/  FMUL.FTZ R57, R57, R0 ;  /* 0x0000000039397220 */ /* 0x000fe20000410000 */
[----:B------:R-:W-:-:S02]  /*1030*/  FMUL.FTZ R45, R45, R36 ;  /* 0x000000242d2d7220 */ /* 0x000fc40000410000 */
[----:B------:R-:W-:Y:S01]  /*1040*/  FFMA.FTZ R42, R42, R40, 1 ;  /* 0x3f8000002a2a7423 */ /* 0x000fe20000010028 */
[----:B------:R-:W-:Y:S01]  /*1050*/  FMUL.FTZ R60, R59, R60 ;  /* 0x0000003c3b3c7220 */ /* 0x000fe20000410000 */
[----:B------:R-:W-:Y:S01]  /*1060*/  SHF.L.U32 R59, R25, 0x10, RZ ;  /* 0x00000010193b7819 */ /* 0x000fe200000006ff */
[----:B------:R-:W-:Y:S01]  /*1070*/  STL [R1+0xf8], R23 ;  /* 0x0000f81701007387 */ /* 0x000fe20000100800 */
[----:B------:R-:W-:Y:S01]  /*1080*/  FMUL.FTZ R49, R49, R42 ;  /* 0x0000002a31317220 */ /* 0x000fe20000410000 */
[----:B------:R-:W-:Y:S02]  /*1090*/  PRMT R61, R24, 0x7632, R61 ;  /* 0x00007632183d7816 */ /* 0x000fe4000000003d */
[----:B------:R-:W-:Y:S01]  /*10a0*/  STL [R1+0x9c], R19 ;  /* 0x00009c1301007387 */ /* 0x000fe20000100800 */
[----:B------:R-:W-:Y:S01]  /*10b0*/  FMUL.FTZ R49, R59, R49 ;  /* 0x000000313b317220 */ /* 0x000fe20000410000 */
[----:B------:R-:W-:Y:S02]  /*10c0*/  SHF.L.U32 R61, R61, 0x10, RZ ;  /* 0x000000103d3d7819 */ /* 0x000fe400000006ff */
[----:B------:R-:W-:-:S03]  /*10d0*/  PRMT R59, R25, 0x7632, R59 ;  /* 0x00007632193b7816 */ /* 0x000fc6000000003b */
[----:B------:R-:W-:Y:S01]  /*10e0*/  FMUL.FTZ R60, R61, R60 ;  /* 0x0000003c3d3c7220 */ /* 0x000fe20000410000 */
[----:B---3--:R-:W-:Y:S01]  /*10f0*/  FFMA.FTZ R41, R22, R55, R31 ;  /* 0x0000003716297223 */ /* 0x008fe2000001001f */
[----:B------:R-:W-:Y:S02]  /*1100*/  SHF.L.U32 R31, R37, 0x1, RZ ;  /* 0x00000001251f7819 */ /* 0x000fe400000006ff */
[----:B------:R-:W-:Y:S02]  /*1110*/  SHF.L.U32 R37, R24, 0x10, RZ ;  /* 0x0000001018257819 */ /* 0x000fe400000006ff */
[----:B------:R-:W-:-:S03]  /*1120*/  IADD3 R36, P2, R31, UR18, RZ ;  /* 0x000000121f247c10 */ /* 0x000fc6000ff5e0ff */
[----:B------:R-:W-:Y:S01]  /*1130*/  FMUL.FTZ R57, R37, R57 ;  /* 0x0000003925397220 */ /* 0x000fe20000410000 */
[----:B------:R-:W-:Y:S01]  /*1140*/  IADD3.X R37, R19, UR19, RZ, P2, !PT ;  /* 0x0000001313257c10 */ /* 0x000fe200097fe4ff */
[----:B------:R-:W-:Y:S04]  /*1150*/  STL [R1+0x98], R31 ;  /* 0x0000981f01007387 */ /* 0x000fe80000100800 */
[----:B------:R-:W-:Y:S04]  /*1160*/  STL [R1+0xfc], R24 ;  /* 0x0000fc1801007387 */ /* 0x000fe80000100800 */
[----:B------:R0:W-:Y:S01]  /*1170*/  STL [R1+0x100], R25 ;  /* 0x0001001901007387 */ /* 0x0001e20000100800 */
[----:B-----5:R-:W-:Y:S01]  /*1180*/  FFMA.FTZ R12, R58, R57, R12 ;  /* 0x000000393a0c7223 */ /* 0x020fe2000001000c */
[----:B------:R-:W-:-:S02]  /*1190*/  FADD.FTZ R13, R57, R13 ;  /* 0x0000000d390d7221 */ /* 0x000fc40000010000 */
[----:B0-----:R0:W2:Y:S02]  /*11a0*/  LDG.E.64.CONSTANT R24, desc[UR12][R36.64] ;  /* 0x0000000c24187981 */ /* 0x0010a4000c1e9b00 */
[----:B0-----:R-:W-:Y:S01]  /*11b0*/  FMUL.FTZ R37, R22, R57 ;  /* 0x0000003916257220 */ /* 0x001fe20000410000 */
[----:B------:R-:W-:-:S03]  /*11c0*/  IADD3 R36, P2, R17, UR20, RZ ;  /* 0x0000001411247c10 */ /* 0x000fc6000ff5e0ff */
[----:B------:R-:W-:Y:S01]  /*11d0*/  FFMA.FTZ R37, R58, R37, RZ ;  /* 0x000000253a257223 */ /* 0x000fe200000100ff */
[----:B------:R-:W-:Y:S01]  /*11e0*/  FFMA.FTZ R58, R22, R57, RZ ;  /* 0x00000039163a7223 */ /* 0x000fe200000100ff */
[----:B------:R-:W-:-:S04]  /*11f0*/  FMUL.FTZ R57, R4, R60 ;  /* 0x0000003c04397220 */ /* 0x000fc80000410000 */
[----:B------:R-:W-:Y:S01]  /*1200*/  FFMA.FTZ R57, R54, R57, R37 ;  /* 0x0000003936397223 */ /* 0x000fe20000010025 */
[----:B------:R-:W-:-:S06]  /*1210*/  IADD3.X R37, R18, UR21, RZ, P2, !PT ;  /* 0x0000001512257c10 */ /* 0x000fcc00097fe4ff */
[----:B------:R-:W3:Y:S01]  /*1220*/  LDG.E.64.CONSTANT R36, desc[UR12][R36.64] ;  /* 0x0000000c24247981 */ /* 0x000ee2000c1e9b00 */
[----:B------:R-:W-:Y:S02]  /*1230*/  SHF.L.U32 R52, R52, 0x10, RZ ;  /* 0x0000001034347819 */ /* 0x000fe400000006ff */
[----:B------:R-:W-:Y:S02]  /*1240*/  IADD3.X R35, R47, UR21, RZ, P0, !PT ;  /* 0x000000152f237c10 */ /* 0x000fe400087fe4ff */
[----:B------:R-:W-:Y:S01]  /*1250*/  SHF.L.U32 R47, R23, 0x10, RZ ;  /* 0x00000010172f7819 */ /* 0x000fe200000006ff */
[----:B------:R-:W-:Y:S01]  /*1260*/  FADD.FTZ R52, -R2, R52 ;  /* 0x0000003402347221 */ /* 0x000fe20000010100 */
[----:B------:R-:W-:Y:S02]  /*1270*/  SHF.L.U32 R48, R48, 0x10, RZ ;  /* 0x0000001030307819 */ /* 0x000fe400000006ff */
[----:B------:R-:W-:Y:S01]  /*1280*/  IADD3 R39, P1, R39, R38, RZ ;  /* 0x0000002627277210 */ /* 0x000fe20007f3e0ff */
[C---:B------:R-:W-:Y:S01]  /*1290*/  FADD.FTZ R47, -R2.reuse, R47 ;  /* 0x0000002f022f7221 */ /* 0x040fe20000010100 */
[----:B------:R-:W-:Y:S01]  /*12a0*/  FMUL.FTZ R52, R7, R52 ;  /* 0x0000003407347220 */ /* 0x000fe20000410000 */
[----:B------:R-:W-:Y:S01]  /*12b0*/  FADD.FTZ R48, -R2, R48 ;  /* 0x0000003002307221 */ /* 0x000fe20000010100 */
[----:B------:R-:W-:Y:S01]  /*12c0*/  SHF.L.U32 R59, R59, 0x10, RZ ;  /* 0x000000103b3b7819 */ /* 0x000fe200000006ff */
[C---:B------:R-:W-:Y:S01]  /*12d0*/  FMUL.FTZ R47, R7.reuse, R47 ;  /* 0x0000002f072f7220 */ /* 0x040fe20000410000 */
[----:B------:R-:W-:Y:S01]  /*12e0*/  FFMA.FTZ R0, R4, R52, R6 ;  /* 0x0000003404007223 */ /* 0x000fe20000010006 */
[----:B------:R-:W-:Y:S01]  /*12f0*/  FMUL.FTZ R48, R7, R48 ;  /* 0x0000003007307220 */ /* 0x000fe20000410000 */
[----:B------:R-:W-:Y:S01]  /*1300*/  FFMA.FTZ R17, R54, R60, R14 ;  /* 0x0000003c36117223 */ /* 0x000fe2000001000e */
[----:B----4-:R-:W-:Y:S01]  /*1310*/  FFMA.FTZ R40, R21, R47, R20 ;  /* 0x0000002f15287223 */ /* 0x010fe20000010014 */
[----:B------:R-:W-:Y:S01]  /*1320*/  FMUL.FTZ R53, R0, -1.4426950216293334961 ;  /* 0xbfb8aa3b00357820 */ /* 0x000fe20000410000 */
[----:B------:R-:W-:Y:S01]  /*1330*/  IADD3 R38, P0, R43, R38, RZ ;  /* 0x000000262b267210 */ /* 0x000fe20007f1e0ff */
[----:B------:R-:W-:Y:S01]  /*1340*/  FFMA.FTZ R42, R9, R48, R8 ;  /* 0x00000030092a7223 */ /* 0x000fe20000010008 */
[----:B------:R-:W-:Y:S01]  /*1350*/  FMUL.FTZ R43, R41, -1.4426950216293334961 ;  /* 0xbfb8aa3b292b7820 */ /* 0x000fe20000410000 */
[----:B------:R-:W-:Y:S01]  /*1360*/  FMUL.FTZ R44, R40, -1.4426950216293334961 ;  /* 0xbfb8aa3b282c7820 */ /* 0x000fe20000410000 */
[----:B------:R-:W-:Y:S01]  /*1370*/  FFMA.FTZ R16, R46, R49, R50 ;  /* 0x000000312e107223 */ /* 0x000fe20000010032 */
[----:B------:R-:W-:Y:S01]  /*1380*/  FMUL.FTZ R56, R42, -1.4426950216293334961 ;  /* 0xbfb8aa3b2a387820 */ /* 0x000fe20000410000 */
[----:B------:R-:W0:Y:S01]  /*1390*/  MUFU.EX2 R53, R53 ;  /* 0x0000003500357308 */ /* 0x000e220000000800 */
[----:B------:R-:W4:Y:S04]  /*13a0*/  LDL.LU R23, [R1+0x3c] ;  /* 0x00003c0001177983 */ /* 0x000f280000300800 */
[----:B------:R-:W4:Y:S03]  /*13b0*/  LDG.E.64.CONSTANT R34, desc[UR12][R34.64] ;  /* 0x0000000c22227981 */ /* 0x000f26000c1e9b00 */
[----:B------:R-:W1:Y:S08]  /*13c0*/  MUFU.EX2 R43, R43 ;  /* 0x0000002b002b7308 */ /* 0x000e700000000800 */
[----:B------:R-:W1:Y:S08]  /*13d0*/  MUFU.EX2 R44, R44 ;  /* 0x0000002c002c7308 */ /* 0x000e700000000800 */
[----:B------:R-:W1:Y:S01]  /*13e0*/  MUFU.EX2 R56, R56 ;  /* 0x0000003800387308 */ /* 0x000e620000000800 */
[----:B0-----:R-:W-:Y:S01]  /*13f0*/  FADD.FTZ R53, R53, 1 ;  /* 0x3f80000035357421 */ /* 0x001fe20000010000 */
[----:B-1----:R-:W-:Y:S01]  /*1400*/  FADD.FTZ R43, R43, 1 ;  /* 0x3f8000002b2b7421 */ /* 0x002fe20000010000 */
[----:B------:R-:W-:-:S05]  /*1410*/  FADD.FTZ R44, R44, 1 ;  /* 0x3f8000002c2c7421 */ /* 0x000fca0000010000 */
[----:B------:R-:W0:Y:S01]  /*1420*/  MUFU.RCP R53, R53 ;  /* 0x0000003500357308 */ /* 0x000e220000001000 */
[----:B------:R-:W-:Y:S01]  /*1430*/  FFMA.FTZ R14, R4, R60, R58 ;  /* 0x0000003c040e7223 */ /* 0x000fe2000001003a */
[----:B------:R-:W-:-:S06]  /*1440*/  FADD.FTZ R56, R56, 1 ;  /* 0x3f80000038387421 */ /* 0x000fcc0000010000 */
[----:B------:R-:W1:Y:S01]  /*1450*/  MUFU.RCP R43, R43 ;  /* 0x0000002b002b7308 */ /* 0x000e620000001000 */
[----:B------:R-:W-:Y:S01]  /*1460*/  FMUL.FTZ R45, R59, R45 ;  /* 0x0000002d3b2d7220 */ /* 0x000fe20000410000 */
[----:B------:R-:W-:Y:S01]  /*1470*/  FADD.FTZ R60, R60, R15 ;  /* 0x0000000f3c3c7221 */ /* 0x000fe20000010000 */
[----:B------:R-:W-:-:S05]  /*1480*/  FMUL.FTZ R15, R21, R49 ;  /* 0x00000031150f7220 */ /* 0x000fca0000410000 */
[----:B------:R-:W1:Y:S01]  /*1490*/  MUFU.RCP R44, R44 ;  /* 0x0000002c002c7308 */ /* 0x000e620000001000 */
[----:B------:R-:W-:Y:S01]  /*14a0*/  FADD.FTZ R58, R49, R51 ;  /* 0x00000033313a7221 */ /* 0x000fe20000010000 */
[----:B------:R-:W-:Y:S01]  /*14b0*/  FFMA.FTZ R14, R21, R49, R14 ;  /* 0x00000031150e7223 */ /* 0x000fe2000001000e */
[----:B------:R-:W-:-:S05]  /*14c0*/  FFMA.FTZ R49, R3, R45, R10 ;  /* 0x0000002d03317223 */ /* 0x000fca000001000a */
[----:B------:R-:W1:Y:S01]  /*14d0*/  MUFU.RCP R56, R56 ;  /* 0x0000003800387308 */ /* 0x000e620000001000 */
[----:B------:R-:W-:Y:S01]  /*14e0*/  FADD.FTZ R10, R45, R11 ;  /* 0x0000000b2d0a7221 */ /* 0x000fe20000010000 */
[----:B------:R-:W-:Y:S01]  /*14f0*/  FFMA.FTZ R15, R46, R15, R57 ;  /* 0x0000000f2e0f7223 */ /* 0x000fe20000010039 */
[CC--:B------:R-:W-:Y:S01]  /*1500*/  FMUL.FTZ R11, R9.reuse, R45.reuse ;  /* 0x0000002d090b7220 */ /* 0x0c0fe20000410000 */
[----:B------:R-:W-:-:S03]  /*1510*/  FFMA.FTZ R14, R9, R45, R14 ;  /* 0x0000002d090e7223 */ /* 0x000fc6000001000e */
[----:B------:R-:W-:Y:S01]  /*1520*/  FFMA.FTZ R15, R3, R11, R15 ;  /* 0x0000000b030f7223 */ /* 0x000fe2000001000f */
[----:B0-----:R-:W-:Y:S01]  /*1530*/  FADD.FTZ R3, -R53, 1 ;  /* 0x3f80000035037421 */ /* 0x001fe20000010100 */
[----:B-1----:R-:W-:Y:S01]  /*1540*/  FADD.FTZ R45, -R43, 1 ;  /* 0x3f8000002b2d7421 */ /* 0x002fe20000010100 */
[----:B------:R-:W-:Y:S02]  /*1550*/  FADD.FTZ R46, -R44, 1 ;  /* 0x3f8000002c2e7421 */ /* 0x000fe40000010100 */
[----:B------:R-:W-:Y:S01]  /*1560*/  FFMA.FTZ R3, R0, R3, 1 ;  /* 0x3f80000000037423 */ /* 0x000fe20000010003 */
[----:B------:R-:W-:Y:S01]  /*1570*/  FFMA.FTZ R45, R41, R45, 1 ;  /* 0x3f800000292d7423 */ /* 0x000fe2000001002d */
[----:B------:R-:W-:Y:S01]  /*1580*/  FFMA.FTZ R46, R40, R46, 1 ;  /* 0x3f800000282e7423 */ /* 0x000fe2000001002e */
[----:B------:R-:W-:Y:S01]  /*1590*/  FADD.FTZ R11, -R56, 1 ;  /* 0x3f800000380b7421 */ /* 0x000fe20000010100 */
[----:B------:R-:W-:Y:S01]  /*15a0*/  FMUL.FTZ R54, R53, R3 ;  /* 0x0000000335367220 */ /* 0x000fe20000410000 */
[----:B------:R-:W-:Y:S01]  /*15b0*/  PRMT R40, R27, 0x7632, R40 ;  /* 0x000076321b287816 */ /* 0x000fe20000000028 */
[----:B------:R-:W-:Y:S01]  /*15c0*/  FMUL.FTZ R45, R43, R45 ;  /* 0x0000002d2b2d7220 */ /* 0x000fe20000410000 */
[----:B------:R-:W-:Y:S01]  /*15d0*/  FFMA.FTZ R11, R42, R11, 1 ;  /* 0x3f8000002a0b7423 */ /* 0x000fe2000001000b */
[----:B------:R-:W-:-:S02]  /*15e0*/  SHF.L.U32 R3, R26, 0x10, RZ ;  /* 0x000000101a037819 */ /* 0x000fc400000006ff */
[----:B------:R-:W-:Y:S01]  /*15f0*/  SHF.L.U32 R40, R40, 0x10, RZ ;  /* 0x0000001028287819 */ /* 0x000fe200000006ff */
[----:B------:R-:W-:Y:S02]  /*1600*/  FMUL.FTZ R11, R56, R11 ;  /* 0x0000000b380b7220 */ /* 0x000fe40000410000 */
[----:B------:R-:W-:Y:S02]  /*1610*/  FMUL.FTZ R56, R3, R45 ;  /* 0x0000002d03387220 */ /* 0x000fe40000410000 */
[----:B------:R-:W-:Y:S02]  /*1620*/  FMUL.FTZ R45, R40, R11 ;  /* 0x0000000b282d7220 */ /* 0x000fe40000410000 */
[-C--:B------:R-:W-:Y:S01]  /*1630*/  FMUL.FTZ R11, R22, R56.reuse ;  /* 0x00000038160b7220 */ /* 0x080fe20000410000 */
[----:B------:R-:W-:Y:S02]  /*1640*/  SHF.L.U32 R59, R39, 0x1, RZ ;  /* 0x00000001273b7819 */ /* 0x000fe400000006ff */
[----:B------:R-:W-:Y:S01]  /*1650*/  SHF.L.U32 R42, R27, 0x10, RZ ;  /* 0x000000101b2a7819 */ /* 0x000fe200000006ff */
[----:B---3--:R-:W-:Y:S04]  /*1660*/  STL [R1+0x10c], R36 ;  /* 0x00010c2401007387 */ /* 0x008fe80000100800 */
[----:B------:R-:W-:Y:S04]  /*1670*/  STL [R1+0x108], R37 ;  /* 0x0001082501007387 */ /* 0x000fe80000100800 */
[----:B--2---:R0:W-:Y:S02]  /*1680*/  STL.64 [R1+0x28], R24 ;  /* 0x0000281801007387 */ /* 0x0041e40000100a00 */
[C---:B0-----:R-:W-:Y:S01]  /*1690*/  FFMA.FTZ R25, R55.reuse, R56, R12 ;  /* 0x0000003837197223 */ /* 0x041fe2000001000c */
[----:B------:R-:W-:Y:S01]  /*16a0*/  FFMA.FTZ R55, R55, R11, R15 ;  /* 0x0000000b37377223 */ /* 0x000fe2000001000f */
[----:B------:R-:W-:-:S02]  /*16b0*/  IADD3.X R11, RZ, R5, RZ, P1, !PT ;  /* 0x00000005ff0b7210 */ /* 0x000fc40000ffe4ff */
[----:B------:R-:W-:Y:S02]  /*16c0*/  IADD3.X R12, RZ, R5, RZ, P0, !PT ;  /* 0x00000005ff0c7210 */ /* 0x000fe400007fe4ff */
[----:B------:R-:W-:Y:S01]  /*16d0*/  SHF.L.U64.HI R18, R39, 0x1, R11 ;  /* 0x0000000127127819 */ /* 0x000fe2000001020b */
[----:B------:R-:W-:Y:S01]  /*16e0*/  STL [R1+0x104], R26 ;  /* 0x0001041a01007387 */ /* 0x000fe20000100800 */
[----:B------:R-:W-:-:S03]  /*16f0*/  SHF.L.U64.HI R36, R38, 0x1, R12 ;  /* 0x0000000126247819 */ /* 0x000fc6000001020c */
[----:B------:R0:W-:Y:S04]  /*1700*/  STL [R1+0x110], R27 ;  /* 0x0001101b01007387 */ /* 0x0001e80000100800 */
[----:B------:R-:W-:Y:S04]  /*1710*/  STL [R1+0x94], R18 ;  /* 0x0000941201007387 */ /* 0x000fe80000100800 */
[----:B------:R1:W-:Y:S01]  /*1720*/  STL [R1+0x90], R59 ;  /* 0x0000903b01007387 */ /* 0x0003e20000100800 */
[----:B0-----:R-:W-:-:S03]  /*1730*/  SHF.L.U32 R27, R38, 0x1, RZ ;  /* 0x00000001261b7819 */ /* 0x001fc600000006ff */
[----:B------:R-:W-:Y:S01]  /*1740*/  STL [R1+0x8c], R36 ;  /* 0x00008c2401007387 */ /* 0x000fe20000100800 */
[----:B------:R-:W-:-:S03]  /*1750*/  IADD3 R38, P0, R31, UR20, RZ ;  /* 0x000000141f267c10 */ /* 0x000fc6000ff1e0ff */
[----:B------:R-:W2:Y:S01]  /*1760*/  LDL.LU R31, [R1+0x114] ;  /* 0x00011400011f7983 */ /* 0x000ea20000300800 */
[----:B------:R-:W-:Y:S02]  /*1770*/  SHF.L.U32 R3, R28, 0x10, RZ ;  /* 0x000000101c037819 */ /* 0x000fe400000006ff */
[----:B------:R-:W-:Y:S01]  /*1780*/  SHF.L.U32 R15, R30, 0x10, RZ ;  /* 0x000000101e0f7819 */ /* 0x000fe200000006ff */
[----:B------:R-:W-:Y:S01]  /*1790*/  FADD.FTZ R24, R13, R56 ;  /* 0x000000380d187221 */ /* 0x000fe20000010000 */
[----:B------:R-:W-:Y:S01]  /*17a0*/  SHF.L.U32 R40, R29, 0x10, RZ ;  /* 0x000000101d287819 */ /* 0x000fe200000006ff */
[----:B------:R-:W-:Y:S01]  /*17b0*/  FADD.FTZ R3, -R2, R3 ;  /* 0x0000000302037221 */ /* 0x000fe20000010100 */
[--C-:B------:R-:W-:Y:S01]  /*17c0*/  FFMA.FTZ R56, R22, R56, R14.reuse ;  /* 0x0000003816387223 */ /* 0x100fe2000001000e */
[----:B------:R-:W-:Y:S01]  /*17d0*/  PRMT R14, R28, 0x7632, R14 ;  /* 0x000076321c0e7816 */ /* 0x000fe2000000000e */
[----:B------:R-:W-:Y:S01]  /*17e0*/  FADD.FTZ R15, -R2, R15 ;  /* 0x0000000f020f7221 */ /* 0x000fe20000010100 */
[C---:B------:R-:W-:Y:S01]  /*17f0*/  FMUL.FTZ R3, R7.reuse, R3 ;  /* 0x0000000307037220 */ /* 0x040fe20000410000 */
[----:B------:R-:W-:Y:S01]  /*1800*/  PRMT R41, R26, 0x7632, R41 ;  /* 0x000076321a297816 */ /* 0x000fe20000000029 */
[----:B------:R-:W-:Y:S01]  /*1810*/  FADD.FTZ R40, -R2, R40 ;  /* 0x0000002802287221 */ /* 0x000fe20000010100 */
[----:B------:R-:W-:Y:S01]  /*1820*/  SHF.L.U32 R14, R14, 0x10, RZ ;  /* 0x000000100e0e7819 */ /* 0x000fe200000006ff */
[----:B------:R-:W-:Y:S01]  /*1830*/  FMUL.FTZ R26, R7, R15 ;  /* 0x0000000f071a7220 */ /* 0x000fe20000410000 */
[----:B------:R-:W-:Y:S01]  /*1840*/  FMUL.FTZ R0, R44, R46 ;  /* 0x0000002e2c007220 */ /* 0x000fe20000410000 */
[----:B------:R-:W-:Y:S01]  /*1850*/  PRMT R15, R29, 0x7632, R15 ;  /* 0x000076321d0f7816 */ /* 0x000fe2000000000f */
[----:B----4-:R-:W-:Y:S01]  /*1860*/  FFMA.FTZ R46, R22, R3, R23 ;  /* 0x00000003162e7223 */ /* 0x010fe20000010017 */
[----:B------:R-:W-:Y:S01]  /*1870*/  FMUL.FTZ R5, R7, R40 ;  /* 0x0000002807057220 */ /* 0x000fe20000410000 */
[----:B------:R-:W-:Y:S01]  /*1880*/  FADD.FTZ R14, -R2, R14 ;  /* 0x0000000e020e7221 */ /* 0x000fe20000010100 */
[----:B------:R-:W-:Y:S01]  /*1890*/  SHF.L.U32 R15, R15, 0x10, RZ ;  /* 0x000000100f0f7819 */ /* 0x000fe200000006ff */
[----:B------:R-:W-:Y:S01]  /*18a0*/  FMUL.FTZ R53, R46, -1.4426950216293334961 ;  /* 0xbfb8aa3b2e357820 */ /* 0x000fe20000410000 */
[----:B------:R-:W-:Y:S01]  /*18b0*/  FFMA.FTZ R13, R21, R5, R20 ;  /* 0x00000005150d7223 */ /* 0x000fe20000010014 */
[----:B------:R-:W-:-:S02]  /*18c0*/  FMUL.FTZ R14, R7, R14 ;  /* 0x0000000e070e7220 */ /* 0x000fc40000410000 */
[----:B------:R-:W-:Y:S01]  /*18d0*/  FADD.FTZ R12, -R2, R15 ;  /* 0x0000000f020c7221 */ /* 0x000fe20000010100 */
[----:B------:R-:W-:Y:S01]  /*18e0*/  FMUL.FTZ R50, R13, -1.4426950216293334961 ;  /* 0xbfb8aa3b0d327820 */ /* 0x000fe20000410000 */
[----:B------:R-:W0:Y:S01]  /*18f0*/  MUFU.EX2 R53, R53 ;  /* 0x0000003500357308 */ /* 0x000e220000000800 */
[----:B------:R-:W-:Y:S01]  /*1900*/  FFMA.FTZ R15, R4, R14, R6 ;  /* 0x0000000e040f7223 */ /* 0x000fe20000010006 */
[----:B------:R-:W-:-:S03]  /*1910*/  FMUL.FTZ R12, R7, R12 ;  /* 0x0000000c070c7220 */ /* 0x000fc60000410000 */
[----:B------:R-:W-:Y:S01]  /*1920*/  FMUL.FTZ R51, R15, -1.4426950216293334961 ;  /* 0xbfb8aa3b0f337820 */ /* 0x000fe20000410000 */
[----:B------:R-:W-:Y:S02]  /*1930*/  FFMA.FTZ R44, R9, R12, R8 ;  /* 0x0000000c092c7223 */ /* 0x000fe40000010008 */
[----:B------:R-:W3:Y:S01]  /*1940*/  MUFU.EX2 R50, R50 ;  /* 0x0000003200327308 */ /* 0x000ee20000000800 */
[----:B------:R-:W-:Y:S01]  /*1950*/  SHF.L.U32 R41, R41, 0x10, RZ ;  /* 0x0000001029297819 */ /* 0x000fe200000006ff */
[----:B------:R-:W-:Y:S01]  /*1960*/  FMUL.FTZ R43, R44, -1.4426950216293334961 ;  /* 0xbfb8aa3b2c2b7820 */ /* 0x000fe20000410000 */
[----:B------:R-:W-:-:S05]  /*1970*/  IADD3 R40, P1, R59, UR18, RZ ;  /* 0x000000123b287c10 */ /* 0x000fca000ff3e0ff */
[----:B------:R-:W4:Y:S01]  /*1980*/  MUFU.EX2 R51, R51 ;  /* 0x0000003300337308 */ /* 0x000f220000000800 */
[----:B------:R-:W-:Y:S01]  /*1990*/  FMUL.FTZ R54, R41, R54 ;  /* 0x0000003629367220 */ /* 0x000fe20000410000 */
[----:B0-----:R-:W-:Y:S01]  /*19a0*/  FADD.FTZ R53, R53, 1 ;  /* 0x3f80000035357421 */ /* 0x001fe20000010000 */
[----:B------:R-:W-:-:S05]  /*19b0*/  IADD3.X R39, R19, UR21, RZ, P0, !PT ;  /* 0x0000001513277c10 */ /* 0x000fca00087fe4ff */
[----:B-1----:R-:W-:Y:S01]  /*19c0*/  MUFU.EX2 R59, R43 ;  /* 0x0000002b003b7308 */ /* 0x002fe20000000800 */
[----:B------:R-:W-:Y:S01]  /*19d0*/  IADD3.X R41, R18, UR19, RZ, P1, !PT ;  /* 0x0000001312297c10 */ /* 0x000fe20008ffe4ff */
[----:B------:R-:W-:Y:S01]  /*19e0*/  FMUL.FTZ R61, R4, R54 ;  /* 0x00000036043d7220 */ /* 0x000fe20000410000 */
[----:B------:R-:W-:Y:S01]  /*19f0*/  FMUL.FTZ R0, R42, R0 ;  /* 0x000000002a007220 */ /* 0x000fe20000410000 */
[-C--:B------:R-:W-:Y:S01]  /*1a00*/  FFMA.FTZ R19, R52, R54.reuse, R17 ;  /* 0x0000003634137223 */ /* 0x080fe20000010011 */
[----:B------:R-:W-:Y:S01]  /*1a10*/  FADD.FTZ R18, R60, R54 ;  /* 0x000000363c127221 */ /* 0x000fe20000010000 */
[----:B------:R-:W-:Y:S01]  /*1a20*/  FFMA.FTZ R56, R4, R54, R56 ;  /* 0x0000003604387223 */ /* 0x000fe20000010038 */
[----:B---3--:R-:W-:Y:S01]  /*1a30*/  FADD.FTZ R50, R50, 1 ;  /* 0x3f80000032327421 */ /* 0x008fe20000010000 */
[----:B------:R-:W-:Y:S01]  /*1a40*/  FFMA.FTZ R55, R52, R61, R55 ;  /* 0x0000003d34377223 */ /* 0x000fe20000010037 */
[----:B------:R-:W0:Y:S01]  /*1a50*/  MUFU.RCP R53, R53 ;  /* 0x0000003500357308 */ /* 0x000e220000001000 */
[-C--:B------:R-:W-:Y:S01]  /*1a60*/  FMUL.FTZ R52, R21, R0.reuse ;  /* 0x0000000015347220 */ /* 0x080fe20000410000 */
[----:B----4-:R-:W-:Y:S01]  /*1a70*/  FADD.FTZ R51, R51, 1 ;  /* 0x3f80000033337421 */ /* 0x010fe20000010000 */
[-C--:B------:R-:W-:Y:S01]  /*1a80*/  FFMA.FTZ R16, R47, R0.reuse, R16 ;  /* 0x000000002f107223 */ /* 0x080fe20000010010 */
[----:B------:R-:W-:Y:S01]  /*1a90*/  FADD.FTZ R58, R58, R0 ;  /* 0x000000003a3a7221 */ /* 0x000fe20000010000 */
[----:B------:R-:W-:Y:S01]  /*1aa0*/  FFMA.FTZ R56, R21, R0, R56 ;  /* 0x0000000015387223 */ /* 0x000fe20000010038 */
[----:B------:R-:W-:Y:S01]  /*1ab0*/  FFMA.FTZ R52, R47, R52, R55 ;  /* 0x000000342f347223 */ /* 0x000fe20000010037 */
[----:B------:R-:W-:Y:S01]  /*1ac0*/  PRMT R0, R30, 0x7632, R0 ;  /* 0x000076321e007816 */ /* 0x000fe20000000000 */
[----:B------:R-:W1:Y:S01]  /*1ad0*/  MUFU.RCP R50, R50 ;  /* 0x0000003200327308 */ /* 0x000e620000001000 */
[-C--:B------:R-:W-:Y:S01]  /*1ae0*/  FMUL.FTZ R47, R9, R45.reuse ;  /* 0x0000002d092f7220 */ /* 0x080fe20000410000 */
[----:B------:R-:W-:Y:S01]  /*1af0*/  FFMA.FTZ R11, R22, R26, R23 ;  /* 0x0000001a160b7223 */ /* 0x000fe20000010017 */
[----:B------:R-:W-:Y:S01]  /*1b00*/  SHF.L.U32 R0, R0, 0x10, RZ ;  /* 0x0000001000007819 */ /* 0x000fe200000006ff */
[C---:B------:R-:W-:Y:S01]  /*1b10*/  FFMA.FTZ R49, R48.reuse, R45, R49 ;  /* 0x0000002d30317223 */ /* 0x040fe20000010031 */
[----:B------:R-:W-:Y:S01]  /*1b20*/  FFMA.FTZ R52, R48, R47, R52 ;  /* 0x0000002f30347223 */ /* 0x000fe20000010034 */
[----:B------:R3:W-:Y:S02]  /*1b30*/  STL [R1+0x84], R27 ;  /* 0x0000841b01007387 */ /* 0x0007e40000100800 */
[----:B------:R-:W-:Y:S01]  /*1b40*/  MUFU.RCP R51, R51 ;  /* 0x0000003300337308 */ /* 0x000fe20000001000 */
[----:B------:R-:W-:Y:S01]  /*1b50*/  FADD.FTZ R0, -R2, R0 ;  /* 0x0000000002007221 */ /* 0x000fe20000010100 */
[----:B------:R-:W-:Y:S01]  /*1b60*/  FMUL.FTZ R57, R11, -1.4426950216293334961 ;  /* 0xbfb8aa3b0b397820 */ /* 0x000fe20000410000 */
[----:B0-----:R-:W-:Y:S01]  /*1b70*/  FADD.FTZ R60, -R53, 1 ;  /* 0x3f800000353c7421 */ /* 0x001fe20000010100 */
[----:B------:R-:W-:Y:S01]  /*1b80*/  FADD.FTZ R48, R10, R45 ;  /* 0x0000002d0a307221 */ /* 0x000fe20000010000 */
[----:B------:R-:W-:Y:S01]  /*1b90*/  FMUL.FTZ R0, R7, R0 ;  /* 0x0000000007007220 */ /* 0x000fe20000410000 */
[----:B------:R-:W-:Y:S01]  /*1ba0*/  FFMA.FTZ R56, R9, R45, R56 ;  /* 0x0000002d09387223 */ /* 0x000fe20000010038 */
[----:B------:R-:W-:Y:S01]  /*1bb0*/  FFMA.FTZ R45, R46, R60, 1 ;  /* 0x3f8000002e2d7423 */ /* 0x000fe2000001003c */
[----:B------:R-:W0:Y:S01]  /*1bc0*/  MUFU.EX2 R57, R57 ;  /* 0x0000003900397308 */ /* 0x000e220000000800 */
[----:B-1----:R-:W-:Y:S01]  /*1bd0*/  FADD.FTZ R60, -R50, 1 ;  /* 0x3f800000323c7421 */ /* 0x002fe20000010100 */
[----:B------:R-:W-:Y:S01]  /*1be0*/  FFMA.FTZ R46, R4, R0, R6 ;  /* 0x00000000042e7223 */ /* 0x000fe20000010006 */
[----:B------:R-:W-:Y:S01]  /*1bf0*/  FMUL.FTZ R45, R53, R45 ;  /* 0x0000002d352d7220 */ /* 0x000fe20000410000 */
[----:B------:R-:W4:Y:S01]  /*1c00*/  LDG.E.64.CONSTANT R38, desc[UR12][R38.64] ;  /* 0x0000000c26267981 */ /* 0x000f22000c1e9b00 */
[----:B------:R-:W-:Y:S01]  /*1c10*/  FFMA.FTZ R60, R13, R60, 1 ;  /* 0x3f8000000d3c7423 */ /* 0x000fe2000001003c */
[----:B------:R-:W-:-:S02]  /*1c20*/  FMUL.FTZ R53, R46, -1.4426950216293334961 ;  /* 0xbfb8aa3b2e357820 */ /* 0x000fc40000410000 */
[----:B------:R-:W4:Y:S01]  /*1c30*/  LDG.E.64.CONSTANT R40, desc[UR12][R40.64] ;  /* 0x0000000c28287981 */ /* 0x000f22000c1e9b00 */
[----:B------:R-:W-:-:S03]  /*1c40*/  FMUL.FTZ R50, R50, R60 ;  /* 0x0000003c32327220 */ /* 0x000fc60000410000 */
[----:B------:R-:W-:Y:S01]  /*1c50*/  MUFU.EX2 R53, R53 ;  /* 0x0000003500357308 */ /* 0x000fe20000000800 */
[----:B------:R-:W-:Y:S01]  /*1c60*/  PRMT R61, R32, 0x7632, R61 ;  /* 0x00007632203d7816 */ /* 0x000fe2000000003d */
[----:B0-----:R-:W-:Y:S01]  /*1c70*/  FADD.FTZ R57, R57, 1 ;  /* 0x3f80000039397421 */ /* 0x001fe20000010000 */
[----:B--2---:R-:W-:-:S05]  /*1c80*/  SHF.L.U32 R54, R31, 0x10, RZ ;  /* 0x000000101f367819 */ /* 0x004fca00000006ff */
[----:B------:R-:W-:-:S04]  /*1c90*/  FADD.FTZ R54, -R2, R54 ;  /* 0x0000003602367221 */ /* 0x000fc80000010100 */
[----:B------:R-:W-:Y:S01]  /*1ca0*/  FMUL.FTZ R17, R7, R54 ;  /* 0x0000003607117220 */ /* 0x000fe20000410000 */
[----:B------:R-:W-:Y:S01]  /*1cb0*/  FADD.FTZ R54, R59, 1 ;  /* 0x3f8000003b367421 */ /* 0x000fe20000010000 */
[----:B------:R-:W-:-:S04]  /*1cc0*/  PRMT R47, R31, 0x7632, R47 ;  /* 0x000076321f2f7816 */ /* 0x000fc8000000002f */
[----:B------:R-:W-:Y:S01]  /*1cd0*/  SHF.L.U32 R59, R47, 0x10, RZ ;  /* 0x000000102f3b7819 */ /* 0x000fe200000006ff */
[----:B------:R-:W0:Y:S01]  /*1ce0*/  MUFU.RCP R54, R54 ;  /* 0x0000003600367308 */ /* 0x000e220000001000 */
[----:B------:R-:W-:-:S03]  /*1cf0*/  FFMA.FTZ R47, R21, R17, R20 ;  /* 0x00000011152f7223 */ /* 0x000fc60000010014 */
[----:B------:R-:W-:Y:S01]  /*1d00*/  FADD.FTZ R10, -R2, R59 ;  /* 0x0000003b020a7221 */ /* 0x000fe20000010100 */
[----:B------:R-:W-:-:S03]  /*1d10*/  FMUL.FTZ R55, R47, -1.4426950216293334961 ;  /* 0xbfb8aa3b2f377820 */ /* 0x000fc60000410000 */
[----:B------:R-:W-:Y:S01]  /*1d20*/  FMUL.FTZ R10, R7, R10 ;  /* 0x0000000a070a7220 */ /* 0x000fe20000410000 */
[----:B------:R-:W-:Y:S02]  /*1d30*/  FADD.FTZ R59, -R51, 1 ;  /* 0x3f800000333b7421 */ /* 0x000fe40000010100 */
[----:B------:R-:W1:Y:S01]  /*1d40*/  MUFU.EX2 R55, R55 ;  /* 0x0000003700377308 */ /* 0x000e620000000800 */
[----:B------:R-:W-:Y:S01]  /*1d50*/  FFMA.FTZ R13, R9, R10, R8 ;  /* 0x0000000a090d7223 */ /* 0x000fe20000010008 */
[----:B------:R-:W-:-:S03]  /*1d60*/  FFMA.FTZ R15, R15, R59, 1 ;  /* 0x3f8000000f0f7423 */ /* 0x000fc6000001003b */
[----:B------:R-:W-:Y:S01]  /*1d70*/  FMUL.FTZ R59, R13, -1.4426950216293334961 ;  /* 0xbfb8aa3b0d3b7820 */ /* 0x000fe20000410000 */
[----:B0-----:R-:W-:-:S04]  /*1d80*/  FADD.FTZ R60, -R54, 1 ;  /* 0x3f800000363c7421 */ /* 0x001fc80000010100 */
[----:B------:R-:W-:Y:S02]  /*1d90*/  FFMA.FTZ R60, R44, R60, 1 ;  /* 0x3f8000002c3c7423 */ /* 0x000fe4000001003c */
[----:B------:R0:W2:Y:S01]  /*1da0*/  MUFU.EX2 R44, R59 ;  /* 0x0000003b002c7308 */ /* 0x0000a20000000800 */
[----:B------:R-:W-:Y:S01]  /*1db0*/  FMUL.FTZ R15, R51, R15 ;  /* 0x0000000f330f7220 */ /* 0x000fe20000410000 */
[----:B------:R-:W-:Y:S01]  /*1dc0*/  FMUL.FTZ R60, R54, R60 ;  /* 0x0000003c363c7220 */ /* 0x000fe20000410000 */
[----:B------:R-:W-:Y:S02]  /*1dd0*/  SHF.L.U32 R51, R33, 0x10, RZ ;  /* 0x0000001021337819 */ /* 0x000fe400000006ff */
[----:B0-----:R-:W-:Y:S01]  /*1de0*/  SHF.L.U32 R59, R32, 0x10, RZ ;  /* 0x00000010203b7819 */ /* 0x001fe200000006ff */
[----:B-1----:R-:W-:-:S04]  /*1df0*/  FADD.FTZ R55, R55, 1 ;  /* 0x3f80000037377421 */ /* 0x002fc80000010000 */
[----:B------:R-:W-:Y:S02]  /*1e00*/  FMUL.FTZ R54, R59, R45 ;  /* 0x0000002d3b367220 */ /* 0x000fe40000410000 */
[----:B------:R0:W1:Y:S01]  /*1e10*/  MUFU.RCP R45, R57 ;  /* 0x00000039002d7308 */ /* 0x0000620000001000 */
[----:B------:R-:W-:Y:S01]  /*1e20*/  FMUL.FTZ R51, R51, R50 ;  /* 0x0000003233337220 */ /* 0x000fe20000410000 */
[----:B0-----:R-:W-:-:S06]  /*1e30*/  SHF.L.U32 R57, R61, 0x10, RZ ;  /* 0x000000103d397819 */ /* 0x001fcc00000006ff */
[----:B------:R0:W3:Y:S01]  /*1e40*/  MUFU.RCP R50, R55 ;  /* 0x0000003700327308 */ /* 0x0000e20000001000 */
[----:B------:R-:W4:Y:S01]  /*1e50*/  LDL R61, [R1+0x34] ;  /* 0x00003400013d7983 */ /* 0x000f220000100800 */
[----:B0-----:R-:W-:Y:S01]  /*1e60*/  FMUL.FTZ R55, R57, R15 ;  /* 0x0000000f39377220 */ /* 0x001fe20000410000 */
[----:B------:R-:W-:Y:S01]  /*1e70*/  FADD.FTZ R15, R53, 1 ;  /* 0x3f800000350f7421 */ /* 0x000fe20000010000 */
[----:B------:R-:W-:Y:S01]  /*1e80*/  FMUL.FTZ R53, R22, R54 ;  /* 0x0000003616357220 */ /* 0x000fe20000410000 */
[----:B------:R-:W4:Y:S03]  /*1e90*/  LDL R57, [R1+0x30] ;  /* 0x0000300001397983 */ /* 0x000f260000100800 */
[----:B------:R-:W-:Y:S02]  /*1ea0*/  FFMA.FTZ R52, R3, R53, R52 ;  /* 0x0000003503347223 */ /* 0x000fe40000010034 */
[----:B------:R-:W4:Y:S01]  /*1eb0*/  LDL R53, [R1+0x90] ;  /* 0x0000900001357983 */ /* 0x000f220000100800 */
[----:B------:R-:W-:-:S04]  /*1ec0*/  PRMT R59, R33, 0x7632, R59 ;  /* 0x00007632213b7816 */ /* 0x000fc8000000003b */
[----:B------:R-:W-:-:S05]  /*1ed0*/  SHF.L.U32 R59, R59, 0x10, RZ ;  /* 0x000000103b3b7819 */ /* 0x000fca00000006ff */
[----:B------:R-:W-:Y:S02]  /*1ee0*/  FMUL.FTZ R60, R59, R60 ;  /* 0x0000003c3b3c7220 */ /* 0x000fe40000410000 */
[----:B------:R-:W4:Y:S01]  /*1ef0*/  LDL R59, [R1+0x94] ;  /* 0x00009400013b7983 */ /* 0x000f220000100800 */
[-C--:B------:R-:W-:Y:S01]  /*1f00*/  FFMA.FTZ R37, R3, R54.reuse, R25 ;  /* 0x0000003603257223 */ /* 0x080fe20000010019 */
[-C--:B------:R-:W-:Y:S01]  /*1f10*/  FMUL.FTZ R3, R4, R55.reuse ;  /* 0x0000003704037220 */ /* 0x080fe20000410000 */
[----:B--2---:R-:W-:Y:S01]  /*1f20*/  FADD.FTZ R44, R44, 1 ;  /* 0x3f8000002c2c7421 */ /* 0x004fe20000010000 */
[----:B------:R-:W-:Y:S01]  /*1f30*/  MUFU.RCP R15, R15 ;  /* 0x0000000f000f7308 */ /* 0x000fe20000001000 */
[C---:B------:R-:W-:Y:S01]  /*1f40*/  FFMA.FTZ R19, R14.reuse, R55, R19 ;  /* 0x000000370e137223 */ /* 0x040fe20000010013 */
[----:B------:R-:W-:Y:S01]  /*1f50*/  FFMA.FTZ R3, R14, R3, R52 ;  /* 0x000000030e037223 */ /* 0x000fe20000010034 */
[----:B------:R-:W-:-:S05]  /*1f60*/  FFMA.FTZ R56, R22, R54, R56 ;  /* 0x0000003616387223 */ /* 0x000fca0000010038 */
[----:B------:R0:W2:Y:S01]  /*1f70*/  MUFU.RCP R14, R44 ;  /* 0x0000002c000e7308 */ /* 0x0000a20000001000 */
[----:B------:R-:W-:Y:S01]  /*1f80*/  FFMA.FTZ R56, R4, R55, R56 ;  /* 0x0000003704387223 */ /* 0x000fe20000010038 */
[-C--:B------:R-:W-:Y:S01]  /*1f90*/  FFMA.FTZ R25, R5, R51.reuse, R16 ;  /* 0x0000003305197223 */ /* 0x080fe20000010010 */
[----:B------:R-:W-:Y:S01]  /*1fa0*/  FADD.FTZ R16, R58, R51 ;  /* 0x000000333a107221 */ /* 0x000fe20000010000 */
[----:B-1----:R-:W-:Y:S01]  /*1fb0*/  FADD.FTZ R52, -R45, 1 ;  /* 0x3f8000002d347421 */ /* 0x002fe20000010100 */
[CC--:B------:R-:W-:Y:S01]  /*1fc0*/  FFMA.FTZ R56, R21.reuse, R51.reuse, R56 ;  /* 0x0000003315387223 */ /* 0x0c0fe20000010038 */
[----:B0-----:R-:W-:Y:S01]  /*1fd0*/  FMUL.FTZ R44, R21, R51 ;  /* 0x00000033152c7220 */ /* 0x001fe20000410000 */
[----:B------:R-:W-:Y:S01]  /*1fe0*/  IADD3 R42, P0, R27, UR18, RZ ;  /* 0x000000121b2a7c10 */ /* 0x000fe2000ff1e0ff */
[----:B------:R-:W-:Y:S02]  /*1ff0*/  FMUL.FTZ R51, R9, R60 ;  /* 0x0000003c09337220 */ /* 0x000fe40000410000 */
[----:B------:R-:W-:Y:S01]  /*2000*/  FFMA.FTZ R44, R5, R44, R3 ;  /* 0x0000002c052c7223 */ /* 0x000fe20000010003 */
[----:B------:R-:W-:Y:S01]  /*2010*/  FADD.FTZ R5, R48, R60 ;  /* 0x0000003c30057221 */ /* 0x000fe20000010000 */
[----:B---3--:R-:W-:Y:S01]  /*2020*/  FADD.FTZ R48, -R50, 1 ;  /* 0x3f80000032307421 */ /* 0x008fe20000010100 */
[----:B------:R-:W-:Y:S01]  /*2030*/  FFMA.FTZ R52, R11, R52, 1 ;  /* 0x3f8000000b347423 */ /* 0x000fe20000010034 */
[----:B------:R-:W-:Y:S01]  /*2040*/  IADD3.X R43, R36, UR19, RZ, P0, !PT ;  /* 0x00000013242b7c10 */ /* 0x000fe200087fe4ff */
[C---:B------:R-:W-:Y:S01]  /*2050*/  FFMA.FTZ R11, R12.reuse, R51, R44 ;  /* 0x000000330c0b7223 */ /* 0x040fe2000001002c */
[----:B------:R-:W-:Y:S01]  /*2060*/  FFMA.FTZ R3, R12, R60, R49 ;  /* 0x0000003c0c037223 */ /* 0x000fe20000010031 */
[----:B------:R-:W-:Y:S01]  /*2070*/  FFMA.FTZ R12, R47, R48, 1 ;  /* 0x3f8000002f0c7423 */ /* 0x000fe20000010030 */
[----:B--2---:R-:W-:Y:S01]  /*2080*/  FADD.FTZ R48, -R14, 1 ;  /* 0x3f8000000e307421 */ /* 0x004fe20000010100 */
[----:B------:R-:W-:Y:S01]  /*2090*/  FMUL.FTZ R58, R45, R52 ;  /* 0x000000342d3a7220 */ /* 0x000fe20000410000 */
[----:B------:R-:W-:Y:S01]  /*20a0*/  FADD.FTZ R24, R24, R54 ;  /* 0x0000003618187221 */ /* 0x000fe20000010000 */
[--C-:B------:R-:W-:Y:S01]  /*20b0*/  FADD.FTZ R18, R18, R55.reuse ;  /* 0x0000003712127221 */ /* 0x100fe20000010000 */
[----:B------:R-:W-:Y:S01]  /*20c0*/  PRMT R55, R35, 0x7632, R55 ;  /* 0x0000763223377816 */ /* 0x000fe20000000037 */
[----:B------:R-:W-:Y:S01]  /*20d0*/  FFMA.FTZ R60, R9, R60, R56 ;  /* 0x0000003c093c7223 */ /* 0x000fe20000010038 */
[----:B------:R-:W-:Y:S01]  /*20e0*/  FMUL.FTZ R12, R50, R12 ;  /* 0x0000000c320c7220 */ /* 0x000fe20000410000 */
[----:B------:R-:W2:Y:S01]  /*20f0*/  LDG.E.64.CONSTANT R42, desc[UR12][R42.64] ;  /* 0x0000000c2a2a7981 */ /* 0x000ea2000c1e9b00 */
[----:B------:R-:W-:-:S02]  /*2100*/  SHF.L.U32 R55, R55, 0x10, RZ ;  /* 0x0000001037377819 */ /* 0x000fc400000006ff */
[----:B----4-:R-:W-:Y:S02]  /*2110*/  SHF.L.U32 R47, R57, 0x10, RZ ;  /* 0x00000010392f7819 */ /* 0x010fe400000006ff */
[----:B------:R-:W-:Y:S01]  /*2120*/  IADD3 R44, P0, R53, UR20, RZ ;  /* 0x00000014352c7c10 */ /* 0x000fe2000ff1e0ff */
[----:B------:R-:W-:-:S04]  /*2130*/  FADD.FTZ R53, -R15, 1 ;  /* 0x3f8000000f357421 */ /* 0x000fc80000010100 */
[----:B------:R-:W-:Y:S01]  /*2140*/  FFMA.FTZ R53, R46, R53, 1 ;  /* 0x3f8000002e357423 */ /* 0x000fe20000010035 */
[----:B------:R-:W-:Y:S01]  /*2150*/  FFMA.FTZ R46, R13, R48, 1 ;  /* 0x3f8000000d2e7423 */ /* 0x000fe20000010030 */
[----:B------:R-:W-:Y:S01]  /*2160*/  FADD.FTZ R13, -R2, R47 ;  /* 0x0000002f020d7221 */ /* 0x000fe20000010100 */
[----:B------:R-:W-:Y:S01]  /*2170*/  SHF.L.U32 R47, R61, 0x10, RZ ;  /* 0x000000103d2f7819 */ /* 0x000fe200000006ff */
[----:B------:R-:W-:Y:S02]  /*2180*/  FMUL.FTZ R53, R15, R53 ;  /* 0x000000350f357220 */ /* 0x000fe40000410000 */
[----:B------:R-:W-:Y:S01]  /*2190*/  FMUL.FTZ R13, R7, R13 ;  /* 0x0000000d070d7220 */ /* 0x000fe20000410000 */
[----:B------:R-:W-:Y:S01]  /*21a0*/  FMUL.FTZ R46, R14, R46 ;  /* 0x0000002e0e2e7220 */ /* 0x000fe20000410000 */
[----:B------:R-:W-:Y:S02]  /*21b0*/  FADD.FTZ R15, -R2, R47 ;  /* 0x0000002f020f7221 */ /* 0x000fe40000010100 */
[----:B------:R-:W-:-:S02]  /*21c0*/  FFMA.FTZ R14, R22, R13, R23 ;  /* 0x0000000d160e7223 */ /* 0x000fc40000010017 */
[----:B------:R-:W-:Y:S02]  /*21d0*/  FMUL.FTZ R15, R7, R15 ;  /* 0x0000000f070f7220 */ /* 0x000fe40000410000 */
[----:B------:R-:W-:Y:S02]  /*21e0*/  FMUL.FTZ R49, R14, -1.4426950216293334961 ;  /* 0xbfb8aa3b0e317820 */ /* 0x000fe40000410000 */
[----:B------:R-:W-:Y:S01]  /*21f0*/  FFMA.FTZ R48, R21, R15, R20 ;  /* 0x0000000f15307223 */ /* 0x000fe20000010014 */
[----:B------:R-:W-:-:S03]  /*2200*/  PRMT R47, R34, 0x7632, R47 ;  /* 0x00007632222f7816 */ /* 0x000fc6000000002f */
[----:B------:R-:W0:Y:S01]  /*2210*/  MUFU.EX2 R49, R49 ;  /* 0x0000003100317308 */ /* 0x000e220000000800 */
[----:B------:R-:W-:Y:S01]  /*2220*/  FMUL.FTZ R52, R48, -1.4426950216293334961 ;  /* 0xbfb8aa3b30347820 */ /* 0x000fe20000410000 */
[----:B------:R-:W-:-:S06]  /*2230*/  SHF.L.U32 R47, R47, 0x10, RZ ;  /* 0x000000102f2f7819 */ /* 0x000fcc00000006ff */
[----:B------:R-:W1:Y:S01]  /*2240*/  MUFU.EX2 R52, R52 ;  /* 0x0000003400347308 */ /* 0x000e620000000800 */
[----:B------:R-:W-:Y:S01]  /*2250*/  FMUL.FTZ R53, R47, R53 ;  /* 0x000000352f357220 */ /* 0x000fe20000410000 */
[----:B------:R-:W-:Y:S02]  /*2260*/  SHF.L.U32 R47, R34, 0x10, RZ ;  /* 0x00000010222f7819 */ /* 0x000fe400000006ff */
[----:B------:R-:W-:-:S03]  /*2270*/  PRMT R54, R61, 0x7632, R54 ;  /* 0x000076323d367816 */ /* 0x000fc60000000036 */
[----:B------:R-:W-:Y:S01]  /*2280*/  FMUL.FTZ R58, R47, R58 ;  /* 0x0000003a2f3a7220 */ /* 0x000fe20000410000 */
[----:B0-----:R-:W-:-:S03]  /*2290*/  FADD.FTZ R61, R49, 1 ;  /* 0x3f800000313d7421 */ /* 0x001fc60000010000 */
[----:B------:R-:W-:-:S04]  /*22a0*/  FMUL.FTZ R49, R22, R58 ;  /* 0x0000003a16317220 */ /* 0x000fc80000410000 */
[----:B------:R-:W-:Y:S01]  /*22b0*/  FFMA.FTZ R11, R26, R49, R11 ;  /* 0x000000311a0b7223 */ /* 0x000fe2000001000b */
[----:B-1----:R-:W-:Y:S01]  /*22c0*/  FADD.FTZ R49, R52, 1 ;  /* 0x3f80000034317421 */ /* 0x002fe20000010000 */
[----:B------:R-:W-:Y:S01]  /*22d0*/  SHF.L.U32 R52, R35, 0x10, RZ ;  /* 0x0000001023347819 */ /* 0x000fe200000006ff */
[----:B------:R-:W-:Y:S01]  /*22e0*/  FFMA.FTZ R60, R22, R58, R60 ;  /* 0x0000003a163c7223 */ /* 0x000fe2000001003c */
[----:B------:R-:W-:Y:S01]  /*22f0*/  IADD3.X R45, R59, UR21, RZ, P0, !PT ;  /* 0x000000153b2d7c10 */ /* 0x000fe200087fe4ff */
[----:B------:R-:W-:Y:S01]  /*2300*/  FMUL.FTZ R55, R55, R46 ;  /* 0x0000002e37377220 */ /* 0x000fe20000410000 */
[----:B------:R-:W-:Y:S01]  /*2310*/  IADD3 R46, P0, R27, UR20, RZ ;  /* 0x000000141b2e7c10 */ /* 0x000fe2000ff1e0ff */
[----:B------:R-:W-:Y:S01]  /*2320*/  FMUL.FTZ R52, R52, R12 ;  /* 0x0000000c34347220 */ /* 0x000fe20000410000 */
[----:B------:R-:W-:Y:S01]  /*2330*/  FFMA.FTZ R60, R4, R53, R60 ;  /* 0x00000035043c7223 */ /* 0x000fe2000001003c */
[----:B------:R0:W5:Y:S01]  /*2340*/  LDL.LU R27, [R1+0x110] ;  /* 0x00011000011b7983 */ /* 0x0001620000300800 */
[----:B------:R-:W-:Y:S01]  /*2350*/  IADD3.X R47, R36, UR21, RZ, P0, !PT ;  /* 0x00000015242f7c10 */ /* 0x000fe200087fe4ff */
[----:B------:R-:W-:Y:S01]  /*2360*/  FFMA.FTZ R25, R17, R52, R25 ;  /* 0x0000003411197223 */ /* 0x000fe20000010019 */
[----:B------:R-:W-:Y:S01]  /*2370*/  FFMA.FTZ R26, R26, R58, R37 ;  /* 0x0000003a1a1a7223 */ /* 0x000fe20000010025 */
[----:B------:R-:W3:Y:S01]  /*2380*/  LDL.LU R36, [R1+0x10c] ;  /* 0x00010c0001247983 */ /* 0x000ee20000300800 */
[----:B------:R-:W-:Y:S01]  /*2390*/  FFMA.FTZ R60, R21, R52, R60 ;  /* 0x00000034153c7223 */ /* 0x000fe2000001003c */
[----:B------:R-:W-:-:S02]  /*23a0*/  FADD.FTZ R24, R24, R58 ;  /* 0x0000003a18187221 */ /* 0x000fc40000010000 */
[----:B------:R-:W4:Y:S04]  /*23b0*/  LDL.LU R37, [R1+0x108] ;  /* 0x0001080001257983 */ /* 0x000f280000300800 */
[----:B------:R-:W2:Y:S04]  /*23c0*/  LDL R58, [R1+0x28] ;  /* 0x00002800013a7983 */ /* 0x000ea80000100800 */
[----:B------:R1:W-:Y:S01]  /*23d0*/  STL [R1+0x10], R25 ;  /* 0x0000101901007387 */ /* 0x0003e20000100800 */
[----:B------:R-:W0:Y:S01]  /*23e0*/  MUFU.RCP R61, R61 ;  /* 0x0000003d003d7308 */ /* 0x000e220000001000 */
[----:B------:R-:W-:Y:S01]  /*23f0*/  FFMA.FTZ R19, R0, R53, R19 ;  /* 0x0000003500137223 */ /* 0x000fe20000010013 */
[----:B------:R-:W-:Y:S01]  /*2400*/  FADD.FTZ R18, R18, R53 ;  /* 0x0000003512127221 */ /* 0x000fe20000010000 */
[----:B------:R-:W-:Y:S01]  /*2410*/  FADD.FTZ R16, R16, R52 ;  /* 0x0000003410107221 */ /* 0x000fe20000010000 */
[----:B------:R-:W-:Y:S01]  /*2420*/  PRMT R50, R57, 0x7632, R50 ;  /* 0x0000763239327816 */ /* 0x000fe20000000032 */
[----:B------:R-:W4:Y:S01]  /*2430*/  LDG.E.64.CONSTANT R44, desc[UR12][R44.64] ;  /* 0x0000000c2c2c7981 */ /* 0x000f22000c1e9b00 */
[-C--:B-1----:R-:W-:Y:S01]  /*2440*/  FFMA.FTZ R25, R10, R55.reuse, R3 ;  /* 0x000000370a197223 */ /* 0x082fe20000010003 */
[----:B------:R-:W-:Y:S01]  /*2450*/  FFMA.FTZ R3, R9, R55, R60 ;  /* 0x0000003709037223 */ /* 0x000fe2000001003c */
[----:B------:R-:W-:Y:S01]  /*2460*/  SHF.L.U32 R54, R54, 0x10, RZ ;  /* 0x0000001036367819 */ /* 0x000fe200000006ff */
[----:B------:R-:W3:Y:S01]  /*2470*/  LDL R60, [R1+0x2c] ;  /* 0x00002c00013c7983 */ /* 0x000ee20000100800 */
[----:B------:R-:W-:Y:S01]  /*2480*/  FMUL.FTZ R53, R4, R53 ;  /* 0x0000003504357220 */ /* 0x000fe20000410000 */
[----:B------:R-:W-:Y:S02]  /*2490*/  MUFU.RCP R49, R49 ;  /* 0x0000003100317308 */ /* 0x000fe40000001000 */
[----:B------:R-:W4:Y:S01]  /*24a0*/  LDG.E.64.CONSTANT R46, desc[UR12][R46.64] ;  /* 0x0000000c2e2e7981 */ /* 0x000f22000c1e9b00 */
[----:B------:R-:W-:Y:S01]  /*24b0*/  FFMA.FTZ R11, R0, R53, R11 ;  /* 0x00000035000b7223 */ /* 0x000fe2000001000b */
[----:B------:R-:W-:Y:S01]  /*24c0*/  FMUL.FTZ R53, R21, R52 ;  /* 0x0000003415357220 */ /* 0x000fe20000410000 */
[----:B0-----:R-:W-:-:S03]  /*24d0*/  FADD.FTZ R52, -R61, 1 ;  /* 0x3f8000003d347421 */ /* 0x001fc60000010100 */
[----:B------:R-:W-:Y:S01]  /*24e0*/  FFMA.FTZ R11, R17, R53, R11 ;  /* 0x00000035110b7223 */ /* 0x000fe2000001000b */
[----:B------:R-:W-:Y:S01]  /*24f0*/  FADD.FTZ R17, R5, R55 ;  /* 0x0000003705117221 */ /* 0x000fe20000010000 */
[----:B------:R-:W-:Y:S01]  /*2500*/  FMUL.FTZ R55, R9, R55 ;  /* 0x0000003709377220 */ /* 0x000fe20000410000 */
[----:B------:R-:W-:-:S03]  /*2510*/  FFMA.FTZ R52, R14, R52, 1 ;  /* 0x3f8000000e347423 */ /* 0x000fc60000010034 */
[----:B------:R-:W-:Y:S01]  /*2520*/  FFMA.FTZ R10, R10, R55, R11 ;  /* 0x000000370a0a7223 */ /* 0x000fe2000001000b */
[----:B------:R-:W-:Y:S01]  /*2530*/  FMUL.FTZ R61, R61, R52 ;  /* 0x000000343d3d7220 */ /* 0x000fe20000410000 */
[----:B------:R2:W-:Y:S01]  /*2540*/  STL [R1], R3 ;  /* 0x0000000301007387 */ /* 0x0005e20000100800 */
[----:B------:R-:W-:-:S05]  /*2550*/  SHF.L.U32 R50, R50, 0x10, RZ ;  /* 0x0000001032327819 */ /* 0x000fca00000006ff */
[----:B------:R-:W-:-:S04]  /*2560*/  FADD.FTZ R50, -R2, R50 ;  /* 0x0000003202327221 */ /* 0x000fc80000010100 */
[----:B------:R-:W-:Y:S01]  /*2570*/  FMUL.FTZ R50, R7, R50 ;  /* 0x0000003207327220 */ /* 0x000fe20000410000 */
[----:B------:R-:W-:-:S03]  /*2580*/  FADD.FTZ R54, -R2, R54 ;  /* 0x0000003602367221 */ /* 0x000fc60000010100 */
[----:B------:R-:W-:Y:S01]  /*2590*/  FFMA.FTZ R51, R4, R50, R6 ;  /* 0x0000003204337223 */ /* 0x000fe20000010006 */
[----:B------:R-:W-:-:S03]  /*25a0*/  FMUL.FTZ R54, R7, R54 ;  /* 0x0000003607367220 */ /* 0x000fc60000410000 */
[----:B------:R-:W-:Y:S01]  /*25b0*/  FMUL.FTZ R56, R51, -1.4426950216293334961 ;  /* 0xbfb8aa3b33387820 */ /* 0x000fe20000410000 */
[----:B------:R-:W-:-:S05]  /*25c0*/  FFMA.FTZ R57, R9, R54, R8 ;  /* 0x0000003609397223 */ /* 0x000fca0000010008 */
[----:B------:R-:W0:Y:S01]  /*25d0*/  MUFU.EX2 R56, R56 ;  /* 0x0000003800387308 */ /* 0x000e220000000800 */
[----:B------:R-:W-:-:S07]  /*25e0*/  FMUL.FTZ R59, R57, -1.4426950216293334961 ;  /* 0xbfb8aa3b393b7820 */ /* 0x000fce0000410000 */
[----:B------:R-:W1:Y:S01]  /*25f0*/  MUFU.EX2 R59, R59 ;  /* 0x0000003b003b7308 */ /* 0x000e620000000800 */
[C---:B---3--:R-:W-:Y:S02]  /*2600*/  SHF.L.U32 R14, R60.reuse, 0x10, RZ ;  /* 0x000000103c0e7819 */ /* 0x048fe400000006ff */
[----:B------:R-:W-:Y:S02]  /*2610*/  PRMT R55, R60, 0x7632, R55 ;  /* 0x000076323c377816 */ /* 0x000fe40000000037 */
[----:B------:R-:W-:-:S05]  /*2620*/  SHF.L.U32 R60, R36, 0x10, RZ ;  /* 0x00000010243c7819 */ /* 0x000fca00000006ff */
[----:B------:R-:W-:Y:S02]  /*2630*/  FMUL.FTZ R60, R60, R61 ;  /* 0x0000003d3c3c7220 */ /* 0x000fe40000410000 */
[----:B------:R-:W3:Y:S01]  /*2640*/  LDL.LU R61, [R1] ;  /* 0x00000000013d7983 */ /* 0x000ee20000300800 */
[----:B0-----:R-:W-:-:S04]  /*2650*/  FADD.FTZ R56, R56, 1 ;  /* 0x3f80000038387421 */ /* 0x001fc80000010000 */
[----:B------:R-:W0:Y:S01]  /*2660*/  MUFU.RCP R12, R56 ;  /* 0x00000038000c7308 */ /* 0x000e220000001000 */
[----:B-1----:R-:W-:Y:S01]  /*2670*/  FADD.FTZ R0, R59, 1 ;  /* 0x3f8000003b007421 */ /* 0x002fe20000010000 */
[----:B------:R-:W-:-:S06]  /*2680*/  SHF.L.U32 R55, R55, 0x10, RZ ;  /* 0x0000001037377819 */ /* 0x000fcc00000006ff */
[----:B------:R-:W1:Y:S01]  /*2690*/  MUFU.RCP R0, R0 ;  /* 0x0000000000007308 */ /* 0x000e620000001000 */
[----:B------:R-:W-:Y:S01]  /*26a0*/  PRMT R53, R36, 0x7632, R53 ;  /* 0x0000763224357816 */ /* 0x000fe20000000035 */
[----:B------:R-:W-:Y:S01]  /*26b0*/  FADD.FTZ R55, -R2, R55 ;  /* 0x0000003702377221 */ /* 0x000fe20000010100 */
[----:B0-----:R-:W-:Y:S02]  /*26c0*/  FADD.FTZ R56, -R12, 1 ;  /* 0x3f8000000c387421 */ /* 0x001fe40000010100 */
[----:B------:R-:W-:Y:S02]  /*26d0*/  SHF.L.U32 R53, R53, 0x10, RZ ;  /* 0x0000001035357819 */ /* 0x000fe400000006ff */
[----:B------:R-:W-:Y:S01]  /*26e0*/  FFMA.FTZ R56, R51, R56, 1 ;  /* 0x3f80000033387423 */ /* 0x000fe20000010038 */
[----:B------:R-:W-:-:S03]  /*26f0*/  FMUL.FTZ R55, R7, R55 ;  /* 0x0000003707377220 */ /* 0x000fc60000410000 */
[----:B------:R-:W-:Y:S01]  /*2700*/  FMUL.FTZ R56, R12, R56 ;  /* 0x000000380c387220 */ /* 0x000fe20000410000 */
[C---:B--2---:R-:W-:Y:S02]  /*2710*/  SHF.L.U32 R3, R58.reuse, 0x10, RZ ;  /* 0x000000103a037819 */ /* 0x044fe400000006ff */
[----:B------:R-:W-:Y:S01]  /*2720*/  PRMT R51, R58, 0x7632, R51 ;  /* 0x000076323a337816 */ /* 0x000fe20000000033 */
[----:B-1----:R-:W-:Y:S01]  /*2730*/  FADD.FTZ R58, -R0, 1 ;  /* 0x3f800000003a7421 */ /* 0x002fe20000010100 */
[----:B------:R-:W-:Y:S01]  /*2740*/  FMUL.FTZ R56, R53, R56 ;  /* 0x0000003835387220 */ /* 0x000fe20000410000 */
[----:B------:R-:W-:Y:S02]  /*2750*/  FFMA.FTZ R53, R9, R55, R8 ;  /* 0x0000003709357223 */ /* 0x000fe40000010008 */
[----:B------:R-:W-:Y:S02]  /*2760*/  FFMA.FTZ R58, R57, R58, 1 ;  /* 0x3f800000393a7423 */ /* 0x000fe4000001003a */
[----:B------:R-:W-:Y:S01]  /*2770*/  FMUL.FTZ R57, R53, -1.4426950216293334961 ;  /* 0xbfb8aa3b35397820 */ /* 0x000fe20000410000 */
[----:B----4-:R-:W-:-:S05]  /*2780*/  PRMT R59, R37, 0x7632, R59 ;  /* 0x00007632253b7816 */ /* 0x010fca000000003b */
[----:B------:R-:W0:Y:S01]  /*2790*/  MUFU.EX2 R57, R57 ;  /* 0x0000003900397308 */ /* 0x000e220000000800 */
[----:B------:R-:W-:Y:S01]  /*27a0*/  SHF.L.U32 R59, R59, 0x10, RZ ;  /* 0x000000103b3b7819 */ /* 0x000fe200000006ff */
[----:B------:R-:W-:Y:S01]  /*27b0*/  FMUL.FTZ R58, R0, R58 ;  /* 0x0000003a003a7220 */ /* 0x000fe20000410000 */
[----:B------:R-:W-:-:S03]  /*27c0*/  FADD.FTZ R5, -R49, 1 ;  /* 0x3f80000031057421 */ /* 0x000fc60000010100 */
[----:B------:R-:W-:Y:S01]  /*27d0*/  FMUL.FTZ R58, R59, R58 ;  /* 0x0000003a3b3a7220 */ /* 0x000fe20000410000 */
[-C--:B------:R-:W-:Y:S01]  /*27e0*/  FMUL.FTZ R59, R22, R60.reuse ;  /* 0x0000003c163b7220 */ /* 0x080fe20000410000 */
[----:B------:R-:W-:Y:S01]  /*27f0*/  FFMA.FTZ R5, R48, R5, 1 ;  /* 0x3f80000030057423 */ /* 0x000fe20000010005 */
[----:B------:R-:W-:Y:S02]  /*2800*/  FADD.FTZ R24, R24, R60 ;  /* 0x0000003c18187221 */ /* 0x000fe40000010000 */
[C---:B------:R-:W-:Y:S01]  /*2810*/  FFMA.FTZ R10, R13.reuse, R59, R10 ;  /* 0x0000003b0d0a7223 */ /* 0x040fe2000001000a */
[-C--:B------:R-:W-:Y:S01]  /*2820*/  FFMA.FTZ R13, R13, R60.reuse, R26 ;  /* 0x0000003c0d0d7223 */ /* 0x080fe2000001001a */
[----:B------:R-:W-:Y:S01]  /*2830*/  FMUL.FTZ R49, R49, R5 ;  /* 0x0000000531317220 */ /* 0x000fe20000410000 */
[----:B------:R-:W-:Y:S01]  /*2840*/  SHF.L.U32 R59, R37, 0x10, RZ ;  /* 0x00000010253b7819 */ /* 0x000fe200000006ff */
[----:B------:R1:W5:Y:S01]  /*2850*/  LDL.LU R26, [R1+0x104] ;  /* 0x00010400011a7983 */ /* 0x0003620000300800 */
[----:B---3--:R-:W-:Y:S01]  /*2860*/  FFMA.FTZ R60, R22, R60, R61 ;  /* 0x0000003c163c7223 */ /* 0x008fe2000001003d */
[----:B0-----:R-:W-:-:S02]  /*2870*/  FADD.FTZ R61, R57, 1 ;  /* 0x3f800000393d7421 */ /* 0x001fc40000010000 */
[----:B------:R-:W-:Y:S02]  /*2880*/  FMUL.FTZ R57, R59, R49 ;  /* 0x000000313b397220 */ /* 0x000fe40000410000 */
[----:B------:R0:W-:Y:S02]  /*2890*/  MUFU.RCP R49, R61 ;  /* 0x0000003d00317308 */ /* 0x0001e40000001000 */
[----:B0-----:R-:W2:Y:S01]  /*28a0*/  LDL.LU R61, [R1+0x10] ;  /* 0x00001000013d7983 */ /* 0x001ea20000300800 */
[----:B------:R-:W-:Y:S01]  /*28b0*/  FADD.FTZ R14, -R2, R14 ;  /* 0x0000000e020e7221 */ /* 0x000fe20000010100 */
[----:B------:R-:W-:-:S03]  /*28c0*/  SHF.L.U32 R51, R51, 0x10, RZ ;  /* 0x0000001033337819 */ /* 0x000fc600000006ff */
[----:B------:R-:W-:Y:S02]  /*28d0*/  FMUL.FTZ R14, R7, R14 ;  /* 0x0000000e070e7220 */ /* 0x000fe40000410000 */
[C---:B------:R-:W-:Y:S01]  /*28e0*/  FADD.FTZ R51, -R2.reuse, R51 ;  /* 0x0000003302337221 */ /* 0x040fe20000010100 */
[----:B------:R-:W-:Y:S01]  /*28f0*/  FADD.FTZ R3, -R2, R3 ;  /* 0x0000000302037221 */ /* 0x000fe20000010100 */
[----:B------:R-:W-:Y:S02]  /*2900*/  FFMA.FTZ R11, R21, R14, R20 ;  /* 0x0000000e150b7223 */ /* 0x000fe40000010014 */
[C---:B------:R-:W-:Y:S01]  /*2910*/  FMUL.FTZ R12, R7.reuse, R51 ;  /* 0x00000033070c7220 */ /* 0x040fe20000410000 */
[----:B------:R-:W-:Y:S01]  /*2920*/  FMUL.FTZ R5, R7, R3 ;  /* 0x0000000307057220 */ /* 0x000fe20000410000 */
[----:B------:R-:W-:Y:S02]  /*2930*/  FMUL.FTZ R51, R11, -1.4426950216293334961 ;  /* 0xbfb8aa3b0b337820 */ /* 0x000fe40000410000 */
[----:B------:R-:W-:Y:S01]  /*2940*/  FFMA.FTZ R52, R4, R12, R6 ;  /* 0x0000000c04347223 */ /* 0x000fe20000010006 */
[----:B------:R-:W-:Y:S01]  /*2950*/  FFMA.FTZ R3, R22, R5, R23 ;  /* 0x0000000516037223 */ /* 0x000fe20000010017 */
[----:B------:R0:W3:Y:S03]  /*2960*/  MUFU.EX2 R0, R51 ;  /* 0x0000003300007308 */ /* 0x0000e60000000800 */
[----:B------:R-:W-:Y:S01]  /*2970*/  FMUL.FTZ R48, R3, -1.4426950216293334961 ;  /* 0xbfb8aa3b03307820 */ /* 0x000fe20000410000 */
[----:B0-----:R-:W-:-:S05]  /*2980*/  FMUL.FTZ R51, R52, -1.4426950216293334961 ;  /* 0xbfb8aa3b34337820 */ /* 0x001fca0000410000 */
[----:B------:R-:W0:Y:S08]  /*2990*/  MUFU.EX2 R48, R48 ;  /* 0x0000003000307308 */ /* 0x000e300000000800 */
[----:B------:R-:W4:Y:S01]  /*29a0*/  MUFU.EX2 R51, R51 ;  /* 0x0000003300337308 */ /* 0x000f220000000800 */
[----:B---3--:R-:W-:Y:S01]  /*29b0*/  FADD.FTZ R0, R0, 1 ;  /* 0x3f80000000007421 */ /* 0x008fe20000010000 */
[----:B0-----:R-:W-:Y:S01]  /*29c0*/  FADD.FTZ R48, R48, 1 ;  /* 0x3f80000030307421 */ /* 0x001fe20000010000 */
[----:B----4-:R-:W-:-:S05]  /*29d0*/  FADD.FTZ R51, R51, 1 ;  /* 0x3f80000033337421 */ /* 0x010fca0000010000 */
[----:B------:R-:W-:Y:S01]  /*29e0*/  MUFU.RCP R48, R48 ;  /* 0x0000003000307308 */ /* 0x000fe20000001000 */
[----:B------:R-:W-:-:S07]  /*29f0*/  FMUL.FTZ R59, R4, R56 ;  /* 0x00000038043b7220 */ /* 0x000fce0000410000 */
[----:B------:R-:W-:Y:S01]  /*2a00*/  MUFU.RCP R51, R51 ;  /* 0x0000003300337308 */ /* 0x000fe20000001000 */
[CC--:B------:R-:W-:Y:S01]  /*2a10*/  FFMA.FTZ R19, R50.reuse, R56.reuse, R19 ;  /* 0x0000003832137223 */ /* 0x0c0fe20000010013 */
[----:B------:R-:W-:Y:S01]  /*2a20*/  FFMA.FTZ R59, R50, R59, R10 ;  /* 0x0000003b323b7223 */ /* 0x000fe2000001000a */
[----:B------:R-:W-:Y:S01]  /*2a30*/  FMUL.FTZ R50, R21, R57 ;  /* 0x0000003915327220 */ /* 0x000fe20000410000 */
[----:B------:R-:W-:Y:S01]  /*2a40*/  FFMA.FTZ R60, R4, R56, R60 ;  /* 0x00000038043c7223 */ /* 0x000fe2000001003c */
[----:B------:R-:W-:-:S03]  /*2a50*/  FADD.FTZ R18, R18, R56 ;  /* 0x0000003812127221 */ /* 0x000fc60000010000 */
[----:B------:R-:W0:Y:S01]  /*2a60*/  MUFU.RCP R0, R0 ;  /* 0x0000000000007308 */ /* 0x000e220000001000 */
[----:B------:R-:W-:Y:S01]  /*2a70*/  FFMA.FTZ R50, R15, R50, R59 ;  /* 0x000000320f327223 */ /* 0x000fe2000001003b */
[----:B------:R-:W-:Y:S01]  /*2a80*/  FMUL.FTZ R56, R9, R58 ;  /* 0x0000003a09387220 */ /* 0x000fe20000410000 */
[----:B------:R-:W-:Y:S01]  /*2a90*/  FADD.FTZ R16, R16, R57 ;  /* 0x0000003910107221 */ /* 0x000fe20000010000 */
[----:B------:R-:W-:Y:S02]  /*2aa0*/  FFMA.FTZ R60, R21, R57, R60 ;  /* 0x00000039153c7223 */ /* 0x000fe4000001003c */
[----:B------:R-:W-:Y:S01]  /*2ab0*/  FFMA.FTZ R50, R54, R56, R50 ;  /* 0x0000003836327223 */ /* 0x000fe20000010032 */
[----:B------:R-:W-:-:S04]  /*2ac0*/  FADD.FTZ R59, -R49, 1 ;  /* 0x3f800000313b7421 */ /* 0x000fc80000010100 */
[----:B------:R-:W-:Y:S01]  /*2ad0*/  FFMA.FTZ R59, R53, R59, 1 ;  /* 0x3f800000353b7423 */ /* 0x000fe2000001003b */
[----:B0-----:R-:W-:-:S04]  /*2ae0*/  FADD.FTZ R56, -R0, 1 ;  /* 0x3f80000000387421 */ /* 0x001fc80000010100 */
[----:B------:R-:W-:Y:S01]  /*2af0*/  FFMA.FTZ R56, R11, R56, 1 ;  /* 0x3f8000000b387423 */ /* 0x000fe20000010038 */
[----:B------:R-:W-:-:S03]  /*2b00*/  SHF.L.U32 R11, R40, 0x10, RZ ;  /* 0x00000010280b7819 */ /* 0x000fc600000006ff */
[----:B------:R-:W-:Y:S01]  /*2b10*/  FMUL.FTZ R56, R0, R56 ;  /* 0x0000003800387220 */ /* 0x000fe20000410000 */
[----:B------:R-:W-:Y:S01]  /*2b20*/  PRMT R0, R39, 0x7632, R0 ;  /* 0x0000763227007816 */ /* 0x000fe20000000000 */
[----:B------:R-:W-:-:S03]  /*2b30*/  FADD.FTZ R11, -R2, R11 ;  /* 0x0000000b020b7221 */ /* 0x000fc60000010100 */
[----:B------:R-:W-:Y:S01]  /*2b40*/  SHF.L.U32 R0, R0, 0x10, RZ ;  /* 0x0000001000007819 */ /* 0x000fe200000006ff */
[----:B------:R-:W-:Y:S01]  /*2b50*/  FMUL.FTZ R11, R7, R11 ;  /* 0x0000000b070b7220 */ /* 0x000fe20000410000 */
[----:B------:R-:W-:Y:S01]  /*2b60*/  FADD.FTZ R17, R17, R58 ;  /* 0x0000003a11117221 */ /* 0x000fe20000010000 */
[----:B--2---:R-:W-:Y:S01]  /*2b70*/  FFMA.FTZ R10, R15, R57, R61 ;  /* 0x000000390f0a7223 */ /* 0x004fe2000001003d */
[----:B------:R-:W-:Y:S01]  /*2b80*/  FADD.FTZ R57, -R51, 1 ;  /* 0x3f80000033397421 */ /* 0x000fe20000010100 */
[----:B------:R-:W-:Y:S01]  /*2b90*/  FFMA.FTZ R15, R54, R58, R25 ;  /* 0x0000003a360f7223 */ /* 0x000fe20000010019 */
[----:B------:R-:W-:Y:S02]  /*2ba0*/  FADD.FTZ R54, -R48, 1 ;  /* 0x3f80000030367421 */ /* 0x000fe40000010100 */
[----:B------:R-:W-:Y:S02]  /*2bb0*/  FFMA.FTZ R57, R52, R57, 1 ;  /* 0x3f80000034397423 */ /* 0x000fe40000010039 */
[----:B------:R-:W-:-:S02]  /*2bc0*/  FFMA.FTZ R54, R3, R54, 1 ;  /* 0x3f80000003367423 */ /* 0x000fc40000010036 */
[----:B------:R-:W-:Y:S01]  /*2bd0*/  FMUL.FTZ R53, R51, R57 ;  /* 0x0000003933357220 */ /* 0x000fe20000410000 */
[----:B------:R-:W-:Y:S01]  /*2be0*/  SHF.L.U32 R51, R38, 0x10, RZ ;  /* 0x0000001026337819 */ /* 0x000fe200000006ff */
[----:B------:R-:W-:Y:S01]  /*2bf0*/  FMUL.FTZ R54, R48, R54 ;  /* 0x0000003630367220 */ /* 0x000fe20000410000 */
[----:B------:R-:W-:-:S03]  /*2c00*/  PRMT R48, R38, 0x7632, R48 ;  /* 0x0000763226307816 */ /* 0x000fc60000000030 */
[----:B------:R-:W-:Y:S01]  /*2c10*/  FMUL.FTZ R51, R51, R54 ;  /* 0x0000003633337220 */ /* 0x000fe20000410000 */
[----:B------:R-:W-:Y:S01]  /*2c20*/  FMUL.FTZ R3, R49, R59 ;  /* 0x0000003b31037220 */ /* 0x000fe20000410000 */
[----:B------:R-:W-:Y:S02]  /*2c30*/  SHF.L.U32 R48, R48, 0x10, RZ ;  /* 0x0000001030307819 */ /* 0x000fe400000006ff */
[----:B------:R-:W-:Y:S01]  /*2c40*/  FMUL.FTZ R61, R22, R51 ;  /* 0x00000033163d7220 */ /* 0x000fe20000410000 */
[----:B------:R-:W-:Y:S02]  /*2c50*/  SHF.L.U32 R49, R39, 0x10, RZ ;  /* 0x0000001027317819 */ /* 0x000fe400000006ff */
[----:B------:R-:W-:Y:S01]  /*2c60*/  FMUL.FTZ R53, R48, R53 ;  /* 0x0000003530357220 */ /* 0x000fe20000410000 */
[----:B------:R-:W-:Y:S01]  /*2c70*/  FFMA.FTZ R61, R5, R61, R50 ;  /* 0x0000003d053d7223 */ /* 0x000fe20000010032 */
[----:B------:R-:W-:Y:S01]  /*2c80*/  SHF.L.U32 R50, R43, 0x10, RZ ;  /* 0x000000102b327819 */ /* 0x000fe200000006ff */
[----:B------:R-:W-:Y:S01]  /*2c90*/  FMUL.FTZ R54, R49, R56 ;  /* 0x0000003831367220 */ /* 0x000fe20000410000 */
[----:B------:R-:W-:-:S02]  /*2ca0*/  SHF.L.U32 R52, R41, 0x10, RZ ;  /* 0x0000001029347819 */ /* 0x000fc400000006ff */
[----:B------:R-:W-:Y:S01]  /*2cb0*/  SHF.L.U32 R56, R42, 0x10, RZ ;  /* 0x000000102a387819 */ /* 0x000fe200000006ff */
[----:B------:R-:W-:Y:S01]  /*2cc0*/  FMUL.FTZ R57, R4, R53 ;  /* 0x0000003504397220 */ /* 0x000fe20000410000 */
[----:B------:R-:W-:Y:S01]  /*2cd0*/  FMUL.FTZ R3, R0, R3 ;  /* 0x0000000300037220 */ /* 0x000fe20000410000 */
[----:B------:R-:W-:Y:S01]  /*2ce0*/  FADD.FTZ R50, -R2, R50 ;  /* 0x0000003202327221 */ /* 0x000fe20000010100 */
[----:B------:R-:W-:Y:S01]  /*2cf0*/  PRMT R59, R40, 0x7632, R59 ;  /* 0x00007632283b7816 */ /* 0x000fe2000000003b */
[----:B------:R-:W-:Y:S01]  /*2d00*/  FFMA.FTZ R0, R22, R11, R23 ;  /* 0x0000000b16007223 */ /* 0x000fe20000010017 */
[----:B------:R-:W-:Y:S01]  /*2d10*/  FFMA.FTZ R58, R9, R58, R60 ;  /* 0x0000003a093a7223 */ /* 0x000fe2000001003c */
[C---:B------:R-:W-:Y:S01]  /*2d20*/  FADD.FTZ R52, -R2.reuse, R52 ;  /* 0x0000003402347221 */ /* 0x040fe20000010100 */
[----:B------:R-:W-:Y:S01]  /*2d30*/  FADD.FTZ R56, -R2, R56 ;  /* 0x0000003802387221 */ /* 0x000fe20000010100 */
[----:B------:R-:W-:Y:S01]  /*2d40*/  FFMA.FTZ R61, R12, R57, R61 ;  /* 0x000000390c3d7223 */ /* 0x000fe2000001003d */
[----:B------:R-:W-:Y:S01]  /*2d50*/  FMUL.FTZ R60, R21, R54 ;  /* 0x00000036153c7220 */ /* 0x000fe20000410000 */
[----:B------:R-:W-:Y:S01]  /*2d60*/  FMUL.FTZ R50, R7, R50 ;  /* 0x0000003207327220 */ /* 0x000fe20000410000 */
[----:B------:R-:W-:Y:S01]  /*2d70*/  SHF.L.U32 R59, R59, 0x10, RZ ;  /* 0x000000103b3b7819 */ /* 0x000fe200000006ff */
[----:B------:R-:W-:Y:S01]  /*2d80*/  FMUL.FTZ R48, R0, -1.4426950216293334961 ;  /* 0xbfb8aa3b00307820 */ /* 0x000fe20000410000 */
[----:B------:R-:W-:Y:S01]  /*2d90*/  FFMA.FTZ R25, R5, R51, R13 ;  /* 0x0000003305197223 */ /* 0x000fe2000001000d */
[C---:B------:R-:W-:Y:S01]  /*2da0*/  FMUL.FTZ R52, R7.reuse, R52 ;  /* 0x0000003407347220 */ /* 0x040fe20000410000 */
[----:B------:R-:W-:Y:S01]  /*2db0*/  FMUL.FTZ R5, R7, R56 ;  /* 0x0000003807057220 */ /* 0x000fe20000410000 */
[----:B------:R-:W-:Y:S01]  /*2dc0*/  FFMA.FTZ R61, R14, R60, R61 ;  /* 0x0000003c0e3d7223 */ /* 0x000fe2000001003d */
[C-C-:B------:R-:W-:Y:S01]  /*2dd0*/  FFMA.FTZ R60, R21.reuse, R50, R20.reuse ;  /* 0x00000032153c7223 */ /* 0x140fe20000010014 */
[----:B------:R-:W-:Y:S01]  /*2de0*/  FADD.FTZ R59, -R2, R59 ;  /* 0x0000003b023b7221 */ /* 0x000fe20000010100 */
[----:B------:R-:W-:Y:S01]  /*2df0*/  FFMA.FTZ R49, R21, R52, R20 ;  /* 0x0000003415317223 */ /* 0x000fe20000010014 */
[----:B------:R-:W-:Y:S01]  /*2e00*/  FFMA.FTZ R13, R22, R5, R23 ;  /* 0x00000005160d7223 */ /* 0x000fe20000010017 */
[----:B------:R-:W0:Y:S01]  /*2e10*/  MUFU.EX2 R48, R48 ;  /* 0x0000003000307308 */ /* 0x000e220000000800 */
[----:B------:R-:W-:Y:S01]  /*2e20*/  FFMA.FTZ R23, R14, R54, R10 ;  /* 0x000000360e177223 */ /* 0x000fe2000001000a */
[----:B------:R-:W-:Y:S01]  /*2e30*/  FMUL.FTZ R10, R60, -1.4426950216293334961 ;  /* 0xbfb8aa3b3c0a7820 */ /* 0x000fe20000410000 */
[----:B------:R-:W-:Y:S01]  /*2e40*/  FMUL.FTZ R59, R7, R59 ;  /* 0x0000003b073b7220 */ /* 0x000fe20000410000 */
[----:B------:R-:W-:Y:S01]  /*2e50*/  FMUL.FTZ R56, R49, -1.4426950216293334961 ;  /* 0xbfb8aa3b31387820 */ /* 0x000fe20000410000 */
[----:B------:R-:W-:Y:S01]  /*2e60*/  FFMA.FTZ R19, R12, R53, R19 ;  /* 0x000000350c137223 */ /* 0x000fe20000010013 */
[----:B------:R-:W-:-:S02]  /*2e70*/  FMUL.FTZ R14, R9, R3 ;  /* 0x00000003090e7220 */ /* 0x000fc40000410000 */
[----:B------:R2:W-:Y:S01]  /*2e80*/  MUFU.EX2 R12, R10 ;  /* 0x0000000a000c7308 */ /* 0x0005e20000000800 */
[----:B------:R-:W-:Y:S01]  /*2e90*/  PRMT R57, R41, 0x7632, R57 ;  /* 0x0000763229397816 */ /* 0x000fe20000000039 */
[----:B------:R-:W-:Y:S01]  /*2ea0*/  FFMA.FTZ R61, R55, R14, R61 ;  /* 0x0000000e373d7223 */ /* 0x000fe2000001003d */
[----:B--2---:R-:W-:-:S05]  /*2eb0*/  FFMA.FTZ R10, R4, R59, R6 ;  /* 0x0000003b040a7223 */ /* 0x004fca0000010006 */
[----:B------:R-:W2:Y:S01]  /*2ec0*/  MUFU.EX2 R56, R56 ;  /* 0x0000003800387308 */ /* 0x000ea20000000800 */
[----:B------:R-:W-:Y:S01]  /*2ed0*/  FMUL.FTZ R14, R10, -1.4426950216293334961 ;  /* 0xbfb8aa3b0a0e7820 */ /* 0x000fe20000410000 */
[----:B------:R-:W-:Y:S01]  /*2ee0*/  SHF.L.U32 R57, R57, 0x10, RZ ;  /* 0x0000001039397819 */ /* 0x000fe200000006ff */
[----:B------:R-:W-:-:S05]  /*2ef0*/  FFMA.FTZ R20, R55, R3, R15 ;  /* 0x0000000337147223 */ /* 0x000fca000001000f */
[----:B------:R3:W4:Y:S01]  /*2f00*/  MUFU.EX2 R15, R14 ;  /* 0x0000000e000f7308 */ /* 0x0007220000000800 */
[----:B0-----:R-:W-:Y:S01]  /*2f10*/  FADD.FTZ R48, R48, 1 ;  /* 0x3f80000030307421 */ /* 0x001fe20000010000 */
[----:B------:R-:W-:Y:S01]  /*2f20*/  FADD.FTZ R57, -R2, R57 ;  /* 0x0000003902397221 */ /* 0x000fe20000010100 */
[----:B------:R-:W-:-:S03]  /*2f30*/  FFMA.FTZ R58, R22, R51, R58 ;  /* 0x00000033163a7223 */ /* 0x000fc6000001003a */
[----:B------:R-:W-:Y:S02]  /*2f40*/  FMUL.FTZ R57, R7, R57 ;  /* 0x0000003907397220 */ /* 0x000fe40000410000 */
[----:B------:R-:W0:Y:S01]  /*2f50*/  MUFU.RCP R48, R48 ;  /* 0x0000003000307308 */ /* 0x000e220000001000 */
[----:B------:R-:W-:Y:S01]  /*2f60*/  FADD.FTZ R18, R18, R53 ;  /* 0x0000003512127221 */ /* 0x000fe20000010000 */
[----:B------:R-:W-:Y:S01]  /*2f70*/  FFMA.FTZ R58, R4, R53, R58 ;  /* 0x00000035043a7223 */ /* 0x000fe2000001003a */
[----:B---3--:R-:W-:Y:S01]  /*2f80*/  FFMA.FTZ R14, R9, R57, R8 ;  /* 0x00000039090e7223 */ /* 0x008fe20000010008 */
[----:B--2---:R-:W-:-:S03]  /*2f90*/  FADD.FTZ R53, R56, 1 ;  /* 0x3f80000038357421 */ /* 0x004fc60000010000 */
[----:B------:R-:W-:Y:S01]  /*2fa0*/  FMUL.FTZ R55, R14, -1.4426950216293334961 ;  /* 0xbfb8aa3b0e377820 */ /* 0x000fe20000410000 */
[----:B----4-:R-:W-:Y:S02]  /*2fb0*/  FADD.FTZ R15, R15, 1 ;  /* 0x3f8000000f0f7421 */ /* 0x010fe40000010000 */
[----:B------:R-:W2:Y:S01]  /*2fc0*/  MUFU.RCP R53, R53 ;  /* 0x0000003500357308 */ /* 0x000ea20000001000 */
[----:B------:R-:W-:Y:S01]  /*2fd0*/  FADD.FTZ R24, R24, R51 ;  /* 0x0000003318187221 */ /* 0x000fe20000010000 */
[----:B------:R-:W-:Y:S01]  /*2fe0*/  FFMA.FTZ R51, R21, R54, R58 ;  /* 0x0000003615337223 */ /* 0x000fe2000001003a */
[----:B------:R-:W-:Y:S01]  /*2ff0*/  PRMT R56, R42, 0x7632, R56 ;  /* 0x000076322a387816 */ /* 0x000fe20000000038 */
[----:B------:R-:W-:Y:S02]  /*3000*/  FADD.FTZ R17, R17, R3 ;  /* 0x0000000311117221 */ /* 0x000fe40000010000 */
[----:B------:R-:W-:Y:S02]  /*3010*/  FFMA.FTZ R51, R9, R3, R51 ;  /* 0x0000000309337223 */ /* 0x000fe40000010033 */
[----:B------:R-:W3:Y:S01]  /*3020*/  MUFU.EX2 R55, R55 ;  /* 0x0000003700377308 */ /* 0x000ee20000000800 */
[----:B------:R-:W-:Y:S01]  /*3030*/  SHF.L.U32 R3, R56, 0x10, RZ ;  /* 0x0000001038037819 */ /* 0x000fe200000006ff */
[----:B0-----:R-:W-:-:S06]  /*3040*/  FADD.FTZ R56, -R48, 1 ;  /* 0x3f80000030387421 */ /* 0x001fcc0000010100 */
[----:B------:R-:W0:Y:S01]  /*3050*/  MUFU.RCP R15, R15 ;  /* 0x0000000f000f7308 */ /* 0x000e220000001000 */
[----:B------:R-:W-:-:S04]  /*3060*/  FFMA.FTZ R56, R0, R56, 1 ;  /* 0x3f80000000387423 */ /* 0x000fc80000010038 */
[----:B------:R-:W-:Y:S01]  /*3070*/  FMUL.FTZ R56, R48, R56 ;  /* 0x0000003830387220 */ /* 0x000fe20000410000 */
[----:B--2---:R-:W-:Y:S01]  /*3080*/  FADD.FTZ R48, -R53, 1 ;  /* 0x3f80000035307421 */ /* 0x004fe20000010100 */
[----:B------:R-:W-:Y:S01]  /*3090*/  FADD.FTZ R3, -R2, R3 ;  /* 0x0000000302037221 */ /* 0x000fe20000010100 */
[--C-:B------:R-:W-:Y:S01]  /*30a0*/  FADD.FTZ R16, R16, R54.reuse ;  /* 0x0000003610107221 */ /* 0x100fe20000010000 */
[----:B---3--:R-:W-:Y:S01]  /*30b0*/  FADD.FTZ R55, R55, 1 ;  /* 0x3f80000037377421 */ /* 0x008fe20000010000 */
[----:B------:R-:W-:Y:S01]  /*30c0*/  FFMA.FTZ R48, R49, R48, 1 ;  /* 0x3f80000031307423 */ /* 0x000fe20000010030 */
[----:B------:R-:W-:Y:S01]  /*30d0*/  PRMT R54, R43, 0x7632, R54 ;  /* 0x000076322b367816 */ /* 0x000fe20000000036 */
[----:B------:R-:W-:Y:S01]  /*30e0*/  FMUL.FTZ R3, R7, R3 ;  /* 0x0000000307037220 */ /* 0x000fe20000410000 */
[----:B0-----:R-:W-:Y:S02]  /*30f0*/  FADD.FTZ R49, -R15, 1 ;  /* 0x3f8000000f317421 */ /* 0x001fe40000010100 */
[----:B------:R-:W-:Y:S01]  /*3100*/  SHF.L.U32 R54, R54, 0x10, RZ ;  /* 0x0000001036367819 */ /* 0x000fe200000006ff */
[----:B------:R-:W0:Y:S01]  /*3110*/  MUFU.RCP R55, R55 ;  /* 0x0000003700377308 */ /* 0x000e220000001000 */
[----:B------:R-:W-:Y:S01]  /*3120*/  FFMA.FTZ R49, R10, R49, 1 ;  /* 0x3f8000000a317423 */ /* 0x000fe20000010031 */
[----:B------:R-:W-:Y:S01]  /*3130*/  FMUL.FTZ R10, R13, -1.4426950216293334961 ;  /* 0xbfb8aa3b0d0a7820 */ /* 0x000fe20000410000 */
[----:B------:R-:W-:Y:S01]  /*3140*/  FFMA.FTZ R6, R4, R3, R6 ;  /* 0x0000000304067223 */ /* 0x000fe20000010006 */
[----:B------:R-:W-:-:S03]  /*3150*/  FADD.FTZ R0, -R2, R54 ;  /* 0x0000003602007221 */ /* 0x000fc60000010100 */
[----:B------:R-:W-:Y:S01]  /*3160*/  FMUL.FTZ R54, R6, -1.4426950216293334961 ;  /* 0xbfb8aa3b06367820 */ /* 0x000fe20000410000 */
[----:B------:R-:W2:Y:S01]  /*3170*/  MUFU.EX2 R10, R10 ;  /* 0x0000000a000a7308 */ /* 0x000ea20000000800 */
[----:B------:R-:W-:-:S07]  /*3180*/  FMUL.FTZ R49, R15, R49 ;  /* 0x000000310f317220 */ /* 0x000fce0000410000 */
[----:B------:R-:W3:Y:S01]  /*3190*/  MUFU.EX2 R54, R54 ;  /* 0x0000003600367308 */ /* 0x000ee20000000800 */
[----:B0-----:R-:W-:Y:S01]  /*31a0*/  FADD.FTZ R15, -R55, 1 ;  /* 0x3f800000370f7421 */ /* 0x001fe20000010100 */
[----:B------:R-:W-:Y:S01]  /*31b0*/  FMUL.FTZ R48, R53, R48 ;  /* 0x0000003035307220 */ /* 0x000fe20000410000 */
[----:B------:R-:W-:Y:S01]  /*31c0*/  PRMT R53, R44, 0x7632, R53 ;  /* 0x000076322c357816 */ /* 0x000fe20000000035 */
[----:B------:R-:W-:Y:S01]  /*31d0*/  FADD.FTZ R12, R12, 1 ;  /* 0x3f8000000c0c7421 */ /* 0x000fe20000010000 */
[----:B------:R-:W-:Y:S01]  /*31e0*/  FFMA.FTZ R15, R14, R15, 1 ;  /* 0x3f8000000e0f7423 */ /* 0x000fe2000001000f */
[----:B------:R-:W-:Y:S02]  /*31f0*/  SHF.L.U32 R14, R44, 0x10, RZ ;  /* 0x000000102c0e7819 */ /* 0x000fe400000006ff */
[----:B------:R-:W-:Y:S01]  /*3200*/  SHF.L.U32 R53, R53, 0x10, RZ ;  /* 0x0000001035357819 */ /* 0x000fe200000006ff */
[----:B--2---:R-:W-:Y:S01]  /*3210*/  FADD.FTZ R10, R10, 1 ;  /* 0x3f8000000a0a7421 */ /* 0x004fe20000010000 */
[----:B------:R-:W-:Y:S01]  /*3220*/  FMUL.FTZ R15, R55, R15 ;  /* 0x0000000f370f7220 */ /* 0x000fe20000410000 */
[----:B------:R-:W0:Y:S01]  /*3230*/  MUFU.RCP R12, R12 ;  /* 0x0000000c000c7308 */ /* 0x000e220000001000 */
[----:B------:R-:W-:Y:S01]  /*3240*/  FMUL.FTZ R14, R14, R56 ;  /* 0x000000380e0e7220 */ /* 0x000fe20000410000 */
[----:B------:R-:W-:Y:S01]  /*3250*/  FMUL.FTZ R49, R53, R49 ;  /* 0x0000003135317220 */ /* 0x000fe20000410000 */
[C---:B------:R-:W-:Y:S01]  /*3260*/  SHF.L.U32 R53, R45.reuse, 0x10, RZ ;  /* 0x000000102d357819 */ /* 0x040fe200000006ff */
[----:B---3--:R-:W-:Y:S01]  /*3270*/  FADD.FTZ R55, R54, 1 ;  /* 0x3f80000036377421 */ /* 0x008fe20000010000 */
[----:B------:R-:W-:-:S03]  /*3280*/  PRMT R54, R45, 0x7632, R54 ;  /* 0x000076322d367816 */ /* 0x000fc60000000036 */
[----:B------:R-:W2:Y:S01]  /*3290*/  MUFU.RCP R10, R10 ;  /* 0x0000000a000a7308 */ /* 0x000ea20000001000 */
[----:B------:R-:W-:Y:S01]  /*32a0*/  FMUL.FTZ R56, R22, R14 ;  /* 0x0000000e16387220 */ /* 0x000fe20000410000 */
[----:B------:R-:W-:Y:S01]  /*32b0*/  FMUL.FTZ R48, R53, R48 ;  /* 0x0000003035307220 */ /* 0x000fe20000410000 */
[----:B------:R-:W-:Y:S01]  /*32c0*/  SHF.L.U32 R54, R54, 0x10, RZ ;  /* 0x0000001036367819 */ /* 0x000fe200000006ff */
[----:B------:R-:W-:Y:S01]  /*32d0*/  FMUL.FTZ R53, R4, R49 ;  /* 0x0000003104357220 */ /* 0x000fe20000410000 */
[----:B------:R-:W-:-:S03]  /*32e0*/  FFMA.FTZ R56, R11, R56, R61 ;  /* 0x000000380b387223 */ /* 0x000fc6000001003d */
[----:B------:R-:W-:Y:S01]  /*32f0*/  FMUL.FTZ R15, R54, R15 ;  /* 0x0000000f360f7220 */ /* 0x000fe20000410000 */
[----:B------:R-:W-:Y:S01]  /*3300*/  FFMA.FTZ R56, R59, R53, R56 ;  /* 0x000000353b387223 */ /* 0x000fe20000010038 */
[----:B------:R-:W-:Y:S01]  /*3310*/  FMUL.FTZ R54, R21, R48 ;  /* 0x0000003015367220 */ /* 0x000fe20000410000 */
[-C--:B------:R-:W-:Y:S01]  /*3320*/  FFMA.FTZ R11, R11, R14.reuse, R25 ;  /* 0x0000000e0b0b7223 */ /* 0x080fe20000010019 */
[----:B------:R-:W-:Y:S01]  /*3330*/  FADD.FTZ R53, R24, R14 ;  /* 0x0000000e18357221 */ /* 0x000fe20000010000 */
[----:B------:R-:W-:Y:S01]  /*3340*/  FFMA.FTZ R51, R22, R14, R51 ;  /* 0x0000000e16337223 */ /* 0x000fe20000010033 */
[C---:B------:R-:W-:Y:S01]  /*3350*/  FFMA.FTZ R14, R52.reuse, R48, R23 ;  /* 0x00000030340e7223 */ /* 0x040fe20000010017 */
[----:B------:R-:W-:Y:S01]  /*3360*/  FFMA.FTZ R54, R52, R54, R56 ;  /* 0x0000003634367223 */ /* 0x000fe20000010038 */
[----:B0-----:R-:W-:Y:S01]  /*3370*/  FADD.FTZ R52, -R12, 1 ;  /* 0x3f8000000c347421 */ /* 0x001fe20000010100 */
[----:B--2---:R-:W-:Y:S01]  /*3380*/  FADD.FTZ R61, -R10, 1 ;  /* 0x3f8000000a3d7421 */ /* 0x004fe20000010100 */
[----:B------:R1:W5:Y:S02]  /*3390*/  LDL.LU R25, [R1+0x100] ;  /* 0x0001000001197983 */ /* 0x0003640000300800 */
[----:B------:R-:W-:Y:S01]  /*33a0*/  FFMA.FTZ R52, R60, R52, 1 ;  /* 0x3f8000003c347423 */ /* 0x000fe20000010034 */
[----:B------:R-:W-:Y:S01]  /*33b0*/  FFMA.FTZ R61, R13, R61, 1 ;  /* 0x3f8000000d3d7423 */ /* 0x000fe2000001003d */
[----:B------:R-:W-:Y:S01]  /*33c0*/  FFMA.FTZ R51, R4, R49, R51 ;  /* 0x0000003104337223 */ /* 0x000fe20000010033 */
[----:B------:R1:W5:Y:S01]  /*33d0*/  LDL.LU R24, [R1+0xfc] ;  /* 0x0000fc0001187983 */ /* 0x0003620000300800 */
[----:B------:R-:W-:Y:S01]  /*33e0*/  FMUL.FTZ R52, R12, R52 ;  /* 0x000000340c347220 */ /* 0x000fe20000410000 */
[----:B------:R-:W-:Y:S01]  /*33f0*/  SHF.L.U32 R12, R46, 0x10, RZ ;  /* 0x000000102e0c7819 */ /* 0x000fe200000006ff */
[----:B------:R-:W-:Y:S01]  /*3400*/  FMUL.FTZ R61, R10, R61 ;  /* 0x0000003d0a3d7220 */ /* 0x000fe20000410000 */
[----:B------:R-:W-:Y:S01]  /*3410*/  FFMA.FTZ R51, R21, R48, R51 ;  /* 0x0000003015337223 */ /* 0x000fe20000010033 */
[----:B------:R1:W5:Y:S02]  /*3420*/  LDL.LU R23, [R1+0xf8] ;  /* 0x0000f80001177983 */ /* 0x0003640000300800 */
[----:B------:R-:W-:Y:S01]  /*3430*/  FMUL.FTZ R61, R12, R61 ;  /* 0x0000003d0c3d7220 */ /* 0x000fe20000410000 */
[----:B------:R-:W-:Y:S01]  /*3440*/  FFMA.FTZ R12, R9, R15, R51 ;  /* 0x0000000f090c7223 */ /* 0x000fe20000010033 */
[----:B------:R-:W-:-:S02]  /*3450*/  FADD.FTZ R48, R16, R48 ;  /* 0x0000003010307221 */ /* 0x000fc40000010000 */
[CC--:B------:R-:W-:Y:S01]  /*3460*/  FMUL.FTZ R51, R22.reuse, R61.reuse ;  /* 0x0000003d16337220 */ /* 0x0c0fe20000410000 */
[----:B------:R-:W-:Y:S02]  /*3470*/  FFMA.FTZ R12, R22, R61, R12 ;  /* 0x0000003d160c7223 */ /* 0x000fe4000001000c */
[----:B------:R1:W5:Y:S04]  /*3480*/  LDL.LU R22, [R1+0xf4] ;  /* 0x0000f40001167983 */ /* 0x0003680000300800 */
[----:B------:R-:W2:Y:S01]  /*3490*/  LDL.LU R16, [R1+0xf0] ;  /* 0x0000f00001107983 */ /* 0x000ea20000300800 */
[----:B------:R-:W-:-:S04]  /*34a0*/  FMUL.FTZ R0, R7, R0 ;  /* 0x0000000007007220 */ /* 0x000fc80000410000 */
[----:B------:R-:W-:-:S04]  /*34b0*/  FFMA.FTZ R8, R9, R0, R8 ;  /* 0x0000000009087223 */ /* 0x000fc80000010008 */
[----:B------:R-:W-:-:S06]  /*34c0*/  FMUL.FTZ R58, R8, -1.4426950216293334961 ;  /* 0xbfb8aa3b083a7820 */ /* 0x000fcc0000410000 */
[----:B------:R-:W0:Y:S08]  /*34d0*/  MUFU.EX2 R58, R58 ;  /* 0x0000003a003a7308 */ /* 0x000e300000000800 */
[----:B------:R-:W3:Y:S01]  /*34e0*/  MUFU.RCP R55, R55 ;  /* 0x0000003700377308 */ /* 0x000ee20000001000 */
[----:B0-----:R-:W-:-:S07]  /*34f0*/  FADD.FTZ R58, R58, 1 ;  /* 0x3f8000003a3a7421 */ /* 0x001fce0000010000 */
[----:B------:R-:W0:Y:S01]  /*3500*/  MUFU.RCP R58, R58 ;  /* 0x0000003a003a7308 */ /* 0x000e220000001000 */
[----:B---3--:R-:W-:-:S04]  /*3510*/  FADD.FTZ R13, -R55, 1 ;  /* 0x3f800000370d7421 */ /* 0x008fc80000010100 */
[----:B------:R-:W-:Y:S01]  /*3520*/  FFMA.FTZ R13, R6, R13, 1 ;  /* 0x3f800000060d7423 */ /* 0x000fe2000001000d */
[----:B------:R-:W-:Y:S01]  /*3530*/  PRMT R6, R46, 0x7632, R6 ;  /* 0x000076322e067816 */ /* 0x000fe20000000006 */
[----:B------:R-:W-:Y:S02]  /*3540*/  FMUL.FTZ R56, R9, R15 ;  /* 0x0000000f09387220 */ /* 0x000fe40000410000 */
[----:B------:R-:W-:Y:S01]  /*3550*/  FMUL.FTZ R13, R55, R13 ;  /* 0x0000000d370d7220 */ /* 0x000fe20000410000 */
[----:B------:R-:W-:Y:S01]  /*3560*/  SHF.L.U32 R6, R6, 0x10, RZ ;  /* 0x0000001006067819 */ /* 0x000fe200000006ff */
[----:B------:R-:W-:Y:S01]  /*3570*/  FFMA.FTZ R54, R57, R56, R54 ;  /* 0x0000003839367223 */ /* 0x000fe20000010036 */
[----:B0-----:R-:W-:-:S03]  /*3580*/  FADD.FTZ R10, -R58, 1 ;  /* 0x3f8000003a0a7421 */ /* 0x001fc60000010100 */
[----:B------:R-:W-:Y:S01]  /*3590*/  FMUL.FTZ R6, R6, R13 ;  /* 0x0000000d06067220 */ /* 0x000fe20000410000 */
[C---:B------:R-:W-:Y:S01]  /*35a0*/  SHF.L.U32 R13, R47.reuse, 0x10, RZ ;  /* 0x000000102f0d7819 */ /* 0x040fe200000006ff */
[----:B------:R-:W-:Y:S01]  /*35b0*/  FFMA.FTZ R10, R8, R10, 1 ;  /* 0x3f800000080a7423 */ /* 0x000fe2000001000a */
[----:B------:R-:W-:Y:S01]  /*35c0*/  PRMT R8, R47, 0x7632, R8 ;  /* 0x000076322f087816 */ /* 0x000fe20000000008 */
[----:B------:R-:W-:Y:S01]  /*35d0*/  FFMA.FTZ R51, R5, R51, R54 ;  /* 0x0000003305337223 */ /* 0x000fe20000010036 */
[----:B------:R-:W-:Y:S01]  /*35e0*/  FMUL.FTZ R54, R4, R6 ;  /* 0x0000000604367220 */ /* 0x000fe20000410000 */
[----:B------:R-:W-:Y:S01]  /*35f0*/  FMUL.FTZ R10, R58, R10 ;  /* 0x0000000a3a0a7220 */ /* 0x000fe20000410000 */
[----:B------:R-:W-:Y:S01]  /*3600*/  SHF.L.U32 R8, R8, 0x10, RZ ;  /* 0x0000001008087819 */ /* 0x000fe200000006ff */
[----:B------:R-:W-:Y:S01]  /*3610*/  FMUL.FTZ R52, R13, R52 ;  /* 0x000000340d347220 */ /* 0x000fe20000410000 */
[----:B------:R-:W-:Y:S01]  /*3620*/  FFMA.FTZ R12, R4, R6, R12 ;  /* 0x00000006040c7223 */ /* 0x000fe2000001000c */
[----:B------:R-:W-:-:S02]  /*3630*/  FFMA.FTZ R51, R3, R54, R51 ;  /* 0x0000003603337223 */ /* 0x000fc40000010033 */
[C---:B------:R-:W-:Y:S01]  /*3640*/  FMUL.FTZ R13, R21.reuse, R52 ;  /* 0x00000034150d7220 */ /* 0x040fe20000410000 */
[----:B------:R-:W-:Y:S01]  /*3650*/  FMUL.FTZ R4, R8, R10 ;  /* 0x0000000a08047220 */ /* 0x000fe20000410000 */
[----:B------:R-:W-:Y:S02]  /*3660*/  FFMA.FTZ R8, R21, R52, R12 ;  /* 0x0000003415087223 */ /* 0x000fe4000001000c */
[----:B------:R-:W-:Y:S01]  /*3670*/  FFMA.FTZ R13, R50, R13, R51 ;  /* 0x0000000d320d7223 */ /* 0x000fe20000010033 */
[CC--:B------:R-:W-:Y:S01]  /*3680*/  FMUL.FTZ R10, R9.reuse, R4.reuse ;  /* 0x00000004090a7220 */ /* 0x0c0fe20000410000 */
[----:B------:R-:W-:Y:S01]  /*3690*/  FFMA.FTZ R8, R9, R4, R8 ;  /* 0x0000000409087223 */ /* 0x000fe20000010008 */
[----:B------:R1:W5:Y:S01]  /*36a0*/  LDL.LU R21, [R1+0xec] ;  /* 0x0000ec0001157983 */ /* 0x0003620000300800 */
[----:B------:R-:W-:Y:S01]  /*36b0*/  FFMA.FTZ R59, R59, R49, R19 ;  /* 0x000000313b3b7223 */ /* 0x000fe20000010013 */
[----:B------:R-:W-:Y:S01]  /*36c0*/  FFMA.FTZ R9, R0, R10, R13 ;  /* 0x0000000a00097223 */ /* 0x000fe2000001000d */
[----:B------:R-:W-:Y:S01]  /*36d0*/  FADD.FTZ R49, R18, R49 ;  /* 0x0000003112317221 */ /* 0x000fe20000010000 */
[----:B------:R1:W5:Y:S01]  /*36e0*/  LDL.LU R19, [R1+0xe8] ;  /* 0x0000e80001137983 */ /* 0x0003620000300800 */
[----:B------:R-:W-:Y:S01]  /*36f0*/  FFMA.FTZ R10, R57, R15, R20 ;  /* 0x0000000f390a7223 */ /* 0x000fe20000010014 */
[----:B------:R-:W-:-:S02]  /*3700*/  FADD.FTZ R54, R17, R15 ;  /* 0x0000000f11367221 */ /* 0x000fc40000010000 */
[----:B------:R1:W5:Y:S04]  /*3710*/  LDL.LU R18, [R1+0xe4] ;  /* 0x0000e40001127983 */ /* 0x0003680000300800 */
[----:B------:R1:W5:Y:S04]  /*3720*/  LDL.LU R20, [R1+0xe0] ;  /* 0x0000e00001147983 */ /* 0x0003680000300800 */
[----:B------:R1:W5:Y:S04]  /*3730*/  LDL.LU R17, [R1+0xdc] ;  /* 0x0000dc0001117983 */ /* 0x0003680000300800 */
[----:B--2---:R0:W-:Y:S04]  /*3740*/  STS.64 [R16], R8 ;  /* 0x0000000810007388 */ /* 0x0041e80000000a00 */
[----:B0-----:R1:W5:Y:S01]  /*3750*/  LDL.LU R16, [R1+0xd8] ;  /* 0x0000d80001107983 */ /* 0x0013620000300800 */
[----:B------:R-:W-:Y:S01]  /*3760*/  UIADD3 UR9, UP0, UR11, 0xa8, URZ ;  /* 0x000000a80b097890 */ /* 0x000fe2000ff1e03f */
[----:B------:R-:W0:Y:S03]  /*3770*/  S2R R60, SR_TID.X ;  /* 0x00000000003c7919 */ /* 0x000e260000002100 */
[----:B------:R-:W-:-:S02]  /*3780*/  UIADD3.X UR14, URZ, UR5, URZ, UP0, !UPT ;  /* 0x000000053f0e7290 */ /* 0x000fc400087fe43f */
[----:B------:R-:W-:-:S04]  /*3790*/  UISETP.GE.U32.AND UP0, UPT, UR9, UR15, UPT ;  /* 0x0000000f0900728c */ /* 0x000fc8000bf06070 */
[----:B------:R-:W-:-:S06]  /*37a0*/  UISETP.GE.AND.EX UP0, UPT, UR14, UR7, UPT, UP0 ;  /* 0x000000070e00728c */ /* 0x000fcc000bf06300 */
[----:B------:R-:W-:Y:S01]  /*37b0*/  PLOP3.LUT P1, PT, PT, PT, UP0, 0x80, 0x0 ;  /* 0x000000000000781c */ /* 0x000fe20003f2f008 */
[----:B------:R-:W-:Y:S01]  /*37c0*/  FADD.FTZ R51, R48, R52 ;  /* 0x0000003430337221 */ /* 0x000fe20000010000 */
[----:B------:R-:W-:Y:S01]  /*37d0*/  FFMA.FTZ R50, R50, R52, R14 ;  /* 0x0000003432327223 */ /* 0x000fe2000001000e */
[----:B------:R-:W-:Y:S01]  /*37e0*/  HFMA2.MMA R48, -RZ, RZ, 0, 0 ;  /* 0x00000000ff307435 */ /* 0x000fe200000001ff */
[----:B------:R-:W-:Y:S01]  /*37f0*/  FFMA.FTZ R12, R5, R61, R11 ;  /* 0x0000003d050c7223 */ /* 0x000fe2000001000b */
[----:B------:R-:W-:Y:S01]  /*3800*/  FFMA.FTZ R14, R3, R6, R59 ;  /* 0x00000006030e7223 */ /* 0x000fe2000001003b */
[----:B------:R-:W-:Y:S01]  /*3810*/  FADD.FTZ R15, R49, R6 ;  /* 0x00000006310f7221 */ /* 0x000fe20000010000 */
[----:B------:R-:W-:Y:S01]  /*3820*/  FADD.FTZ R13, R53, R61 ;  /* 0x0000003d350d7221 */ /* 0x000fe20000010000 */
[----:B------:R-:W-:Y:S01]  /*3830*/  FFMA.FTZ R10, R0, R4, R10 ;  /* 0x00000004000a7223 */ /* 0x000fe2000001000a */
[----:B------:R-:W-:Y:S01]  /*3840*/  FADD.FTZ R11, R54, R4 ;  /* 0x00000004360b7221 */ /* 0x000fe20000010000 */
[----:B------:R-:W-:Y:S01]  /*3850*/  MOV R6, RZ ;  /* 0x000000ff00067202 */ /* 0x000fe20000000f00 */
[----:B------:R-:W-:Y:S01]  /*3860*/  BAR.SYNC.DEFER_BLOCKING 0x0 ;  /* 0x0000000000007b1d */ /* 0x000fe20000010000 */
[----:B0-----:R-:W-:-:S05]  /*3870*/  ISETP.GT.U32.AND P0, PT, R60, 0x7, PT ;  /* 0x000000073c00780c */ /* 0x001fca0003f04070 */
[----:B-1----:R-:W-:Y:S08]  /*3880*/  @!P1 BRA `(.L_x_975) ;  /* 0x0000000000d49947 */ /* 0x002ff00003800000 */
[----:B------:R-:W2:Y:S04]  /*3890*/  LDL R58, [R1+0xd4] ;  /* 0x0000d400013a7983 */ /* 0x000ea80000100800 */
[----:B------:R-:W3:Y:S04]  /*38a0*/  LDL R57, [R1+0xd0] ;  /* 0x0000d00001397983 */ /* 0x000ee80000100800 */
[----:B------:R-:W4:Y:S04]  /*38b0*/  LDL R56, [R1+0xcc] ;  /* 0x0000cc0001387983 */ /* 0x000f280000100800 */
[----:B------:R-:W4:Y:S01]  /*38c0*/  LDL R55, [R1+0xc8] ;  /* 0x0000c80001377983 */ /* 0x000f220000100800 */
[----:B------:R-:W0:Y:S01]  /*38d0*/  S2UR UR14, SR_CgaCtaId ;  /* 0x00000000000e79c3 */ /* 0x000e220000008800 */
[----:B------:R-:W-:Y:S01]  /*38e0*/  UMOV UR9, 0x400 ;  /* 0x0000040000097882 */ /* 0x000fe20000000000 */
[----:B------:R-:W-:Y:S01]  /*38f0*/  SHF.L.U32 R3, R60, 0x1, RZ ;  /* 0x000000013c037819 */ /* 0x000fe200000006ff */
[----:B------:R-:W1:Y:S03]  /*3900*/  S2R R8, SR_TID.X ;  /* 0x0000000000087919 */ /* 0x000e660000002100 */
[----:B------:R-:W-:Y:S01]  /*3910*/  LOP3.LUT R3, R3, 0x18, RZ, 0xc0, !PT ;  /* 0x0000001803037812 */ /* 0x000fe200078ec0ff */
[----:B0-----:R-:W-:-:S06]  /*3920*/  ULEA UR9, UR14, UR9, 0x18 ;  /* 0x000000090e097291 */ /* 0x001fcc000f8ec03f */
[----:B------:R-:W-:-:S04]  /*3930*/  LEA R0, R60, UR9, 0x5 ;  /* 0x000000093c007c11 */ /* 0x000fc8000f8e28ff */
[----:B------:R-:W-:Y:S02]  /*3940*/  IADD3 R4, R0, R3, RZ ;  /* 0x0000000300047210 */ /* 0x000fe40007ffe0ff */
[----:B-1----:R-:W-:-:S03]  /*3950*/  SHF.R.S32.HI R9, RZ, 0x1f, R8 ;  /* 0x0000001fff097819 */ /* 0x002fc60000011408 */
[----:B------:R0:W-:Y:S01]  /*3960*/  STS.64 [R4], R12 ;  /* 0x0000000c04007388 */ /* 0x0001e20000000a00 */
[----:B------:R-:W-:-:S04]  /*3970*/  LEA.HI R9, R9, R8, RZ, 0x2 ;  /* 0x0000000809097211 */ /* 0x000fc800078f10ff */
[----:B------:R-:W-:Y:S02]  /*3980*/  SHF.R.S32.HI R9, RZ, 0x2, R9 ;  /* 0x00000002ff097819 */ /* 0x000fe40000011409 */
[----:B0-----:R-:W-:-:S04]  /*3990*/  LOP3.LUT R4, R3, 0x8, RZ, 0x3c, !PT ;  /* 0x0000000803047812 */ /* 0x001fc800078e3cff */
[----:B------:R-:W-:-:S05]  /*39a0*/  IADD3 R4, R0, R4, RZ ;  /* 0x0000000400047210 */ /* 0x000fca0007ffe0ff */
[----:B------:R0:W-:Y:S02]  /*39b0*/  STS.64 [R4], R14 ;  /* 0x0000000e04007388 */ /* 0x0001e40000000a00 */
[C---:B0-----:R-:W-:Y:S02]  /*39c0*/  LOP3.LUT R4, R3.reuse, 0x10, RZ, 0x3c, !PT ;  /* 0x0000001003047812 */ /* 0x041fe400078e3cff */
[----:B------:R-:W-:Y:S02]  /*39d0*/  LOP3.LUT R3, R3, 0x18, RZ, 0x3c, !PT ;  /* 0x0000001803037812 */ /* 0x000fe400078e3cff */
[C---:B------:R-:W-:Y:S02]  /*39e0*/  IADD3 R4, R0.reuse, R4, RZ ;  /* 0x0000000400047210 */ /* 0x040fe40007ffe0ff */
[----:B------:R-:W-:Y:S02]  /*39f0*/  IADD3 R3, R0, R3, RZ ;  /* 0x0000000300037210 */ /* 0x000fe40007ffe0ff */
[----:B------:R-:W-:Y:S01]  /*3a00*/  LEA R0, R9, UR9, 0x5 ;  /* 0x0000000909007c11 */ /* 0x000fe2000f8e28ff */
[----:B------:R2:W-:Y:S01]  /*3a10*/  STS.64 [R4], R50 ;  /* 0x0000003204007388 */ /* 0x0005e20000000a00 */
[----:B------:R-:W-:-:S03]  /*3a20*/  USHF.R.U32.HI UR9, URZ, 0x3, UR6 ;  /* 0x000000033f097899 */ /* 0x000fc60008011606 */
[----:B------:R-:W-:Y:S01]  /*3a30*/  STS.64 [R3], R10 ;  /* 0x0000000a03007388 */ /* 0x000fe20000000a00 */
[----:B------:R-:W-:-:S04]  /*3a40*/  USHF.L.U32 UR9, UR9, 0x1, URZ ;  /* 0x0000000109097899 */ /* 0x000fc8000800063f */
[----:B------:R-:W-:Y:S01]  /*3a50*/  ULOP3.LUT UR9, UR9, 0xfffffffe, UR16, 0xe2, !UPT ;  /* 0xfffffffe09097892 */ /* 0x000fe2000f8ee210 */
[-C--:B--2---:R-:W-:Y:S01]  /*3a60*/  LEA R4, R58, R0.reuse, 0x3 ;  /* 0x000000003a047211 */ /* 0x084fe200078e18ff */
[----:B------:R-:W-:Y:S01]  /*3a70*/  BAR.SYNC.DEFER_BLOCKING 0x0 ;  /* 0x0000000000007b1d */ /* 0x000fe20000010000 */
[----:B---3--:R-:W-:-:S05]  /*3a80*/  LEA R8, R57, R0, 0x3 ;  /* 0x0000000039087211 */ /* 0x008fca00078e18ff */
[----:B------:R-:W0:Y:S04]  /*3a90*/  LDS.64 R4, [R4] ;  /* 0x0000000004047984 */ /* 0x000e280000000a00 */
[----:B------:R-:W1:Y:S01]  /*3aa0*/  LDS.64 R8, [R8+0xa00] ;  /* 0x000a000008087984 */ /* 0x000e620000000a00 */
[----:B0-----:R-:W-:Y:S01]  /*3ab0*/  FADD.FTZ R3, RZ, R4 ;  /* 0x00000004ff037221 */ /* 0x001fe20000010000 */
[----:B------:R-:W-:Y:S01]  /*3ac0*/  FADD.FTZ R5, RZ, R5 ;  /* 0x00000005ff057221 */ /* 0x000fe20000010000 */
[----:B----4-:R-:W-:Y:S02]  /*3ad0*/  LEA R4, R56, R0, 0x3 ;  /* 0x0000000038047211 */ /* 0x010fe400078e18ff */
[----:B-1----:R-:W-:Y:S01]  /*3ae0*/  FADD.FTZ R3, R3, R8 ;  /* 0x0000000803037221 */ /* 0x002fe20000010000 */
[----:B------:R-:W-:-:S03]  /*3af0*/  FADD.FTZ R9, R5, R9 ;  /* 0x0000000905097221 */ /* 0x000fc60000010000 */
[----:B------:R-:W0:Y:S02]  /*3b00*/  LDS.64 R4, [R4+0x1400] ;  /* 0x0014000004047984 */ /* 0x000e240000000a00 */
[----:B0-----:R-:W-:Y:S01]  /*3b10*/  FADD.FTZ R3, R3, R4 ;  /* 0x0000000403037221 */ /* 0x001fe20000010000 */
[----:B------:R-:W-:Y:S01]  /*3b20*/  LEA R4, R55, R0, 0x3 ;  /* 0x0000000037047211 */ /* 0x000fe200078e18ff */
[----:B------:R-:W-:Y:S01]  /*3b30*/  FADD.FTZ R9, R9, R5 ;  /* 0x0000000509097221 */ /* 0x000fe20000010000 */
[----:B------:R-:W-:-:S04]  /*3b40*/  MOV R0, UR9 ;  /* 0x0000000900007c02 */ /* 0x000fc80008000f00 */
[----:B------:R-:W0:Y:S01]  /*3b50*/  LDS.64 R4, [R4+0x1e00] ;  /* 0x001e000004047984 */ /* 0x000e220000000a00 */
[----:B------:R-:W-:-:S05]  /*3b60*/  IMAD R0, R0, 0xa00, R60 ;  /* 0x00000a0000007824 */ /* 0x000fca00078e023c */
[----:B------:R-:W-:-:S04]  /*3b70*/  IADD3 R0, R0, UR10, RZ ;  /* 0x0000000a00007c10 */ /* 0x000fc8000fffe0ff */
[----:B------:R-:W-:Y:S01]  /*3b80*/  SHF.L.U32 R0, R0, 0x1, RZ ;  /* 0x0000000100007819 */ /* 0x000fe200000006ff */
[----:B0-----:R-:W-:Y:S01]  /*3b90*/  FADD.FTZ R5, R9, R5 ;  /* 0x0000000509057221 */ /* 0x001fe20000010000 */
[----:B------:R-:W-:Y:S01]  /*3ba0*/  FADD.FTZ R4, R3, R4 ;  /* 0x0000000403047221 */ /* 0x000fe20000010000 */
[----:B------:R-:W0:Y:S02]  /*3bb0*/  LDC.64 R8, c[0x0][0x260] ;  /* 0x00009800ff087b82 */ /* 0x000e240000000a00 */
[----:B0-----:R-:W-:-:S05]  /*3bc0*/  IMAD.WIDE.U32 R8, R0, 0x4, R8 ;  /* 0x0000000400087825 */ /* 0x001fca00078e0008 */
[----:B------:R0:W-:Y:S02]  /*3bd0*/  STG.E.64 desc[UR12][R8.64+0x2a00], R4 ;  /* 0x002a000408007986 */ /* 0x0001e4000c101b0c */
.L_x_975:
[----:B------:R-:W-:Y:S04]  /*3be0*/  BSSY B0, `(.L_x_976) ;  /* 0x000005e000007945 */ /* 0x000fe80003800000 */
[----:B------:R-:W-:Y:S05]  /*3bf0*/  @P0 BRA `(.L_x_977) ;  /* 0x0000000400700947 */ /* 0x000fea0003800000 */
[----:B------:R-:W-:Y:S01]  /*3c00*/  USHF.L.U32 UR9, UR11, 0x1, URZ ;  /* 0x000000010b097899 */ /* 0x000fe2000800063f */
[----:B------:R-:W-:Y:S01]  /*3c10*/  MOV R0, 0xa0 ;  /* 0x000000a000007802 */ /* 0x000fe20000000f00 */
[----:B------:R-:W-:Y:S01]  /*3c20*/  HFMA2.MMA R48, -RZ, RZ, 0, 0 ;  /* 0x00000000ff307435 */ /* 0x000fe200000001ff */
[----:B0-----:R-:W-:Y:S01]  /*3c30*/  LOP3.LUT R4, R60, 0x3, RZ, 0xc0, !PT ;  /* 0x000000033c047812 */ /* 0x001fe200078ec0ff */
[----:B------:R-:W-:Y:S01]  /*3c40*/  ULOP3.LUT UR9, UR9, 0xe, URZ, 0xc0, !UPT ;  /* 0x0000000e09097892 */ /* 0x000fe2000f8ec03f */
[----:B------:R-:W-:-:S05]  /*3c50*/  HFMA2.MMA R6, -RZ, RZ, 0, 0 ;  /* 0x00000000ff067435 */ /* 0x000fca00000001ff */
[----:B------:R-:W-:-:S05]  /*3c60*/  LEA.HI R3, R60, UR9, RZ, 0x1e ;  /* 0x000000093c037c11 */ /* 0x000fca000f8ff0ff */
[----:B------:R-:W-:Y:S01]  /*3c70*/  IMAD R3, R3, R0, -UR10 ;  /* 0x8000000a03037e24 */ /* 0x000fe2000f8e0200 */
[----:B------:R-:W-:-:S07]  /*3c80*/  MOV R0, RZ ;  /* 0x000000ff00007202 */ /* 0x000fce0000000f00 */
.L_x_978:
[----:B------:R-:W-:Y:S02]  /*3c90*/  IADD3 R5, R3, R0, RZ ;  /* 0x0000000003057210 */ /* 0x000fe40007ffe0ff */
[----:B------:R-:W-:Y:S02]  /*3ca0*/  MOV R9, 0x28 ;  /* 0x0000002800097802 */ /* 0x000fe40000000f00 */
[----:B------:R-:W-:Y:S02]  /*3cb0*/  SHF.R.S32.HI R8, RZ, 0x1f, R5 ;  /* 0x0000001fff087819 */ /* 0x000fe40000011405 */
[----:B------:R-:W-:Y:S02]  /*3cc0*/  IADD3 R0, R0, 0x20, RZ ;  /* 0x0000002000007810 */ /* 0x000fe40007ffe0ff */
[----:B------:R-:W-:Y:S02]  /*3cd0*/  LEA.HI R8, R8, R5, RZ, 0x2 ;  /* 0x0000000508087211 */ /* 0x000fe400078f10ff */
[----:B------:R-:W-:-:S02]  /*3ce0*/  ISETP.GE.U32.AND P0, PT, R0, 0xa0, PT ;  /* 0x000000a00000780c */ /* 0x000fc40003f06070 */
[----:B------:R-:W-:-:S05]  /*3cf0*/  SHF.R.S32.HI R8, RZ, 0x2, R8 ;  /* 0x00000002ff087819 */ /* 0x000fca0000011408 */
[----:B------:R-:W-:-:S05]  /*3d00*/  IMAD R8, R8, R9, UR8 ;  /* 0x0000000808087e24 */ /* 0x000fca000f8e0209 */
[----:B------:R-:W-:-:S06]  /*3d10*/  LEA R8, R4, R8, 0x3 ;  /* 0x0000000804087211 */ /* 0x000fcc00078e18ff */
[----:B------:R-:W0:Y:S02]  /*3d20*/  LDS.64 R8, [R8] ;  /* 0x0000000008087984 */ /* 0x000e240000000a00 */
[----:B0-----:R-:W-:Y:S01]  /*3d30*/  FADD.FTZ R6, R8, R6 ;  /* 0x0000000608067221 */ /* 0x001fe20000010000 */
[----:B------:R-:W-:Y:S01]  /*3d40*/  IADD3 R8, R5, 0x4, RZ ;  /* 0x0000000405087810 */ /* 0x000fe20007ffe0ff */
[----:B------:R-:W-:-:S03]  /*3d50*/  FADD.FTZ R48, R9, R48 ;  /* 0x0000003009307221 */ /* 0x000fc60000010000 */
[----:B------:R-:W-:-:S04]  /*3d60*/  SHF.R.S32.HI R9, RZ, 0x1f, R8 ;  /* 0x0000001fff097819 */ /* 0x000fc80000011408 */
[----:B------:R-:W-:Y:S02]  /*3d70*/  LEA.HI R8, R9, R8, RZ, 0x2 ;  /* 0x0000000809087211 */ /* 0x000fe400078f10ff */
[----:B------:R-:W-:Y:S02]  /*3d80*/  MOV R9, 0x28 ;  /* 0x0000002800097802 */ /* 0x000fe40000000f00 */
        /* <DEDUP_REMOVED lines=45> */
[C---:B------:R-:W-:Y:S01]  /*4060*/  IADD3 R8, R5.reuse, 0x18, RZ ;  /* 0x0000001805087810 */ /* 0x040fe20007ffe0ff */
[----:B------:R-:W-:Y:S01]  /*4070*/  FADD.FTZ R48, R48, R9 ;  /* 0x0000000930307221 */ /* 0x000fe20000010000 */
[----:B------:R-:W-:Y:S02]  /*4080*/  IADD3 R5, R5, 0x1c, RZ ;  /* 0x0000001c05057810 */ /* 0x000fe40007ffe0ff */
        /* <DEDUP_REMOVED lines=8> */
[----:B------:R-:W-:Y:S01]  /*4110*/  SHF.R.S32.HI R8, RZ, 0x1f, R5 ;  /* 0x0000001fff087819 */ /* 0x000fe20000011405 */
[----:B------:R-:W-:-:S03]  /*4120*/  FADD.FTZ R48, R48, R9 ;  /* 0x0000000930307221 */ /* 0x000fc60000010000 */
[----:B------:R-:W-:Y:S02]  /*4130*/  LEA.HI R5, R8, R5, RZ, 0x2 ;  /* 0x0000000508057211 */ /* 0x000fe400078f10ff */
[----:B------:R-:W-:Y:S02]  /*4140*/  MOV R8, 0x28 ;  /* 0x0000002800087802 */ /* 0x000fe40000000f00 */
[----:B------:R-:W-:-:S05]  /*4150*/  SHF.R.S32.HI R5, RZ, 0x2, R5 ;  /* 0x00000002ff057819 */ /* 0x000fca0000011405 */
[----:B------:R-:W-:-:S05]  /*4160*/  IMAD R5, R5, R8, UR8 ;  /* 0x0000000805057e24 */ /* 0x000fca000f8e0208 */
[----:B------:R-:W-:-:S05]  /*4170*/  LEA R5, R4, R5, 0x3 ;  /* 0x0000000504057211 */ /* 0x000fca00078e18ff */
[----:B------:R-:W0:Y:S02]  /*4180*/  LDS.64 R8, [R5] ;  /* 0x0000000005087984 */ /* 0x000e240000000a00 */
[----:B0-----:R-:W-:Y:S01]  /*4190*/  FADD.FTZ R6, R6, R8 ;  /* 0x0000000806067221 */ /* 0x001fe20000010000 */
[----:B------:R-:W-:Y:S01]  /*41a0*/  FADD.FTZ R48, R48, R9 ;  /* 0x0000000930307221 */ /* 0x000fe20000010000 */
[----:B------:R-:W-:Y:S06]  /*41b0*/  @!P0 BRA `(.L_x_978) ;  /* 0xfffffff800b48947 */ /* 0x000fec000383ffff */
.L_x_977:
[----:B------:R-:W-:Y:S05]  /*41c0*/  BSYNC B0 ;  /* 0x0000000000007941 */ /* 0x000fea0003800000 */
.L_x_976:
[----:B0-----:R-:W0:Y:S01]  /*41d0*/  SHFL.BFLY PT, R4, R6, 0x2, 0x1f ;  /* 0x0c401f0006047f89 */ /* 0x001e2200000e0000 */
[----:B------:R-:W-:Y:S01]  /*41e0*/  BSSY B0, `(.L_x_979) ;  /* 0x0000019000007945 */ /* 0x000fe20003800000 */
[----:B-----5:R-:W-:Y:S02]  /*41f0*/  PRMT R49, R17, 0x7632, R49 ;  /* 0x0000763211317816 */ /* 0x020fe40000000031 */
[----:B------:R-:W1:Y:S01]  /*4200*/  SHFL.BFLY PT, R5, R48, 0x2, 0x1f ;  /* 0x0c401f0030057f89 */ /* 0x000e6200000e0000 */
[----:B------:R-:W2:Y:S01]  /*4210*/  S2R R60, SR_TID.X ;  /* 0x00000000003c7919 */ /* 0x000ea20000002100 */
[----:B0-----:R-:W-:Y:S01]  /*4220*/  FADD.FTZ R4, R4, R6 ;  /* 0x0000000604047221 */ /* 0x001fe20000010000 */
[----:B-1----:R-:W-:-:S04]  /*4230*/  FADD.FTZ R5, R5, R48 ;  /* 0x0000003005057221 */ /* 0x002fc80000010000 */
[----:B------:R-:W0:Y:S04]  /*4240*/  SHFL.BFLY PT, R3, R4, 0x1, 0x1f ;  /* 0x0c201f0004037f89 */ /* 0x000e2800000e0000 */
[----:B------:R-:W1:Y:S01]  /*4250*/  SHFL.BFLY PT, R0, R5, 0x1, 0x1f ;  /* 0x0c201f0005007f89 */ /* 0x000e6200000e0000 */
[----:B--2---:R-:W-:Y:S01]  /*4260*/  LOP3.LUT P0, RZ, R60, 0xfffffffb, RZ, 0xc0, !PT ;  /* 0xfffffffb3cff7812 */ /* 0x004fe2000780c0ff */
[--C-:B0-----:R-:W-:Y:S01]  /*4270*/  FADD.FTZ R4, R4, R3.reuse ;  /* 0x0000000304047221 */ /* 0x101fe20000010000 */
[----:B------:R-:W-:Y:S01]  /*4280*/  PRMT R3, R16, 0x7632, R3 ;  /* 0x0000763210037816 */ /* 0x000fe20000000003 */
[----:B-1----:R-:W-:-:S10]  /*4290*/  FADD.FTZ R5, R5, R0 ;  /* 0x0000000005057221 */ /* 0x002fd40000010000 */
[----:B------:R-:W-:Y:S05]  /*42a0*/  @P0 BRA `(.L_x_980) ;  /* 0x0000000000300947 */ /* 0x000fea0003800000 */
[----:B------:R-:W0:Y:S01]  /*42b0*/  LDC.64 R8, c[0x0][0x260] ;  /* 0x00009800ff087b82 */ /* 0x000e220000000a00 */
[----:B------:R-:W-:Y:S01]  /*42c0*/  SHF.R.U32.HI R6, RZ, 0x2, R60 ;  /* 0x00000002ff067819 */ /* 0x000fe2000001163c */
[----:B------:R-:W-:Y:S01]  /*42d0*/  ULDC UR9, c[0x0][0x10] ;  /* 0x0000040000097ab9 */ /* 0x000fe20000000800 */
[----:B------:R-:W-:Y:S01]  /*42e0*/  MOV R0, UR16 ;  /* 0x0000001000007c02 */ /* 0x000fe20008000f00 */
[----:B------:R-:W-:Y:S01]  /*42f0*/  UIMAD UR9, UR9, UR4, UR6 ;  /* 0x00000004090972a4 */ /* 0x000fe2000f8e0206 */
[----:B------:R-:W-:-:S04]  /*4300*/  SHF.L.U32 R6, R6, 0x1, RZ ;  /* 0x0000000106067819 */ /* 0x000fc800000006ff */
[----:B------:R-:W-:Y:S02]  /*4310*/  LOP3.LUT R0, R6, 0xfffffffe, R0, 0xe2, !PT ;  /* 0xfffffffe06007812 */ /* 0x000fe400078ee200 */
[----:B------:R-:W-:-:S04]  /*4320*/  MOV R6, UR9 ;  /* 0x0000000900067c02 */ /* 0x000fc80008000f00 */
[----:B------:R-:W-:-:S04]  /*4330*/  LEA R0, R6, R0, 0x2 ;  /* 0x0000000006007211 */ /* 0x000fc800078e10ff */
[----:B------:R-:W-:-:S05]  /*4340*/  SHF.L.U32 R0, R0, 0x1, RZ ;  /* 0x0000000100007819 */ /* 0x000fca00000006ff */
[----:B0-----:R-:W-:-:S05]  /*4350*/  IMAD.WIDE.U32 R8, R0, 0x4, R8 ;  /* 0x0000000400087825 */ /* 0x001fca00078e0008 */
[----:B------:R0:W-:Y:S02]  /*4360*/  STG.E.64 desc[UR12][R8.64], R4 ;  /* 0x0000000408007986 */ /* 0x0001e4000c101b0c */
.L_x_980:
[----:B------:R-:W-:Y:S05]  /*4370*/  BSYNC B0 ;  /* 0x0000000000007941 */ /* 0x000fea0003800000 */
.L_x_979:
[----:B------:R-:W-:Y:S04]  /*4380*/  STL [R1+0x12c], R42 ;  /* 0x00012c2a01007387 */ /* 0x000fe80000100800 */
[----:B------:R-:W-:Y:S04]  /*4390*/  STL [R1+0x128], R61 ;  /* 0x0001283d01007387 */ /* 0x000fe80000100800 */
[----:B------:R-:W-:Y:S04]  /*43a0*/  STL [R1+0x124], R43 ;  /* 0x0001242b01007387 */ /* 0x000fe80000100800 */
[----:B------:R-:W-:Y:S04]  /*43b0*/  STL [R1+0x120], R9 ;  /* 0x0001200901007387 */ /* 0x000fe80000100800 */
[----:B------:R-:W-:Y:S04]  /*43c0*/  STL [R1+0x11c], R46 ;  /* 0x00011c2e01007387 */ /* 0x000fe80000100800 */
[----:B------:R0:W-:Y:S04]  /*43d0*/  STL [R1+0x118], R8 ;  /* 0x0001180801007387 */ /* 0x0001e80000100800 */
[----:B0-----:R-:W2:Y:S04]  /*43e0*/  LDL R8, [R1+0x30] ;  /* 0x0000300001087983 */ /* 0x001ea80000100800 */
[----:B------:R-:W-:Y:S04]  /*43f0*/  STL [R1+0x114], R47 ;  /* 0x0001142f01007387 */ /* 0x000fe80000100800 */
[----:B------:R0:W-:Y:S04]  /*4400*/  STL [R1+0x110], R60 ;  /* 0x0001103c01007387 */ /* 0x0001e80000100800 */
[----:B0-----:R-:W3:Y:S04]  /*4410*/  LDL R60, [R1+0x34] ;  /* 0x00003400013c7983 */ /* 0x001ee80000100800 */
[----:B------:R-:W-:Y:S04]  /*4420*/  STL [R1+0x10c], R51 ;  /* 0x00010c3301007387 */ /* 0x000fe80000100800 */
[----:B------:R-:W-:Y:S04]  /*4430*/  STL [R1+0x108], R50 ;  /* 0x0001083201007387 */ /* 0x000fe80000100800 */
[----:B------:R-:W-:Y:S04]  /*4440*/  STL [R1+0x104], R49 ;  /* 0x0001043101007387 */ /* 0x000fe80000100800 */
[----:B------:R0:W-:Y:S01]  /*4450*/  STL [R1+0x100], R17 ;  /* 0x0001001101007387 */ /* 0x0001e20000100800 */
[----:B------:R-:W-:-:S03]  /*4460*/  PRMT R42, R33, 0x7632, R42 ;  /* 0x00007632212a7816 */ /* 0x000fc6000000002a */
[----:B0-----:R-:W4:Y:S04]  /*4470*/  LDL R17, [R1+0x28] ;  /* 0x0000280001117983 */ /* 0x001f280000100800 */
[----:B------:R-:W-:Y:S04]  /*4480*/  STL [R1+0xfc], R16 ;  /* 0x0000fc1001007387 */ /* 0x000fe80000100800 */
[----:B------:R0:W-:Y:S01]  /*4490*/  STL [R1+0xf8], R15 ;  /* 0x0000f80f01007387 */ /* 0x0001e20000100800 */
[----:B------:R-:W-:-:S03]  /*44a0*/  PRMT R61, R30, 0x7632, R61 ;  /* 0x000076321e3d7816 */ /* 0x000fc6000000003d */
[----:B0-----:R-:W4:Y:S01]  /*44b0*/  LDL R15, [R1+0x2c] ;  /* 0x00002c00010f7983 */ /* 0x001f220000100800 */
[----:B------:R-:W-:Y:S02]  /*44c0*/  PRMT R0, R20, 0x7632, R0 ;  /* 0x0000763214007816 */ /* 0x000fe40000000000 */
[----:B------:R-:W-:Y:S01]  /*44d0*/  PRMT R4, R21, 0x7632, R4 ;  /* 0x0000763215047816 */ /* 0x000fe20000000004 */
[----:B------:R-:W-:Y:S01]  /*44e0*/  STL [R1+0xf4], R14 ;  /* 0x0000f40e01007387 */ /* 0x000fe20000100800 */
[----:B------:R-:W-:Y:S02]  /*44f0*/  PRMT R52, R18, 0x7632, R52 ;  /* 0x0000763212347816 */ /* 0x000fe40000000034 */
[----:B------:R-:W-:Y:S01]  /*4500*/  PRMT R5, R19, 0x7632, R5 ;  /* 0x0000763213057816 */ /* 0x000fe20000000005 */
[----:B------:R-:W-:Y:S01]  /*4510*/  STL [R1+0xf0], R13 ;  /* 0x0000f00d01007387 */ /* 0x000fe20000100800 */
[----:B------:R-:W-:Y:S02]  /*4520*/  PRMT R6, R24, 0x7632, R6 ;  /* 0x0000763218067816 */ /* 0x000fe40000000006 */
[----:B------:R-:W-:Y:S01]  /*4530*/  PRMT R53, R25, 0x7632, R53 ;  /* 0x0000763219357816 */ /* 0x000fe20000000035 */
[----:B------:R-:W-:Y:S01]  /*4540*/  STL [R1+0xec], R12 ;  /* 0x0000ec0c01007387 */ /* 0x000fe20000100800 */
[----:B------:R-:W-:-:S02]  /*4550*/  PRMT R48, R22, 0x7632, R48 ;  /* 0x0000763216307816 */ /* 0x000fc40000000030 */
        /* <DEDUP_REMOVED lines=11> */
[----:B------:R-:W-:-:S03]  /*4610*/  PRMT R58, R32, 0x7632, R58 ;  /* 0x00007632203a7816 */ /* 0x000fc6000000003a */
[----:B------:R-:W-:Y:S01]  /*4620*/  STL [R1+0xd8], R2 ;  /* 0x0000d80201007387 */ /* 0x000fe20000100800 */
[----:B------:R-:W-:-:S03]  /*4630*/  PRMT R46, R35, 0x7632, R46 ;  /* 0x00007632232e7816 */ /* 0x000fc6000000002e */
[----:B------:R0:W-:Y:S04]  /*4640*/  STL.S16 [R1+0x4], R42 ;  /* 0x0000042a01007387 */ /* 0x0001e80000100600 */
[----:B0-----:R-:W4:Y:S04]  /*4650*/  LDL.LU R42, [R1+0x12c] ;  /* 0x00012c00012a7983 */ /* 0x001f280000300800 */
[----:B------:R0:W-:Y:S04]  /*4660*/  STL.S16 [R1], R61 ;  /* 0x0000003d01007387 */ /* 0x0001e80000100600 */
[----:B0-----:R-:W4:Y:S01]  /*4670*/  LDL.LU R61, [R1+0x128] ;  /* 0x00012800013d7983 */ /* 0x001f220000300800 */
[----:B------:R-:W-:-:S03]  /*4680*/  UIADD3 UR9, UP0, UR11, 0xa8, URZ ;  /* 0x000000a80b097890 */ /* 0x000fc6000ff1e03f */
[----:B------:R0:W-:Y:S04]  /*4690*/  STL.S16 [R1+0xc], R43 ;  /* 0x00000c2b01007387 */ /* 0x0001e80000100600 */
[----:B0-----:R-:W4:Y:S04]  /*46a0*/  LDL.LU R43, [R1+0x124] ;  /* 0x00012400012b7983 */ /* 0x001f280000300800 */
[----:B------:R0:W-:Y:S04]  /*46b0*/  STL.S16 [R1+0x8], R9 ;  /* 0x0000080901007387 */ /* 0x0001e80000100600 */
[----:B0-----:R-:W4:Y:S04]  /*46c0*/  LDL.LU R9, [R1+0x120] ;  /* 0x0001200001097983 */ /* 0x001f280000300800 */
[----:B------:R0:W-:Y:S04]  /*46d0*/  STL.S16 [R1+0x14], R46 ;  /* 0x0000142e01007387 */ /* 0x0001e80000100600 */
[----:B0-----:R-:W4:Y:S01]  /*46e0*/  LDL.LU R46, [R1+0x11c] ;  /* 0x00011c00012e7983 */ /* 0x001f220000300800 */
[----:B--2---:R-:W-:Y:S01]  /*46f0*/  PRMT R47, R8, 0x7632, R47 ;  /* 0x00007632082f7816 */ /* 0x004fe2000000002f */
[----:B------:R-:W-:-:S02]  /*4700*/  UIADD3.X UR10, URZ, UR5, URZ, UP0, !UPT ;  /* 0x000000053f0a7290 */ /* 0x000fc400087fe43f */
[----:B------:R-:W2:Y:S04]  /*4710*/  LDL.LU R8, [R1+0x118] ;  /* 0x0001180001087983 */ /* 0x000ea80000300800 */
[----:B------:R0:W-:Y:S04]  /*4720*/  STL.S16 [R1+0x10], R47 ;  /* 0x0000102f01007387 */ /* 0x0001e80000100600 */
[----:B0-----:R-:W2:Y:S01]  /*4730*/  LDL.LU R47, [R1+0x114] ;  /* 0x00011400012f7983 */ /* 0x001ea20000300800 */
[----:B---3--:R-:W-:Y:S01]  /*4740*/  PRMT R51, R60, 0x7632, R51 ;  /* 0x000076323c337816 */ /* 0x008fe20000000033 */
[----:B------:R-:W-:Y:S01]  /*4750*/  UISETP.GE.U32.AND UP0, UPT, UR9, UR15, UPT ;  /* 0x0000000f0900728c */ /* 0x000fe2000bf06070 */
[----:B------:R-:W-:Y:S01]  /*4760*/  PRMT R50, R36, 0x7632, R50 ;  /* 0x0000763224327816 */ /* 0x000fe20000000032 */
[----:B------:R0:W5:Y:S01]  /*4770*/  LDL.LU R60, [R1+0x110] ;  /* 0x00011000013c7983 */ /* 0x0001620000300800 */
[----:B------:R-:W-:-:S03]  /*4780*/  PRMT R49, R37, 0x7632, R49 ;  /* 0x0000763225317816 */ /* 0x000fc60000000031 */
[----:B------:R1:W-:Y:S01]  /*4790*/  STL.S16 [R1+0x1c], R51 ;  /* 0x00001c3301007387 */ /* 0x0003e20000100600 */
[----:B------:R-:W-:-:S03]  /*47a0*/  PRMT R13, R38, 0x7632, R13 ;  /* 0x00007632260d7816 */ /* 0x000fc6000000000d */
[----:B-1----:R0:W5:Y:S04]  /*47b0*/  LDL.LU R51, [R1+0x10c] ;  /* 0x00010c0001337983 */ /* 0x0021680000300800 */
[----:B------:R1:W-:Y:S01]  /*47c0*/  STL.S16 [R1+0x18], R50 ;  /* 0x0000183201007387 */ /* 0x0003e20000100600 */
[----:B----4-:R-:W-:-:S03]  /*47d0*/  PRMT R16, R17, 0x7632, R16 ;  /* 0x0000763211107816 */ /* 0x010fc60000000010 */
[----:B-1----:R0:W5:Y:S04]  /*47e0*/  LDL.LU R50, [R1+0x108] ;  /* 0x0001080001327983 */ /* 0x0021680000300800 */
[----:B------:R1:W-:Y:S01]  /*47f0*/  STL.S16 [R1+0x40], R49 ;  /* 0x0000403101007387 */ /* 0x0003e20000100600 */
[----:B------:R-:W-:Y:S02]  /*4800*/  PRMT R12, R39, 0x7632, R12 ;  /* 0x00007632270c7816 */ /* 0x000fe4000000000c */
[----:B------:R-:W-:Y:S02]  /*4810*/  PRMT R11, R40, 0x7632, R11 ;  /* 0x00007632280b7816 */ /* 0x000fe4000000000b */
[----:B------:R-:W-:Y:S01]  /*4820*/  PRMT R14, R15, 0x7632, R14 ;  /* 0x000076320f0e7816 */ /* 0x000fe2000000000e */
[----:B-1----:R0:W5:Y:S01]  /*4830*/  LDL.LU R49, [R1+0x104] ;  /* 0x0001040001317983 */ /* 0x0021620000300800 */
[----:B------:R-:W-:Y:S01]  /*4840*/  PRMT R10, R41, 0x7632, R10 ;  /* 0x00007632290a7816 */ /* 0x000fe2000000000a */
[----:B------:R-:W-:-:S02]  /*4850*/  UISETP.GE.AND.EX UP0, UPT, UR10, UR7, UPT, UP0 ;  /* 0x000000070a00728c */ /* 0x000fc4000bf06300 */
[----:B------:R0:W5:Y:S04]  /*4860*/  LDL.LU R17, [R1+0x100] ;  /* 0x0001000001117983 */ /* 0x0001680000300800 */
[----:B------:R1:W-:Y:S01]  /*4870*/  STL.S16 [R1+0x48], R16 ;  /* 0x0000481001007387 */ /* 0x0003e20000100600 */
[----:B------:R-:W-:-:S03]  /*4880*/  PRMT R7, R44, 0x7632, R7 ;  /* 0x000076322c077816 */ /* 0x000fc60000000007 */
[----:B-1----:R0:W5:Y:S04]  /*4890*/  LDL.LU R16, [R1+0xfc] ;  /* 0x0000fc0001107983 */ /* 0x0021680000300800 */
[----:B------:R0:W5:Y:S04]  /*48a0*/  LDL.LU R15, [R1+0xf8] ;  /* 0x0000f800010f7983 */ /* 0x0001680000300800 */
[----:B------:R1:W-:Y:S01]  /*48b0*/  STL.S16 [R1+0x58], R14 ;  /* 0x0000580e01007387 */ /* 0x0003e20000100600 */
[----:B------:R-:W-:-:S03]  /*48c0*/  PRMT R3, R45, 0x7632, R3 ;  /* 0x000076322d037816 */ /* 0x000fc60000000003 */
[----:B-1----:R0:W5:Y:S04]  /*48d0*/  LDL.LU R14, [R1+0xf4] ;  /* 0x0000f400010e7983 */ /* 0x0021680000300800 */
[----:B------:R1:W-:Y:S04]  /*48e0*/  STL.S16 [R1+0x54], R13 ;  /* 0x0000540d01007387 */ /* 0x0003e80000100600 */
[----:B-1----:R0:W5:Y:S04]  /*48f0*/  LDL.LU R13, [R1+0xf0] ;  /* 0x0000f000010d7983 */ /* 0x0021680000300800 */
[----:B------:R1:W-:Y:S01]  /*4900*/  STL.S16 [R1+0x5c], R12 ;  /* 0x00005c0c01007387 */ /* 0x0003e20000100600 */
[----:B------:R-:W-:-:S03]  /*4910*/  PRMT R2, R42, 0x7632, R2 ;  /* 0x000076322a027816 */ /* 0x000fc60000000002 */
[----:B-1----:R0:W5:Y:S04]  /*4920*/  LDL.LU R12, [R1+0xec] ;  /* 0x0000ec00010c7983 */ /* 0x0021680000300800 */
[----:B------:R1:W-:Y:S01]  /*4930*/  STL.S16 [R1+0x60], R11 ;  /* 0x0000600b01007387 */ /* 0x0003e20000100600 */
[----:B------:R-:W-:-:S03]  /*4940*/  PRMT R61, R43, 0x7632, R61 ;  /* 0x000076322b3d7816 */ /* 0x000fc6000000003d */
[----:B-1----:R0:W5:Y:S01]  /*4950*/  LDL.LU R11, [R1+0xe8] ;  /* 0x0000e800010b7983 */ /* 0x0021620000300800 */
[----:B------:R-:W-:-:S03]  /*4960*/  PLOP3.LUT P0, PT, PT, PT, UP0, 0x80, 0x0 ;  /* 0x000000000000781c */ /* 0x000fc60003f0f008 */
[----:B------:R1:W-:Y:S04]  /*4970*/  STL.S16 [R1+0x70], R10 ;  /* 0x0000700a01007387 */ /* 0x0003e80000100600 */
[----:B-1----:R0:W5:Y:S04]  /*4980*/  LDL.LU R10, [R1+0xe4] ;  /* 0x0000e400010a7983 */ /* 0x0021680000300800 */
[----:B------:R1:W-:Y:S01]  /*4990*/  STL.S16 [R1+0x6c], R7 ;  /* 0x00006c0701007387 */ /* 0x0003e20000100600 */
[----:B------:R-:W-:-:S03]  /*49a0*/  PRMT R9, R46, 0x7632, R9 ;  /* 0x000076322e097816 */ /* 0x000fc60000000009 */
[----:B-1----:R0:W5:Y:S04]  /*49b0*/  LDL.LU R7, [R1+0xe0] ;  /* 0x0000e00001077983 */ /* 0x0021680000300800 */
[----:B------:R1:W-:Y:S04]  /*49c0*/  STL.S16 [R1+0x7c], R3 ;  /* 0x00007c0301007387 */ /* 0x0003e80000100600 */
[----:B-1----:R0:W5:Y:S04]  /*49d0*/  LDL.LU R3, [R1+0xdc] ;  /* 0x0000dc0001037983 */ /* 0x0021680000300800 */
[----:B------:R1:W-:Y:S04]  /*49e0*/  STL.S16 [R1+0x78], R2 ;  /* 0x0000780201007387 */ /* 0x0003e80000100600 */
[----:B-1----:R0:W5:Y:S04]  /*49f0*/  LDL.LU R2, [R1+0xd8] ;  /* 0x0000d80001027983 */ /* 0x0021680000300800 */
[----:B------:R0:W-:Y:S01]  /*4a00*/  STL.S16 [R1+0x74], R61 ;  /* 0x0000743d01007387 */ /* 0x0001e20000100600 */
[----:B--2---:R-:W-:-:S05]  /*4a10*/  PRMT R8, R47, 0x7632, R8 ;  /* 0x000076322f087816 */ /* 0x004fca0000000008 */
[----:B------:R0:W-:Y:S04]  /*4a20*/  STL.S16 [R1+0x80], R8 ;  /* 0x0000800801007387 */ /* 0x0001e80000100600 */
[----:B------:R0:W-:Y:S01]  /*4a30*/  STL.S16 [R1+0x88], R9 ;  /* 0x0000880901007387 */ /* 0x0001e20000100600 */
[----:B------:R-:W-:Y:S05]  /*4a40*/  @P0 BRA `(.L_x_981) ;  /* 0x0000000000580947 */ /* 0x000fea0003800000 */
[----:B------:R-:W-:Y:S01]  /*4a50*/  BAR.SYNC.DEFER_BLOCKING 0x0 ;  /* 0x0000000000007b1d */ /* 0x000fe20000010000 */
[----:B-----5:R-:W-:-:S13]  /*4a60*/  ISETP.NE.AND P0, PT, R60, RZ, PT ;  /* 0x000000ff3c00720c */ /* 0x020fda0003f05270 */
[----:B------:R-:W-:Y:S05]  /*4a70*/  @P0 BRA `(.L_x_982) ;  /* 0x0000000000400947 */ /* 0x000fea0003800000 */
[----:B0-----:R-:W0:Y:S01]  /*4a80*/  LDC.64 R60, c[0x0][0x268] ;  /* 0x00009a00ff3c7b82 */ /* 0x001e220000000a00 */
        /* <DEDUP_REMOVED lines=9> */
.L_x_983:
[----:B------:R-:W2:Y:S04]  /*4b20*/  LD.E.STRONG.GPU R61, desc[UR12][R8.64] ;  /* 0x0000000c083d7980 */ /* 0x000ea8000c10f900 */
[----:B--2---:R-:W-:Y:S01]  /*4b30*/  CCTL.IVALL ;  /* 0x00000000ff00798f */ /* 0x004fe20002000000 */
[----:B------:R-:W-:Y:S05]  /*4b40*/  YIELD ;  /* 0x0000000000007946 */ /* 0x000fea0003800000 */
[----:B-----5:R-:W-:-:S04]  /*4b50*/  LOP3.LUT R61, R61, R60, RZ, 0x3c, !PT ;  /* 0x0000003c3d3d7212 */ /* 0x020fc800078e3cff */
[----:B------:R-:W-:-:S13]  /*4b60*/  ISETP.GT.AND P0, PT, R61, -0x1, PT ;  /* 0xffffffff3d00780c */ /* 0x000fda0003f04270 */
[----:B------:R-:W-:Y:S05]  /*4b70*/  @P0 BRA `(.L_x_983) ;  /* 0xfffffffc00e80947 */ /* 0x000fea000383ffff */
.L_x_982:
[----:B------:R-:W-:Y:S05]  /*4b80*/  WARPSYNC.ALL ;  /* 0x0000000000007948 */ /* 0x000fea0003800000 */
[----:B------:R-:W-:Y:S06]  /*4b90*/  BAR.SYNC.DEFER_BLOCKING 0x0 ;  /* 0x0000000000007b1d */ /* 0x000fec0000010000 */
[----:B------:R-:W-:Y:S05]  /*4ba0*/  BRA `(.L_x_984) ;  /* 0x0000000000687947 */ /* 0x000fea0003800000 */
.L_x_981:
[----:B0-----:R-:W0:Y:S01]  /*4bb0*/  S2R R8, SR_TID.X ;  /* 0x0000000000087919 */ /* 0x001e220000002100 */
[----:B------:R-:W-:Y:S01]  /*4bc0*/  BAR.SYNC.DEFER_BLOCKING 0x0 ;  /* 0x0000000000007b1d */ /* 0x000fe20000010000 */
[----:B0-----:R-:W-:-:S13]  /*4bd0*/  ISETP.NE.AND P0, PT, R8, RZ, PT ;  /* 0x000000ff0800720c */ /* 0x001fda0003f05270 */
[----:B------:R-:W-:Y:S05]  /*4be0*/  @P0 BRA `(.L_x_985) ;  /* 0x0000000000500947 */ /* 0x000fea0003800000 */
[----:B-----5:R-:W0:Y:S01]  /*4bf0*/  LDC.64 R60, c[0x0][0x268] ;  /* 0x00009a00ff3c7b82 */ /* 0x020e220000000a00 */
        /* <DEDUP_REMOVED lines=13> */
.L_x_986:
[----:B------:R-:W2:Y:S04]  /*4cd0*/  LD.E.STRONG.GPU R61, desc[UR12][R8.64] ;  /* 0x0000000c083d7980 */ /* 0x000ea8000c10f900 */
[----:B--2---:R-:W-:Y:S01]  /*4ce0*/  CCTL.IVALL ;  /* 0x00000000ff00798f */ /* 0x004fe20002000000 */
[----:B------:R-:W-:Y:S05]  /*4cf0*/  YIELD ;  /* 0x0000000000007946 */ /* 0x000fea0003800000 */
[----:B-----5:R-:W-:-:S04]  /*4d00*/  LOP3.LUT R61, R61, R60, RZ, 0x3c, !PT ;  /* 0x0000003c3d3d7212 */ /* 0x020fc800078e3cff */
[----:B------:R-:W-:-:S13]  /*4d10*/  ISETP.GT.AND P0, PT, R61, -0x1, PT ;  /* 0xffffffff3d00780c */ /* 0x000fda0003f04270 */
[----:B------:R-:W-:Y:S05]  /*4d20*/  @P0 BRA `(.L_x_986) ;  /* 0xfffffffc00e80947 */ /* 0x000fea000383ffff */
.L_x_985:
[----:B------:R-:W-:Y:S05]  /*4d30*/  WARPSYNC.ALL ;  /* 0x0000000000007948 */ /* 0x000fea0003800000 */
[----:B------:R-:W-:Y:S06]  /*4d40*/  BAR.SYNC.DEFER_BLOCKING 0x0 ;  /* 0x0000000000007b1d */ /* 0x000fec0000010000 */
.L_x_984:
[----:B-----5:R1:W-:Y:S01]  /*4d50*/  STL [R1+0xf4], R51 ;  /* 0x0000f43301007387 */ /* 0x0203e20000100800 */
[----:B0-----:R-:W-:Y:S01]  /*4d60*/  MOV R9, UR4 ;  /* 0x0000000400097c02 */ /* 0x001fe20008000f00 */
[----:B------:R-:W0:Y:S01]  /*4d70*/  S2UR UR14, SR_CgaCtaId ;  /* 0x00000000000e79c3 */ /* 0x000e220000008800 */
[----:B------:R-:W-:Y:S01]  /*4d80*/  UMOV UR5, 0x400 ;  /* 0x0000040000057882 */ /* 0x000fe20000000000 */
[----:B------:R-:W-:Y:S01]  /*4d90*/  STL [R1+0xf0], R50 ;  /* 0x0000f03201007387 */ /* 0x000fe20000100800 */
[----:B------:R-:W-:Y:S02]  /*4da0*/  SHF.L.U32 R18, R18, 0x10, RZ ;  /* 0x0000001012127819 */ /* 0x000fe400000006ff */
[----:B------:R-:W-:Y:S01]  /*4db0*/  SHF.L.U32 R16, R16, 0x10, RZ ;  /* 0x0000001010107819 */ /* 0x000fe200000006ff */
[----:B------:R-:W-:Y:S01]  /*4dc0*/  STL [R1+0xec], R15 ;  /* 0x0000ec0f01007387 */ /* 0x000fe20000100800 */
[----:B------:R-:W-:Y:S02]  /*4dd0*/  SHF.L.U32 R52, R52, 0x10, RZ ;  /* 0x0000001034347819 */ /* 0x000fe400000006ff */
[----:B------:R-:W-:Y:S01]  /*4de0*/  SHF.L.U32 R24, R24, 0x10, RZ ;  /* 0x0000001018187819 */ /* 0x000fe200000006ff */
[----:B-1----:R-:W1:Y:S01]  /*4df0*/  S2R R51, SR_TID.X ;  /* 0x0000000000337919 */ /* 0x002e620000002100 */
[----:B------:R-:W-:-:S02]  /*4e00*/  SHF.L.U32 R3, R3, 0x10, RZ ;  /* 0x0000001003037819 */ /* 0x000fc400000006ff */
[----:B------:R-:W-:Y:S01]  /*4e10*/  SHF.L.U32 R0, R0, 0x10, RZ ;  /* 0x0000001000007819 */ /* 0x000fe200000006ff */
[----:B------:R-:W-:Y:S01]  /*4e20*/  STL [R1+0xe8], R14 ;  /* 0x0000e80e01007387 */ /* 0x000fe20000100800 */
[----:B------:R-:W-:Y:S01]  /*4e30*/  USHF.L.U32 UR11, UR11, 0x1, URZ ;  /* 0x000000010b0b7899 */ /* 0x000fe2000800063f */
[----:B------:R-:W-:Y:S01]  /*4e40*/  SHF.L.U32 R6, R6, 0x10, RZ ;  /* 0x0000001006067819 */ /* 0x000fe200000006ff */
[----:B------:R-:W-:Y:S01]  /*4e50*/  ULDC.64 UR18, c[0x0][0x210] ;  /* 0x0000840000127ab9 */ /* 0x000fe20000000a00 */
[----:B------:R2:W-:Y:S04]  /*4e60*/  STL [R1+0xe4], R13 ;  /* 0x0000e40d01007387 */ /* 0x0005e80000100800 */
[----:B------:R-:W-:Y:S04]  /*4e70*/  STL [R1+0xe0], R12 ;  /* 0x0000e00c01007387 */ /* 0x000fe80000100800 */
[----:B------:R-:W-:Y:S04]  /*4e80*/  STL [R1+0xdc], R11 ;  /* 0x0000dc0b01007387 */ /* 0x000fe80000100800 */
[----:B------:R-:W-:Y:S04]  /*4e90*/  STL [R1+0xd8], R10 ;  /* 0x0000d80a01007387 */ /* 0x000fe80000100800 */
[----:B--2---:R-:W2:Y:S01]  /*4ea0*/  LDL.LU R13, [R1+0x44] ;  /* 0x00004400010d7983 */ /* 0x004ea20000300800 */
[----:B-1----:R-:W-:-:S13]  /*4eb0*/  ISETP.GT.U32.AND P0, PT, R51, 0x3, PT ;  /* 0x000000033300780c */ /* 0x002fda0003f04070 */
[----:B------:R-:W1:Y:S08]  /*4ec0*/  @!P0 LDC R8, c[0x0][0x10] ;  /* 0x00000400ff088b82 */ /* 0x000e700000000800 */
[----:B------:R-:W3:Y:S01]  /*4ed0*/  @!P0 LDC.64 R60, c[0x0][0x260] ;  /* 0x00009800ff3c8b82 */ /* 0x000ee20000000a00 */
[----:B-1----:R-:W-:Y:S01]  /*4ee0*/  @!P0 IMAD R8, R8, R9, UR6 ;  /* 0x0000000608088e24 */ /* 0x002fe2000f8e0209 */
[----:B------:R-:W-:-:S04]  /*4ef0*/  @!P0 LOP3.LUT R9, R51, 0x7ffffffe, RZ, 0xc0, !PT ;  /* 0x7ffffffe33098812 */ /* 0x000fc800078ec0ff */
[----:B------:R-:W-:Y:S02]  /*4f00*/  @!P0 LEA R8, R8, R9, 0x2 ;  /* 0x0000000908088211 */ /* 0x000fe400078e10ff */
[----:B------:R-:W-:-:S04]  /*4f10*/  @!P0 LOP3.LUT R9, R51, 0x1, RZ, 0xc0, !PT ;  /* 0x0000000133098812 */ /* 0x000fc800078ec0ff */
[----:B------:R-:W-:-:S04]  /*4f20*/  @!P0 IADD3 R8, R8, R9, RZ ;  /* 0x0000000908088210 */ /* 0x000fc80007ffe0ff */
[----:B------:R-:W-:-:S05]  /*4f30*/  @!P0 SHF.L.U32 R8, R8, 0x1, RZ ;  /* 0x0000000108088819 */ /* 0x000fca00000006ff */
[----:B---3--:R-:W-:-:S06]  /*4f40*/  @!P0 IMAD.WIDE.U32 R8, R8, 0x4, R60 ;  /* 0x0000000408088825 */ /* 0x008fcc00078e003c */
[----:B------:R-:W3:Y:S01]  /*4f50*/  @!P0 LDG.E.64 R8, desc[UR12][R8.64] ;  /* 0x0000000c08088981 */ /* 0x000ee2000c1e1b00 */
[----:B------:R-:W-:Y:S01]  /*4f60*/  HFMA2.MMA R60, -RZ, RZ, 0, 0 ;  /* 0x00000000ff3c7435 */ /* 0x000fe200000001ff */
[----:B------:R-:W-:Y:S01]  /*4f70*/  UIADD3 UR5, UR5, 0x3480, URZ ;  /* 0x0000348005057890 */ /* 0x000fe2000fffe03f */
[----:B------:R-:W-:-:S03]  /*4f80*/  FADD.FTZ R18, -R2, R18 ;  /* 0x0000001202127221 */ /* 0x000fc60000010100 */
[----:B0-----:R-:W-:Y:S01]  /*4f90*/  ULEA UR5, UR14, UR5, 0x18 ;  /* 0x000000050e057291 */ /* 0x001fe2000f8ec03f */
[----:B------:R-:W-:Y:S01]  /*4fa0*/  FMUL.FTZ R18, R7, R18 ;  /* 0x0000001207127220 */ /* 0x000fe20000410000 */
[----:B------:R-:W-:Y:S01]  /*4fb0*/  ULOP3.LUT UR11, UR11, 0xe, URZ, 0xc0, !UPT ;  /* 0x0000000e0b0b7892 */ /* 0x000fe2000f8ec03f */
[----:B------:R-:W-:Y:S02]  /*4fc0*/  SHF.L.U32 R19, R19, 0x10, RZ ;  /* 0x0000001013137819 */ /* 0x000fe400000006ff */
[----:B------:R-:W-:-:S03]  /*4fd0*/  SHF.L.U32 R15, R21, 0x10, RZ ;  /* 0x00000010150f7819 */ /* 0x000fc600000006ff */
[----:B------:R-:W-:Y:S01]  /*4fe0*/  FADD.FTZ R19, -R2, R19 ;  /* 0x0000001302137221 */ /* 0x000fe20000010100 */
[----:B------:R-:W-:Y:S01]  /*4ff0*/  SHF.L.U32 R17, R17, 0x10, RZ ;  /* 0x0000001011117819 */ /* 0x000fe200000006ff */
[----:B---3--:R-:W-:Y:S01]  /*5000*/  @!P0 FADD.FTZ R60, RZ, R8 ;  /* 0x00000008ff3c8221 */ /* 0x008fe20000010000 */
[----:B------:R-:W-:Y:S01]  /*5010*/  MOV R8, RZ ;  /* 0x000000ff00087202 */ /* 0x000fe20000000f00 */
[----:B------:R-:W-:Y:S01]  /*5020*/  @!P0 FADD.FTZ R8, RZ, R9 ;  /* 0x00000009ff088221 */ /* 0x000fe20000010000 */
[C---:B------:R-:W-:Y:S02]  /*5030*/  LOP3.LUT P0, RZ, R51.reuse, 0xfffffffd, RZ, 0xc0, !PT ;  /* 0xfffffffd33ff7812 */ /* 0x040fe4000780c0ff */
[----:B------:R-:W0:Y:S11]  /*5040*/  SHFL.BFLY PT, R9, R60, 0x1, 0x1f ;  /* 0x0c201f003c097f89 */ /* 0x000e3600000e0000 */
[----:B------:R-:W-:Y:S01]  /*5050*/  @!P0 SHF.L.U32 R61, R51, 0x2, RZ ;  /* 0x00000002333d8819 */ /* 0x000fe200000006ff */
[----:B0-----:R-:W-:-:S02]  /*5060*/  FADD.FTZ R60, R9, R60 ;  /* 0x0000003c093c7221 */ /* 0x001fc40000010000 */
[----:B------:R-:W0:Y:S01]  /*5070*/  SHFL.BFLY PT, R9, R8, 0x1, 0x1f ;  /* 0x0c201f0008097f89 */ /* 0x000e2200000e0000 */
[----:B------:R-:W-:Y:S02]  /*5080*/  @!P0 LOP3.LUT R61, R61, 0xfffffff8, RZ, 0xc0, !PT ;  /* 0xfffffff83d3d8812 */ /* 0x000fe400078ec0ff */
[----:B------:R-:W-:Y:S01]  /*5090*/  SHF.L.U32 R51, R20, 0x10, RZ ;  /* 0x0000001014337819 */ /* 0x000fe200000006ff */
[----:B0-----:R-:W-:Y:S01]  /*50a0*/  FADD.FTZ R9, R9, R8 ;  /* 0x0000000809097221 */ /* 0x001fe20000010000 */
[----:B------:R-:W-:-:S03]  /*50b0*/  @!P0 FMUL.FTZ R8, R60, 9.7656251455191522837e-05 ;  /* 0x38cccccd3c088820 */ /* 0x000fc60000410000 */
[----:B------:R-:W-:-:S05]  /*50c0*/  @!P0 FMUL.FTZ R9, R9, 9.7656251455191522837e-05 ;  /* 0x38cccccd09098820 */ /* 0x000fca0000410000 */
[----:B------:R0:W-:Y:S02]  /*50d0*/  @!P0 STS.64 [R61+UR5], R8 ;  /* 0x000000083d008988 */ /* 0x0001e40008000a05 */
[----:B0-----:R-:W-:-:S04]  /*50e0*/  FFMA.FTZ R9, R18, R16, R51 ;  /* 0x0000001012097223 */ /* 0x001fc80000010033 */
[----:B------:R-:W-:-:S06]  /*50f0*/  FMUL.FTZ R8, R9, -1.4426950216293334961 ;  /* 0xbfb8aa3b09087820 */ /* 0x000fcc0000410000 */
[----:B------:R-:W0:Y:S02]  /*5100*/  MUFU.EX2 R8, R8 ;  /* 0x0000000800087308 */ /* 0x000e240000000800 */
[----:B0-----:R-:W-:-:S06]  /*5110*/  FADD.FTZ R8, R8, 1 ;  /* 0x3f80000008087421 */ /* 0x001fcc0000010000 */
[----:B------:R-:W0:Y:S02]  /*5120*/  MUFU.RCP R8, R8 ;  /* 0x0000000800087308 */ /* 0x000e240000001000 */
[----:B0-----:R-:W-:-:S04]  /*5130*/  FADD.FTZ R20, -R8, 1 ;  /* 0x3f80000008147421 */ /* 0x001fc80000010100 */
[----:B------:R-:W-:-:S04]  /*5140*/  FFMA.FTZ R20, R9, R20, 1 ;  /* 0x3f80000009147423 */ /* 0x000fc80000010014 */
[----:B------:R-:W-:Y:S01]  /*5150*/  FMUL.FTZ R8, R8, R20 ;  /* 0x0000001408087220 */ /* 0x000fe20000410000 */
[----:B------:R-:W-:-:S04]  /*5160*/  FADD.FTZ R20, -R2, R52 ;  /* 0x0000003402147221 */ /* 0x000fc80000010100 */
[----:B------:R-:W-:Y:S01]  /*5170*/  FMUL.FTZ R20, R7, R20 ;  /* 0x0000001407147220 */ /* 0x000fe20000410000 */
[----:B------:R-:W-:-:S03]  /*5180*/  FMUL.FTZ R24, R24, R8 ;  /* 0x0000000818187220 */ /* 0x000fc60000410000 */
[----:B------:R-:W-:-:S04]  /*5190*/  FFMA.FTZ R8, R20, R3, R0 ;  /* 0x0000000314087223 */ /* 0x000fc80000010000 */
[----:B------:R-:W-:-:S06]  /*51a0*/  FMUL.FTZ R9, R8, -1.4426950216293334961 ;  /* 0xbfb8aa3b08097820 */ /* 0x000fcc0000410000 */
[----:B------:R-:W0:Y:S02]  /*51b0*/  MUFU.EX2 R9, R9 ;  /* 0x0000000900097308 */ /* 0x000e240000000800 */
[----:B0-----:R-:W-:-:S06]  /*51c0*/  FADD.FTZ R9, R9, 1 ;  /* 0x3f80000009097421 */ /* 0x001fcc0000010000 */
[----:B------:R-:W0:Y:S02]  /*51d0*/  MUFU.RCP R9, R9 ;  /* 0x0000000900097308 */ /* 0x000e240000001000 */
[----:B0-----:R-:W-:-:S04]  /*51e0*/  FADD.FTZ R52, -R9, 1 ;  /* 0x3f80000009347421 */ /* 0x001fc80000010100 */
[----:B------:R-:W-:Y:S01]  /*51f0*/  FFMA.FTZ R52, R8, R52, 1 ;  /* 0x3f80000008347423 */ /* 0x000fe20000010034 */
[----:B--2---:R-:W-:-:S03]  /*5200*/  IADD3 R8, R13, -UR11, RZ ;  /* 0x8000000b0d087c10 */ /* 0x004fc6000fffe0ff */
[----:B------:R-:W-:Y:S01]  /*5210*/  FMUL.FTZ R9, R9, R52 ;  /* 0x0000003409097220 */ /* 0x000fe20000410000 */
[----:B------:R-:W-:-:S03]  /*5220*/  LEA R8, R8, UR5, 0x3 ;  /* 0x0000000508087c11 */ /* 0x000fc6000f8e18ff */
[----:B------:R-:W-:Y:S01]  /*5230*/  FMUL.FTZ R6, R6, R9 ;  /* 0x0000000906067220 */ /* 0x000fe20000410000 */
[----:B------:R-:W-:Y:S06]  /*5240*/  BAR.SYNC.DEFER_BLOCKING 0x0 ;  /* 0x0000000000007b1d */ /* 0x000fec0000010000 */
[----:B------:R-:W0:Y:S02]  /*5250*/  LDS.64 R8, [R8] ;  /* 0x0000000008087984 */ /* 0x000e240000000a00 */
[----:B0-----:R-:W-:Y:S01]  /*5260*/  FFMA.FTZ R21, R3, R6, -R8 ;  /* 0x0000000603157223 */ /* 0x001fe20000010808 */
[----:B------:R-:W-:-:S03]  /*5270*/  FMUL.FTZ R6, R7, R19 ;  /* 0x0000001307067220 */ /* 0x000fc60000410000 */
[----:B------:R-:W-:Y:S01]  /*5280*/  FFMA.FTZ R21, -R9, R20, R21 ;  /* 0x0000001409157223 */ /* 0x000fe20000010115 */
[----:B------:R-:W-:-:S04]  /*5290*/  FFMA.FTZ R20, R6, R17, R15 ;  /* 0x0000001106147223 */ /* 0x000fc8000001000f */
[----:B------:R-:W-:-:S06]  /*52a0*/  FMUL.FTZ R19, R20, -1.4426950216293334961 ;  /* 0xbfb8aa3b14137820 */ /* 0x000fcc0000410000 */
[----:B------:R-:W0:Y:S01]  /*52b0*/  MUFU.EX2 R19, R19 ;  /* 0x0000001300137308 */ /* 0x000e220000000800 */
[----:B------:R-:W-:Y:S01]  /*52c0*/  FFMA.FTZ R24, R16, R24, -R8 ;  /* 0x0000001810187223 */ /* 0x000fe20000010808 */
[----:B0-----:R-:W-:-:S06]  /*52d0*/  FADD.FTZ R19, R19, 1 ;  /* 0x3f80000013137421 */ /* 0x001fcc0000010000 */
[----:B------:R-:W0:Y:S01]  /*52e0*/  MUFU.RCP R19, R19 ;  /* 0x0000001300137308 */ /* 0x000e220000001000 */
[----:B------:R-:W-:Y:S01]  /*52f0*/  FFMA.FTZ R18, R18, -R9, R24 ;  /* 0x8000000912127223 */ /* 0x000fe20000010018 */
[----:B------:R-:W-:-:S03]  /*5300*/  FMUL.FTZ R21, R7, R21 ;  /* 0x0000001507157220 */ /* 0x000fc60000410000 */
[----:B------:R-:W-:Y:S01]  /*5310*/  FMUL.FTZ R18, R7, R18 ;  /* 0x0000001207127220 */ /* 0x000fe20000410000 */
[----:B------:R-:W-:-:S04]  /*5320*/  SHF.L.U32 R5, R5, 0x10, RZ ;  /* 0x0000001005057819 */ /* 0x000fc800000006ff */
[----:B------:R-:W-:Y:S01]  /*5330*/  F2FP.BF16.F32.PACK_AB R12, R21, R18 ;  /* 0x00000012150c723e */ /* 0x000fe200000010ff */
[----:B------:R-:W-:Y:S01]  /*5340*/  FADD.FTZ R5, -R2, R5 ;  /* 0x0000000502057221 */ /* 0x000fe20000010100 */
[----:B------:R-:W-:Y:S01]  /*5350*/  SHF.L.U32 R4, R4, 0x10, RZ ;  /* 0x0000001004047819 */ /* 0x000fe200000006ff */
[----:B0-----:R-:W-:Y:S02]  /*5360*/  FADD.FTZ R18, -R19, 1 ;  /* 0x3f80000013127421 */ /* 0x001fe40000010100 */
[----:B------:R-:W-:Y:S02]  /*5370*/  FMUL.FTZ R5, R7, R5 ;  /* 0x0000000507057220 */ /* 0x000fe40000410000 */
[----:B------:R-:W-:Y:S01]  /*5380*/  FFMA.FTZ R20, R20, R18, 1 ;  /* 0x3f80000014147423 */ /* 0x000fe20000010012 */
[----:B------:R-:W-:-:S05]  /*5390*/  SHF.L.U32 R18, R49, 0x10, RZ ;  /* 0x0000001031127819 */ /* 0x000fca00000006ff */
[----:B------:R-:W-:Y:S01]  /*53a0*/  FFMA.FTZ R21, R5, R18, R4 ;  /* 0x0000001205157223 */ /* 0x000fe20000010004 */
[----:B------:R-:W-:-:S03]  /*53b0*/  FMUL.FTZ R20, R19, R20 ;  /* 0x0000001413147220 */ /* 0x000fc60000410000 */
[----:B------:R-:W-:-:S06]  /*53c0*/  FMUL.FTZ R19, R21, -1.4426950216293334961 ;  /* 0xbfb8aa3b15137820 */ /* 0x000fcc0000410000 */
[----:B------:R-:W0:Y:S01]  /*53d0*/  MUFU.EX2 R19, R19 ;  /* 0x0000001300137308 */ /* 0x000e220000000800 */
[C---:B------:R-:W-:Y:S02]  /*53e0*/  PRMT R10, R12.reuse, 0x7632, R10 ;  /* 0x000076320c0a7816 */ /* 0x040fe4000000000a */
[----:B------:R-:W-:Y:S01]  /*53f0*/  PRMT R11, R12, 0x7610, R11 ;  /* 0x000076100c0b7816 */ /* 0x000fe2000000000b */
[----:B0-----:R-:W-:-:S06]  /*5400*/  FADD.FTZ R19, R19, 1 ;  /* 0x3f80000013137421 */ /* 0x001fcc0000010000 */
[----:B------:R-:W0:Y:S01]  /*5410*/  MUFU.RCP R19, R19 ;  /* 0x0000001300137308 */ /* 0x000e220000001000 */
[----:B------:R-:W-:Y:S01]  /*5420*/  STL [R1+0x108], R9 ;  /* 0x0001080901007387 */ /* 0x000fe20000100800 */
[----:B------:R-:W-:Y:S02]  /*5430*/  SHF.L.U32 R25, R25, 0x10, RZ ;  /* 0x0000001019197819 */ /* 0x000fe400000006ff */
[----:B------:R-:W-:Y:S01]  /*5440*/  SHF.L.U32 R22, R22, 0x10, RZ ;  /* 0x0000001016167819 */ /* 0x000fe200000006ff */
[----:B------:R-:W-:Y:S04]  /*5450*/  STL [R1+0x11c], R6 ;  /* 0x00011c0601007387 */ /* 0x000fe80000100800 */
[----:B------:R-:W-:Y:S04]  /*5460*/  STL [R1+0xfc], R10 ;  /* 0x0000fc0a01007387 */ /* 0x000fe80000100800 */
[----:B------:R-:W-:Y:S04]  /*5470*/  STL [R1+0xf8], R11 ;  /* 0x0000f80b01007387 */ /* 0x000fe80000100800 */
[----:B------:R1:W-:Y:S02]  /*5480*/  STL [R1+0x118], R5 ;  /* 0x0001180501007387 */ /* 0x0003e40000100800 */
[----:B-1----:R-:W-:Y:S01]  /*5490*/  FMUL.FTZ R5, R25, R20 ;  /* 0x0000001419057220 */ /* 0x002fe20000410000 */
[----:B------:R-:W-:Y:S01]  /*54a0*/  FADD.FTZ R20, -R2, R22 ;  /* 0x0000001602147221 */ /* 0x000fe20000010100 */
[----:B0-----:R-:W-:-:S03]  /*54b0*/  FADD.FTZ R22, -R19, 1 ;  /* 0x3f80000013167421 */ /* 0x001fc60000010100 */
[----:B------:R-:W-:Y:S01]  /*54c0*/  FMUL.FTZ R20, R7, R20 ;  /* 0x0000001407147220 */ /* 0x000fe20000410000 */
[----:B------:R-:W-:-:S04]  /*54d0*/  FFMA.FTZ R22, R21, R22, 1 ;  /* 0x3f80000015167423 */ /* 0x000fc80000010016 */
[----:B------:R-:W-:Y:S01]  /*54e0*/  FMUL.FTZ R19, R19, R22 ;  /* 0x0000001613137220 */ /* 0x000fe20000410000 */
[----:B------:R-:W-:-:S04]  /*54f0*/  FFMA.FTZ R22, R16, R20, R51 ;  /* 0x0000001410167223 */ /* 0x000fc80000010033 */
[----:B------:R-:W-:-:S06]  /*5500*/  FMUL.FTZ R21, R22, -1.4426950216293334961 ;  /* 0xbfb8aa3b16157820 */ /* 0x000fcc0000410000 */
[----:B------:R-:W0:Y:S01]  /*5510*/  MUFU.EX2 R21, R21 ;  /* 0x0000001500157308 */ /* 0x000e220000000800 */
[----:B------:R-:W-:Y:S01]  /*5520*/  SHF.L.U32 R53, R53, 0x10, RZ ;  /* 0x0000001035357819 */ /* 0x000fe200000006ff */
[----:B0-----:R-:W-:-:S06]  /*5530*/  FADD.FTZ R21, R21, 1 ;  /* 0x3f80000015157421 */ /* 0x001fcc0000010000 */
[----:B------:R-:W0:Y:S01]  /*5540*/  MUFU.RCP R21, R21 ;  /* 0x0000001500157308 */ /* 0x000e220000001000 */
[----:B------:R-:W-:Y:S01]  /*5550*/  SHF.L.U32 R48, R48, 0x10, RZ ;  /* 0x0000001030307819 */ /* 0x000fe200000006ff */
[----:B------:R1:W-:Y:S02]  /*5560*/  STL [R1+0x68], R5 ;  /* 0x0000680501007387 */ /* 0x0003e40000100800 */
[----:B-1----:R-:W-:Y:S02]  /*5570*/  FMUL.FTZ R5, R53, R19 ;  /* 0x0000001335057220 */ /* 0x002fe40000410000 */
[----:B------:R-:W-:Y:S01]  /*5580*/  FADD.FTZ R19, -R2, R48 ;  /* 0x0000003002137221 */ /* 0x000fe20000010100 */
[----:B0-----:R-:W-:-:S03]  /*5590*/  FADD.FTZ R24, -R21, 1 ;  /* 0x3f80000015187421 */ /* 0x001fc60000010100 */
[----:B------:R-:W-:Y:S01]  /*55a0*/  FMUL.FTZ R19, R7, R19 ;  /* 0x0000001307137220 */ /* 0x000fe20000410000 */
[----:B------:R-:W-:-:S03]  /*55b0*/  FFMA.FTZ R22, R22, R24, 1 ;  /* 0x3f80000016167423 */ /* 0x000fc60000010018 */
[----:B------:R-:W-:Y:S01]  /*55c0*/  FFMA.FTZ R24, R3, R19, R0 ;  /* 0x0000001303187223 */ /* 0x000fe20000010000 */
[----:B------:R-:W-:-:S03]  /*55d0*/  FMUL.FTZ R22, R21, R22 ;  /* 0x0000001615167220 */ /* 0x000fc60000410000 */
[----:B------:R-:W-:-:S06]  /*55e0*/  FMUL.FTZ R21, R24, -1.4426950216293334961 ;  /* 0xbfb8aa3b18157820 */ /* 0x000fcc0000410000 */
[----:B------:R-:W0:Y:S01]  /*55f0*/  MUFU.EX2 R21, R21 ;  /* 0x0000001500157308 */ /* 0x000e220000000800 */
[----:B------:R-:W-:Y:S01]  /*5600*/  SHF.L.U32 R26, R26, 0x10, RZ ;  /* 0x000000101a1a7819 */ /* 0x000fe200000006ff */
[----:B0-----:R-:W-:-:S06]  /*5610*/  FADD.FTZ R21, R21, 1 ;  /* 0x3f80000015157421 */ /* 0x001fcc0000010000 */
[----:B------:R-:W0:Y:S01]  /*5620*/  MUFU.RCP R21, R21 ;  /* 0x0000001500157308 */ /* 0x000e220000001000 */
[----:B------:R-:W-:Y:S01]  /*5630*/  SHF.L.U32 R23, R23, 0x10, RZ ;  /* 0x0000001017177819 */ /* 0x000fe200000006ff */
[----:B------:R-:W-:-:S04]  /*5640*/  FMUL.FTZ R12, R26, R22 ;  /* 0x000000161a0c7220 */ /* 0x000fc80000410000 */
[----:B------:R-:W-:-:S04]  /*5650*/  FADD.FTZ R22, -R2, R23 ;  /* 0x0000001702167221 */ /* 0x000fc80000010100 */
[----:B------:R-:W-:Y:S01]  /*5660*/  FMUL.FTZ R22, R7, R22 ;  /* 0x0000001607167220 */ /* 0x000fe20000410000 */
[----:B0-----:R-:W-:-:S04]  /*5670*/  FADD.FTZ R23, -R21, 1 ;  /* 0x3f80000015177421 */ /* 0x001fc80000010100 */
[----:B------:R-:W-:Y:S01]  /*5680*/  FFMA.FTZ R23, R24, R23, 1 ;  /* 0x3f80000018177423 */ /* 0x000fe20000010017 */
[----:B------:R-:W-:-:S03]  /*5690*/  FFMA.FTZ R24, R17, R22, R15 ;  /* 0x0000001611187223 */ /* 0x000fc6000001000f */
[----:B------:R-:W-:Y:S01]  /*56a0*/  FMUL.FTZ R21, R21, R23 ;  /* 0x0000001715157220 */ /* 0x000fe20000410000 */
[----:B------:R-:W-:-:S06]  /*56b0*/  FMUL.FTZ R23, R24, -1.4426950216293334961 ;  /* 0xbfb8aa3b18177820 */ /* 0x000fcc0000410000 */
[----:B------:R-:W0:Y:S01]  /*56c0*/  MUFU.EX2 R23, R23 ;  /* 0x0000001700177308 */ /* 0x000e220000000800 */
[----:B------:R-:W-:Y:S02]  /*56d0*/  SHF.L.U32 R54, R54, 0x10, RZ ;  /* 0x0000001036367819 */ /* 0x000fe400000006ff */
[----:B------:R-:W-:Y:S01]  /*56e0*/  SHF.L.U32 R55, R55, 0x10, RZ ;  /* 0x0000001037377819 */ /* 0x000fe200000006ff */
[----:B------:R-:W-:Y:S04]  /*56f0*/  STL [R1+0x120], R20 ;  /* 0x0001201401007387 */ /* 0x000fe80000100800 */
[----:B------:R1:W-:Y:S01]  /*5700*/  STL [R1+0x64], R5 ;  /* 0x0000640501007387 */ /* 0x0003e20000100800 */
[----:B0-----:R-:W-:Y:S01]  /*5710*/  FADD.FTZ R23, R23, 1 ;  /* 0x3f80000017177421 */ /* 0x001fe20000010000 */
[----:B-1----:R-:W-:-:S05]  /*5720*/  FMUL.FTZ R5, R54, R21 ;  /* 0x0000001536057220 */ /* 0x002fca0000410000 */
[----:B------:R-:W0:Y:S01]  /*5730*/  MUFU.RCP R23, R23 ;  /* 0x0000001700177308 */ /* 0x000e220000001000 */
[----:B------:R-:W-:Y:S01]  /*5740*/  FADD.FTZ R21, -R2, R55 ;  /* 0x0000003702157221 */ /* 0x000fe20000010100 */
[----:B------:R-:W-:Y:S03]  /*5750*/  STL [R1+0x114], R19 ;  /* 0x0001141301007387 */ /* 0x000fe60000100800 */
[----:B------:R-:W-:Y:S01]  /*5760*/  FMUL.FTZ R21, R7, R21 ;  /* 0x0000001507157220 */ /* 0x000fe20000410000 */
[----:B------:R-:W-:Y:S04]  /*5770*/  STL [R1+0x110], R22 ;  /* 0x0001101601007387 */ /* 0x000fe80000100800 */
[----:B------:R1:W-:Y:S04]  /*5780*/  STL [R1+0x50], R5 ;  /* 0x0000500501007387 */ /* 0x0003e80000100800 */
[----:B------:R-:W-:Y:S04]  /*5790*/  STL [R1+0x10c], R21 ;  /* 0x00010c1501007387 */ /* 0x000fe80000100800 */
[----:B------:R-:W2:Y:S01]  /*57a0*/  LDL.LU R9, [R1+0x4] ;  /* 0x0000040001097983 */ /* 0x000ea20000300800 */
[----:B0-----:R-:W-:Y:S01]  /*57b0*/  FADD.FTZ R25, -R23, 1 ;  /* 0x3f80000017197421 */ /* 0x001fe20000010100 */
[----:B------:R-:W-:-:S02]  /*57c0*/  SHF.L.U32 R27, R27, 0x10, RZ ;  /* 0x000000101b1b7819 */ /* 0x000fc400000006ff */
[----:B------:R-:W-:Y:S01]  /*57d0*/  SHF.L.U32 R28, R28, 0x10, RZ ;  /* 0x000000101c1c7819 */ /* 0x000fe200000006ff */
[----:B------:R-:W-:Y:S01]  /*57e0*/  FFMA.FTZ R24, R24, R25, 1 ;  /* 0x3f80000018187423 */ /* 0x000fe20000010019 */
[----:B------:R-:W-:Y:S01]  /*57f0*/  FFMA.FTZ R25, R18, R21, R4 ;  /* 0x0000001512197223 */ /* 0x000fe20000010004 */
[----:B------:R-:W-:Y:S01]  /*5800*/  SHF.L.U32 R57, R57, 0x10, RZ ;  /* 0x0000001039397819 */ /* 0x000fe200000006ff */
[----:B-1----:R-:W3:Y:S01]  /*5810*/  LDL.LU R5, [R1] ;  /* 0x0000000001057983 */ /* 0x002ee20000300800 */
[----:B------:R-:W-:Y:S01]  /*5820*/  FMUL.FTZ R24, R23, R24 ;  /* 0x0000001817187220 */ /* 0x000fe20000410000 */
[----:B------:R-:W-:-:S06]  /*5830*/  FMUL.FTZ R23, R25, -1.4426950216293334961 ;  /* 0xbfb8aa3b19177820 */ /* 0x000fcc0000410000 */
[----:B------:R-:W0:Y:S02]  /*5840*/  MUFU.EX2 R23, R23 ;  /* 0x0000001700177308 */ /* 0x000e240000000800 */
[----:B0-----:R-:W-:-:S06]  /*5850*/  FADD.FTZ R23, R23, 1 ;  /* 0x3f80000017177421 */ /* 0x001fcc0000010000 */
[----:B------:R-:W0:Y:S01]  /*5860*/  MUFU.RCP R23, R23 ;  /* 0x0000001700177308 */ /* 0x000e220000001000 */
[----:B------:R-:W-:Y:S01]  /*5870*/  FMUL.FTZ R6, R27, R24 ;  /* 0x000000181b067220 */ /* 0x000fe20000410000 */
[----:B------:R-:W-:-:S04]  /*5880*/  FADD.FTZ R24, -R2, R28 ;  /* 0x0000001c02187221 */ /* 0x000fc80000010100 */
[----:B------:R-:W-:Y:S01]  /*5890*/  FMUL.FTZ R24, R7, R24 ;  /* 0x0000001807187220 */ /* 0x000fe20000410000 */
[----:B0-----:R-:W-:-:S04]  /*58a0*/  FADD.FTZ R26, -R23, 1 ;  /* 0x3f800000171a7421 */ /* 0x001fc80000010100 */
        /* <DEDUP_REMOVED lines=8> */
[----:B------:R1:W-:Y:S02]  /*5930*/  STL [R1+0x4c], R6 ;  /* 0x00004c0601007387 */ /* 0x0003e40000100800 */
[----:B-1----:R-:W-:Y:S01]  /*5940*/  FMUL.FTZ R6, R57, R23 ;  /* 0x0000001739067220 */ /* 0x002fe20000410000 */
[----:B------:R-:W-:-:S04]  /*5950*/  FADD.FTZ R23, -R2, R56 ;  /* 0x0000003802177221 */ /* 0x000fc80000010100 */
[----:B------:R-:W-:Y:S01]  /*5960*/  FMUL.FTZ R23, R7, R23 ;  /* 0x0000001707177220 */ /* 0x000fe20000410000 */
[----:B0-----:R-:W-:-:S04]  /*5970*/  FADD.FTZ R27, -R25, 1 ;  /* 0x3f800000191b7421 */ /* 0x001fc80000010100 */
[----:B------:R-:W-:Y:S01]  /*5980*/  FFMA.FTZ R26, R26, R27, 1 ;  /* 0x3f8000001a1a7423 */ /* 0x000fe2000001001b */
[----:B------:R-:W-:-:S03]  /*5990*/  FFMA.FTZ R27, R3, R23, R0 ;  /* 0x00000017031b7223 */ /* 0x000fc60000010000 */
[----:B------:R-:W-:Y:S01]  /*59a0*/  FMUL.FTZ R26, R25, R26 ;  /* 0x0000001a191a7220 */ /* 0x000fe20000410000 */
[----:B------:R-:W-:-:S06]  /*59b0*/  FMUL.FTZ R25, R27, -1.4426950216293334961 ;  /* 0xbfb8aa3b1b197820 */ /* 0x000fcc0000410000 */
[----:B------:R-:W0:Y:S02]  /*59c0*/  MUFU.EX2 R25, R25 ;  /* 0x0000001900197308 */ /* 0x000e240000000800 */
[----:B0-----:R-:W-:-:S06]  /*59d0*/  FADD.FTZ R25, R25, 1 ;  /* 0x3f80000019197421 */ /* 0x001fcc0000010000 */
[----:B------:R-:W0:Y:S01]  /*59e0*/  MUFU.RCP R25, R25 ;  /* 0x0000001900197308 */ /* 0x000e220000001000 */
[----:B------:R-:W-:Y:S02]  /*59f0*/  SHF.L.U32 R32, R32, 0x10, RZ ;  /* 0x0000001020207819 */ /* 0x000fe400000006ff */
[----:B------:R-:W-:-:S03]  /*5a00*/  SHF.L.U32 R29, R29, 0x10, RZ ;  /* 0x000000101d1d7819 */ /* 0x000fc600000006ff */
[----:B------:R-:W-:Y:S02]  /*5a10*/  FMUL.FTZ R10, R32, R26 ;  /* 0x0000001a200a7220 */ /* 0x000fe40000410000 */
[----:B------:R-:W-:-:S04]  /*5a20*/  FADD.FTZ R26, -R2, R29 ;  /* 0x0000001d021a7221 */ /* 0x000fc80000010100 */
[----:B------:R-:W-:Y:S01]  /*5a30*/  FMUL.FTZ R26, R7, R26 ;  /* 0x0000001a071a7220 */ /* 0x000fe20000410000 */
[----:B0-----:R-:W-:-:S04]  /*5a40*/  FADD.FTZ R28, -R25, 1 ;  /* 0x3f800000191c7421 */ /* 0x001fc80000010100 */
[----:B------:R-:W-:-:S04]  /*5a50*/  FFMA.FTZ R28, R27, R28, 1 ;  /* 0x3f8000001b1c7423 */ /* 0x000fc8000001001c */
[----:B------:R-:W-:Y:S01]  /*5a60*/  FMUL.FTZ R28, R25, R28 ;  /* 0x0000001c191c7220 */ /* 0x000fe20000410000 */
[----:B------:R-:W-:-:S04]  /*5a70*/  FFMA.FTZ R25, R17, R26, R15 ;  /* 0x0000001a11197223 */ /* 0x000fc8000001000f */
[----:B------:R-:W-:-:S06]  /*5a80*/  FMUL.FTZ R27, R25, -1.4426950216293334961 ;  /* 0xbfb8aa3b191b7820 */ /* 0x000fcc0000410000 */
[----:B------:R-:W0:Y:S02]  /*5a90*/  MUFU.EX2 R27, R27 ;  /* 0x0000001b001b7308 */ /* 0x000e240000000800 */
[----:B0-----:R-:W-:-:S06]  /*5aa0*/  FADD.FTZ R27, R27, 1 ;  /* 0x3f8000001b1b7421 */ /* 0x001fcc0000010000 */
[----:B------:R-:W0:Y:S01]  /*5ab0*/  MUFU.RCP R27, R27 ;  /* 0x0000001b001b7308 */ /* 0x000e220000001000 */
[----:B------:R-:W-:Y:S02]  /*5ac0*/  SHF.L.U32 R58, R58, 0x10, RZ ;  /* 0x000000103a3a7819 */ /* 0x000fe400000006ff */
[----:B------:R-:W-:-:S03]  /*5ad0*/  SHF.L.U32 R59, R59, 0x10, RZ ;  /* 0x000000103b3b7819 */ /* 0x000fc600000006ff */
[----:B------:R-:W-:Y:S02]  /*5ae0*/  FMUL.FTZ R11, R58, R28 ;  /* 0x0000001c3a0b7220 */ /* 0x000fe40000410000 */
[----:B------:R-:W-:Y:S01]  /*5af0*/  FADD.FTZ R59, -R2, R59 ;  /* 0x0000003b023b7221 */ /* 0x000fe20000010100 */
[----:B0-----:R-:W-:-:S04]  /*5b00*/  FADD.FTZ R28, -R27, 1 ;  /* 0x3f8000001b1c7421 */ /* 0x001fc80000010100 */
[----:B------:R-:W-:Y:S01]  /*5b10*/  FFMA.FTZ R28, R25, R28, 1 ;  /* 0x3f800000191c7423 */ /* 0x000fe2000001001c */
[----:B------:R-:W-:-:S03]  /*5b20*/  FMUL.FTZ R25, R7, R59 ;  /* 0x0000003b07197220 */ /* 0x000fc60000410000 */
[----:B------:R-:W-:Y:S01]  /*5b30*/  FMUL.FTZ R29, R27, R28 ;  /* 0x0000001c1b1d7220 */ /* 0x000fe20000410000 */
[----:B------:R-:W-:-:S04]  /*5b40*/  FFMA.FTZ R28, R18, R25, R4 ;  /* 0x00000019121c7223 */ /* 0x000fc80000010004 */
[----:B------:R-:W-:-:S06]  /*5b50*/  FMUL.FTZ R27, R28, -1.4426950216293334961 ;  /* 0xbfb8aa3b1c1b7820 */ /* 0x000fcc0000410000 */
[----:B------:R-:W0:Y:S02]  /*5b60*/  MUFU.EX2 R27, R27 ;  /* 0x0000001b001b7308 */ /* 0x000e240000000800 */
[----:B0-----:R-:W-:-:S06]  /*5b70*/  FADD.FTZ R27, R27, 1 ;  /* 0x3f8000001b1b7421 */ /* 0x001fcc0000010000 */
[----:B------:R-:W0:Y:S01]  /*5b80*/  MUFU.RCP R27, R27 ;  /* 0x0000001b001b7308 */ /* 0x000e220000001000 */
[----:B------:R-:W-:Y:S01]  /*5b90*/  SHF.L.U32 R33, R33, 0x10, RZ ;  /* 0x0000001021217819 */ /* 0x000fe200000006ff */
[----:B------:R-:W-:Y:S01]  /*5ba0*/  STL [R1+0x124], R24 ;  /* 0x0001241801007387 */ /* 0x000fe20000100800 */
[----:B------:R-:W-:-:S03]  /*5bb0*/  SHF.L.U32 R30, R30, 0x10, RZ ;  /* 0x000000101e1e7819 */ /* 0x000fc600000006ff */
[----:B------:R-:W-:Y:S04]  /*5bc0*/  STL [R1+0x128], R23 ;  /* 0x0001281701007387 */ /* 0x000fe80000100800 */
[----:B------:R1:W-:Y:S01]  /*5bd0*/  STL [R1+0x12c], R26 ;  /* 0x00012c1a01007387 */ /* 0x0003e20000100800 */
[----:B------:R-:W-:Y:S01]  /*5be0*/  FADD.FTZ R30, -R2, R30 ;  /* 0x0000001e021e7221 */ /* 0x000fe20000010100 */
[----:B-1----:R-:W-:Y:S01]  /*5bf0*/  FMUL.FTZ R26, R33, R29 ;  /* 0x0000001d211a7220 */ /* 0x002fe20000410000 */
[----:B0-----:R-:W-:-:S04]  /*5c00*/  FADD.FTZ R29, -R27, 1 ;  /* 0x3f8000001b1d7421 */ /* 0x001fc80000010100 */
[----:B------:R-:W-:Y:S01]  /*5c10*/  FFMA.FTZ R29, R28, R29, 1 ;  /* 0x3f8000001c1d7423 */ /* 0x000fe2000001001d */
[----:B------:R-:W-:Y:S01]  /*5c20*/  FMUL.FTZ R28, R7, R30 ;  /* 0x0000001e071c7220 */ /* 0x000fe20000410000 */
[----:B--2---:R-:W-:-:S04]  /*5c30*/  SHF.L.U32 R32, R9, 0x10, RZ ;  /* 0x0000001009207819 */ /* 0x004fc800000006ff */
[----:B------:R0:W-:Y:S04]  /*5c40*/  STL [R1+0x104], R28 ;  /* 0x0001041c01007387 */ /* 0x0001e80000100800 */
[----:B------:R-:W2:Y:S04]  /*5c50*/  LDL.LU R13, [R1+0x8] ;  /* 0x00000800010d7983 */ /* 0x000ea80000300800 */
[----:B------:R-:W4:Y:S04]  /*5c60*/  LDL.LU R9, [R1+0xc] ;  /* 0x00000c0001097983 */ /* 0x000f280000300800 */
[----:B------:R-:W4:Y:S04]  /*5c70*/  LDL.LU R21, [R1+0x30] ;  /* 0x0000300001157983 */ /* 0x000f280000300800 */
[----:B------:R-:W4:Y:S04]  /*5c80*/  LDL.LU R20, [R1+0x14] ;  /* 0x0000140001147983 */ /* 0x000f280000300800 */
[----:B------:R-:W4:Y:S01]  /*5c90*/  LDL.LU R19, [R1+0x10] ;  /* 0x0000100001137983 */ /* 0x000f220000300800 */
[----:B------:R-:W-:Y:S01]  /*5ca0*/  FFMA.FTZ R30, R16, R28, R51 ;  /* 0x0000001c101e7223 */ /* 0x000fe20000010033 */
[----:B------:R-:W-:-:S03]  /*5cb0*/  FMUL.FTZ R27, R27, R29 ;  /* 0x0000001d1b1b7220 */ /* 0x000fc60000410000 */
[----:B------:R-:W-:-:S06]  /*5cc0*/  FMUL.FTZ R29, R30, -1.4426950216293334961 ;  /* 0xbfb8aa3b1e1d7820 */ /* 0x000fcc0000410000 */
[----:B------:R-:W1:Y:S01]  /*5cd0*/  MUFU.EX2 R29, R29 ;  /* 0x0000001d001d7308 */ /* 0x000e620000000800 */
[----:B---3--:R-:W-:Y:S01]  /*5ce0*/  SHF.L.U32 R33, R5, 0x10, RZ ;  /* 0x0000001005217819 */ /* 0x008fe200000006ff */
[----:B------:R-:W-:-:S04]  /*5cf0*/  FMUL.FTZ R5, R32, R27 ;  /* 0x0000001b20057220 */ /* 0x000fc80000410000 */
[----:B------:R-:W-:-:S04]  /*5d00*/  FADD.FTZ R27, -R2, R33 ;  /* 0x00000021021b7221 */ /* 0x000fc80000010100 */
[----:B------:R-:W-:Y:S01]  /*5d10*/  FMUL.FTZ R27, R7, R27 ;  /* 0x0000001b071b7220 */ /* 0x000fe20000410000 */
[----:B-1----:R-:W-:-:S04]  /*5d20*/  FADD.FTZ R29, R29, 1 ;  /* 0x3f8000001d1d7421 */ /* 0x002fc80000010000 */
[----:B------:R1:W-:Y:S04]  /*5d30*/  STL [R1+0x100], R27 ;  /* 0x0001001b01007387 */ /* 0x0003e80000100800 */
[----:B------:R-:W3:Y:S01]  /*5d40*/  LDL.LU R14, [R1+0x34] ;  /* 0x00003400010e7983 */ /* 0x000ee20000300800 */
[----:B------:R-:W0:Y:S02]  /*5d50*/  MUFU.RCP R29, R29 ;  /* 0x0000001d001d7308 */ /* 0x000e240000001000 */
[----:B0-----:R-:W-:-:S04]  /*5d60*/  FADD.FTZ R32, -R29, 1 ;  /* 0x3f8000001d207421 */ /* 0x001fc80000010100 */
[----:B------:R-:W-:-:S04]  /*5d70*/  FFMA.FTZ R32, R30, R32, 1 ;  /* 0x3f8000001e207423 */ /* 0x000fc80000010020 */
[----:B------:R-:W-:Y:S01]  /*5d80*/  FMUL.FTZ R29, R29, R32 ;  /* 0x000000201d1d7220 */ /* 0x000fe20000410000 */
[----:B------:R-:W-:-:S04]  /*5d90*/  FFMA.FTZ R32, R3, R27, R0 ;  /* 0x0000001b03207223 */ /* 0x000fc80000010000 */
[----:B------:R-:W-:Y:S01]  /*5da0*/  FMUL.FTZ R30, R32, -1.4426950216293334961 ;  /* 0xbfb8aa3b201e7820 */ /* 0x000fe20000410000 */
[----:B------:R-:W-:-:S05]  /*5db0*/  SHF.L.U32 R34, R34, 0x10, RZ ;  /* 0x0000001022227819 */ /* 0x000fca00000006ff */
[----:B------:R-:W0:Y:S01]  /*5dc0*/  MUFU.EX2 R30, R30 ;  /* 0x0000001e001e7308 */ /* 0x000e220000000800 */
[----:B------:R-:W-:Y:S01]  /*5dd0*/  FMUL.FTZ R29, R34, R29 ;  /* 0x0000001d221d7220 */ /* 0x000fe20000410000 */
[----:B0-----:R-:W-:-:S06]  /*5de0*/  FADD.FTZ R30, R30, 1 ;  /* 0x3f8000001e1e7421 */ /* 0x001fcc0000010000 */
[----:B------:R-:W0:Y:S01]  /*5df0*/  MUFU.RCP R30, R30 ;  /* 0x0000001e001e7308 */ /* 0x000e220000001000 */
[----:B------:R-:W-:-:S05]  /*5e00*/  SHF.L.U32 R31, R31, 0x10, RZ ;  /* 0x000000101f1f7819 */ /* 0x000fca00000006ff */
        /* <DEDUP_REMOVED lines=10> */
[----:B--2---:R-:W-:Y:S02]  /*5eb0*/  SHF.L.U32 R34, R13, 0x10, RZ ;  /* 0x000000100d227819 */ /* 0x004fe400000006ff */
[----:B------:R-:W2:Y:S01]  /*5ec0*/  LDL.LU R13, [R1+0x18] ;  /* 0x00001800010d7983 */ /* 0x000ea20000300800 */
[----:B----4-:R-:W-:-:S03]  /*5ed0*/  SHF.L.U32 R48, R9, 0x10, RZ ;  /* 0x0000001009307819 */ /* 0x010fc600000006ff */
[----:B------:R-:W4:Y:S01]  /*5ee0*/  LDL.LU R9, [R1+0x1c] ;  /* 0x00001c0001097983 */ /* 0x000f220000300800 */
[----:B------:R-:W-:Y:S01]  /*5ef0*/  FMUL.FTZ R50, R34, R33 ;  /* 0x0000002122327220 */ /* 0x000fe20000410000 */
[----:B0-----:R-:W-:Y:S01]  /*5f00*/  FADD.FTZ R33, -R32, 1 ;  /* 0x3f80000020217421 */ /* 0x001fe20000010100 */
[----:B------:R-:W-:Y:S01]  /*5f10*/  FADD.FTZ R48, -R2, R48 ;  /* 0x0000003002307221 */ /* 0x000fe20000010100 */
[----:B------:R-:W-:Y:S01]  /*5f20*/  SHF.L.U32 R35, R35, 0x10, RZ ;  /* 0x0000001023237819 */ /* 0x000fe200000006ff */
[----:B------:R-:W2:Y:S01]  /*5f30*/  LDL.LU R24, [R1+0x28] ;  /* 0x0000280001187983 */ /* 0x000ea20000300800 */
[----:B------:R-:W-:Y:S01]  /*5f40*/  FFMA.FTZ R33, R30, R33, 1 ;  /* 0x3f8000001e217423 */ /* 0x000fe20000010021 */
[----:B------:R-:W-:Y:S01]  /*5f50*/  FMUL.FTZ R30, R7, R48 ;  /* 0x00000030071e7220 */ /* 0x000fe20000410000 */
[----:B------:R-:W-:Y:S01]  /*5f60*/  SHF.L.U32 R36, R36, 0x10, RZ ;  /* 0x0000001024247819 */ /* 0x000fe200000006ff */
[----:B------:R-:W2:Y:S01]  /*5f70*/  LDL.LU R22, [R1+0x40] ;  /* 0x0000400001167983 */ /* 0x000ea20000300800 */
[----:B------:R-:W-:Y:S01]  /*5f80*/  FMUL.FTZ R34, R32, R33 ;  /* 0x0000002120227220 */ /* 0x000fe20000410000 */
[----:B------:R-:W-:-:S04]  /*5f90*/  FFMA.FTZ R33, R18, R30, R4 ;  /* 0x0000001e12217223 */ /* 0x000fc80000010004 */
[----:B------:R-:W-:-:S06]  /*5fa0*/  FMUL.FTZ R32, R33, -1.4426950216293334961 ;  /* 0xbfb8aa3b21207820 */ /* 0x000fcc0000410000 */
[----:B------:R-:W0:Y:S02]  /*5fb0*/  MUFU.EX2 R32, R32 ;  /* 0x0000002000207308 */ /* 0x000e240000000800 */
[----:B0-----:R-:W-:-:S06]  /*5fc0*/  FADD.FTZ R32, R32, 1 ;  /* 0x3f80000020207421 */ /* 0x001fcc0000010000 */
[----:B------:R-:W0:Y:S01]  /*5fd0*/  MUFU.RCP R32, R32 ;  /* 0x0000002000207308 */ /* 0x000e220000001000 */
[----:B------:R-:W-:Y:S01]  /*5fe0*/  SHF.L.U32 R48, R21, 0x10, RZ ;  /* 0x0000001015307819 */ /* 0x000fe200000006ff */
[----:B------:R-:W-:Y:S01]  /*5ff0*/  FMUL.FTZ R23, R35, R34 ;  /* 0x0000002223177220 */ /* 0x000fe20000410000 */
[----:B------:R-:W-:Y:S01]  /*6000*/  SHF.L.U32 R49, R19, 0x10, RZ ;  /* 0x0000001013317819 */ /* 0x000fe200000006ff */
[----:B------:R-:W2:Y:S02]  /*6010*/  LDL.LU R21, [R1+0x48] ;  /* 0x0000480001157983 */ /* 0x000ea40000300800 */
        /* <DEDUP_REMOVED lines=11> */
[----:B------:R-:W-:-:S04]  /*60d0*/  FADD.FTZ R49, -R2, R49 ;  /* 0x0000003102317221 */ /* 0x000fc80000010100 */
[----:B------:R-:W-:Y:S01]  /*60e0*/  FMUL.FTZ R19, R48, R35 ;  /* 0x0000002330137220 */ /* 0x000fe20000410000 */
        /* <DEDUP_REMOVED lines=8> */
[----:B------:R3:W0:Y:S01]  /*6170*/  MUFU.RCP R52, R48 ;  /* 0x0000003000347308 */ /* 0x0006220000001000 */
[----:B------:R-:W-:Y:S01]  /*6180*/  FMUL.FTZ R34, R36, R34 ;  /* 0x0000002224227220 */ /* 0x000fe20000410000 */
[----:B---3--:R-:W-:-:S05]  /*6190*/  SHF.L.U32 R48, R14, 0x10, RZ ;  /* 0x000000100e307819 */ /* 0x008fca00000006ff */
[----:B------:R-:W-:Y:S01]  /*61a0*/  FADD.FTZ R36, -R2, R48 ;  /* 0x0000003002247221 */ /* 0x000fe20000010100 */
[----:B0-----:R-:W-:-:S03]  /*61b0*/  FADD.FTZ R48, -R52, 1 ;  /* 0x3f80000034307421 */ /* 0x001fc60000010100 */
[----:B------:R-:W-:Y:S01]  /*61c0*/  FMUL.FTZ R36, R7, R36 ;  /* 0x0000002407247220 */ /* 0x000fe20000410000 */
[----:B------:R-:W-:-:S03]  /*61d0*/  FFMA.FTZ R48, R35, R48, 1 ;  /* 0x3f80000023307423 */ /* 0x000fc60000010030 */
[----:B------:R-:W-:Y:S01]  /*61e0*/  FFMA.FTZ R35, R17, R36, R15 ;  /* 0x0000002411237223 */ /* 0x000fe2000001000f */
[----:B------:R-:W-:-:S03]  /*61f0*/  FMUL.FTZ R52, R52, R48 ;  /* 0x0000003034347220 */ /* 0x000fc60000410000 */
[----:B------:R-:W-:-:S06]  /*6200*/  FMUL.FTZ R48, R35, -1.4426950216293334961 ;  /* 0xbfb8aa3b23307820 */ /* 0x000fcc0000410000 */
[----:B------:R-:W0:Y:S02]  /*6210*/  MUFU.EX2 R48, R48 ;  /* 0x0000003000307308 */ /* 0x000e240000000800 */
[----:B0-----:R-:W-:-:S06]  /*6220*/  FADD.FTZ R48, R48, 1 ;  /* 0x3f80000030307421 */ /* 0x001fcc0000010000 */
[----:B------:R4:W0:Y:S02]  /*6230*/  MUFU.RCP R49, R48 ;  /* 0x0000003000317308 */ /* 0x0008240000001000 */
[----:B----4-:R-:W-:Y:S02]  /*6240*/  SHF.L.U32 R48, R9, 0x10, RZ ;  /* 0x0000001009307819 */ /* 0x010fe400000006ff */
[----:B------:R-:W3:Y:S01]  /*6250*/  LDL.LU R9, [R1+0x2c] ;  /* 0x00002c0001097983 */ /* 0x000ee20000300800 */
[----:B--2---:R-:W-:Y:S02]  /*6260*/  SHF.L.U32 R53, R13, 0x10, RZ ;  /* 0x000000100d357819 */ /* 0x004fe400000006ff */
[----:B------:R-:W-:Y:S01]  /*6270*/  FADD.FTZ R48, -R2, R48 ;  /* 0x0000003002307221 */ /* 0x000fe20000010100 */
[----:B------:R-:W-:Y:S01]  /*6280*/  SHF.L.U32 R37, R37, 0x10, RZ ;  /* 0x0000001025257819 */ /* 0x000fe200000006ff */
[----:B------:R-:W2:Y:S01]  /*6290*/  LDL.LU R20, [R1+0x54] ;  /* 0x0000540001147983 */ /* 0x000ea20000300800 */
[----:B------:R-:W-:Y:S01]  /*62a0*/  FMUL.FTZ R14, R53, R52 ;  /* 0x00000034350e7220 */ /* 0x000fe20000410000 */
[----:B0-----:R-:W-:Y:S01]  /*62b0*/  FADD.FTZ R52, -R49, 1 ;  /* 0x3f80000031347421 */ /* 0x001fe20000010100 */
[----:B------:R-:W-:Y:S01]  /*62c0*/  SHF.L.U32 R54, R22, 0x10, RZ ;  /* 0x0000001016367819 */ /* 0x000fe200000006ff */
[----:B------:R-:W4:Y:S02]  /*62d0*/  LDL.LU R13, [R1+0x58] ;  /* 0x00005800010d7983 */ /* 0x000f240000300800 */
[----:B------:R-:W-:Y:S01]  /*62e0*/  FFMA.FTZ R52, R35, R52, 1 ;  /* 0x3f80000023347423 */ /* 0x000fe20000010034 */
[----:B------:R-:W-:-:S04]  /*62f0*/  FMUL.FTZ R35, R7, R48 ;  /* 0x0000003007237220 */ /* 0x000fc80000410000 */
[----:B------:R-:W-:Y:S01]  /*6300*/  FFMA.FTZ R48, R18, R35, R4 ;  /* 0x0000002312307223 */ /* 0x000fe20000010004 */
[----:B------:R-:W-:-:S03]  /*6310*/  FMUL.FTZ R49, R49, R52 ;  /* 0x0000003431317220 */ /* 0x000fc60000410000 */
[----:B------:R-:W-:-:S06]  /*6320*/  FMUL.FTZ R52, R48, -1.4426950216293334961 ;  /* 0xbfb8aa3b30347820 */ /* 0x000fcc0000410000 */
[----:B------:R-:W0:Y:S02]  /*6330*/  MUFU.EX2 R52, R52 ;  /* 0x0000003400347308 */ /* 0x000e240000000800 */
[----:B0-----:R-:W-:-:S06]  /*6340*/  FADD.FTZ R52, R52, 1 ;  /* 0x3f80000034347421 */ /* 0x001fcc0000010000 */
[----:B------:R0:W1:Y:S02]  /*6350*/  MUFU.RCP R53, R52 ;  /* 0x0000003400357308 */ /* 0x0000640000001000 */
[----:B0-----:R-:W-:Y:S01]  /*6360*/  SHF.L.U32 R52, R24, 0x10, RZ ;  /* 0x0000001018347819 */ /* 0x001fe200000006ff */
[----:B------:R-:W-:-:S04]  /*6370*/  FMUL.FTZ R24, R37, R49 ;  /* 0x0000003125187220 */ /* 0x000fc80000410000 */
[----:B------:R-:W-:Y:S01]  /*6380*/  FADD.FTZ R52, -R2, R52 ;  /* 0x0000003402347221 */ /* 0x000fe20000010100 */
[----:B-1----:R-:W-:-:S04]  /*6390*/  FADD.FTZ R37, -R53, 1 ;  /* 0x3f80000035257421 */ /* 0x002fc80000010100 */
[----:B------:R-:W-:Y:S01]  /*63a0*/  FFMA.FTZ R37, R48, R37, 1 ;  /* 0x3f80000030257423 */ /* 0x000fe20000010025 */
[----:B------:R-:W-:-:S03]  /*63b0*/  FMUL.FTZ R48, R7, R52 ;  /* 0x0000003407307220 */ /* 0x000fc60000410000 */
[----:B------:R-:W-:Y:S01]  /*63c0*/  FMUL.FTZ R53, R53, R37 ;  /* 0x0000002535357220 */ /* 0x000fe20000410000 */
[----:B------:R-:W-:-:S04]  /*63d0*/  FFMA.FTZ R37, R16, R48, R51 ;  /* 0x0000003010257223 */ /* 0x000fc80000010033 */
[----:B------:R-:W-:-:S06]  /*63e0*/  FMUL.FTZ R49, R37, -1.4426950216293334961 ;  /* 0xbfb8aa3b25317820 */ /* 0x000fcc0000410000 */
[----:B------:R-:W0:Y:S02]  /*63f0*/  MUFU.EX2 R49, R49 ;  /* 0x0000003100317308 */ /* 0x000e240000000800 */
[----:B0-----:R-:W-:-:S06]  /*6400*/  FADD.FTZ R49, R49, 1 ;  /* 0x3f80000031317421 */ /* 0x001fcc0000010000 */
[----:B------:R0:W1:Y:S01]  /*6410*/  MUFU.RCP R52, R49 ;  /* 0x0000003100347308 */ /* 0x0000620000001000 */
[----:B------:R-:W-:Y:S01]  /*6420*/  FMUL.FTZ R22, R54, R53 ;  /* 0x0000003536167220 */ /* 0x000fe20000410000 */
[----:B0-----:R-:W-:Y:S02]  /*6430*/  SHF.L.U32 R49, R21, 0x10, RZ ;  /* 0x0000001015317819 */ /* 0x001fe400000006ff */
[----:B------:R-:W4:Y:S03]  /*6440*/  LDL.LU R21, [R1+0x5c] ;  /* 0x00005c0001157983 */ /* 0x000f260000300800 */
[----:B------:R-:W-:Y:S01]  /*6450*/  FADD.FTZ R49, -R2, R49 ;  /* 0x0000003102317221 */ /* 0x000fe20000010100 */
[----:B-1----:R-:W-:-:S04]  /*6460*/  FADD.FTZ R53, -R52, 1 ;  /* 0x3f80000034357421 */ /* 0x002fc80000010100 */
[----:B------:R-:W-:Y:S01]  /*6470*/  FFMA.FTZ R53, R37, R53, 1 ;  /* 0x3f80000025357423 */ /* 0x000fe20000010035 */
[----:B------:R-:W-:-:S04]  /*6480*/  FMUL.FTZ R37, R7, R49 ;  /* 0x0000003107257220 */ /* 0x000fc80000410000 */
[----:B------:R-:W-:Y:S01]  /*6490*/  FFMA.FTZ R49, R3, R37, R0 ;  /* 0x0000002503317223 */ /* 0x000fe20000010000 */
[----:B------:R-:W-:-:S03]  /*64a0*/  FMUL.FTZ R52, R52, R53 ;  /* 0x0000003534347220 */ /* 0x000fc60000410000 */
[----:B------:R-:W-:-:S06]  /*64b0*/  FMUL.FTZ R53, R49, -1.4426950216293334961 ;  /* 0xbfb8aa3b31357820 */ /* 0x000fcc0000410000 */
[----:B------:R-:W0:Y:S02]  /*64c0*/  MUFU.EX2 R53, R53 ;  /* 0x0000003500357308 */ /* 0x000e240000000800 */
[----:B0-----:R-:W-:-:S06]  /*64d0*/  FADD.FTZ R53, R53, 1 ;  /* 0x3f80000035357421 */ /* 0x001fcc0000010000 */
[----:B------:R3:W0:Y:S02]  /*64e0*/  MUFU.RCP R54, R53 ;  /* 0x0000003500367308 */ /* 0x0006240000001000 */
[----:B---3--:R-:W-:Y:S02]  /*64f0*/  SHF.L.U32 R53, R9, 0x10, RZ ;  /* 0x0000001009357819 */ /* 0x008fe400000006ff */
[----:B------:R-:W3:Y:S01]  /*6500*/  LDL.LU R9, [R1+0x60] ;  /* 0x0000600001097983 */ /* 0x000ee20000300800 */
[----:B------:R-:W-:Y:S02]  /*6510*/  SHF.L.U32 R38, R38, 0x10, RZ ;  /* 0x0000001026267819 */ /* 0x000fe400000006ff */
[----:B--2---:R-:W-:Y:S01]  /*6520*/  SHF.L.U32 R56, R20, 0x10, RZ ;  /* 0x0000001014387819 */ /* 0x004fe200000006ff */
[----:B------:R-:W2:Y:S02]  /*6530*/  LDL.LU R57, [R1+0x6c] ;  /* 0x00006c0001397983 */ /* 0x000ea40000300800 */
[----:B------:R-:W-:Y:S01]  /*6540*/  FMUL.FTZ R38, R38, R52 ;  /* 0x0000003426267220 */ /* 0x000fe20000410000 */
[----:B------:R-:W-:Y:S01]  /*6550*/  FADD.FTZ R52, -R2, R53 ;  /* 0x0000003502347221 */ /* 0x000fe20000010100 */
[C---:B0-----:R-:W-:Y:S01]  /*6560*/  FADD.FTZ R53, -R54.reuse, 1 ;  /* 0x3f80000036357421 */ /* 0x041fe20000010100 */
[----:B------:R-:W2:Y:S02]  /*6570*/  LDL.LU R28, [R1+0x70] ;  /* 0x00007000011c7983 */ /* 0x000ea40000300800 */
[----:B------:R-:W-:Y:S01]  /*6580*/  FMUL.FTZ R52, R7, R52 ;  /* 0x0000003407347220 */ /* 0x000fe20000410000 */
[----:B------:R-:W-:Y:S01]  /*6590*/  FFMA.FTZ R53, R49, R53, 1 ;  /* 0x3f80000031357423 */ /* 0x000fe20000010035 */
[----:B------:R-:W2:Y:S02]  /*65a0*/  LDL.LU R27, [R1+0x74] ;  /* 0x00007400011b7983 */ /* 0x000ea40000300800 */
[----:B------:R-:W-:Y:S01]  /*65b0*/  FFMA.FTZ R49, R17, R52, R15 ;  /* 0x0000003411317223 */ /* 0x000fe2000001000f */
[----:B------:R-:W-:-:S03]  /*65c0*/  FMUL.FTZ R54, R54, R53 ;  /* 0x0000003536367220 */ /* 0x000fc60000410000 */
[----:B------:R-:W-:-:S06]  /*65d0*/  FMUL.FTZ R53, R49, -1.4426950216293334961 ;  /* 0xbfb8aa3b31357820 */ /* 0x000fcc0000410000 */
[----:B------:R-:W0:Y:S02]  /*65e0*/  MUFU.EX2 R53, R53 ;  /* 0x0000003500357308 */ /* 0x000e240000000800 */
[----:B0-----:R-:W-:-:S06]  /*65f0*/  FADD.FTZ R53, R53, 1 ;  /* 0x3f80000035357421 */ /* 0x001fcc0000010000 */
[----:B------:R4:W0:Y:S02]  /*6600*/  MUFU.RCP R55, R53 ;  /* 0x0000003500377308 */ /* 0x0008240000001000 */
[----:B----4-:R-:W-:Y:S01]  /*6610*/  SHF.L.U32 R53, R13, 0x10, RZ ;  /* 0x000000100d357819 */ /* 0x010fe200000006ff */
[----:B------:R-:W-:-:S04]  /*6620*/  FMUL.FTZ R13, R56, R54 ;  /* 0x00000036380d7220 */ /* 0x000fc80000410000 */
[----:B------:R-:W-:Y:S01]  /*6630*/  FADD.FTZ R53, -R2, R53 ;  /* 0x0000003502357221 */ /* 0x000fe20000010100 */
[----:B0-----:R-:W-:-:S04]  /*6640*/  FADD.FTZ R54, -R55, 1 ;  /* 0x3f80000037367421 */ /* 0x001fc80000010100 */
[----:B------:R-:W-:Y:S01]  /*6650*/  FFMA.FTZ R54, R49, R54, 1 ;  /* 0x3f80000031367423 */ /* 0x000fe20000010036 */
[----:B------:R-:W-:-:S03]  /*6660*/  FMUL.FTZ R49, R7, R53 ;  /* 0x0000003507317220 */ /* 0x000fc60000410000 */
        /* <DEDUP_REMOVED lines=8> */
[----:B------:R-:W-:-:S04]  /*66f0*/  FADD.FTZ R40, -R2, R40 ;  /* 0x0000002802287221 */ /* 0x000fc80000010100 */
[----:B------:R-:W-:Y:S01]  /*6700*/  FMUL.FTZ R20, R39, R55 ;  /* 0x0000003727147220 */ /* 0x000fe20000410000 */
[----:B------:R-:W-:Y:S01]  /*6710*/  FMUL.FTZ R40, R7, R40 ;  /* 0x0000002807287220 */ /* 0x000fe20000410000 */
[----:B0-----:R-:W-:-:S04]  /*6720*/  FADD.FTZ R39, -R53, 1 ;  /* 0x3f80000035277421 */ /* 0x001fc80000010100 */
[----:B------:R-:W-:Y:S01]  /*6730*/  FFMA.FTZ R39, R54, R39, 1 ;  /* 0x3f80000036277423 */ /* 0x000fe20000010027 */
[----:B------:R-:W-:-:S03]  /*6740*/  FFMA.FTZ R54, R16, R40, R51 ;  /* 0x0000002810367223 */ /* 0x000fc60000010033 */
[----:B------:R-:W-:Y:S01]  /*6750*/  FMUL.FTZ R39, R53, R39 ;  /* 0x0000002735277220 */ /* 0x000fe20000410000 */
[----:B------:R-:W-:Y:S01]  /*6760*/  FMUL.FTZ R53, R54, -1.4426950216293334961 ;  /* 0xbfb8aa3b36357820 */ /* 0x000fe20000410000 */
[----:B---3--:R-:W-:Y:S02]  /*6770*/  SHF.L.U32 R56, R9, 0x10, RZ ;  /* 0x0000001009387819 */ /* 0x008fe400000006ff */
[----:B------:R-:W3:Y:S03]  /*6780*/  LDL.LU R9, [R1+0x78] ;  /* 0x0000780001097983 */ /* 0x000ee60000300800 */
[----:B------:R-:W0:Y:S01]  /*6790*/  MUFU.EX2 R53, R53 ;  /* 0x0000003500357308 */ /* 0x000e220000000800 */
[----:B------:R-:W-:Y:S01]  /*67a0*/  SHF.L.U32 R55, R21, 0x10, RZ ;  /* 0x0000001015377819 */ /* 0x000fe200000006ff */
[----:B0-----:R-:W-:-:S06]  /*67b0*/  FADD.FTZ R53, R53, 1 ;  /* 0x3f80000035357421 */ /* 0x001fcc0000010000 */
[----:B------:R-:W0:Y:S01]  /*67c0*/  MUFU.RCP R53, R53 ;  /* 0x0000003500357308 */ /* 0x000e220000001000 */
[----:B------:R-:W-:Y:S01]  /*67d0*/  FMUL.FTZ R21, R55, R39 ;  /* 0x0000002737157220 */ /* 0x000fe20000410000 */
        /* <DEDUP_REMOVED lines=23> */
[----:B--2---:R-:W-:Y:S02]  /*6950*/  SHF.L.U32 R55, R28, 0x10, RZ ;  /* 0x000000101c377819 */ /* 0x004fe400000006ff */
[----:B------:R-:W2:Y:S01]  /*6960*/  LDL.LU R28, [R1+0x7c] ;  /* 0x00007c00011c7983 */ /* 0x000ea20000300800 */
[----:B------:R-:W-:Y:S02]  /*6970*/  SHF.L.U32 R56, R57, 0x10, RZ ;  /* 0x0000001039387819 */ /* 0x000fe400000006ff */
[----:B------:R-:W-:-:S03]  /*6980*/  FADD.FTZ R55, -R2, R55 ;  /* 0x0000003702377221 */ /* 0x000fc60000010100 */
[----:B------:R-:W-:Y:S01]  /*6990*/  FMUL.FTZ R53, R56, R53 ;  /* 0x0000003538357220 */ /* 0x000fe20000410000 */
[----:B0-----:R-:W-:-:S04]  /*69a0*/  FADD.FTZ R56, -R59, 1 ;  /* 0x3f8000003b387421 */ /* 0x001fc80000010100 */
[----:B------:R-:W-:Y:S01]  /*69b0*/  FFMA.FTZ R56, R41, R56, 1 ;  /* 0x3f80000029387423 */ /* 0x000fe20000010038 */
[----:B------:R-:W-:Y:S01]  /*69c0*/  FMUL.FTZ R41, R7, R55 ;  /* 0x0000003707297220 */ /* 0x000fe20000410000 */
[----:B------:R-:W-:Y:S02]  /*69d0*/  SHF.L.U32 R55, R27, 0x10, RZ ;  /* 0x000000101b377819 */ /* 0x000fe400000006ff */
[----:B------:R-:W-:Y:S01]  /*69e0*/  FMUL.FTZ R59, R59, R56 ;  /* 0x000000383b3b7220 */ /* 0x000fe20000410000 */
[----:B---3--:R-:W-:Y:S02]  /*69f0*/  SHF.L.U32 R58, R9, 0x10, RZ ;  /* 0x00000010093a7819 */ /* 0x008fe400000006ff */
[----:B------:R-:W3:Y:S01]  /*6a00*/  LDL.LU R9, [R1+0x80] ;  /* 0x0000800001097983 */ /* 0x000ee20000300800 */
[----:B------:R-:W-:Y:S01]  /*6a10*/  FADD.FTZ R55, -R2, R55 ;  /* 0x0000003702377221 */ /* 0x000fe20000010100 */
[----:B------:R-:W-:Y:S01]  /*6a20*/  FFMA.FTZ R56, R18, R41, R4 ;  /* 0x0000002912387223 */ /* 0x000fe20000010004 */
[----:B------:R-:W-:-:S02]  /*6a30*/  SHF.L.U32 R61, R42, 0x10, RZ ;  /* 0x000000102a3d7819 */ /* 0x000fc400000006ff */
[----:B------:R-:W-:Y:S01]  /*6a40*/  FMUL.FTZ R42, R7, R55 ;  /* 0x00000037072a7220 */ /* 0x000fe20000410000 */
[----:B------:R-:W-:Y:S01]  /*6a50*/  SHF.L.U32 R60, R43, 0x10, RZ ;  /* 0x000000102b3c7819 */ /* 0x000fe200000006ff */
[----:B------:R-:W-:Y:S02]  /*6a60*/  FMUL.FTZ R57, R56, -1.4426950216293334961 ;  /* 0xbfb8aa3b38397820 */ /* 0x000fe40000410000 */
[----:B------:R-:W-:Y:S01]  /*6a70*/  FFMA.FTZ R55, R18, R42, R4 ;  /* 0x0000002a12377223 */ /* 0x000fe20000010004 */
[C---:B------:R-:W-:Y:S01]  /*6a80*/  FADD.FTZ R4, -R2.reuse, R58 ;  /* 0x0000003a02047221 */ /* 0x040fe20000010100 */
[C---:B------:R-:W-:Y:S01]  /*6a90*/  FADD.FTZ R43, -R2.reuse, R61 ;  /* 0x0000003d022b7221 */ /* 0x040fe20000010100 */
[----:B------:R-:W-:Y:S01]  /*6aa0*/  FADD.FTZ R58, -R2, R60 ;  /* 0x0000003c023a7221 */ /* 0x000fe20000010100 */
[----:B------:R-:W-:Y:S01]  /*6ab0*/  FMUL.FTZ R2, R55, -1.4426950216293334961 ;  /* 0xbfb8aa3b37027820 */ /* 0x000fe20000410000 */
[----:B------:R-:W0:Y:S08]  /*6ac0*/  MUFU.EX2 R57, R57 ;  /* 0x0000003900397308 */ /* 0x000e300000000800 */
[----:B------:R-:W1:Y:S01]  /*6ad0*/  MUFU.EX2 R2, R2 ;  /* 0x0000000200027308 */ /* 0x000e620000000800 */
[----:B0-----:R-:W-:-:S07]  /*6ae0*/  FADD.FTZ R57, R57, 1 ;  /* 0x3f80000039397421 */ /* 0x001fce0000010000 */
[----:B------:R1:W0:Y:S02]  /*6af0*/  MUFU.RCP R61, R57 ;  /* 0x00000039003d7308 */ /* 0x0002240000001000 */
[----:B-1----:R-:W-:Y:S01]  /*6b00*/  FADD.FTZ R57, R2, 1 ;  /* 0x3f80000002397421 */ /* 0x002fe20000010000 */
[----:B------:R-:W-:-:S05]  /*6b10*/  SHF.L.U32 R45, R45, 0x10, RZ ;  /* 0x000000102d2d7819 */ /* 0x000fca00000006ff */
[----:B------:R-:W1:Y:S01]  /*6b20*/  MUFU.RCP R57, R57 ;  /* 0x0000003900397308 */ /* 0x000e620000001000 */
[----:B------:R-:W-:Y:S01]  /*6b30*/  FMUL.FTZ R2, R45, R59 ;  /* 0x0000003b2d027220 */ /* 0x000fe20000410000 */
[----:B0-----:R-:W-:Y:S01]  /*6b40*/  FADD.FTZ R45, -R61, 1 ;  /* 0x3f8000003d2d7421 */ /* 0x001fe20000010100 */
[C---:B------:R-:W-:Y:S01]  /*6b50*/  FMUL.FTZ R43, R7.reuse, R43 ;  /* 0x0000002b072b7220 */ /* 0x040fe20000410000 */
[----:B------:R-:W-:Y:S02]  /*6b60*/  FMUL.FTZ R4, R7, R4 ;  /* 0x0000000407047220 */ /* 0x000fe40000410000 */
[----:B------:R-:W-:Y:S01]  /*6b70*/  FFMA.FTZ R45, R56, R45, 1 ;  /* 0x3f800000382d7423 */ /* 0x000fe2000001002d */
[----:B------:R-:W-:Y:S01]  /*6b80*/  FFMA.FTZ R60, R16, R43, R51 ;  /* 0x0000002b103c7223 */ /* 0x000fe20000010033 */
[----:B------:R-:W-:Y:S02]  /*6b90*/  FFMA.FTZ R59, R3, R4, R0 ;  /* 0x00000004033b7223 */ /* 0x000fe40000010000 */
[----:B------:R-:W-:Y:S01]  /*6ba0*/  FMUL.FTZ R61, R61, R45 ;  /* 0x0000002d3d3d7220 */ /* 0x000fe20000410000 */
[----:B------:R-:W-:Y:S01]  /*6bb0*/  FMUL.FTZ R45, R60, -1.4426950216293334961 ;  /* 0xbfb8aa3b3c2d7820 */ /* 0x000fe20000410000 */
[----:B-1----:R-:W-:-:S04]  /*6bc0*/  FADD.FTZ R0, -R57, 1 ;  /* 0x3f80000039007421 */ /* 0x002fc80000010100 */
[----:B------:R-:W-:Y:S01]  /*6bd0*/  FFMA.FTZ R0, R55, R0, 1 ;  /* 0x3f80000037007423 */ /* 0x000fe20000010000 */
[----:B------:R-:W-:Y:S01]  /*6be0*/  FMUL.FTZ R55, R59, -1.4426950216293334961 ;  /* 0xbfb8aa3b3b377820 */ /* 0x000fe20000410000 */
[----:B------:R-:W0:Y:S08]  /*6bf0*/  MUFU.EX2 R45, R45 ;  /* 0x0000002d002d7308 */ /* 0x000e300000000800 */
[----:B------:R-:W1:Y:S01]  /*6c00*/  MUFU.EX2 R55, R55 ;  /* 0x0000003700377308 */ /* 0x000e620000000800 */
[----:B0-----:R-:W-:-:S07]  /*6c10*/  FADD.FTZ R45, R45, 1 ;  /* 0x3f8000002d2d7421 */ /* 0x001fce0000010000 */
[----:B------:R-:W0:Y:S01]  /*6c20*/  MUFU.RCP R56, R45 ;  /* 0x0000002d00387308 */ /* 0x000e220000001000 */
[----:B-1----:R-:W-:-:S07]  /*6c30*/  FADD.FTZ R55, R55, 1 ;  /* 0x3f80000037377421 */ /* 0x002fce0000010000 */
[----:B------:R-:W1:Y:S01]  /*6c40*/  MUFU.RCP R55, R55 ;  /* 0x0000003700377308 */ /* 0x000e620000001000 */
[----:B------:R-:W-:Y:S01]  /*6c50*/  FMUL.FTZ R57, R57, R0 ;  /* 0x0000000039397220 */ /* 0x000fe20000410000 */
[----:B------:R-:W-:Y:S01]  /*6c60*/  FMUL.FTZ R0, R7, R58 ;  /* 0x0000003a07007220 */ /* 0x000fe20000410000 */
[----:B0-----:R-:W-:-:S04]  /*6c70*/  FADD.FTZ R45, -R56, 1 ;  /* 0x3f800000382d7421 */ /* 0x001fc80000010100 */
[----:B------:R-:W-:Y:S01]  /*6c80*/  FFMA.FTZ R60, R60, R45, 1 ;  /* 0x3f8000003c3c7423 */ /* 0x000fe2000001002d */
[----:B------:R-:W-:Y:S02]  /*6c90*/  FFMA.FTZ R45, R17, R0, R15 ;  /* 0x00000000112d7223 */ /* 0x000fe4000001000f */
[----:B------:R-:W4:Y:S01]  /*6ca0*/  LDL.LU R15, [R1+0x88] ;  /* 0x00008800010f7983 */ /* 0x000f220000300800 */
[----:B-1----:R-:W-:Y:S01]  /*6cb0*/  FADD.FTZ R58, -R55, 1 ;  /* 0x3f800000373a7421 */ /* 0x002fe20000010100 */
[----:B------:R-:W-:Y:S02]  /*6cc0*/  FMUL.FTZ R56, R56, R60 ;  /* 0x0000003c38387220 */ /* 0x000fe40000410000 */
[----:B------:R-:W4:Y:S01]  /*6cd0*/  LDL.LU R27, [R1+0x50] ;  /* 0x00005000011b7983 */ /* 0x000f220000300800 */
[----:B------:R-:W-:Y:S01]  /*6ce0*/  FFMA.FTZ R59, R59, R58, 1 ;  /* 0x3f8000003b3b7423 */ /* 0x000fe2000001003a */
[----:B------:R-:W-:-:S06]  /*6cf0*/  FMUL.FTZ R58, R45, -1.4426950216293334961 ;  /* 0xbfb8aa3b2d3a7820 */ /* 0x000fcc0000410000 */
[----:B------:R-:W0:Y:S02]  /*6d00*/  MUFU.EX2 R58, R58 ;  /* 0x0000003a003a7308 */ /* 0x000e240000000800 */
[----:B0-----:R-:W-:-:S06]  /*6d10*/  FADD.FTZ R58, R58, 1 ;  /* 0x3f8000003a3a7421 */ /* 0x001fcc0000010000 */
[----:B------:R-:W0:Y:S01]  /*6d20*/  MUFU.RCP R58, R58 ;  /* 0x0000003a003a7308 */ /* 0x000e220000001000 */
[----:B------:R-:W-:Y:S01]  /*6d30*/  FMUL.FTZ R55, R55, R59 ;  /* 0x0000003b37377220 */ /* 0x000fe20000410000 */
[----:B--2---:R-:W-:-:S05]  /*6d40*/  SHF.L.U32 R60, R28, 0x10, RZ ;  /* 0x000000101c3c7819 */ /* 0x004fca00000006ff */
[----:B------:R-:W-:Y:S01]  /*6d50*/  FMUL.FTZ R61, R60, R61 ;  /* 0x0000003d3c3d7220 */ /* 0x000fe20000410000 */
[----:B0-----:R-:W-:-:S04]  /*6d60*/  FADD.FTZ R59, -R58, 1 ;  /* 0x3f8000003a3b7421 */ /* 0x001fc80000010100 */
[----:B------:R-:W-:-:S04]  /*6d70*/  FFMA.FTZ R45, R45, R59, 1 ;  /* 0x3f8000002d2d7423 */ /* 0x000fc8000001003b */
[----:B------:R-:W-:Y:S02]  /*6d80*/  FMUL.FTZ R45, R58, R45 ;  /* 0x0000002d3a2d7220 */ /* 0x000fe40000410000 */
[----:B------:R-:W2:Y:S04]  /*6d90*/  LDL.LU R58, [R1+0x64] ;  /* 0x00006400013a7983 */ /* 0x000ea80000300800 */
[----:B------:R-:W2:Y:S01]  /*6da0*/  LDL.LU R60, [R1+0x4c] ;  /* 0x00004c00013c7983 */ /* 0x000ea20000300800 */
[----:B---3--:R-:W-:-:S05]  /*6db0*/  SHF.L.U32 R59, R9, 0x10, RZ ;  /* 0x00000010093b7819 */ /* 0x008fca00000006ff */
[----:B------:R-:W-:Y:S02]  /*6dc0*/  FMUL.FTZ R9, R59, R57 ;  /* 0x000000393b097220 */ /* 0x000fe40000410000 */
[----:B------:R-:W3:Y:S01]  /*6dd0*/  LDL.LU R59, [R1+0x68] ;  /* 0x00006800013b7983 */ /* 0x000ee20000300800 */
[----:B------:R-:W-:Y:S02]  /*6de0*/  SHF.L.U32 R46, R46, 0x10, RZ ;  /* 0x000000102e2e7819 */ /* 0x000fe400000006ff */
[----:B------:R-:W-:Y:S01]  /*6df0*/  SHF.L.U32 R47, R47, 0x10, RZ ;  /* 0x000000102f2f7819 */ /* 0x000fe200000006ff */
[--C-:B------:R-:W-:Y:S02]  /*6e00*/  FFMA.FTZ R28, R16, R12, -R8.reuse ;  /* 0x0000000c101c7223 */ /* 0x100fe40000010808 */
[----:B------:R-:W-:Y:S01]  /*6e10*/  FMUL.FTZ R46, R46, R56 ;  /* 0x000000382e2e7220 */ /* 0x000fe20000410000 */
[----:B------:R-:W-:Y:S01]  /*6e20*/  MOV R56, R13 ;  /* 0x0000000d00387202 */ /* 0x000fe20000000f00 */
[----:B------:R-:W-:Y:S01]  /*6e30*/  FMUL.FTZ R45, R47, R45 ;  /* 0x0000002d2f2d7220 */ /* 0x000fe20000410000 */
[C-C-:B------:R-:W-:Y:S01]  /*6e40*/  FFMA.FTZ R10, R16.reuse, R10, -R8.reuse ;  /* 0x0000000a100a7223 */ /* 0x140fe20000010808 */
[C-C-:B------:R-:W-:Y:S01]  /*6e50*/  FFMA.FTZ R51, R16.reuse, R29, -R8.reuse ;  /* 0x0000001d10337223 */ /* 0x140fe20000010808 */
[C-C-:B------:R-:W-:Y:S01]  /*6e60*/  FFMA.FTZ R13, R16.reuse, R38, -R8.reuse ;  /* 0x00000026100d7223 */ /* 0x140fe20000010808 */
[--C-:B------:R-:W-:Y:S01]  /*6e70*/  FFMA.FTZ R12, R16, R54, -R8.reuse ;  /* 0x00000036100c7223 */ /* 0x100fe20000010808 */
[C-C-:B------:R-:W-:Y:S01]  /*6e80*/  FFMA.FTZ R47, R17.reuse, R26, -R8.reuse ;  /* 0x0000001a112f7223 */ /* 0x140fe20000010808 */
[--C-:B------:R-:W-:Y:S01]  /*6e90*/  FFMA.FTZ R38, R17, R24, -R8.reuse ;  /* 0x0000001811267223 */ /* 0x100fe20000010808 */
[----:B------:R-:W3:Y:S01]  /*6ea0*/  LDL.LU R26, [R1+0x12c] ;  /* 0x00012c00011a7983 */ /* 0x000ee20000300800 */
[C-C-:B------:R-:W-:Y:S01]  /*6eb0*/  FFMA.FTZ R11, R3.reuse, R11, -R8.reuse ;  /* 0x0000000b030b7223 */ /* 0x140fe20000010808 */
[C-C-:B------:R-:W-:Y:S01]  /*6ec0*/  FFMA.FTZ R50, R3.reuse, R50, -R8.reuse ;  /* 0x0000003203327223 */ /* 0x140fe20000010808 */
[C-C-:B------:R-:W-:Y:S01]  /*6ed0*/  FFMA.FTZ R14, R3.reuse, R14, -R8.reuse ;  /* 0x0000000e030e7223 */ /* 0x140fe20000010808 */
[C-C-:B------:R-:W-:Y:S01]  /*6ee0*/  FFMA.FTZ R29, R3.reuse, R56, -R8.reuse ;  /* 0x00000038031d7223 */ /* 0x140fe20000010808 */
[--C-:B------:R-:W-:Y:S01]  /*6ef0*/  FFMA.FTZ R53, R3, R53, -R8.reuse ;  /* 0x0000003503357223 */ /* 0x100fe20000010808 */
[C-C-:B------:R-:W-:Y:S01]  /*6f00*/  FFMA.FTZ R2, R17.reuse, R2, -R8.reuse ;  /* 0x0000000211027223 */ /* 0x140fe20000010808 */
[--C-:B------:R-:W-:Y:S01]  /*6f10*/  FFMA.FTZ R45, R17, R45, -R8.reuse ;  /* 0x0000002d112d7223 */ /* 0x100fe20000010808 */
[C-C-:B------:R-:W-:Y:S01]  /*6f20*/  FFMA.FTZ R56, R18.reuse, R6, -R8.reuse ;  /* 0x0000000612387223 */ /* 0x140fe20000010808 */
[--C-:B------:R-:W-:Y:S01]  /*6f30*/  FFMA.FTZ R61, R18, R61, -R8.reuse ;  /* 0x0000003d123d7223 */ /* 0x100fe20000010808 */
[----:B----4-:R-:W-:Y:S01]  /*6f40*/  SHF.L.U32 R57, R15, 0x10, RZ ;  /* 0x000000100f397819 */ /* 0x010fe200000006ff */
[C-C-:B------:R-:W-:Y:S01]  /*6f50*/  FFMA.FTZ R15, R16.reuse, R34, -R8.reuse ;  /* 0x00000022100f7223 */ /* 0x140fe20000010808 */
[--C-:B------:R-:W-:Y:S01]  /*6f60*/  FFMA.FTZ R16, R16, R46, -R8.reuse ;  /* 0x0000002e10107223 */ /* 0x100fe20000010808 */
[----:B------:R-:W-:-:S02]  /*6f70*/  FFMA.FTZ R46, R17, R23, -R8 ;  /* 0x00000017112e7223 */ /* 0x000fc40000010808 */
[----:B------:R-:W-:Y:S01]  /*6f80*/  FMUL.FTZ R55, R57, R55 ;  /* 0x0000003739377220 */ /* 0x000fe20000410000 */
[----:B------:R-:W4:Y:S01]  /*6f90*/  LDL.LU R23, [R1+0x128] ;  /* 0x0001280001177983 */ /* 0x000f220000300800 */
[--C-:B------:R-:W-:Y:S01]  /*6fa0*/  FFMA.FTZ R27, R3, R27, -R8.reuse ;  /* 0x0000001b031b7223 */ /* 0x100fe20000010808 */
[--C-:B------:R-:W-:Y:S01]  /*6fb0*/  FFMA.FTZ R34, R17, R20, -R8.reuse ;  /* 0x0000001411227223 */ /* 0x100fe20000010808 */
[--C-:B------:R-:W-:Y:S01]  /*6fc0*/  FFMA.FTZ R55, R3, R55, -R8.reuse ;  /* 0x0000003703377223 */ /* 0x100fe20000010808 */
[----:B------:R-:W4:Y:S01]  /*6fd0*/  LDL.LU R24, [R1+0x124] ;  /* 0x0001240001187983 */ /* 0x000f220000300800 */
[----:B------:R-:W-:-:S03]  /*6fe0*/  FFMA.FTZ R57, R18, R5, -R8 ;  /* 0x0000000512397223 */ /* 0x000fc60000010808 */
[----:B------:R-:W4:Y:S04]  /*6ff0*/  LDL.LU R20, [R1+0x120] ;  /* 0x0001200001147983 */ /* 0x000f280000300800 */
[----:B------:R-:W4:Y:S04]  /*7000*/  LDL.LU R6, [R1+0x11c] ;  /* 0x00011c0001067983 */ /* 0x000f280000300800 */
[----:B------:R-:W4:Y:S01]  /*7010*/  LDL.LU R5, [R1+0x118] ;  /* 0x0001180001057983 */ /* 0x000f220000300800 */
[C-C-:B--2---:R-:W-:Y:S01]  /*7020*/  FFMA.FTZ R54, R17.reuse, R60, -R8.reuse ;  /* 0x0000003c11367223 */ /* 0x144fe20000010808 */
[C-C-:B------:R-:W-:Y:S01]  /*7030*/  FFMA.FTZ R60, R18.reuse, R21, -R8.reuse ;  /* 0x00000015123c7223 */ /* 0x140fe20000010808 */
[--C-:B---3--:R-:W-:Y:S01]  /*7040*/  FFMA.FTZ R3, R17, R59, -R8.reuse ;  /* 0x0000003b11037223 */ /* 0x108fe20000010808 */
[C-C-:B------:R-:W-:Y:S01]  /*7050*/  FFMA.FTZ R17, R18.reuse, R58, -R8.reuse ;  /* 0x0000003a12117223 */ /* 0x140fe20000010808 */
[C-C-:B------:R-:W-:Y:S01]  /*7060*/  FFMA.FTZ R58, R18.reuse, R19, -R8.reuse ;  /* 0x00000013123a7223 */ /* 0x140fe20000010808 */
[C-C-:B------:R-:W-:Y:S01]  /*7070*/  FFMA.FTZ R59, R18.reuse, R22, -R8.reuse ;  /* 0x00000016123b7223 */ /* 0x140fe20000010808 */
[----:B------:R-:W2:Y:S01]  /*7080*/  LDL.LU R19, [R1+0x114] ;  /* 0x0001140001137983 */ /* 0x000ea20000300800 */
[----:B------:R-:W-:-:S03]  /*7090*/  FFMA.FTZ R8, R18, R9, -R8 ;  /* 0x0000000912087223 */ /* 0x000fc60000010808 */
[----:B------:R-:W3:Y:S04]  /*70a0*/  LDL.LU R22, [R1+0x110] ;  /* 0x0001100001167983 */ /* 0x000ee80000300800 */
[----:B------:R-:W3:Y:S04]  /*70b0*/  LDL.LU R21, [R1+0x10c] ;  /* 0x00010c0001157983 */ /* 0x000ee80000300800 */
[----:B------:R-:W4:Y:S02]  /*70c0*/  LDL.LU R9, [R1+0x108] ;  /* 0x0001080001097983 */ /* 0x000f240000300800 */
[----:B----4-:R-:W-:Y:S01]  /*70d0*/  FFMA.FTZ R20, R20, -R9, R28 ;  /* 0x8000000914147223 */ /* 0x010fe2000001001c */
[C---:B--2---:R-:W-:Y:S01]  /*70e0*/  FFMA.FTZ R19, -R9.reuse, R19, R27 ;  /* 0x0000001309137223 */ /* 0x044fe2000001011b */
[----:B------:R-:W2:Y:S04]  /*70f0*/  LDL.LU R28, [R1+0x104] ;  /* 0x00010400011c7983 */ /* 0x000ea80000300800 */
[----:B------:R-:W4:Y:S01]  /*7100*/  LDL.LU R27, [R1+0x100] ;  /* 0x00010000011b7983 */ /* 0x000f220000300800 */
[----:B------:R-:W-:Y:S01]  /*7110*/  FFMA.FTZ R24, R24, -R9, R10 ;  /* 0x8000000918187223 */ /* 0x000fe2000001000a */
[----:B------:R-:W-:-:S02]  /*7120*/  FFMA.FTZ R23, -R9, R23, R11 ;  /* 0x0000001709177223 */ /* 0x000fc4000001010b */
[----:B------:R-:W3:Y:S04]  /*7130*/  LDL.LU R10, [R1+0xfc] ;  /* 0x0000fc00010a7983 */ /* 0x000ee80000300800 */
[----:B------:R-:W3:Y:S01]  /*7140*/  LDL.LU R11, [R1+0xf8] ;  /* 0x0000f800010b7983 */ /* 0x000ee20000300800 */
[C---:B------:R-:W-:Y:S01]  /*7150*/  FFMA.FTZ R17, -R9.reuse, R5, R17 ;  /* 0x0000000509117223 */ /* 0x040fe20000010111 */
[----:B--2---:R-:W-:Y:S02]  /*7160*/  FFMA.FTZ R28, R28, -R9, R51 ;  /* 0x800000091c1c7223 */ /* 0x004fe40000010033 */
[----:B------:R2:W5:Y:S01]  /*7170*/  LDL.LU R51, [R1+0xf4] ;  /* 0x0000f40001337983 */ /* 0x0005620000300800 */
[----:B----4-:R-:W-:-:S03]  /*7180*/  FFMA.FTZ R27, -R9, R27, R50 ;  /* 0x0000001b091b7223 */ /* 0x010fc60000010132 */
[----:B------:R2:W5:Y:S04]  /*7190*/  LDL.LU R50, [R1+0xf0] ;  /* 0x0000f00001327983 */ /* 0x0005680000300800 */
[----:B------:R-:W4:Y:S04]  /*71a0*/  LDL.LU R18, [R1+0xa0] ;  /* 0x0000a00001127983 */ /* 0x000f280000300800 */
[----:B------:R-:W3:Y:S01]  /*71b0*/  LDL.LU R5, [R1+0xc4] ;  /* 0x0000c40001057983 */ /* 0x000ee20000300800 */
[----:B------:R-:W-:Y:S01]  /*71c0*/  FFMA.FTZ R3, R6, -R9, R3 ;  /* 0x8000000906037223 */ /* 0x000fe20000010003 */
[----:B------:R-:W-:Y:S01]  /*71d0*/  FMUL.FTZ R17, R7, R17 ;  /* 0x0000001107117220 */ /* 0x000fe20000410000 */
[----:B------:R-:W-:-:S02]  /*71e0*/  FFMA.FTZ R44, R44, -R9, R2 ;  /* 0x800000092c2c7223 */ /* 0x000fc40000010002 */
[----:B------:R-:W-:Y:S01]  /*71f0*/  FMUL.FTZ R3, R7, R3 ;  /* 0x0000000307037220 */ /* 0x000fe20000410000 */
[-C--:B------:R-:W-:Y:S01]  /*7200*/  FFMA.FTZ R33, R33, -R9.reuse, R15 ;  /* 0x8000000921217223 */ /* 0x080fe2000001000f */
[----:B------:R-:W-:Y:S01]  /*7210*/  FFMA.FTZ R32, -R9, R32, R14 ;  /* 0x0000002009207223 */ /* 0x000fe2000001010e */
[----:B------:R2:W5:Y:S01]  /*7220*/  LDL.LU R15, [R1+0xec] ;  /* 0x0000ec00010f7983 */ /* 0x0005620000300800 */
[-C--:B------:R-:W-:Y:S01]  /*7230*/  FFMA.FTZ R48, R48, -R9.reuse, R13 ;  /* 0x8000000930307223 */ /* 0x080fe2000001000d */
[----:B------:R-:W-:Y:S01]  /*7240*/  FFMA.FTZ R40, R40, -R9, R12 ;  /* 0x8000000928287223 */ /* 0x000fe2000001000c */
[----:B------:R-:W-:Y:S01]  /*7250*/  F2FP.BF16.F32.PACK_AB R17, R17, R3 ;  /* 0x000000031111723e */ /* 0x000fe200000010ff */
[----:B------:R2:W5:Y:S04]  /*7260*/  LDL.LU R14, [R1+0xe8] ;  /* 0x0000e800010e7983 */ /* 0x0005680000300800 */
[----:B------:R2:W5:Y:S04]  /*7270*/  LDL.LU R13, [R1+0xe4] ;  /* 0x0000e400010d7983 */ /* 0x0005680000300800 */
[----:B------:R2:W5:Y:S01]  /*7280*/  LDL.LU R12, [R1+0xe0] ;  /* 0x0000e000010c7983 */ /* 0x0005620000300800 */
[----:B----4-:R-:W-:-:S04]  /*7290*/  IADD3 R2, P0, R18, UR18, RZ ;  /* 0x0000001212027c10 */ /* 0x010fc8000ff1e0ff */
[----:B---3--:R-:W-:Y:S02]  /*72a0*/  IADD3.X R3, R5, UR19, RZ, P0, !PT ;  /* 0x0000001305037c10 */ /* 0x008fe400087fe4ff */
[----:B------:R-:W3:Y:S04]  /*72b0*/  LDL.LU R5, [R1+0xbc] ;  /* 0x0000bc0001057983 */ /* 0x000ee80000300800 */
[----:B------:R-:W4:Y:S01]  /*72c0*/  LDL.LU R18, [R1+0xc0] ;  /* 0x0000c00001127983 */ /* 0x000f220000300800 */
[----:B------:R-:W-:-:S03]  /*72d0*/  FFMA.FTZ R47, R26, -R9, R47 ;  /* 0x800000091a2f7223 */ /* 0x000fc6000001002f */
[----:B------:R-:W2:Y:S01]  /*72e0*/  LDL.LU R26, [R1+0xb4] ;  /* 0x0000b400011a7983 */ /* 0x000ea20000300800 */
[-C--:B------:R-:W-:Y:S01]  /*72f0*/  FFMA.FTZ R54, R22, -R9.reuse, R54 ;  /* 0x8000000916367223 */ /* 0x080fe20000010036 */
[----:B------:R-:W-:Y:S01]  /*7300*/  FFMA.FTZ R55, -R9, R4, R55 ;  /* 0x0000000409377223 */ /* 0x000fe20000010137 */
[----:B------:R-:W-:Y:S01]  /*7310*/  FFMA.FTZ R45, R0, -R9, R45 ;  /* 0x80000009002d7223 */ /* 0x000fe2000001002d */
[----:B------:R-:W2:Y:S01]  /*7320*/  LDL.LU R22, [R1+0xb8] ;  /* 0x0000b80001167983 */ /* 0x000ea20000300800 */
[----:B------:R-:W-:Y:S02]  /*7330*/  PRMT R0, R11, 0x7610, R0 ;  /* 0x000076100b007816 */ /* 0x000fe40000000000 */
[----:B------:R-:W-:Y:S01]  /*7340*/  PRMT R4, R10, 0x7610, R4 ;  /* 0x000076100a047816 */ /* 0x000fe20000000004 */
[----:B------:R0:W5:Y:S01]  /*7350*/  LDL.LU R11, [R1+0xdc] ;  /* 0x0000dc00010b7983 */ /* 0x0001620000300800 */
[----:B------:R-:W-:-:S03]  /*7360*/  FFMA.FTZ R56, -R9, R21, R56 ;  /* 0x0000001509387223 */ /* 0x000fc60000010138 */
[----:B------:R0:W5:Y:S04]  /*7370*/  LDL.LU R10, [R1+0xd8] ;  /* 0x0000d800010a7983 */ /* 0x0001680000300800 */
[----:B------:R-:W2:Y:S04]  /*7380*/  LDL.LU R21, [R1+0xac] ;  /* 0x0000ac0001157983 */ /* 0x000ea80000300800 */
[----:B------:R3:W-:Y:S01]  /*7390*/  STG.E.U16 desc[UR12][R2.64+0x2], R4 ;  /* 0x0000020402007986 */ /* 0x0007e2000c10150c */
[----:B------:R-:W-:-:S03]  /*73a0*/  FFMA.FTZ R57, -R9, R25, R57 ;  /* 0x0000001909397223 */ /* 0x000fc60000010139 */
[----:B------:R-:W2:Y:S01]  /*73b0*/  LDL.LU R25, [R1+0xb0] ;  /* 0x0000b00001197983 */ /* 0x000ea20000300800 */
[----:B------:R-:W-:-:S03]  /*73c0*/  PRMT R6, R17, 0x7632, R6 ;  /* 0x0000763211067816 */ /* 0x000fc60000000006 */
[----:B------:R1:W-:Y:S01]  /*73d0*/  STG.E.U16 desc[UR12][R2.64+0x4], R17 ;  /* 0x0000041102007986 */ /* 0x0003e2000c10150c */
[----:B---3--:R-:W-:-:S04]  /*73e0*/  IADD3 R4, P0, R5, UR18, RZ ;  /* 0x0000001205047c10 */ /* 0x008fc8000ff1e0ff */
[----:B----4-:R-:W-:Y:S02]  /*73f0*/  IADD3.X R5, R18, UR19, RZ, P0, !PT ;  /* 0x0000001312057c10 */ /* 0x010fe400087fe4ff */
[----:B------:R-:W3:Y:S04]  /*7400*/  LDL.LU R18, [R1+0xa4] ;  /* 0x0000a40001127983 */ /* 0x000ee80000300800 */
[----:B-1----:R-:W4:Y:S01]  /*7410*/  LDL.LU R17, [R1+0xa8] ;  /* 0x0000a80001117983 */ /* 0x002f220000300800 */
[C---:B------:R-:W-:Y:S01]  /*7420*/  FMUL.FTZ R20, R7.reuse, R20 ;  /* 0x0000001407147220 */ /* 0x040fe20000410000 */
[C---:B------:R-:W-:Y:S01]  /*7430*/  FMUL.FTZ R19, R7.reuse, R19 ;  /* 0x0000001307137220 */ /* 0x040fe20000410000 */
[C---:B------:R-:W-:Y:S01]  /*7440*/  FMUL.FTZ R54, R7.reuse, R54 ;  /* 0x0000003607367220 */ /* 0x040fe20000410000 */
[----:B------:R-:W-:Y:S01]  /*7450*/  FMUL.FTZ R56, R7, R56 ;  /* 0x0000003807387220 */ /* 0x000fe20000410000 */
[-C--:B------:R-:W-:Y:S01]  /*7460*/  FFMA.FTZ R46, R31, -R9.reuse, R46 ;  /* 0x800000091f2e7223 */ /* 0x080fe2000001002e */
[C---:B------:R-:W-:Y:S01]  /*7470*/  FFMA.FTZ R58, -R9.reuse, R30, R58 ;  /* 0x0000001e093a7223 */ /* 0x040fe2000001013a */
[----:B------:R-:W-:Y:S01]  /*7480*/  FFMA.FTZ R38, R36, -R9, R38 ;  /* 0x8000000924267223 */ /* 0x000fe20000010026 */
[C---:B------:R-:W-:Y:S01]  /*7490*/  FFMA.FTZ R59, -R9.reuse, R35, R59 ;  /* 0x00000023093b7223 */ /* 0x040fe2000001013b */
[C---:B------:R-:W-:Y:S01]  /*74a0*/  FFMA.FTZ R29, -R9.reuse, R37, R29 ;  /* 0x00000025091d7223 */ /* 0x040fe2000001011d */
[----:B------:R-:W-:Y:S01]  /*74b0*/  FFMA.FTZ R34, R52, -R9, R34 ;  /* 0x8000000934227223 */ /* 0x000fe20000010022 */
[C---:B------:R-:W-:Y:S01]  /*74c0*/  FFMA.FTZ R60, -R9.reuse, R49, R60 ;  /* 0x00000031093c7223 */ /* 0x040fe2000001013c */
[C---:B------:R-:W-:Y:S01]  /*74d0*/  FFMA.FTZ R53, -R9.reuse, R39, R53 ;  /* 0x0000002709357223 */ /* 0x040fe20000010135 */
[----:B------:R-:W-:Y:S01]  /*74e0*/  FFMA.FTZ R61, -R9, R41, R61 ;  /* 0x00000029093d7223 */ /* 0x000fe2000001013d */
[----:B------:R-:W-:Y:S01]  /*74f0*/  FFMA.FTZ R16, R43, -R9, R16 ;  /* 0x800000092b107223 */ /* 0x000fe20000010010 */
[----:B------:R-:W-:Y:S01]  /*7500*/  FFMA.FTZ R8, -R9, R42, R8 ;  /* 0x0000002a09087223 */ /* 0x000fe20000010108 */
[----:B------:R-:W-:Y:S01]  /*7510*/  F2FP.BF16.F32.PACK_AB R19, R19, R20 ;  /* 0x000000141313723e */ /* 0x000fe200000010ff */
[----:B------:R-:W-:Y:S01]  /*7520*/  STG.E.U16 desc[UR12][R2.64], R0 ;  /* 0x0000000002007986 */ /* 0x000fe2000c10150c */
[----:B------:R-:W-:Y:S01]  /*7530*/  F2FP.BF16.F32.PACK_AB R54, R56, R54 ;  /* 0x000000363836723e */ /* 0x000fe200000010ff */
[----:B------:R-:W-:-:S02]  /*7540*/  FMUL.FTZ R24, R7, R24 ;  /* 0x0000001807187220 */ /* 0x000fc40000410000 */
        /* <DEDUP_REMOVED lines=12> */
[----:B--2---:R-:W-:Y:S01]  /*7610*/  IADD3 R2, P0, R26, UR18, RZ ;  /* 0x000000121a027c10 */ /* 0x004fe2000ff1e0ff */
        /* <DEDUP_REMOVED lines=12> */
[----:B------:R-:W-:-:S02]  /*76e0*/  PRMT R7, R19, 0x7632, R7 ;  /* 0x0000763213077816 */ /* 0x000fc40000000007 */
[----:B------:R-:W-:Y:S02]  /*76f0*/  PRMT R0, R54, 0x7632, R0 ;  /* 0x0000763236007816 */ /* 0x000fe40000000000 */
[----:B------:R-:W-:Y:S02]  /*7700*/  IADD3.X R3, R22, UR19, RZ, P0, !PT ;  /* 0x0000001316037c10 */ /* 0x000fe400087fe4ff */
[----:B------:R-:W2:Y:S01]  /*7710*/  LDL.LU R22, [R1+0x98] ;  /* 0x0000980001167983 */ /* 0x000ea20000300800 */
[----:B------:R-:W-:Y:S02]  /*7720*/  F2FP.BF16.F32.PACK_AB R23, R23, R24 ;  /* 0x000000181717723e */ /* 0x000fe400000010ff */
[----:B------:R-:W-:Y:S01]  /*7730*/  F2FP.BF16.F32.PACK_AB R47, R57, R47 ;  /* 0x0000002f392f723e */ /* 0x000fe200000010ff */
[----:B------:R-:W-:Y:S01]  /*7740*/  STG.E.U16 desc[UR12][R4.64], R19 ;  /* 0x0000001304007986 */ /* 0x000fe2000c10150c */
[----:B------:R-:W-:-:S03]  /*7750*/  PRMT R9, R23, 0x7632, R9 ;  /* 0x0000763217097816 */ /* 0x000fc60000000009 */
[----:B------:R-:W-:Y:S01]  /*7760*/  STG.E.U16 desc[UR12][R4.64+0x2], R7 ;  /* 0x0000020704007986 */ /* 0x000fe2000c10150c */
[----:B------:R-:W-:-:S03]  /*7770*/  PRMT R6, R47, 0x7632, R6 ;  /* 0x000076322f067816 */ /* 0x000fc60000000006 */
[----:B------:R-:W-:Y:S04]  /*7780*/  STG.E.U16 desc[UR12][R4.64+0x4], R54 ;  /* 0x0000043604007986 */ /* 0x000fe8000c10150c */
[----:B------:R1:W-:Y:S04]  /*7790*/  STG.E.U16 desc[UR12][R4.64+0x6], R0 ;  /* 0x0000060004007986 */ /* 0x0003e8000c10150c */
[----:B------:R-:W-:Y:S01]  /*77a0*/  STG.E.U16 desc[UR12][R2.64], R23 ;  /* 0x0000001702007986 */ /* 0x000fe2000c10150c */
[----:B-1----:R-:W-:-:S03]  /*77b0*/  IADD3 R4, P0, R21, UR18, RZ ;  /* 0x0000001215047c10 */ /* 0x002fc6000ff1e0ff */
[----:B------:R-:W2:Y:S04]  /*77c0*/  LDL.LU R21, [R1+0x9c] ;  /* 0x00009c0001157983 */ /* 0x000ea80000300800 */
[----:B------:R-:W2:Y:S01]  /*77d0*/  LDL.LU R20, [R1+0x90] ;  /* 0x0000900001147983 */ /* 0x000ea20000300800 */
[----:B------:R-:W-:-:S03]  /*77e0*/  IADD3.X R5, R25, UR19, RZ, P0, !PT ;  /* 0x0000001319057c10 */ /* 0x000fc600087fe4ff */
[----:B------:R-:W-:Y:S04]  /*77f0*/  STG.E.U16 desc[UR12][R2.64+0x2], R9 ;  /* 0x0000020902007986 */ /* 0x000fe8000c10150c */
[----:B------:R-:W-:Y:S04]  /*7800*/  STG.E.U16 desc[UR12][R2.64+0x4], R47 ;  /* 0x0000042f02007986 */ /* 0x000fe8000c10150c */
[----:B------:R3:W-:Y:S04]  /*7810*/  STG.E.U16 desc[UR12][R2.64+0x6], R6 ;  /* 0x0000060602007986 */ /* 0x0007e8000c10150c */
[----:B------:R-:W2:Y:S01]  /*7820*/  LDL.LU R19, [R1+0x94] ;  /* 0x0000940001137983 */ /* 0x000ea20000300800 */
[----:B---3--:R-:W-:-:S03]  /*7830*/  IADD3 R2, P0, R18, UR18, RZ ;  /* 0x0000001212027c10 */ /* 0x008fc6000ff1e0ff */
[----:B------:R-:W3:Y:S01]  /*7840*/  LDL.LU R18, [R1+0x84] ;  /* 0x0000840001127983 */ /* 0x000ee20000300800 */
[----:B----4-:R-:W-:-:S03]  /*7850*/  IADD3.X R3, R17, UR19, RZ, P0, !PT ;  /* 0x0000001311037c10 */ /* 0x010fc600087fe4ff */
[----:B------:R-:W4:Y:S01]  /*7860*/  LDL.LU R17, [R1+0x8c] ;  /* 0x00008c0001117983 */ /* 0x000f220000300800 */
[----:B------:R-:W-:Y:S02]  /*7870*/  F2FP.BF16.F32.PACK_AB R27, R27, R28 ;  /* 0x0000001c1b1b723e */ /* 0x000fe400000010ff */
[----:B------:R-:W-:Y:S02]  /*7880*/  F2FP.BF16.F32.PACK_AB R46, R58, R46 ;  /* 0x0000002e3a2e723e */ /* 0x000fe400000010ff */
[----:B------:R-:W-:Y:S02]  /*7890*/  PRMT R7, R27, 0x7632, R7 ;  /* 0x000076321b077816 */ /* 0x000fe40000000007 */
[----:B------:R-:W-:Y:S02]  /*78a0*/  PRMT R0, R46, 0x7632, R0 ;  /* 0x000076322e007816 */ /* 0x000fe40000000000 */
[----:B------:R-:W-:Y:S02]  /*78b0*/  F2FP.BF16.F32.PACK_AB R32, R32, R33 ;  /* 0x000000212020723e */ /* 0x000fe400000010ff */
[----:B------:R-:W-:Y:S01]  /*78c0*/  F2FP.BF16.F32.PACK_AB R38, R59, R38 ;  /* 0x000000263b26723e */ /* 0x000fe200000010ff */
[----:B------:R-:W-:Y:S01]  /*78d0*/  STG.E.U16 desc[UR12][R4.64], R27 ;  /* 0x0000001b04007986 */ /* 0x000fe2000c10150c */
[----:B------:R-:W-:-:S03]  /*78e0*/  PRMT R9, R32, 0x7632, R9 ;  /* 0x0000763220097816 */ /* 0x000fc60000000009 */
[----:B------:R-:W-:Y:S01]  /*78f0*/  STG.E.U16 desc[UR12][R4.64+0x2], R7 ;  /* 0x0000020704007986 */ /* 0x000fe2000c10150c */
[----:B------:R-:W-:-:S03]  /*7900*/  F2FP.BF16.F32.PACK_AB R29, R29, R48 ;  /* 0x000000301d1d723e */ /* 0x000fc600000010ff */
[----:B------:R-:W-:Y:S01]  /*7910*/  STG.E.U16 desc[UR12][R4.64+0x4], R46 ;  /* 0x0000042e04007986 */ /* 0x000fe2000c10150c */
[----:B------:R-:W-:-:S03]  /*7920*/  F2FP.BF16.F32.PACK_AB R34, R60, R34 ;  /* 0x000000223c22723e */ /* 0x000fc600000010ff */
[----:B------:R1:W-:Y:S01]  /*7930*/  STG.E.U16 desc[UR12][R4.64+0x6], R0 ;  /* 0x0000060004007986 */ /* 0x0003e2000c10150c */
[----:B------:R-:W-:-:S03]  /*7940*/  F2FP.BF16.F32.PACK_AB R40, R53, R40 ;  /* 0x000000283528723e */ /* 0x000fc600000010ff */
[----:B------:R-:W-:Y:S01]  /*7950*/  STG.E.U16 desc[UR12][R2.64], R32 ;  /* 0x0000002002007986 */ /* 0x000fe2000c10150c */
[----:B-1----:R-:W-:-:S03]  /*7960*/  PRMT R5, R38, 0x7632, R5 ;  /* 0x0000763226057816 */ /* 0x002fc60000000005 */
[----:B------:R-:W-:Y:S01]  /*7970*/  STG.E.U16 desc[UR12][R2.64+0x2], R9 ;  /* 0x0000020902007986 */ /* 0x000fe2000c10150c */
[----:B------:R-:W-:-:S03]  /*7980*/  PRMT R0, R29, 0x7632, R0 ;  /* 0x000076321d007816 */ /* 0x000fc60000000000 */
[----:B------:R-:W-:Y:S01]  /*7990*/  STG.E.U16 desc[UR12][R2.64+0x4], R38 ;  /* 0x0000042602007986 */ /* 0x000fe2000c10150c */
[----:B------:R-:W-:-:S03]  /*79a0*/  F2FP.BF16.F32.PACK_AB R44, R61, R44 ;  /* 0x0000002c3d2c723e */ /* 0x000fc600000010ff */
[----:B------:R1:W-:Y:S01]  /*79b0*/  STG.E.U16 desc[UR12][R2.64+0x6], R5 ;  /* 0x0000060502007986 */ /* 0x0003e2000c10150c */
[----:B--2---:R-:W-:Y:S02]  /*79c0*/  IADD3 R6, P0, R22, UR18, RZ ;  /* 0x0000001216067c10 */ /* 0x004fe4000ff1e0ff */
[----:B-1----:R-:W-:Y:S02]  /*79d0*/  PRMT R3, R34, 0x7632, R3 ;  /* 0x0000763222037816 */ /* 0x002fe40000000003 */
[----:B------:R-:W-:Y:S02]  /*79e0*/  F2FP.BF16.F32.PACK_AB R16, R55, R16 ;  /* 0x000000103710723e */ /* 0x000fe400000010ff */
[----:B------:R-:W-:Y:S01]  /*79f0*/  F2FP.BF16.F32.PACK_AB R8, R8, R45 ;  /* 0x0000002d0808723e */ /* 0x000fe200000010ff */
[----:B------:R-:W-:Y:S01]  /*7a00*/  UISETP.GE.U32.AND UP0, UPT, UR9, UR15, UPT ;  /* 0x0000000f0900728c */ /* 0x000fe2000bf06070 */
[----:B------:R-:W-:Y:S02]  /*7a10*/  IADD3.X R7, R21, UR19, RZ, P0, !PT ;  /* 0x0000001315077c10 */ /* 0x000fe400087fe4ff */
[----:B------:R-:W-:-:S03]  /*7a20*/  IADD3 R4, P0, R20, UR18, RZ ;  /* 0x0000001214047c10 */ /* 0x000fc6000ff1e0ff */
[----:B------:R-:W-:Y:S04]  /*7a30*/  STG.E.U16 desc[UR12][R6.64], R29 ;  /* 0x0000001d06007986 */ /* 0x000fe8000c10150c */
[----:B------:R1:W-:Y:S04]  /*7a40*/  STG.E.U16 desc[UR12][R6.64+0x2], R0 ;  /* 0x0000020006007986 */ /* 0x0003e8000c10150c */
[----:B------:R-:W-:Y:S04]  /*7a50*/  STG.E.U16 desc[UR12][R6.64+0x4], R34 ;  /* 0x0000042206007986 */ /* 0x000fe8000c10150c */
[----:B------:R2:W-:Y:S01]  /*7a60*/  STG.E.U16 desc[UR12][R6.64+0x6], R3 ;  /* 0x0000060306007986 */ /* 0x0005e2000c10150c */
[----:B------:R-:W-:-:S02]  /*7a70*/  IADD3.X R5, R19, UR19, RZ, P0, !PT ;  /* 0x0000001313057c10 */ /* 0x000fc400087fe4ff */
[----:B-1----:R-:W-:Y:S02]  /*7a80*/  PRMT R0, R44, 0x7632, R0 ;  /* 0x000076322c007816 */ /* 0x002fe40000000000 */
[----:B--2---:R-:W-:Y:S01]  /*7a90*/  PRMT R7, R40, 0x7632, R7 ;  /* 0x0000763228077816 */ /* 0x004fe20000000007 */
[----:B------:R-:W-:Y:S01]  /*7aa0*/  STG.E.U16 desc[UR12][R4.64], R40 ;  /* 0x0000002804007986 */ /* 0x000fe2000c10150c */
[----:B------:R-:W-:-:S03]  /*7ab0*/  PRMT R6, R8, 0x7632, R6 ;  /* 0x0000763208067816 */ /* 0x000fc60000000006 */
[----:B------:R-:W-:Y:S04]  /*7ac0*/  STG.E.U16 desc[UR12][R4.64+0x2], R7 ;  /* 0x0000020704007986 */ /* 0x000fe8000c10150c */
[----:B------:R-:W-:Y:S04]  /*7ad0*/  STG.E.U16 desc[UR12][R4.64+0x4], R44 ;  /* 0x0000042c04007986 */ /* 0x000fe8000c10150c */
[----:B------:R1:W-:Y:S01]  /*7ae0*/  STG.E.U16 desc[UR12][R4.64+0x6], R0 ;  /* 0x0000060004007986 */ /* 0x0003e2000c10150c */
[----:B------:R-:W-:Y:S01]  /*7af0*/  UISETP.GE.AND.EX UP0, UPT, UR10, UR7, UPT, UP0 ;  /* 0x000000070a00728c */ /* 0x000fe2000bf06300 */
[----:B-1----:R-:W-:Y:S01]  /*7b00*/  PRMT R5, R16, 0x7632, R5 ;  /* 0x0000763210057816 */ /* 0x002fe20000000005 */
[----:B------:R-:W-:Y:S01]  /*7b10*/  ULOP3.LUT UR4, UR4, 0x1, URZ, 0x3c, !UPT ;  /* 0x0000000104047892 */ /* 0x000fe2000f8e3c3f */
[----:B------:R-:W-:Y:S01]  /*7b20*/  UMOV UR5, UR10 ;  /* 0x0000000a00057c82 */ /* 0x000fe20008000000 */
[----:B------:R-:W-:Y:S01]  /*7b30*/  UMOV UR11, UR9 ;  /* 0x00000009000b7c82 */ /* 0x000fe20008000000 */
[----:B---3--:R-:W-:-:S04]  /*7b40*/  IADD3 R2, P0, R18, UR18, RZ ;  /* 0x0000001212027c10 */ /* 0x008fc8000ff1e0ff */
[----:B----4-:R-:W-:-:S05]  /*7b50*/  IADD3.X R3, R17, UR19, RZ, P0, !PT ;  /* 0x0000001311037c10 */ /* 0x010fca00087fe4ff */
[----:B------:R0:W-:Y:S04]  /*7b60*/  STG.E.U16 desc[UR12][R2.64], R16 ;  /* 0x0000001002007986 */ /* 0x0001e8000c10150c */
[----:B------:R0:W-:Y:S04]  /*7b70*/  STG.E.U16 desc[UR12][R2.64+0x2], R5 ;  /* 0x0000020502007986 */ /* 0x0001e8000c10150c */
[----:B------:R0:W-:Y:S04]  /*7b80*/  STG.E.U16 desc[UR12][R2.64+0x4], R8 ;  /* 0x0000040802007986 */ /* 0x0001e8000c10150c */
[----:B------:R0:W-:Y:S01]  /*7b90*/  STG.E.U16 desc[UR12][R2.64+0x6], R6 ;  /* 0x0000060602007986 */ /* 0x0001e2000c10150c */
[----:B------:R-:W-:-:S13]  /*7ba0*/  PLOP3.LUT P0, PT, PT, PT, UP0, 0x80, 0x0 ;  /* 0x000000000000781c */ /* 0x000fda0003f0f008 */
[----:B0-----:R-:W-:Y:S05]  /*7bb0*/  @!P0 BRA `(.L_x_987) ;  /* 0xffffff8800488947 */ /* 0x001fea000383ffff */
.L_x_974:
        /* <DEDUP_REMOVED lines=10> */
[----:B-----5:R-:W0:Y:S01]  /*7c60*/  LDC.64 R14, c[0x0][0x258] ;  /* 0x00009600ff0e7b82 */ /* 0x020e220000000a00 */
[----:B------:R-:W1:Y:S01]  /*7c70*/  S2R R56, SR_TID.X ;  /* 0x0000000000387919 */ /* 0x000e620000002100 */
[----:B------:R-:W-:Y:S01]  /*7c80*/  HFMA2.MMA R5, -RZ, RZ, 0, 1.1920928955078125e-06 ;  /* 0x00000014ff057435 */ /* 0x000fe200000001ff */
        /* <DEDUP_REMOVED lines=33> */
[----:B------:R-:W-:Y:S02]  /*7ea0*/  IADD3 R9, P2, R0, 0x1e, RZ ;  /* 0x0000001e00097810 */ /* 0x000fe40007f5e0ff */
[----:B------:R-:W-:Y:S02]  /*7eb0*/  IADD3 R51, R51, 0x1, RZ ;  /* 0x0000000133337810 */ /* 0x000fe40007ffe0ff */
[----:B------:R-:W-:Y:S02]  /*7ec0*/  SHF.L.U64.HI R48, R49, 0x1, R48 ;  /* 0x0000000131307819 */ /* 0x000fe40000010230 */
[----:B------:R-:W-:Y:S02]  /*7ed0*/  LOP3.LUT R10, R56, 0xf, RZ, 0xc0, !PT ;  /* 0x0000000f380a7812 */ /* 0x000fe400078ec0ff */
[----:B------:R-:W-:Y:S02]  /*7ee0*/  IADD3.X R11, RZ, RZ, RZ, P0, !PT ;  /* 0x000000ffff0b7210 */ /* 0x000fe400007fe4ff */
[----:B------:R-:W-:-:S02]  /*7ef0*/  IADD3.X R12, RZ, RZ, RZ, P1, !PT ;  /* 0x000000ffff0c7210 */ /* 0x000fc40000ffe4ff */
[----:B------:R-:W-:Y:S02]  /*7f00*/  IADD3.X R13, RZ, RZ, RZ, P2, !PT ;  /* 0x000000ffff0d7210 */ /* 0x000fe400017fe4ff */
[----:B------:R-:W-:Y:S02]  /*7f10*/  SHF.L.U32 R49, R49, 0x1, RZ ;  /* 0x0000000131317819 */ /* 0x000fe400000006ff */
[----:B------:R-:W-:Y:S02]  /*7f20*/  LOP3.LUT R50, R50, 0x3, RZ, 0xc0, !PT ;  /* 0x0000000332327812 */ /* 0x000fe400078ec0ff */
[----:B------:R-:W-:-:S07]  /*7f30*/  LOP3.LUT R51, R51, 0x3, RZ, 0xc0, !PT ;  /* 0x0000000333337812 */ /* 0x000fce00078ec0ff */
.L_x_1004:
        /* <DEDUP_REMOVED lines=8> */
[----:B------:R-:W-:Y:S01]  /*7fc0*/  IADD3 R15, P2, P3, -R2, -0x3, -R0 ;  /* 0xfffffffd020f7810 */ /* 0x000fe20007b5e900 */
[----:B------:R-:W-:Y:S01]  /*7fd0*/  HFMA2.MMA R55, -RZ, RZ, 0, 0 ;  /* 0x00000000ff377435 */ /* 0x000fe200000001ff */
[----:B------:R-:W-:Y:S02]  /*7fe0*/  ISETP.NE.AND.EX P1, PT, RZ, RZ, PT, P1 ;  /* 0x000000ffff00720c */ /* 0x000fe40003f25310 */
[----:B------:R-:W-:Y:S02]  /*7ff0*/  CS2R R52, SRZ ;  /* 0x0000000000347805 */ /* 0x000fe4000001ff00 */
[----:B------:R-:W-:Y:S02]  /*8000*/  MOV R14, 0xffffffff ;  /* 0xffffffff000e7802 */ /* 0x000fe40000000f00 */
[----:B------:R-:W-:-:S02]  /*8010*/  ISETP.GE.U32.AND P0, PT, R15, 0x1e, PT ;  /* 0x0000001e0f00780c */ /* 0x000fc40003f06070 */
[----:B------:R-:W-:Y:S02]  /*8020*/  IADD3.X R14, ~R3, -0x1, R14, P2, P3 ;  /* 0xffffffff030e7810 */ /* 0x000fe400017e650e */
[----:B------:R-:W-:Y:S02]  /*8030*/  LOP3.LUT R15, R56, 0x1f, RZ, 0xc0, !PT ;  /* 0x0000001f380f7812 */ /* 0x000fe400078ec0ff */
[----:B------:R-:W-:Y:S02]  /*8040*/  ISETP.GE.U32.AND.EX P0, PT, R14, RZ, PT, P0 ;  /* 0x000000ff0e00720c */ /* 0x000fe40003f06100 */
[----:B------:R-:W-:Y:S02]  /*8050*/  IADD3 R14, P2, R15, R6, RZ ;  /* 0x000000060f0e7210 */ /* 0x000fe40007f5e0ff */
[----:B------:R-:W-:Y:S02]  /*8060*/  MOV R54, R0 ;  /* 0x0000000000367202 */ /* 0x000fe40000000f00 */
        /* <DEDUP_REMOVED lines=26> */
.L_x_991:
[----:B------:R-:W-:Y:S05]  /*8210*/  BSYNC B1 ;  /* 0x0000000000017941 */ /* 0x000fea0003800000 */
.L_x_990:
[----:B------:R-:W-:Y:S05]  /*8220*/  @!P0 BRA `(.L_x_989) ;  /* 0x0000000400fc8947 */ /* 0x000fea0003800000 */
[----:B------:R-:W-:Y:S01]  /*8230*/  IADD3 R16, P2, -R54, R49, RZ ;  /* 0x0000003136107210 */ /* 0x000fe20007f5e1ff */
[C---:B------:R-:W-:Y:S01]  /*8240*/  IMAD R17, R53.reuse, 0x1400, RZ ;  /* 0x0000140035117824 */ /* 0x040fe200078e02ff */
        /* <DEDUP_REMOVED lines=18> */
.L_x_994:
        /* <DEDUP_REMOVED lines=55> */
.L_x_993:
[----:B------:R-:W-:Y:S05]  /*86e0*/  BSYNC B1 ;  /* 0x0000000000017941 */ /* 0x000fea0003800000 */
.L_x_992:
        /* <DEDUP_REMOVED lines=35> */
.L_x_996:
[----:B------:R-:W-:Y:S05]  /*8920*/  BSYNC B1 ;  /* 0x0000000000017941 */ /* 0x000fea0003800000 */
.L_x_995:
        /* <DEDUP_REMOVED lines=15> */
.L_x_989:
[----:B------:R-:W-:Y:S05]  /*8a20*/  BSYNC B0 ;  /* 0x0000000000007941 */ /* 0x000fea0003800000 */
.L_x_988:
        /* <DEDUP_REMOVED lines=14> */
[----:B------:R-:W-:-:S11]  /*8b10*/  MOV R15, R4 ;  /* 0x00000004000f7202 */ /* 0x000fd60000000f00 */
        /* <DEDUP_REMOVED lines=18> */
[----:B0-2---:R-:W0:Y:S01]  /*8c40*/  SHFL.BFLY PT, R16, R15, 0x8, 0x101f ;  /* 0x0d101f000f107f89 */ /* 0x005e2200000e0000 */
[----:B------:R-:W-:-:S02]  /*8c50*/  MOV R24, 0xffff ;  /* 0x0000ffff00187802 */ /* 0x000fc40000000f00 */
        /* <DEDUP_REMOVED lines=15> */
.L_x_1013:
        /* <DEDUP_REMOVED lines=46> */
.L_x_1023:
        /* <DEDUP_REMOVED lines=41> */
.L_x_1033:
[----:B--2---:R-:W-:Y:S01]  /*92c0*/  FADD.FTZ R15, R14, R30 ;  /* 0x0000001e0e0f7221 */ /* 0x004fe20000010000 */
[----:B------:R-:W-:-:S04]  /*92d0*/  @!P1 F2FP.BF16.F32.PACK_AB R14, RZ, R24 ;  /* 0x00000018ff0e923e */ /* 0x000fc800000010ff */
[----:B------:R-:W-:Y:S01]  /*92e0*/  @!P1 F2FP.BF16.F32.PACK_AB R15, RZ, R15 ;  /* 0x0000000fff0f923e */ /* 0x000fe200000010ff */
[----:B------:R3:W-:Y:S03]  /*92f0*/  @!P1 STG.E.U16 desc[UR12][R16.64+0x50], R14 ;  /* 0x0000500e10009986 */ /* 0x0007e6000c10150c */
[----:B------:R-:W-:Y:S02]  /*9300*/  PRMT R20, R15, 0x7610, R20 ;  /* 0x000076100f147816 */ /* 0x000fe40000000014 */
[----:B------:R-:W-:-:S03]  /*9310*/  LEA.HI R15, R56, 0x3c, RZ, 0x1c ;  /* 0x0000003c380f7811 */ /* 0x000fc600078fe0ff */
[----:B------:R3:W-:Y:S04]  /*9320*/  @!P1 STG.E.U16 desc[UR12][R18.64+0x50], R20 ;  /* 0x0000501412009986 */ /* 0x0007e8000c10150c */
.L_x_999:
[----:B------:R-:W-:Y:S05]  /*9330*/  BSYNC B0 ;  /* 0x0000000000007941 */ /* 0x000fea0003800000 */
.L_x_998:
        /* <DEDUP_REMOVED lines=13> */
[C---:B------:R-:W-:Y:S02]  /*9410*/  @!P0 SHF.L.U32 R19, R10.reuse, 0x1, RZ ;  /* 0x000000010a138819 */ /* 0x040fe400000006ff */
[----:B------:R-:W-:Y:S02]  /*9420*/  @!P0 IADD3 R18, R15, 0x14, RZ ;  /* 0x000000140f128810 */ /* 0x000fe40007ffe0ff */
[----:B------:R-:W-:Y:S02]  /*9430*/  @!P0 LEA R23, R10, UR4, 0x7 ;  /* 0x000000040a178c11 */ /* 0x000fe4000f8e38ff */
[----:B------:R-:W-:Y:S02]  /*9440*/  @!P0 LOP3.LUT R18, R18, R19, RZ, 0x3c, !PT ;  /* 0x0000001312128212 */ /* 0x000fe400078e3cff */
[----:B------:R-:W-:Y:S02]  /*9450*/  @!P0 SHF.L.U32 R22, R10, 0x1, RZ ;  /* 0x000000010a168819 */ /* 0x000fe400000006ff */
[----:B------:R-:W-:-:S02]  /*9460*/  @!P0 LEA R18, R18, R23, 0x2 ;  /* 0x0000001712128211 */ /* 0x000fc400078e10ff */
[----:B------:R-:W-:Y:S02]  /*9470*/  @!P0 IADD3 R21, R15, 0x28, RZ ;  /* 0x000000280f158810 */ /* 0x000fe40007ffe0ff */
[----:B------:R-:W-:Y:S01]  /*9480*/  @!P0 LEA R24, R10, UR4, 0x7 ;  /* 0x000000040a188c11 */ /* 0x000fe2000f8e38ff */
[----:B------:R-:W3:Y:S01]  /*9490*/  @!P0 LDS R20, [R18] ;  /* 0x0000000012148984 */ /* 0x000ee20000000800 */
[----:B------:R-:W-:Y:S02]  /*94a0*/  @!P0 LOP3.LUT R21, R21, R22, RZ, 0x3c, !PT ;  /* 0x0000001615158212 */ /* 0x000fe400078e3cff */
[----:B0-----:R-:W-:Y:S02]  /*94b0*/  MOV R17, 0xffff ;  /* 0x0000ffff00117802 */ /* 0x001fe40000000f00 */
[----:B------:R-:W-:Y:S02]  /*94c0*/  @!P0 LEA R22, R21, R24, 0x2 ;  /* 0x0000001815168211 */ /* 0x000fe400078e10ff */
[----:B------:R0:W-:Y:S01]  /*94d0*/  @!P0 LDS R21, [R18+0x500] ;  /* 0x0005000012158984 */ /* 0x0001e20000000800 */
[----:B------:R-:W-:-:S02]  /*94e0*/  @!P0 IADD3 R23, R15, 0x3c, RZ ;  /* 0x0000003c0f178810 */ /* 0x000fc40007ffe0ff */
[C---:B------:R-:W-:Y:S01]  /*94f0*/  @!P0 SHF.L.U32 R24, R10.reuse, 0x1, RZ ;  /* 0x000000010a188819 */ /* 0x040fe200000006ff */
[----:B------:R-:W-:Y:S01]  /*9500*/  @!P0 LDS R38, [R22+0x500] ;  /* 0x0005000016268984 */ /* 0x000fe20000000800 */
[----:B------:R-:W-:Y:S02]  /*9510*/  @!P0 LEA R30, R10, UR4, 0x7 ;  /* 0x000000040a1e8c11 */ /* 0x000fe4000f8e38ff */
[----:B------:R-:W-:Y:S01]  /*9520*/  @!P0 LOP3.LUT R23, R23, R24, RZ, 0x3c, !PT ;  /* 0x0000001817178212 */ /* 0x000fe200078e3cff */
[----:B------:R-:W-:Y:S01]  /*9530*/  @!P0 LDS R37, [R22] ;  /* 0x0000000016258984 */ /* 0x000fe20000000800 */
[----:B------:R-:W-:Y:S02]  /*9540*/  MOV R27, 0xffff ;  /* 0x0000ffff001b7802 */ /* 0x000fe40000000f00 */
[----:B------:R-:W-:Y:S01]  /*9550*/  @!P0 LEA R39, R23, R30, 0x2 ;  /* 0x0000001e17278211 */ /* 0x000fe200078e10ff */
[----:B-1----:R-:W1:Y:S01]  /*9560*/  SHFL.BFLY PT, R17, R16, 0x8, 0x101f ;  /* 0x0d101f0010117f89 */ /* 0x002e6200000e0000 */
[----:B------:R-:W-:-:S02]  /*9570*/  MOV R32, RZ ;  /* 0x000000ff00207202 */ /* 0x000fc40000000f00 */
[----:B------:R-:W-:Y:S01]  /*9580*/  MOV R23, RZ ;  /* 0x000000ff00177202 */ /* 0x000fe20000000f00 */
[----:B--2---:R-:W2:Y:S01]  /*9590*/  SHFL.BFLY PT, R30, R14, 0x8, 0x101f ;  /* 0x0d101f000e1e7f89 */ /* 0x004ea200000e0000 */
[----:B------:R-:W-:Y:S02]  /*95a0*/  MOV R29, 0xffff ;  /* 0x0000ffff001d7802 */ /* 0x000fe40000000f00 */
[----:B------:R-:W-:Y:S01]  /*95b0*/  MOV R24, RZ ;  /* 0x000000ff00187202 */ /* 0x000fe20000000f00 */
[----:B------:R-:W4:Y:S01]  /*95c0*/  @!P0 LDS R22, [R39] ;  /* 0x0000000027168984 */ /* 0x000f220000000800 */
[----:B------:R-:W-:Y:S02]  /*95d0*/  MOV R34, RZ ;  /* 0x000000ff00227202 */ /* 0x000fe40000000f00 */
[----:B------:R-:W-:Y:S02]  /*95e0*/  MOV R35, 0xffff ;  /* 0x0000ffff00237802 */ /* 0x000fe40000000f00 */
[----:B0-----:R-:W-:-:S02]  /*95f0*/  MOV R18, RZ ;  /* 0x000000ff00127202 */ /* 0x001fc40000000f00 */
[----:B------:R-:W-:Y:S02]  /*9600*/  MOV R28, 0xffff ;  /* 0x0000ffff001c7802 */ /* 0x000fe40000000f00 */
[----:B------:R-:W-:Y:S02]  /*9610*/  MOV R26, 0xffff ;  /* 0x0000ffff001a7802 */ /* 0x000fe40000000f00 */
[----:B------:R-:W-:Y:S02]  /*9620*/  MOV R41, 0xffff ;  /* 0x0000ffff00297802 */ /* 0x000fe40000000f00 */
[----:B---3--:R-:W-:Y:S02]  /*9630*/  @!P0 MOV R32, R20 ;  /* 0x0000001400208202 */ /* 0x008fe40000000f00 */
[----:B------:R0:W-:Y:S01]  /*9640*/  @!P0 LDS R20, [R39+0x500] ;  /* 0x0005000027148984 */ /* 0x0001e20000000800 */
[----:B-1----:R-:W-:Y:S01]  /*9650*/  FADD.FTZ R25, R17, R16 ;  /* 0x0000001011197221 */ /* 0x002fe20000010000 */
[----:B------:R-:W-:-:S02]  /*9660*/  MOV R16, 0xffff ;  /* 0x0000ffff00107802 */ /* 0x000fc40000000f00 */
[----:B------:R-:W1:Y:S01]  /*9670*/  SHFL.BFLY PT, R31, R32, 0x8, 0x101f ;  /* 0x0d101f00201f7f89 */ /* 0x000e6200000e0000 */
[----:B------:R-:W-:Y:S01]  /*9680*/  @!P0 MOV R34, R21 ;  /* 0x0000001500228202 */ /* 0x000fe20000000f00 */
[----:B--2---:R-:W-:Y:S01]  /*9690*/  FADD.FTZ R17, R30, R14 ;  /* 0x0000000e1e117221 */ /* 0x004fe20000010000 */
[----:B------:R-:W-:Y:S01]  /*96a0*/  MOV R30, 0xffff ;  /* 0x0000ffff001e7802 */ /* 0x000fe20000000f00 */
[----:B------:R-:W2:Y:S01]  /*96b0*/  SHFL.BFLY PT, R16, R25, 0x4, 0x101f ;  /* 0x0c901f0019107f89 */ /* 0x000ea200000e0000 */
[----:B------:R-:W-:Y:S02]  /*96c0*/  @!P0 MOV R23, R38 ;  /* 0x0000002600178202 */ /* 0x000fe40000000f00 */
[----:B------:R-:W-:Y:S01]  /*96d0*/  MOV R38, 0xffff ;  /* 0x0000ffff00267802 */ /* 0x000fe20000000f00 */
[----:B------:R-:W3:Y:S01]  /*96e0*/  SHFL.BFLY PT, R33, R34, 0x8, 0x101f ;  /* 0x0d101f0022217f89 */ /* 0x000ee200000e0000 */
[----:B------:R-:W-:Y:S02]  /*96f0*/  @!P0 MOV R24, R37 ;  /* 0x0000002500188202 */ /* 0x000fe40000000f00 */
[----:B------:R-:W-:Y:S01]  /*9700*/  MOV R37, 0xffff ;  /* 0x0000ffff00257802 */ /* 0x000fe20000000f00 */
[----:B------:R-:W5:Y:S01]  /*9710*/  SHFL.BFLY PT, R30, R17, 0x4, 0x101f ;  /* 0x0c901f00111e7f89 */ /* 0x000f6200000e0000 */
[----:B------:R-:W-:-:S02]  /*9720*/  MOV R21, RZ ;  /* 0x000000ff00157202 */ /* 0x000fc40000000f00 */
[----:B0-----:R-:W-:Y:S01]  /*9730*/  MOV R39, 0xffff ;  /* 0x0000ffff00277802 */ /* 0x001fe20000000f00 */
[----:B------:R-:W0:Y:S01]  /*9740*/  SHFL.BFLY PT, R38, R23, 0x8, 0x101f ;  /* 0x0d101f0017267f89 */ /* 0x000e2200000e0000 */
[----:B------:R-:W-:Y:S02]  /*9750*/  MOV R40, 0xffff ;  /* 0x0000ffff00287802 */ /* 0x000fe40000000f00 */
[----:B------:R-:W-:Y:S01]  /*9760*/  MOV R43, 0xffff ;  /* 0x0000ffff002b7802 */ /* 0x000fe20000000f00 */
[----:B------:R-:W0:Y:S01]  /*9770*/  SHFL.BFLY PT, R37, R24, 0x8, 0x101f ;  /* 0x0d101f0018257f89 */ /* 0x000e2200000e0000 */
[----:B----4-:R-:W-:Y:S02]  /*9780*/  @!P0 MOV R21, R22 ;  /* 0x0000001600158202 */ /* 0x010fe40000000f00 */
[----:B------:R-:W-:Y:S01]  /*9790*/  MOV R22, 0xffff ;  /* 0x0000ffff00167802 */ /* 0x000fe20000000f00 */
        /* <DEDUP_REMOVED lines=29> */
[----:B------:R-:W-:-:S02]  /*9970*/  MOV R18, 0xffff ;  /* 0x0000ffff00127802 */ /* 0x000fc40000000f00 */
[----:B------:R-:W3:Y:S01]  /*9980*/  SHFL.BFLY PT, R19, R16, 0x1, 0x101f ;  /* 0x0c301f0010137f89 */ /* 0x000ee200000e0000 */
[----:B------:R-:W-:Y:S01]  /*9990*/  MOV R23, 0xffff ;  /* 0x0000ffff00177802 */ /* 0x000fe20000000f00 */
[----:B-1----:R-:W-:Y:S01]  /*99a0*/  FADD.FTZ R36, R33, R36 ;  /* 0x0000002421247221 */ /* 0x002fe20000010000 */
[----:B------:R-:W-:Y:S01]  /*99b0*/  MOV R33, 0xffff ;  /* 0x0000ffff00217802 */ /* 0x000fe20000000f00 */
        /* <DEDUP_REMOVED lines=8> */
[----:B------:R-:W5:Y:S04]  /*9a40*/  SHFL.BFLY PT, R23, R38, 0x2, 0x101f ;  /* 0x0c501f0026177f89 */ /* 0x000f6800000e0000 */
[----:B------:R-:W5:Y:S01]  /*9a50*/  SHFL.BFLY PT, R24, R37, 0x2, 0x101f ;  /* 0x0c501f0025187f89 */ /* 0x000f6200000e0000 */
[----:B0-----:R-:W-:Y:S01]  /*9a60*/  FADD.FTZ R42, R42, R41 ;  /* 0x000000292a2a7221 */ /* 0x001fe20000010000 */
[----:B------:R-:W-:-:S02]  /*9a70*/  IADD3 R41, R15, R6, RZ ;  /* 0x000000060f297210 */ /* 0x000fc40007ffe0ff */
[----:B------:R-:W0:Y:S01]  /*9a80*/  SHFL.BFLY PT, R14, R17, 0x1, 0x101f ;  /* 0x0c301f00110e7f89 */ /* 0x000e2200000e0000 */
[----:B---3--:R-:W-:Y:S01]  /*9a90*/  FADD.FTZ R16, R16, R19 ;  /* 0x0000001310107221 */ /* 0x008fe20000010000 */
[----:B-1----:R-:W-:Y:S02]  /*9aa0*/  FADD.FTZ R31, R31, R20 ;  /* 0x000000141f1f7221 */ /* 0x002fe40000010000 */
[----:B------:R-:W1:Y:S02]  /*9ab0*/  SHFL.BFLY PT, R43, R42, 0x2, 0x101f ;  /* 0x0c501f002a2b7f89 */ /* 0x000e6400000e0000 */
[----:B------:R-:W-:Y:S01]  /*9ac0*/  @!P0 F2FP.BF16.F32.PACK_AB R30, RZ, R16 ;  /* 0x00000010ff1e823e */ /* 0x000fe200000010ff */
[----:B--2---:R-:W-:Y:S01]  /*9ad0*/  FADD.FTZ R35, R35, R18 ;  /* 0x0000001223237221 */ /* 0x004fe20000010000 */
[----:B------:R-:W2:Y:S01]  /*9ae0*/  SHFL.BFLY PT, R32, R31, 0x2, 0x101f ;  /* 0x0c501f001f207f89 */ /* 0x000ea200000e0000 */
[----:B------:R-:W3:Y:S01]  /*9af0*/  @!P0 LDC.64 R18, c[0x0][0x220] ;  /* 0x00008800ff128b82 */ /* 0x000ee20000000a00 */
[----:B----4-:R-:W-:-:S02]  /*9b00*/  FADD.FTZ R36, R36, R21 ;  /* 0x0000001524247221 */ /* 0x010fc40000010000 */
[----:B------:R-:W4:Y:S01]  /*9b10*/  SHFL.BFLY PT, R34, R35, 0x1, 0x101f ;  /* 0x0c301f0023227f89 */ /* 0x000f2200000e0000 */
[----:B-----5:R-:W-:-:S03]  /*9b20*/  FADD.FTZ R38, R38, R23 ;  /* 0x0000001726267221 */ /* 0x020fc60000010000 */
[----:B------:R-:W5:Y:S01]  /*9b30*/  SHFL.BFLY PT, R33, R36, 0x1, 0x101f ;  /* 0x0c301f0024217f89 */ /* 0x000f6200000e0000 */
[----:B------:R-:W5:Y:S01]  /*9b40*/  @!P0 LDC.64 R22, c[0x0][0x220] ;  /* 0x00008800ff168b82 */ /* 0x000f620000000a00 */
[----:B------:R-:W-:Y:S02]  /*9b50*/  FADD.FTZ R37, R37, R24 ;  /* 0x0000001825257221 */ /* 0x000fe40000010000 */
[----:B------:R-:W5:Y:S01]  /*9b60*/  SHFL.BFLY PT, R39, R38, 0x1, 0x101f ;  /* 0x0c301f0026277f89 */ /* 0x000f6200000e0000 */
[----:B0-----:R-:W-:-:S03]  /*9b70*/  FADD.FTZ R44, R17, R14 ;  /* 0x0000000e112c7221 */ /* 0x001fc60000010000 */
[----:B------:R-:W0:Y:S01]  /*9b80*/  SHFL.BFLY PT, R40, R37, 0x1, 0x101f ;  /* 0x0c301f0025287f89 */ /* 0x000e2200000e0000 */
[----:B------:R-:W0:Y:S01]  /*9b90*/  @!P0 LDC.64 R24, c[0x0][0x218] ;  /* 0x00008600ff188b82 */ /* 0x000e220000000a00 */
[----:B------:R-:W-:Y:S01]  /*9ba0*/  @!P0 F2FP.BF16.F32.PACK_AB R44, RZ, R44 ;  /* 0x0000002cff2c823e */ /* 0x000fe200000010ff */
[----:B-1----:R-:W-:Y:S01]  /*9bb0*/  FADD.FTZ R42, R42, R43 ;  /* 0x0000002b2a2a7221 */ /* 0x002fe20000010000 */
[----:B--2---:R-:W-:-:S05]  /*9bc0*/  FADD.FTZ R31, R31, R32 ;  /* 0x000000201f1f7221 */ /* 0x004fca0000010000 */
[----:B------:R-:W1:Y:S01]  /*9bd0*/  @!P0 LDC.64 R20, c[0x0][0x218] ;  /* 0x00008600ff148b82 */ /* 0x000e620000000a00 */
[----:B---3--:R-:W-:-:S04]  /*9be0*/  @!P0 IMAD.WIDE R18, R41, 0x2, R18 ;  /* 0x0000000229128825 */ /* 0x008fc800078e0212 */
[----:B----4-:R-:W-:Y:S01]  /*9bf0*/  FADD.FTZ R34, R35, R34 ;  /* 0x0000002223227221 */ /* 0x010fe20000010000 */
[----:B------:R-:W-:Y:S01]  /*9c00*/  MOV R35, 0xffff ;  /* 0x0000ffff00237802 */ /* 0x000fe20000000f00 */
[----:B-----5:R-:W-:Y:S01]  /*9c10*/  FADD.FTZ R33, R36, R33 ;  /* 0x0000002124217221 */ /* 0x020fe20000010000 */
[----:B------:R-:W2:Y:S01]  /*9c20*/  @!P0 LDC.64 R16, c[0x0][0x218] ;  /* 0x00008600ff108b82 */ /* 0x000ea20000000a00 */
[----:B------:R-:W-:-:S03]  /*9c30*/  @!P0 IMAD.WIDE R22, R41, 0x2, R22 ;  /* 0x0000000229168825 */ /* 0x000fc600078e0216 */
[----:B------:R-:W3:Y:S01]  /*9c40*/  SHFL.BFLY PT, R35, R42, 0x1, 0x101f ;  /* 0x0c301f002a237f89 */ /* 0x000ee200000e0000 */
[----:B------:R-:W-:Y:S01]  /*9c50*/  FADD.FTZ R38, R38, R39 ;  /* 0x0000002726267221 */ /* 0x000fe20000010000 */
[----:B0-----:R-:W-:Y:S02]  /*9c60*/  FADD.FTZ R37, R37, R40 ;  /* 0x0000002825257221 */ /* 0x001fe40000010000 */
[----:B------:R-:W0:Y:S01]  /*9c70*/  @!P0 LDC.64 R14, c[0x0][0x220] ;  /* 0x00008800ff0e8b82 */ /* 0x000e220000000a00 */
[----:B------:R-:W-:Y:S01]  /*9c80*/  @!P0 IMAD.WIDE R24, R41, 0x2, R24 ;  /* 0x0000000229188825 */ /* 0x000fe200078e0218 */
[----:B------:R-:W-:-:S04]  /*9c90*/  @!P0 F2FP.BF16.F32.PACK_AB R26, RZ, R38 ;  /* 0x00000026ff1a823e */ /* 0x000fc800000010ff */
        /* <DEDUP_REMOVED lines=15> */
.L_x_1067:
        /* <DEDUP_REMOVED lines=9> */
.L_x_997:
        /* <DEDUP_REMOVED lines=8> */
.L_x_1000:
[----:B------:R-:W-:Y:S01]  /*9ea0*/  HFMA2.MMA R28, -RZ, RZ, 0, 4.76837158203125e-07 ;  /* 0x00000008ff1c7435 */ /* 0x000fe200000001ff */
[----:B-1----:R-:W-:Y:S02]  /*9eb0*/  MOV R29, R14 ;  /* 0x0000000e001d7202 */ /* 0x002fe40000000f00 */
[----:B------:R-:W-:Y:S02]  /*9ec0*/  MOV R27, 0x101f ;  /* 0x0000101f001b7802 */ /* 0x000fe40000000f00 */
[----:B------:R-:W-:-:S07]  /*9ed0*/  MOV R26, 0xffff ;  /* 0x0000ffff001a7802 */ /* 0x000fce0000000f00 */
[----:B0-2---:R-:W-:Y:S05]  /*9ee0*/  WARPSYNC.COLLECTIVE R26, `(.L_x_1005) ;  /* 0x000000001a087348 */ /* 0x005fea0003c00000 */
[----:B------:R1:W3:Y:S02]  /*9ef0*/  SHFL.BFLY P2, R30, R29, R28, R27 ;  /* 0x0c00001c1d1e7389 */ /* 0x0002e4000004001b */
[----:B0123--:R-:W-:Y:S01]  /*9f00*/  ENDCOLLECTIVE ;  /* 0x000000000000791b */ /* 0x00ffe20003800000 */
.L_x_1005:
[----:B------:R-:W-:Y:S02]  /*9f10*/  MOV R29, R15 ;  /* 0x0000000f001d7202 */ /* 0x000fe40000000f00 */
[----:B------:R-:W-:-:S07]  /*9f20*/  MOV R17, R30 ;  /* 0x0000001e00117202 */ /* 0x000fce0000000f00 */
[----:B------:R-:W-:Y:S05]  /*9f30*/  WARPSYNC.COLLECTIVE R26, `(.L_x_1006) ;  /* 0x000000001a087348 */ /* 0x000fea0003c00000 */
[----:B------:R0:W1:Y:S02]  /*9f40*/  SHFL.BFLY P2, R30, R29, R28, R27 ;  /* 0x0c00001c1d1e7389 */ /* 0x000064000004001b */
[----:B01----:R-:W-:Y:S01]  /*9f50*/  ENDCOLLECTIVE ;  /* 0x000000000000791b */ /* 0x003fe20003800000 */
.L_x_1006:
[----:B------:R-:W-:Y:S01]  /*9f60*/  FADD.FTZ R17, R17, R14 ;  /* 0x0000000e11117221 */ /* 0x000fe20000010000 */
[----:B------:R-:W-:-:S04]  /*9f70*/  HFMA2.MMA R28, -RZ, RZ, 0, 2.384185791015625e-07 ;  /* 0x00000004ff1c7435 */ /* 0x000fc800000001ff */
[----:B------:R-:W-:Y:S02]  /*9f80*/  MOV R29, R17 ;  /* 0x00000011001d7202 */ /* 0x000fe40000000f00 */
[----:B------:R-:W-:-:S07]  /*9f90*/  MOV R16, R30 ;  /* 0x0000001e00107202 */ /* 0x000fce0000000f00 */
[----:B------:R-:W-:Y:S05]  /*9fa0*/  WARPSYNC.COLLECTIVE R26, `(.L_x_1007) ;  /* 0x000000001a087348 */ /* 0x000fea0003c00000 */
[----:B------:R0:W1:Y:S02]  /*9fb0*/  SHFL.BFLY P2, R30, R29, R28, R27 ;  /* 0x0c00001c1d1e7389 */ /* 0x000064000004001b */
[----:B01----:R-:W-:Y:S01]  /*9fc0*/  ENDCOLLECTIVE ;  /* 0x000000000000791b */ /* 0x003fe20003800000 */
.L_x_1007:
[----:B------:R-:W-:-:S05]  /*9fd0*/  FADD.FTZ R16, R16, R15 ;  /* 0x0000000f10107221 */ /* 0x000fca0000010000 */
[----:B------:R-:W-:Y:S02]  /*9fe0*/  MOV R29, R16 ;  /* 0x00000010001d7202 */ /* 0x000fe40000000f00 */
[----:B------:R-:W-:-:S07]  /*9ff0*/  MOV R18, R30 ;  /* 0x0000001e00127202 */ /* 0x000fce0000000f00 */
[----:B------:R-:W-:Y:S05]  /*a000*/  WARPSYNC.COLLECTIVE R26, `(.L_x_1008) ;  /* 0x000000001a087348 */ /* 0x000fea0003c00000 */
[----:B------:R0:W1:Y:S02]  /*a010*/  SHFL.BFLY P2, R30, R29, R28, R27 ;  /* 0x0c00001c1d1e7389 */ /* 0x000064000004001b */
[----:B01----:R-:W-:Y:S01]  /*a020*/  ENDCOLLECTIVE ;  /* 0x000000000000791b */ /* 0x003fe20003800000 */
.L_x_1008:
[----:B------:R-:W-:Y:S01]  /*a030*/  FADD.FTZ R18, R17, R18 ;  /* 0x0000001211127221 */ /* 0x000fe20000010000 */
[----:B------:R-:W-:-:S04]  /*a040*/  HFMA2.MMA R28, -RZ, RZ, 0, 1.1920928955078125e-07 ;  /* 0x00000002ff1c7435 */ /* 0x000fc800000001ff */
[----:B------:R-:W-:Y:S02]  /*a050*/  MOV R29, R18 ;  /* 0x00000012001d7202 */ /* 0x000fe40000000f00 */
[----:B------:R-:W-:-:S07]  /*a060*/  MOV R19, R30 ;  /* 0x0000001e00137202 */ /* 0x000fce0000000f00 */
[----:B------:R-:W-:Y:S05]  /*a070*/  WARPSYNC.COLLECTIVE R26, `(.L_x_1009) ;  /* 0x000000001a087348 */ /* 0x000fea0003c00000 */
[----:B------:R0:W1:Y:S02]  /*a080*/  SHFL.BFLY P2, R30, R29, R28, R27 ;  /* 0x0c00001c1d1e7389 */ /* 0x000064000004001b */
[----:B01----:R-:W-:Y:S01]  /*a090*/  ENDCOLLECTIVE ;  /* 0x000000000000791b */ /* 0x003fe20003800000 */
.L_x_1009:
[----:B------:R-:W-:-:S05]  /*a0a0*/  FADD.FTZ R19, R16, R19 ;  /* 0x0000001310137221 */ /* 0x000fca0000010000 */
[----:B------:R-:W-:Y:S02]  /*a0b0*/  MOV R29, R19 ;  /* 0x00000013001d7202 */ /* 0x000fe40000000f00 */
[----:B------:R-:W-:-:S07]  /*a0c0*/  MOV R21, R30 ;  /* 0x0000001e00157202 */ /* 0x000fce0000000f00 */
[----:B------:R-:W-:Y:S05]  /*a0d0*/  WARPSYNC.COLLECTIVE R26, `(.L_x_1010) ;  /* 0x000000001a087348 */ /* 0x000fea0003c00000 */
[----:B------:R0:W1:Y:S02]  /*a0e0*/  SHFL.BFLY P2, R30, R29, R28, R27 ;  /* 0x0c00001c1d1e7389 */ /* 0x000064000004001b */
[----:B01----:R-:W-:Y:S01]  /*a0f0*/  ENDCOLLECTIVE ;  /* 0x000000000000791b */ /* 0x003fe20003800000 */
.L_x_1010:
[----:B------:R-:W-:Y:S01]  /*a100*/  FADD.FTZ R21, R18, R21 ;  /* 0x0000001512157221 */ /* 0x000fe20000010000 */
[----:B------:R-:W-:-:S04]  /*a110*/  HFMA2.MMA R28, -RZ, RZ, 0, 5.9604644775390625e-08 ;  /* 0x00000001ff1c7435 */ /* 0x000fc800000001ff */
[----:B------:R-:W-:Y:S02]  /*a120*/  MOV R29, R21 ;  /* 0x00000015001d7202 */ /* 0x000fe40000000f00 */
[----:B------:R-:W-:-:S07]  /*a130*/  MOV R14, R30 ;  /* 0x0000001e000e7202 */ /* 0x000fce0000000f00 */
[----:B------:R-:W-:Y:S05]  /*a140*/  WARPSYNC.COLLECTIVE R26, `(.L_x_1011) ;  /* 0x000000001a087348 */ /* 0x000fea0003c00000 */
[----:B------:R0:W1:Y:S02]  /*a150*/  SHFL.BFLY P2, R30, R29, R28, R27 ;  /* 0x0c00001c1d1e7389 */ /* 0x000064000004001b */
[----:B01----:R-:W-:Y:S01]  /*a160*/  ENDCOLLECTIVE ;  /* 0x000000000000791b */ /* 0x003fe20003800000 */
.L_x_1011:
[----:B------:R-:W-:-:S05]  /*a170*/  FADD.FTZ R14, R19, R14 ;  /* 0x0000000e130e7221 */ /* 0x000fca0000010000 */
[----:B------:R-:W-:Y:S02]  /*a180*/  MOV R29, R14 ;  /* 0x0000000e001d7202 */ /* 0x000fe40000000f00 */
[----:B------:R-:W-:-:S07]  /*a190*/  MOV R20, R30 ;  /* 0x0000001e00147202 */ /* 0x000fce0000000f00 */
[----:B------:R-:W-:Y:S05]  /*a1a0*/  WARPSYNC.COLLECTIVE R26, `(.L_x_1012) ;  /* 0x000000001a087348 */ /* 0x000fea0003c00000 */
[----:B------:R0:W1:Y:S02]  /*a1b0*/  SHFL.BFLY P2, R30, R29, R28, R27 ;  /* 0x0c00001c1d1e7389 */ /* 0x000064000004001b */
[----:B01----:R-:W-:Y:S01]  /*a1c0*/  ENDCOLLECTIVE ;  /* 0x000000000000791b */ /* 0x003fe20003800000 */
.L_x_1012:
[----:B------:R-:W-:Y:S01]  /*a1d0*/  FADD.FTZ R20, R21, R20 ;  /* 0x0000001415147221 */ /* 0x000fe20000010000 */
[----:B------:R-:W-:Y:S06]  /*a1e0*/  BRA `(.L_x_1013) ;  /* 0xffffffe800d87947 */ /* 0x000fec000383ffff */
.L_x_1001:
        /* <DEDUP_REMOVED lines=8> */
.L_x_1015:
[----:B------:R-:W-:Y:S05]  /*a270*/  BSYNC B1 ;  /* 0x0000000000017941 */ /* 0x000fea0003800000 */
.L_x_1014:
        /* <DEDUP_REMOVED lines=8> */
.L_x_1016:
[----:B------:R-:W-:Y:S01]  /*a300*/  FADD.FTZ R21, R21, R14 ;  /* 0x0000000e15157221 */ /* 0x000fe20000010000 */
[----:B------:R-:W-:-:S04]  /*a310*/  HFMA2.MMA R28, -RZ, RZ, 0, 2.384185791015625e-07 ;  /* 0x00000004ff1c7435 */ /* 0x000fc800000001ff */
[----:B------:R-:W-:Y:S02]  /*a320*/  MOV R29, R21 ;  /* 0x00000015001d7202 */ /* 0x000fe40000000f00 */
[----:B------:R-:W-:-:S07]  /*a330*/  MOV R20, R30 ;  /* 0x0000001e00147202 */ /* 0x000fce0000000f00 */
[----:B------:R-:W-:Y:S05]  /*a340*/  WARPSYNC.COLLECTIVE R26, `(.L_x_1017) ;  /* 0x000000001a087348 */ /* 0x000fea0003c00000 */
[----:B------:R0:W1:Y:S02]  /*a350*/  SHFL.BFLY P2, R30, R29, R28, R27 ;  /* 0x0c00001c1d1e7389 */ /* 0x000064000004001b */
[----:B01----:R-:W-:Y:S01]  /*a360*/  ENDCOLLECTIVE ;  /* 0x000000000000791b */ /* 0x003fe20003800000 */
.L_x_1017:
[----:B------:R-:W-:-:S05]  /*a370*/  FADD.FTZ R20, R20, R15 ;  /* 0x0000000f14147221 */ /* 0x000fca0000010000 */
[----:B------:R-:W-:Y:S02]  /*a380*/  MOV R29, R20 ;  /* 0x00000014001d7202 */ /* 0x000fe40000000f00 */
[----:B------:R-:W-:-:S07]  /*a390*/  MOV R22, R30 ;  /* 0x0000001e00167202 */ /* 0x000fce0000000f00 */
[----:B------:R-:W-:Y:S05]  /*a3a0*/  WARPSYNC.COLLECTIVE R26, `(.L_x_1018) ;  /* 0x000000001a087348 */ /* 0x000fea0003c00000 */
[----:B------:R0:W1:Y:S02]  /*a3b0*/  SHFL.BFLY P2, R30, R29, R28, R27 ;  /* 0x0c00001c1d1e7389 */ /* 0x000064000004001b */
[----:B01----:R-:W-:Y:S01]  /*a3c0*/  ENDCOLLECTIVE ;  /* 0x000000000000791b */ /* 0x003fe20003800000 */
.L_x_1018:
[----:B------:R-:W-:Y:S01]  /*a3d0*/  FADD.FTZ R22, R21, R22 ;  /* 0x0000001615167221 */ /* 0x000fe20000010000 */
[----:B------:R-:W-:-:S04]  /*a3e0*/  HFMA2.MMA R28, -RZ, RZ, 0, 1.1920928955078125e-07 ;  /* 0x00000002ff1c7435 */ /* 0x000fc800000001ff */
[----:B------:R-:W-:Y:S02]  /*a3f0*/  MOV R29, R22 ;  /* 0x00000016001d7202 */ /* 0x000fe40000000f00 */
[----:B------:R-:W-:-:S07]  /*a400*/  MOV R23, R30 ;  /* 0x0000001e00177202 */ /* 0x000fce0000000f00 */
[----:B------:R-:W-:Y:S05]  /*a410*/  WARPSYNC.COLLECTIVE R26, `(.L_x_1019) ;  /* 0x000000001a087348 */ /* 0x000fea0003c00000 */
[----:B------:R0:W1:Y:S02]  /*a420*/  SHFL.BFLY P2, R30, R29, R28, R27 ;  /* 0x0c00001c1d1e7389 */ /* 0x000064000004001b */
[----:B01----:R-:W-:Y:S01]  /*a430*/  ENDCOLLECTIVE ;  /* 0x000000000000791b */ /* 0x003fe20003800000 */
.L_x_1019:
[----:B------:R-:W-:-:S05]  /*a440*/  FADD.FTZ R23, R20, R23 ;  /* 0x0000001714177221 */ /* 0x000fca0000010000 */
[----:B------:R-:W-:Y:S02]  /*a450*/  MOV R29, R23 ;  /* 0x00000017001d7202 */ /* 0x000fe40000000f00 */
[----:B------:R-:W-:-:S07]  /*a460*/  MOV R25, R30 ;  /* 0x0000001e00197202 */ /* 0x000fce0000000f00 */
[----:B------:R-:W-:Y:S05]  /*a470*/  WARPSYNC.COLLECTIVE R26, `(.L_x_1020) ;  /* 0x000000001a087348 */ /* 0x000fea0003c00000 */
[----:B------:R0:W1:Y:S02]  /*a480*/  SHFL.BFLY P2, R30, R29, R28, R27 ;  /* 0x0c00001c1d1e7389 */ /* 0x000064000004001b */
[----:B01----:R-:W-:Y:S01]  /*a490*/  ENDCOLLECTIVE ;  /* 0x000000000000791b */ /* 0x003fe20003800000 */
.L_x_1020:
[----:B------:R-:W-:Y:S01]  /*a4a0*/  FADD.FTZ R25, R22, R25 ;  /* 0x0000001916197221 */ /* 0x000fe20000010000 */
[----:B------:R-:W-:-:S04]  /*a4b0*/  HFMA2.MMA R28, -RZ, RZ, 0, 5.9604644775390625e-08 ;  /* 0x00000001ff1c7435 */ /* 0x000fc800000001ff */
[----:B------:R-:W-:Y:S02]  /*a4c0*/  MOV R29, R25 ;  /* 0x00000019001d7202 */ /* 0x000fe40000000f00 */
[----:B------:R-:W-:-:S07]  /*a4d0*/  MOV R14, R30 ;  /* 0x0000001e000e7202 */ /* 0x000fce0000000f00 */
[----:B------:R-:W-:Y:S05]  /*a4e0*/  WARPSYNC.COLLECTIVE R26, `(.L_x_1021) ;  /* 0x000000001a087348 */ /* 0x000fea0003c00000 */
[----:B------:R0:W1:Y:S02]  /*a4f0*/  SHFL.BFLY P2, R30, R29, R28, R27 ;  /* 0x0c00001c1d1e7389 */ /* 0x000064000004001b */
[----:B01----:R-:W-:Y:S01]  /*a500*/  ENDCOLLECTIVE ;  /* 0x000000000000791b */ /* 0x003fe20003800000 */
.L_x_1021:
[----:B------:R-:W-:-:S05]  /*a510*/  FADD.FTZ R14, R23, R14 ;  /* 0x0000000e170e7221 */ /* 0x000fca0000010000 */
[----:B------:R-:W-:Y:S02]  /*a520*/  MOV R29, R14 ;  /* 0x0000000e001d7202 */ /* 0x000fe40000000f00 */
[----:B------:R-:W-:-:S07]  /*a530*/  MOV R24, R30 ;  /* 0x0000001e00187202 */ /* 0x000fce0000000f00 */
[----:B------:R-:W-:Y:S05]  /*a540*/  WARPSYNC.COLLECTIVE R26, `(.L_x_1022) ;  /* 0x000000001a087348 */ /* 0x000fea0003c00000 */
[----:B------:R0:W1:Y:S02]  /*a550*/  SHFL.BFLY P2, R30, R29, R28, R27 ;  /* 0x0c00001c1d1e7389 */ /* 0x000064000004001b */
[----:B01----:R-:W-:Y:S01]  /*a560*/  ENDCOLLECTIVE ;  /* 0x000000000000791b */ /* 0x003fe20003800000 */
.L_x_1022:
[----:B------:R-:W-:Y:S01]  /*a570*/  FADD.FTZ R24, R25, R24 ;  /* 0x0000001819187221 */ /* 0x000fe20000010000 */
[----:B------:R-:W-:Y:S06]  /*a580*/  BRA `(.L_x_1023) ;  /* 0xffffffe800a87947 */ /* 0x000fec000383ffff */
.L_x_1002:
        /* <DEDUP_REMOVED lines=8> */
.L_x_1025:
[----:B------:R-:W-:Y:S05]  /*a610*/  BSYNC B1 ;  /* 0x0000000000017941 */ /* 0x000fea0003800000 */
.L_x_1024:
        /* <DEDUP_REMOVED lines=8> */
.L_x_1026:
[----:B------:R-:W-:Y:S01]  /*a6a0*/  FADD.FTZ R21, R21, R14 ;  /* 0x0000000e15157221 */ /* 0x000fe20000010000 */
[----:B------:R-:W-:-:S04]  /*a6b0*/  HFMA2.MMA R28, -RZ, RZ, 0, 2.384185791015625e-07 ;  /* 0x00000004ff1c7435 */ /* 0x000fc800000001ff */
[----:B------:R-:W-:Y:S02]  /*a6c0*/  MOV R29, R21 ;  /* 0x00000015001d7202 */ /* 0x000fe40000000f00 */
[----:B------:R-:W-:-:S07]  /*a6d0*/  MOV R20, R30 ;  /* 0x0000001e00147202 */ /* 0x000fce0000000f00 */
[----:B------:R-:W-:Y:S05]  /*a6e0*/  WARPSYNC.COLLECTIVE R26, `(.L_x_1027) ;  /* 0x000000001a087348 */ /* 0x000fea0003c00000 */
[----:B------:R0:W1:Y:S02]  /*a6f0*/  SHFL.BFLY P2, R30, R29, R28, R27 ;  /* 0x0c00001c1d1e7389 */ /* 0x000064000004001b */
[----:B01----:R-:W-:Y:S01]  /*a700*/  ENDCOLLECTIVE ;  /* 0x000000000000791b */ /* 0x003fe20003800000 */
.L_x_1027:
[----:B------:R-:W-:-:S05]  /*a710*/  FADD.FTZ R20, R20, R15 ;  /* 0x0000000f14147221 */ /* 0x000fca0000010000 */
[----:B------:R-:W-:Y:S02]  /*a720*/  MOV R29, R20 ;  /* 0x00000014001d7202 */ /* 0x000fe40000000f00 */
[----:B------:R-:W-:-:S07]  /*a730*/  MOV R22, R30 ;  /* 0x0000001e00167202 */ /* 0x000fce0000000f00 */
[----:B------:R-:W-:Y:S05]  /*a740*/  WARPSYNC.COLLECTIVE R26, `(.L_x_1028) ;  /* 0x000000001a087348 */ /* 0x000fea0003c00000 */
[----:B------:R0:W1:Y:S02]  /*a750*/  SHFL.BFLY P2, R30, R29, R28, R27 ;  /* 0x0c00001c1d1e7389 */ /* 0x000064000004001b */
[----:B01----:R-:W-:Y:S01]  /*a760*/  ENDCOLLECTIVE ;  /* 0x000000000000791b */ /* 0x003fe20003800000 */
.L_x_1028:
[----:B------:R-:W-:Y:S01]  /*a770*/  FADD.FTZ R22, R21, R22 ;  /* 0x0000001615167221 */ /* 0x000fe20000010000 */
[----:B------:R-:W-:-:S04]  /*a780*/  HFMA2.MMA R28, -RZ, RZ, 0, 1.1920928955078125e-07 ;  /* 0x00000002ff1c7435 */ /* 0x000fc800000001ff */
[----:B------:R-:W-:Y:S02]  /*a790*/  MOV R29, R22 ;  /* 0x00000016001d7202 */ /* 0x000fe40000000f00 */
[----:B------:R-:W-:-:S07]  /*a7a0*/  MOV R23, R30 ;  /* 0x0000001e00177202 */ /* 0x000fce0000000f00 */
[----:B------:R-:W-:Y:S05]  /*a7b0*/  WARPSYNC.COLLECTIVE R26, `(.L_x_1029) ;  /* 0x000000001a087348 */ /* 0x000fea0003c00000 */
[----:B------:R0:W1:Y:S02]  /*a7c0*/  SHFL.BFLY P2, R30, R29, R28, R27 ;  /* 0x0c00001c1d1e7389 */ /* 0x000064000004001b */
[----:B01----:R-:W-:Y:S01]  /*a7d0*/  ENDCOLLECTIVE ;  /* 0x000000000000791b */ /* 0x003fe20003800000 */
.L_x_1029:
[----:B------:R-:W-:-:S05]  /*a7e0*/  FADD.FTZ R23, R20, R23 ;  /* 0x0000001714177221 */ /* 0x000fca0000010000 */
[----:B------:R-:W-:Y:S02]  /*a7f0*/  MOV R29, R23 ;  /* 0x00000017001d7202 */ /* 0x000fe40000000f00 */
[----:B------:R-:W-:-:S07]  /*a800*/  MOV R25, R30 ;  /* 0x0000001e00197202 */ /* 0x000fce0000000f00 */
[----:B------:R-:W-:Y:S05]  /*a810*/  WARPSYNC.COLLECTIVE R26, `(.L_x_1030) ;  /* 0x000000001a087348 */ /* 0x000fea0003c00000 */
[----:B------:R0:W1:Y:S02]  /*a820*/  SHFL.BFLY P2, R30, R29, R28, R27 ;  /* 0x0c00001c1d1e7389 */ /* 0x000064000004001b */
[----:B01----:R-:W-:Y:S01]  /*a830*/  ENDCOLLECTIVE ;  /* 0x000000000000791b */ /* 0x003fe20003800000 */
.L_x_1030:
[----:B------:R-:W-:Y:S01]  /*a840*/  FADD.FTZ R25, R22, R25 ;  /* 0x0000001916197221 */ /* 0x000fe20000010000 */
[----:B------:R-:W-:-:S04]  /*a850*/  HFMA2.MMA R28, -RZ, RZ, 0, 5.9604644775390625e-08 ;  /* 0x00000001ff1c7435 */ /* 0x000fc800000001ff */
[----:B------:R-:W-:Y:S02]  /*a860*/  MOV R29, R25 ;  /* 0x00000019001d7202 */ /* 0x000fe40000000f00 */
[----:B------:R-:W-:-:S07]  /*a870*/  MOV R14, R30 ;  /* 0x0000001e000e7202 */ /* 0x000fce0000000f00 */
[----:B------:R-:W-:Y:S05]  /*a880*/  WARPSYNC.COLLECTIVE R26, `(.L_x_1031) ;  /* 0x000000001a087348 */ /* 0x000fea0003c00000 */
[----:B------:R0:W1:Y:S02]  /*a890*/  SHFL.BFLY P2, R30, R29, R28, R27 ;  /* 0x0c00001c1d1e7389 */ /* 0x000064000004001b */
[----:B01----:R-:W-:Y:S01]  /*a8a0*/  ENDCOLLECTIVE ;  /* 0x000000000000791b */ /* 0x003fe20003800000 */
.L_x_1031:
[----:B------:R-:W-:-:S05]  /*a8b0*/  FADD.FTZ R14, R23, R14 ;  /* 0x0000000e170e7221 */ /* 0x000fca0000010000 */
[----:B------:R-:W-:Y:S02]  /*a8c0*/  MOV R29, R14 ;  /* 0x0000000e001d7202 */ /* 0x000fe40000000f00 */
[----:B------:R-:W-:-:S07]  /*a8d0*/  MOV R24, R30 ;  /* 0x0000001e00187202 */ /* 0x000fce0000000f00 */
[----:B------:R-:W-:Y:S05]  /*a8e0*/  WARPSYNC.COLLECTIVE R26, `(.L_x_1032) ;  /* 0x000000001a087348 */ /* 0x000fea0003c00000 */
[----:B------:R0:W1:Y:S02]  /*a8f0*/  SHFL.BFLY P2, R30, R29, R28, R27 ;  /* 0x0c00001c1d1e7389 */ /* 0x000064000004001b */
[----:B01----:R-:W-:Y:S01]  /*a900*/  ENDCOLLECTIVE ;  /* 0x000000000000791b */ /* 0x003fe20003800000 */
.L_x_1032:
[----:B------:R-:W-:Y:S01]  /*a910*/  FADD.FTZ R24, R25, R24 ;  /* 0x0000001819187221 */ /* 0x000fe20000010000 */
[----:B------:R-:W-:Y:S06]  /*a920*/  BRA `(.L_x_1033) ;  /* 0xffffffe800647947 */ /* 0x000fec000383ffff */
.L_x_1003:
        /* <DEDUP_REMOVED lines=8> */
.L_x_1035:
[----:B------:R-:W-:Y:S05]  /*a9b0*/  BSYNC B0 ;  /* 0x0000000000007941 */ /* 0x000fea0003800000 */
.L_x_1034:
[----:B------:R-:W-:Y:S01]  /*a9c0*/  HFMA2.MMA R28, -RZ, RZ, 0, 4.76837158203125e-07 ;  /* 0x00000008ff1c7435 */ /* 0x000fe200000001ff */
[----:B------:R-:W-:Y:S01]  /*a9d0*/  MOV R29, R14 ;  /* 0x0000000e001d7202 */ /* 0x000fe20000000f00 */
[----:B------:R-:W-:Y:S01]  /*a9e0*/  HFMA2.MMA R32, -RZ, RZ, 0, 0 ;  /* 0x00000000ff207435 */ /* 0x000fe200000001ff */
[----:B------:R-:W-:Y:S02]  /*a9f0*/  MOV R27, 0x101f ;  /* 0x0000101f001b7802 */ /* 0x000fe40000000f00 */
[----:B------:R-:W-:Y:S02]  /*aa00*/  MOV R26, 0xffff ;  /* 0x0000ffff001a7802 */ /* 0x000fe40000000f00 */
[----:B------:R-:W-:Y:S02]  /*aa10*/  MOV R17, R30 ;  /* 0x0000001e00117202 */ /* 0x000fe40000000f00 */
[----:B------:R-:W-:-:S07]  /*aa20*/  @!P0 SHF.L.U32 R19, R10, 0x1, RZ ;  /* 0x000000010a138819 */ /* 0x000fce00000006ff */
[----:B------:R-:W-:Y:S05]  /*aa30*/  WARPSYNC.COLLECTIVE R26, `(.L_x_1036) ;  /* 0x000000001a087348 */ /* 0x000fea0003c00000 */
[----:B------:R0:W1:Y:S02]  /*aa40*/  SHFL.BFLY P2, R30, R29, R28, R27 ;  /* 0x0c00001c1d1e7389 */ /* 0x000064000004001b */
[----:B01----:R-:W-:Y:S01]  /*aa50*/  ENDCOLLECTIVE ;  /* 0x000000000000791b */ /* 0x003fe20003800000 */
.L_x_1036:
[----:B------:R-:W-:Y:S01]  /*aa60*/  @!P0 IADD3 R18, R15, 0x14, RZ ;  /* 0x000000140f128810 */ /* 0x000fe20007ffe0ff */
[----:B------:R-:W-:Y:S01]  /*aa70*/  FADD.FTZ R25, R17, R16 ;  /* 0x0000001011197221 */ /* 0x000fe20000010000 */
[----:B------:R-:W-:Y:S02]  /*aa80*/  @!P0 LEA R23, R10, UR4, 0x7 ;  /* 0x000000040a178c11 */ /* 0x000fe4000f8e38ff */
[----:B------:R-:W-:Y:S02]  /*aa90*/  @!P0 LOP3.LUT R18, R18, R19, RZ, 0x3c, !PT ;  /* 0x0000001312128212 */ /* 0x000fe400078e3cff */
[----:B------:R-:W-:Y:S02]  /*aaa0*/  MOV R34, RZ ;  /* 0x000000ff00227202 */ /* 0x000fe40000000f00 */
[----:B------:R-:W-:Y:S02]  /*aab0*/  @!P0 LEA R18, R18, R23, 0x2 ;  /* 0x0000001712128211 */ /* 0x000fe400078e10ff */
[----:B------:R-:W-:-:S02]  /*aac0*/  @!P0 SHF.L.U32 R22, R10, 0x1, RZ ;  /* 0x000000010a168819 */ /* 0x000fc400000006ff */
[----:B------:R-:W-:Y:S01]  /*aad0*/  @!P0 LEA R24, R10, UR4, 0x7 ;  /* 0x000000040a188c11 */ /* 0x000fe2000f8e38ff */
[----:B------:R-:W-:Y:S01]  /*aae0*/  HFMA2.MMA R28, -RZ, RZ, 0, 2.384185791015625e-07 ;  /* 0x00000004ff1c7435 */ /* 0x000fe200000001ff */
[----:B------:R-:W-:Y:S01]  /*aaf0*/  MOV R29, R25 ;  /* 0x00000019001d7202 */ /* 0x000fe20000000f00 */
[----:B------:R0:W1:Y:S01]  /*ab00*/  @!P0 LDS R20, [R18] ;  /* 0x0000000012148984 */ /* 0x0000620000000800 */
[----:B------:R-:W-:-:S03]  /*ab10*/  MOV R23, RZ ;  /* 0x000000ff00177202 */ /* 0x000fc60000000f00 */
[----:B------:R0:W2:Y:S01]  /*ab20*/  @!P0 LDS R21, [R18+0x500] ;  /* 0x0005000012158984 */ /* 0x0000a20000000800 */
[----:B------:R-:W-:-:S07]  /*ab30*/  FADD.FTZ R17, R30, R14 ;  /* 0x0000000e1e117221 */ /* 0x000fce0000010000 */
[----:B012---:R-:W-:Y:S05]  /*ab40*/  WARPSYNC.COLLECTIVE R26, `(.L_x_1037) ;  /* 0x000000001a087348 */ /* 0x007fea0003c00000 */
[----:B------:R3:W4:Y:S02]  /*ab50*/  SHFL.BFLY P2, R30, R29, R28, R27 ;  /* 0x0c00001c1d1e7389 */ /* 0x000724000004001b */
[----:B01234-:R-:W-:Y:S01]  /*ab60*/  ENDCOLLECTIVE ;  /* 0x000000000000791b */ /* 0x01ffe20003800000 */
.L_x_1037:
[----:B------:R-:W-:Y:S02]  /*ab70*/  MOV R29, R17 ;  /* 0x00000011001d7202 */ /* 0x000fe40000000f00 */
[----:B------:R-:W-:-:S07]  /*ab80*/  MOV R16, R30 ;  /* 0x0000001e00107202 */ /* 0x000fce0000000f00 */
[----:B------:R-:W-:Y:S05]  /*ab90*/  WARPSYNC.COLLECTIVE R26, `(.L_x_1038) ;  /* 0x000000001a087348 */ /* 0x000fea0003c00000 */
[----:B------:R0:W1:Y:S02]  /*aba0*/  SHFL.BFLY P2, R30, R29, R28, R27 ;  /* 0x0c00001c1d1e7389 */ /* 0x000064000004001b */
[----:B01----:R-:W-:Y:S01]  /*abb0*/  ENDCOLLECTIVE ;  /* 0x000000000000791b */ /* 0x003fe20003800000 */
.L_x_1038:
[----:B------:R-:W-:Y:S01]  /*abc0*/  FADD.FTZ R19, R25, R16 ;  /* 0x0000001019137221 */ /* 0x000fe20000010000 */
[----:B------:R-:W-:Y:S02]  /*abd0*/  @!P0 MOV R32, R20 ;  /* 0x0000001400208202 */ /* 0x000fe40000000f00 */
[----:B------:R-:W-:Y:S02]  /*abe0*/  @!P0 MOV R34, R21 ;  /* 0x0000001500228202 */ /* 0x000fe40000000f00 */
[----:B------:R-:W-:Y:S01]  /*abf0*/  @!P0 IADD3 R21, R15, 0x28, RZ ;  /* 0x000000280f158810 */ /* 0x000fe20007ffe0ff */
[----:B------:R-:W-:Y:S01]  /*ac00*/  HFMA2.MMA R28, -RZ, RZ, 0, 1.1920928955078125e-07 ;  /* 0x00000002ff1c7435 */ /* 0x000fe200000001ff */
[----:B------:R-:W-:Y:S02]  /*ac10*/  MOV R29, R19 ;  /* 0x00000013001d7202 */ /* 0x000fe40000000f00 */
[----:B------:R-:W-:-:S04]  /*ac20*/  @!P0 LOP3.LUT R21, R21, R22, RZ, 0x3c, !PT ;  /* 0x0000001615158212 */ /* 0x000fc800078e3cff */
[----:B------:R-:W-:Y:S01]  /*ac30*/  @!P0 LEA R22, R21, R24, 0x2 ;  /* 0x0000001815168211 */ /* 0x000fe200078e10ff */
[----:B------:R-:W-:Y:S01]  /*ac40*/  HFMA2.MMA R24, -RZ, RZ, 0, 0 ;  /* 0x00000000ff187435 */ /* 0x000fe200000001ff */
[----:B------:R-:W-:-:S10]  /*ac50*/  FADD.FTZ R14, R17, R30 ;  /* 0x0000001e110e7221 */ /* 0x000fd40000010000 */
[----:B------:R-:W-:Y:S05]  /*ac60*/  WARPSYNC.COLLECTIVE R26, `(.L_x_1039) ;  /* 0x000000001a087348 */ /* 0x000fea0003c00000 */
[----:B------:R0:W1:Y:S02]  /*ac70*/  SHFL.BFLY P2, R30, R29, R28, R27 ;  /* 0x0c00001c1d1e7389 */ /* 0x000064000004001b */
[----:B01----:R-:W-:Y:S01]  /*ac80*/  ENDCOLLECTIVE ;  /* 0x000000000000791b */ /* 0x003fe20003800000 */
.L_x_1039:
[----:B------:R0:W1:Y:S04]  /*ac90*/  @!P0 LDS R37, [R22] ;  /* 0x0000000016258984 */ /* 0x0000680000000800 */
[----:B------:R0:W2:Y:S01]  /*aca0*/  @!P0 LDS R38, [R22+0x500] ;  /* 0x0005000016268984 */ /* 0x0000a20000000800 */
[----:B------:R-:W-:Y:S02]  /*acb0*/  MOV R29, R14 ;  /* 0x0000000e001d7202 */ /* 0x000fe40000000f00 */
[----:B------:R-:W-:-:S07]  /*acc0*/  MOV R16, R30 ;  /* 0x0000001e00107202 */ /* 0x000fce0000000f00 */
[----:B012---:R-:W-:Y:S05]  /*acd0*/  WARPSYNC.COLLECTIVE R26, `(.L_x_1040) ;  /* 0x000000001a087348 */ /* 0x007fea0003c00000 */
[----:B------:R3:W4:Y:S02]  /*ace0*/  SHFL.BFLY P2, R30, R29, R28, R27 ;  /* 0x0c00001c1d1e7389 */ /* 0x000724000004001b */
[----:B01234-:R-:W-:Y:S01]  /*acf0*/  ENDCOLLECTIVE ;  /* 0x000000000000791b */ /* 0x01ffe20003800000 */
.L_x_1040:
[----:B------:R-:W-:Y:S01]  /*ad00*/  FADD.FTZ R16, R19, R16 ;  /* 0x0000001013107221 */ /* 0x000fe20000010000 */
[----:B------:R-:W-:-:S04]  /*ad10*/  HFMA2.MMA R28, -RZ, RZ, 0, 5.9604644775390625e-08 ;  /* 0x00000001ff1c7435 */ /* 0x000fc800000001ff */
[----:B------:R-:W-:Y:S02]  /*ad20*/  MOV R29, R16 ;  /* 0x00000010001d7202 */ /* 0x000fe40000000f00 */
[----:B------:R-:W-:Y:S02]  /*ad30*/  @!P0 MOV R24, R37 ;  /* 0x0000002500188202 */ /* 0x000fe40000000f00 */
[----:B------:R-:W-:Y:S01]  /*ad40*/  @!P0 MOV R23, R38 ;  /* 0x0000002600178202 */ /* 0x000fe20000000f00 */
[----:B------:R-:W-:-:S07]  /*ad50*/  FADD.FTZ R17, R14, R30 ;  /* 0x0000001e0e117221 */ /* 0x000fce0000010000 */
[----:B------:R-:W-:Y:S05]  /*ad60*/  WARPSYNC.COLLECTIVE R26, `(.L_x_1041) ;  /* 0x000000001a087348 */ /* 0x000fea0003c00000 */
[----:B------:R0:W1:Y:S02]  /*ad70*/  SHFL.BFLY P2, R30, R29, R28, R27 ;  /* 0x0c00001c1d1e7389 */ /* 0x000064000004001b */
[----:B01----:R-:W-:Y:S01]  /*ad80*/  ENDCOLLECTIVE ;  /* 0x000000000000791b */ /* 0x003fe20003800000 */
.L_x_1041:
[----:B------:R-:W-:Y:S02]  /*ad90*/  MOV R29, R17 ;  /* 0x00000011001d7202 */ /* 0x000fe40000000f00 */
[----:B------:R-:W-:-:S07]  /*ada0*/  MOV R19, R30 ;  /* 0x0000001e00137202 */ /* 0x000fce0000000f00 */
[----:B------:R-:W-:Y:S05]  /*adb0*/  WARPSYNC.COLLECTIVE R26, `(.L_x_1042) ;  /* 0x000000001a087348 */ /* 0x000fea0003c00000 */
[----:B------:R0:W1:Y:S02]  /*adc0*/  SHFL.BFLY P2, R30, R29, R28, R27 ;  /* 0x0c00001c1d1e7389 */ /* 0x000064000004001b */
[----:B01----:R-:W-:Y:S01]  /*add0*/  ENDCOLLECTIVE ;  /* 0x000000000000791b */ /* 0x003fe20003800000 */
.L_x_1042:
[----:B------:R-:W-:Y:S01]  /*ade0*/  FADD.FTZ R16, R16, R19 ;  /* 0x0000001310107221 */ /* 0x000fe20000010000 */
[----:B------:R-:W-:Y:S01]  /*adf0*/  HFMA2.MMA R28, -RZ, RZ, 0, 4.76837158203125e-07 ;  /* 0x00000008ff1c7435 */ /* 0x000fe200000001ff */
[----:B------:R-:W-:Y:S02]  /*ae00*/  MOV R29, R32 ;  /* 0x00000020001d7202 */ /* 0x000fe40000000f00 */
[----:B------:R-:W-:-:S08]  /*ae10*/  MOV R14, R30 ;  /* 0x0000001e000e7202 */ /* 0x000fd00000000f00 */
[----:B------:R-:W-:Y:S05]  /*ae20*/  WARPSYNC.COLLECTIVE R26, `(.L_x_1043) ;  /* 0x000000001a087348 */ /* 0x000fea0003c00000 */
[----:B------:R0:W1:Y:S02]  /*ae30*/  SHFL.BFLY P2, R30, R29, R28, R27 ;  /* 0x0c00001c1d1e7389 */ /* 0x000064000004001b */
[----:B01----:R-:W-:Y:S01]  /*ae40*/  ENDCOLLECTIVE ;  /* 0x000000000000791b */ /* 0x003fe20003800000 */
.L_x_1043:
[----:B------:R-:W-:Y:S01]  /*ae50*/  FADD.FTZ R44, R17, R14 ;  /* 0x0000000e112c7221 */ /* 0x000fe20000010000 */
[----:B------:R-:W-:Y:S02]  /*ae60*/  MOV R29, R34 ;  /* 0x00000022001d7202 */ /* 0x000fe40000000f00 */
[----:B------:R-:W-:-:S07]  /*ae70*/  MOV R31, R30 ;  /* 0x0000001e001f7202 */ /* 0x000fce0000000f00 */
[----:B------:R-:W-:Y:S05]  /*ae80*/  WARPSYNC.COLLECTIVE R26, `(.L_x_1044) ;  /* 0x000000001a087348 */ /* 0x000fea0003c00000 */
[----:B------:R0:W1:Y:S02]  /*ae90*/  SHFL.BFLY P2, R30, R29, R28, R27 ;  /* 0x0c00001c1d1e7389 */ /* 0x000064000004001b */
[----:B01----:R-:W-:Y:S01]  /*aea0*/  ENDCOLLECTIVE ;  /* 0x000000000000791b */ /* 0x003fe20003800000 */
.L_x_1044:
[----:B------:R-:W-:Y:S01]  /*aeb0*/  FADD.FTZ R31, R31, R32 ;  /* 0x000000201f1f7221 */ /* 0x000fe20000010000 */
[----:B------:R-:W-:-:S04]  /*aec0*/  HFMA2.MMA R28, -RZ, RZ, 0, 2.384185791015625e-07 ;  /* 0x00000004ff1c7435 */ /* 0x000fc800000001ff */
[----:B------:R-:W-:Y:S02]  /*aed0*/  MOV R29, R31 ;  /* 0x0000001f001d7202 */ /* 0x000fe40000000f00 */
[----:B------:R-:W-:-:S07]  /*aee0*/  MOV R33, R30 ;  /* 0x0000001e00217202 */ /* 0x000fce0000000f00 */
[----:B------:R-:W-:Y:S05]  /*aef0*/  WARPSYNC.COLLECTIVE R26, `(.L_x_1045) ;  /* 0x000000001a087348 */ /* 0x000fea0003c00000 */
[----:B------:R0:W1:Y:S02]  /*af00*/  SHFL.BFLY P2, R30, R29, R28, R27 ;  /* 0x0c00001c1d1e7389 */ /* 0x000064000004001b */
[----:B01----:R-:W-:Y:S01]  /*af10*/  ENDCOLLECTIVE ;  /* 0x000000000000791b */ /* 0x003fe20003800000 */
.L_x_1045:
[----:B------:R-:W-:-:S05]  /*af20*/  FADD.FTZ R33, R33, R34 ;  /* 0x0000002221217221 */ /* 0x000fca0000010000 */
[----:B------:R-:W-:Y:S02]  /*af30*/  MOV R29, R33 ;  /* 0x00000021001d7202 */ /* 0x000fe40000000f00 */
[----:B------:R-:W-:-:S07]  /*af40*/  MOV R20, R30 ;  /* 0x0000001e00147202 */ /* 0x000fce0000000f00 */
[----:B------:R-:W-:Y:S05]  /*af50*/  WARPSYNC.COLLECTIVE R26, `(.L_x_1046) ;  /* 0x000000001a087348 */ /* 0x000fea0003c00000 */
[----:B------:R0:W1:Y:S02]  /*af60*/  SHFL.BFLY P2, R30, R29, R28, R27 ;  /* 0x0c00001c1d1e7389 */ /* 0x000064000004001b */
[----:B01----:R-:W-:Y:S01]  /*af70*/  ENDCOLLECTIVE ;  /* 0x000000000000791b */ /* 0x003fe20003800000 */
.L_x_1046:
[----:B------:R-:W-:Y:S01]  /*af80*/  FADD.FTZ R35, R31, R20 ;  /* 0x000000141f237221 */ /* 0x000fe20000010000 */
[----:B------:R-:W-:-:S04]  /*af90*/  HFMA2.MMA R28, -RZ, RZ, 0, 1.1920928955078125e-07 ;  /* 0x00000002ff1c7435 */ /* 0x000fc800000001ff */
[----:B------:R-:W-:Y:S02]  /*afa0*/  MOV R29, R35 ;  /* 0x00000023001d7202 */ /* 0x000fe40000000f00 */
[----:B------:R-:W-:-:S07]  /*afb0*/  MOV R36, R30 ;  /* 0x0000001e00247202 */ /* 0x000fce0000000f00 */
[----:B------:R-:W-:Y:S05]  /*afc0*/  WARPSYNC.COLLECTIVE R26, `(.L_x_1047) ;  /* 0x000000001a087348 */ /* 0x000fea0003c00000 */
[----:B------:R0:W1:Y:S02]  /*afd0*/  SHFL.BFLY P2, R30, R29, R28, R27 ;  /* 0x0c00001c1d1e7389 */ /* 0x000064000004001b */
[----:B01----:R-:W-:Y:S01]  /*afe0*/  ENDCOLLECTIVE ;  /* 0x000000000000791b */ /* 0x003fe20003800000 */
.L_x_1047:
[----:B------:R-:W-:-:S05]  /*aff0*/  FADD.FTZ R36, R33, R36 ;  /* 0x0000002421247221 */ /* 0x000fca0000010000 */
[----:B------:R-:W-:Y:S02]  /*b000*/  MOV R29, R36 ;  /* 0x00000024001d7202 */ /* 0x000fe40000000f00 */
[----:B------:R-:W-:-:S07]  /*b010*/  MOV R18, R30 ;  /* 0x0000001e00127202 */ /* 0x000fce0000000f00 */
[----:B------:R-:W-:Y:S05]  /*b020*/  WARPSYNC.COLLECTIVE R26, `(.L_x_1048) ;  /* 0x000000001a087348 */ /* 0x000fea0003c00000 */
[----:B------:R0:W1:Y:S02]  /*b030*/  SHFL.BFLY P2, R30, R29, R28, R27 ;  /* 0x0c00001c1d1e7389 */ /* 0x000064000004001b */
[----:B01----:R-:W-:Y:S01]  /*b040*/  ENDCOLLECTIVE ;  /* 0x000000000000791b */ /* 0x003fe20003800000 */
.L_x_1048:
        /* <DEDUP_REMOVED lines=8> */
.L_x_1049:
[----:B------:R-:W-:Y:S01]  /*b0d0*/  FADD.FTZ R36, R36, R21 ;  /* 0x0000001524247221 */ /* 0x000fe20000010000 */
[----:B------:R-:W-:-:S04]  /*b0e0*/  HFMA2.MMA R21, -RZ, RZ, 0, 0 ;  /* 0x00000000ff157435 */ /* 0x000fc800000001ff */
[----:B------:R-:W-:Y:S02]  /*b0f0*/  MOV R29, R36 ;  /* 0x00000024001d7202 */ /* 0x000fe40000000f00 */
[----:B------:R-:W-:-:S07]  /*b100*/  MOV R34, R30 ;  /* 0x0000001e00227202 */ /* 0x000fce0000000f00 */
[----:B------:R-:W-:Y:S05]  /*b110*/  WARPSYNC.COLLECTIVE R26, `(.L_x_1050) ;  /* 0x000000001a087348 */ /* 0x000fea0003c00000 */
[----:B------:R0:W1:Y:S02]  /*b120*/  SHFL.BFLY P2, R30, R29, R28, R27 ;  /* 0x0c00001c1d1e7389 */ /* 0x000064000004001b */
[----:B01----:R-:W-:Y:S01]  /*b130*/  ENDCOLLECTIVE ;  /* 0x000000000000791b */ /* 0x003fe20003800000 */
.L_x_1050:
[----:B------:R-:W-:Y:S01]  /*b140*/  FADD.FTZ R34, R35, R34 ;  /* 0x0000002223227221 */ /* 0x000fe20000010000 */
[----:B------:R-:W-:Y:S01]  /*b150*/  HFMA2.MMA R28, -RZ, RZ, 0, 4.76837158203125e-07 ;  /* 0x00000008ff1c7435 */ /* 0x000fe200000001ff */
[----:B------:R-:W-:Y:S02]  /*b160*/  MOV R29, R24 ;  /* 0x00000018001d7202 */ /* 0x000fe40000000f00 */
[----:B------:R-:W-:-:S08]  /*b170*/  MOV R33, R30 ;  /* 0x0000001e00217202 */ /* 0x000fd00000000f00 */
[----:B------:R-:W-:Y:S05]  /*b180*/  WARPSYNC.COLLECTIVE R26, `(.L_x_1051) ;  /* 0x000000001a087348 */ /* 0x000fea0003c00000 */
[----:B------:R0:W1:Y:S02]  /*b190*/  SHFL.BFLY P2, R30, R29, R28, R27 ;  /* 0x0c00001c1d1e7389 */ /* 0x000064000004001b */
[----:B01----:R-:W-:Y:S01]  /*b1a0*/  ENDCOLLECTIVE ;  /* 0x000000000000791b */ /* 0x003fe20003800000 */
.L_x_1051:
[----:B------:R-:W-:Y:S01]  /*b1b0*/  FADD.FTZ R33, R36, R33 ;  /* 0x0000002124217221 */ /* 0x000fe20000010000 */
[----:B------:R-:W-:Y:S02]  /*b1c0*/  MOV R29, R23 ;  /* 0x00000017001d7202 */ /* 0x000fe40000000f00 */
[----:B------:R-:W-:-:S07]  /*b1d0*/  MOV R37, R30 ;  /* 0x0000001e00257202 */ /* 0x000fce0000000f00 */
[----:B------:R-:W-:Y:S05]  /*b1e0*/  WARPSYNC.COLLECTIVE R26, `(.L_x_1052) ;  /* 0x000000001a087348 */ /* 0x000fea0003c00000 */
[----:B------:R0:W1:Y:S02]  /*b1f0*/  SHFL.BFLY P2, R30, R29, R28, R27 ;  /* 0x0c00001c1d1e7389 */ /* 0x000064000004001b */
[----:B01----:R-:W-:Y:S01]  /*b200*/  ENDCOLLECTIVE ;  /* 0x000000000000791b */ /* 0x003fe20003800000 */
.L_x_1052:
        /* <DEDUP_REMOVED lines=8> */
.L_x_1053:
        /* <DEDUP_REMOVED lines=8> */
.L_x_1054:
[----:B------:R-:W-:Y:S01]  /*b310*/  FADD.FTZ R38, R25, R38 ;  /* 0x0000002619267221 */ /* 0x000fe20000010000 */
[----:B------:R-:W-:-:S04]  /*b320*/  HFMA2.MMA R28, -RZ, RZ, 0, 1.1920928955078125e-07 ;  /* 0x00000002ff1c7435 */ /* 0x000fc800000001ff */
[----:B------:R-:W-:Y:S02]  /*b330*/  MOV R29, R38 ;  /* 0x00000026001d7202 */ /* 0x000fe40000000f00 */
[----:B------:R-:W-:Y:S02]  /*b340*/  MOV R37, R30 ;  /* 0x0000001e00257202 */ /* 0x000fe40000000f00 */
[----:B------:R-:W-:-:S03]  /*b350*/  @!P0 LEA R30, R10, UR4, 0x7 ;  /* 0x000000040a1e8c11 */ /* 0x000fc6000f8e38ff */
[----:B------:R-:W-:Y:S01]  /*b360*/  FADD.FTZ R37, R32, R37 ;  /* 0x0000002520257221 */ /* 0x000fe20000010000 */
[----:B------:R-:W-:-:S07]  /*b370*/  @!P0 LEA R39, R23, R30, 0x2 ;  /* 0x0000001e17278211 */ /* 0x000fce00078e10ff */
[----:B------:R-:W-:Y:S05]  /*b380*/  WARPSYNC.COLLECTIVE R26, `(.L_x_1055) ;  /* 0x000000001a087348 */ /* 0x000fea0003c00000 */
[----:B------:R0:W1:Y:S02]  /*b390*/  SHFL.BFLY P2, R30, R29, R28, R27 ;  /* 0x0c00001c1d1e7389 */ /* 0x000064000004001b */
[----:B01----:R-:W-:Y:S01]  /*b3a0*/  ENDCOLLECTIVE ;  /* 0x000000000000791b */ /* 0x003fe20003800000 */
.L_x_1055:
[----:B------:R0:W1:Y:S04]  /*b3b0*/  @!P0 LDS R22, [R39] ;  /* 0x0000000027168984 */ /* 0x0000680000000800 */
[----:B------:R0:W2:Y:S01]  /*b3c0*/  @!P0 LDS R20, [R39+0x500] ;  /* 0x0005000027148984 */ /* 0x0000a20000000800 */
[----:B------:R-:W-:Y:S02]  /*b3d0*/  MOV R29, R37 ;  /* 0x00000025001d7202 */ /* 0x000fe40000000f00 */
[----:B------:R-:W-:-:S07]  /*b3e0*/  MOV R23, R30 ;  /* 0x0000001e00177202 */ /* 0x000fce0000000f00 */
[----:B012---:R-:W-:Y:S05]  /*b3f0*/  WARPSYNC.COLLECTIVE R26, `(.L_x_1056) ;  /* 0x000000001a087348 */ /* 0x007fea0003c00000 */
[----:B------:R3:W4:Y:S02]  /*b400*/  SHFL.BFLY P2, R30, R29, R28, R27 ;  /* 0x0c00001c1d1e7389 */ /* 0x000724000004001b */
[----:B01234-:R-:W-:Y:S01]  /*b410*/  ENDCOLLECTIVE ;  /* 0x000000000000791b */ /* 0x01ffe20003800000 */
.L_x_1056:
        /* <DEDUP_REMOVED lines=9> */
.L_x_1057:
        /* <DEDUP_REMOVED lines=9> */
.L_x_1058:
[----:B------:R-:W-:Y:S01]  /*b540*/  FADD.FTZ R38, R38, R39 ;  /* 0x0000002726267221 */ /* 0x000fe20000010000 */
[----:B------:R-:W-:Y:S01]  /*b550*/  HFMA2.MMA R28, -RZ, RZ, 0, 4.76837158203125e-07 ;  /* 0x00000008ff1c7435 */ /* 0x000fe200000001ff */
[----:B------:R-:W-:Y:S02]  /*b560*/  MOV R29, R21 ;  /* 0x00000015001d7202 */ /* 0x000fe40000000f00 */
[----:B------:R-:W-:-:S08]  /*b570*/  MOV R40, R30 ;  /* 0x0000001e00287202 */ /* 0x000fd00000000f00 */
[----:B------:R-:W-:Y:S05]  /*b580*/  WARPSYNC.COLLECTIVE R26, `(.L_x_1059) ;  /* 0x000000001a087348 */ /* 0x000fea0003c00000 */
[----:B------:R0:W1:Y:S02]  /*b590*/  SHFL.BFLY P2, R30, R29, R28, R27 ;  /* 0x0c00001c1d1e7389 */ /* 0x000064000004001b */
[----:B01----:R-:W-:Y:S01]  /*b5a0*/  ENDCOLLECTIVE ;  /* 0x000000000000791b */ /* 0x003fe20003800000 */
.L_x_1059:
[----:B------:R-:W-:Y:S01]  /*b5b0*/  FADD.FTZ R37, R37, R40 ;  /* 0x0000002825257221 */ /* 0x000fe20000010000 */
[----:B------:R-:W-:Y:S02]  /*b5c0*/  MOV R29, R18 ;  /* 0x00000012001d7202 */ /* 0x000fe40000000f00 */
[----:B------:R-:W-:-:S07]  /*b5d0*/  MOV R42, R30 ;  /* 0x0000001e002a7202 */ /* 0x000fce0000000f00 */
[----:B------:R-:W-:Y:S05]  /*b5e0*/  WARPSYNC.COLLECTIVE R26, `(.L_x_1060) ;  /* 0x000000001a087348 */ /* 0x000fea0003c00000 */
[----:B------:R0:W1:Y:S02]  /*b5f0*/  SHFL.BFLY P2, R30, R29, R28, R27 ;  /* 0x0c00001c1d1e7389 */ /* 0x000064000004001b */
[----:B01----:R-:W-:Y:S01]  /*b600*/  ENDCOLLECTIVE ;  /* 0x000000000000791b */ /* 0x003fe20003800000 */
.L_x_1060:
[----:B------:R-:W-:Y:S01]  /*b610*/  FADD.FTZ R42, R42, R21 ;  /* 0x000000152a2a7221 */ /* 0x000fe20000010000 */
[----:B------:R-:W-:-:S04]  /*b620*/  HFMA2.MMA R28, -RZ, RZ, 0, 2.384185791015625e-07 ;  /* 0x00000004ff1c7435 */ /* 0x000fc800000001ff */
[----:B------:R-:W-:Y:S02]  /*b630*/  MOV R29, R42 ;  /* 0x0000002a001d7202 */ /* 0x000fe40000000f00 */
[----:B------:R-:W-:-:S07]  /*b640*/  MOV R23, R30 ;  /* 0x0000001e00177202 */ /* 0x000fce0000000f00 */
[----:B------:R-:W-:Y:S05]  /*b650*/  WARPSYNC.COLLECTIVE R26, `(.L_x_1061) ;  /* 0x000000001a087348 */ /* 0x000fea0003c00000 */
[----:B------:R0:W1:Y:S02]  /*b660*/  SHFL.BFLY P2, R30, R29, R28, R27 ;  /* 0x0c00001c1d1e7389 */ /* 0x000064000004001b */
[----:B01----:R-:W-:Y:S01]  /*b670*/  ENDCOLLECTIVE ;  /* 0x000000000000791b */ /* 0x003fe20003800000 */
.L_x_1061:
        /* <DEDUP_REMOVED lines=8> */
.L_x_1062:
        /* <DEDUP_REMOVED lines=12> */
.L_x_1063:
[----:B------:R-:W-:Y:S01]  /*b7c0*/  FADD.FTZ R31, R31, R20 ;  /* 0x000000141f1f7221 */ /* 0x000fe20000010000 */
[C---:B------:R-:W-:Y:S01]  /*b7d0*/  @!P0 IMAD.WIDE R14, R41.reuse, 0x2, R14 ;  /* 0x00000002290e8825 */ /* 0x040fe200078e020e */
[----:B------:R-:W0:Y:S03]  /*b7e0*/  @!P0 LDC.64 R20, c[0x0][0x218] ;  /* 0x00008600ff148b82 */ /* 0x000e260000000a00 */
[----:B------:R-:W-:Y:S02]  /*b7f0*/  MOV R29, R31 ;  /* 0x0000001f001d7202 */ /* 0x000fe40000000f00 */
[----:B------:R-:W-:Y:S02]  /*b800*/  MOV R43, R30 ;  /* 0x0000001e002b7202 */ /* 0x000fe40000000f00 */
[----:B------:R-:W-:Y:S02]  /*b810*/  @!P0 F2FP.BF16.F32.PACK_AB R30, RZ, R16 ;  /* 0x00000010ff1e823e */ /* 0x000fe400000010ff */
[----:B------:R-:W1:Y:S01]  /*b820*/  @!P0 LDC.64 R16, c[0x0][0x218] ;  /* 0x00008600ff108b82 */ /* 0x000e620000000a00 */
[----:B------:R-:W-:Y:S01]  /*b830*/  FADD.FTZ R42, R42, R43 ;  /* 0x0000002b2a2a7221 */ /* 0x000fe20000010000 */
[----:B------:R-:W-:Y:S01]  /*b840*/  PRMT R45, R30, 0x7610, R45 ;  /* 0x000076101e2d7816 */ /* 0x000fe2000000002d */
[----:B0-----:R-:W-:-:S07]  /*b850*/  @!P0 IMAD.WIDE R20, R41, 0x2, R20 ;  /* 0x0000000229148825 */ /* 0x001fce00078e0214 */
[----:B-1----:R-:W-:Y:S05]  /*b860*/  WARPSYNC.COLLECTIVE R26, `(.L_x_1064) ;  /* 0x000000001a087348 */ /* 0x002fea0003c00000 */
[----:B------:R0:W2:Y:S02]  /*b870*/  SHFL.BFLY P2, R30, R29, R28, R27 ;  /* 0x0c00001c1d1e7389 */ /* 0x0000a4000004001b */
[----:B012---:R-:W-:Y:S01]  /*b880*/  ENDCOLLECTIVE ;  /* 0x000000000000791b */ /* 0x007fe20003800000 */
.L_x_1064:
        /* <DEDUP_REMOVED lines=14> */
.L_x_1065:
        /* <DEDUP_REMOVED lines=11> */
.L_x_1066:
[----:B------:R-:W-:Y:S01]  /*ba20*/  FADD.FTZ R35, R42, R35 ;  /* 0x000000232a237221 */ /* 0x000fe20000010000 */
[----:B------:R-:W-:Y:S06]  /*ba30*/  BRA `(.L_x_1067) ;  /* 0xffffffe000d47947 */ /* 0x000fec000383ffff */
.L_x_1068:
        /* <DEDUP_REMOVED lines=12> */
.L_x_2451:


//--------------------- .text._ZN13group_norm_v218gn_bwd_cuda_kernelI13__nv_bfloat16Li320ELi1ELi16ELi160ELi64ELb1ELb1ELi64ELi320ELi320ELi4ELb1ELi144ELb0ELb0ELNS_15WgradSyncMethodE3ENS_16CompileConditionILi900EEEEEvPT_S6_S6_PKS5_S8_S8_S8_PKfflPfPj --------------------------
	.section	.text._ZN13group_norm_v218gn_bwd_cuda_kernelI13__nv_bfloat16Li320ELi1ELi16ELi160ELi64ELb1ELb1ELi64ELi320ELi320ELi4ELb1ELi144ELb0ELb0ELNS_15WgradSyncMethodE3ENS_16CompileConditionILi900EEEEEvPT_S6_S6_PKS5_S8_S8_S8_PKfflPfPj,"ax",@progbits
	.align	128
        .global         _ZN13group_norm_v218gn_bwd_cuda_kernelI13__nv_bfloat16Li320ELi1ELi16ELi160ELi64ELb1ELb1ELi64ELi320ELi320ELi4ELb1ELi144ELb0ELb0ELNS_15WgradSyncMethodE3ENS_16CompileConditionILi900EEEEEvPT_S6_S6_PKS5_S8_S8_S8_PKfflPfPj
        .type           _ZN13group_norm_v218gn_bwd_cuda_kernelI13__nv_bfloat16Li320ELi1ELi16ELi160ELi64ELb1ELb1ELi64ELi320ELi320ELi4ELb1ELi144ELb0ELb0ELNS_15WgradSyncMethodE3ENS_16CompileConditionILi900EEEEEvPT_S6_S6_PKS5_S8_S8_S8_PKfflPfPj,@function
        .size           _ZN13group_norm_v218gn_bwd_cuda_kernelI13__nv_bfloat16Li320ELi1ELi16ELi160ELi64ELb1ELb1ELi64ELi320ELi320ELi4ELb1ELi144ELb0ELb0ELNS_15WgradSyncMethodE3ENS_16CompileConditionILi900EEEEEvPT_S6_S6_PKS5_S8_S8_S8_PKfflPfPj,(.L_x_2452 - _ZN13group_norm_v218gn_bwd_cuda_kernelI13__nv_bfloat16Li320ELi1ELi16ELi160ELi64ELb1ELb1ELi64ELi320ELi320ELi4ELb1ELi144ELb0ELb0ELNS_15WgradSyncMethodE3ENS_16CompileConditionILi900EEEEEvPT_S6_S6_PKS5_S8_S8_S8_PKfflPfPj)
        .other          _ZN13group_norm_v218gn_bwd_cuda_kernelI13__nv_bfloat16Li320ELi1ELi16ELi160ELi64ELb1ELb1ELi64ELi320ELi320ELi4ELb1ELi144ELb0ELb0ELNS_15WgradSyncMethodE3ENS_16CompileConditionILi900EEEEEvPT_S6_S6_PKS5_S8_S8_S8_PKfflPfPj,@"STO_CUDA_ENTRY STV_DEFAULT"
_ZN13group_norm_v218gn_bwd_cuda_kernelI13__nv_bfloat16Li320ELi1ELi16ELi160ELi64ELb1ELb1ELi64ELi320ELi320ELi4ELb1ELi144ELb0ELb0ELNS_15WgradSyncMethodE3ENS_16CompileConditionILi900EEEEEvPT_S6_S6_PKS5_S8_S8_S8_PKfflPfPj:
.text._ZN13group_norm_v218gn_bwd_cuda_kernelI13__nv_bfloat16Li320ELi1ELi16ELi160ELi64ELb1ELb1ELi64ELi320ELi320ELi4ELb1ELi144ELb0ELb0ELNS_15WgradSyncMethodE3ENS_16CompileConditionILi900EEEEEvPT_S6_S6_PKS5_S8_S8_S8_PKfflPfPj:
[----:B------:R-:W-:Y:S08]  /*0000*/  LDC R1, c[0x0][0x28] ;  /* 0x00000a00ff017b82 */ /* 0x000ff00000000800 */
[----:B------:R-:W0:Y:S01]  /*0010*/  S2UR UR11, SR_CTAID.Y ;  /* 0x00000000000b79c3 */ /* 0x000e220000002600 */
[----:B------:R-:W-:Y:S01]  /*0020*/  ULDC.64 UR12, c[0x0][0x258] ;  /* 0x00009600000c7ab9 */ /* 0x000fe20000000a00 */
[----:B------:R-:W-:Y:S01]  /*0030*/  ULDC.64 UR16, c[0x0][0x208] ;  /* 0x0000820000107ab9 */ /* 0x000fe20000000a00 */
[----:B------:R-:W-:-:S02]  /*0040*/  USHF.L.U32 UR19, UR12, 0x3, URZ ;  /* 0x000000030c137899 */ /* 0x000fc4000800063f */
[----:B------:R-:W-:Y:S01]  /*0050*/  USHF.L.U64.HI UR12, UR12, 0x3, UR13 ;  /* 0x000000030c0c7899 */ /* 0x000fe2000801020d */
[----:B------:R-:W-:Y:S01]  /*0060*/  UMOV UR5, URZ ;  /* 0x0000003f00057c82 */ /* 0x000fe20008000000 */
[----:B0-----:R-:W-:Y:S02]  /*0070*/  UISETP.GT.U32.AND UP0, UPT, UR19, UR11, UPT ;  /* 0x0000000b1300728c */ /* 0x001fe4000bf04070 */
[----:B------:R-:W-:Y:S02]  /*0080*/  ULOP3.LUT UR20, UR11, 0x7, URZ, 0xc0, !UPT ;  /* 0x000000070b147892 */ /* 0x000fe4000f8ec03f */
[----:B------:R-:W-:-:S06]  /*0090*/  UISETP.GT.AND.EX UP0, UPT, UR12, URZ, UPT, UP0 ;  /* 0x0000003f0c00728c */ /* 0x000fcc000bf04300 */
[----:B------:R-:W-:-:S13]  /*00a0*/  PLOP3.LUT P0, PT, PT, PT, UP0, 0x80, 0x0 ;  /* 0x000000000000781c */ /* 0x000fda0003f0f008 */
[----:B------:R-:W-:Y:S05]  /*00b0*/  @P0 BRA `(.L_x_1069) ;  /* 0x00000000006c0947 */ /* 0x000fea0003800000 */
[----:B------:R-:W0:Y:S01]  /*00c0*/  S2R R0, SR_TID.X ;  /* 0x0000000000007919 */ /* 0x000e220000002100 */
[----:B------:R-:W-:Y:S01]  /*00d0*/  BAR.SYNC.DEFER_BLOCKING 0x0 ;  /* 0x0000000000007b1d */ /* 0x000fe20000010000 */
[----:B0-----:R-:W-:-:S13]  /*00e0*/  ISETP.NE.AND P0, PT, R0, RZ, PT ;  /* 0x000000ff0000720c */ /* 0x001fda0003f05270 */
[----:B------:R-:W-:Y:S05]  /*00f0*/  @P0 BRA `(.L_x_1070) ;  /* 0x0000000000500947 */ /* 0x000fea0003800000 */
[----:B------:R-:W0:Y:S01]  /*0100*/  S2UR UR7, SR_CTAID.X ;  /* 0x00000000000779c3 */ /* 0x000e220000002500 */
[----:B------:R-:W-:Y:S01]  /*0110*/  USHF.R.U32.HI UR6, URZ, 0x3, UR11 ;  /* 0x000000033f067899 */ /* 0x000fe2000801160b */
[----:B------:R-:W-:Y:S01]  /*0120*/  MOV R5, 0x7fffffef ;  /* 0x7fffffef00057802 */ /* 0x000fe20000000f00 */
[----:B------:R-:W-:-:S04]  /*0130*/  ULOP3.LUT UR4, UR20, 0x90, URZ, 0xfc, !UPT ;  /* 0x0000009014047892 */ /* 0x000fc8000f8efc3f */
[----:B------:R-:W-:Y:S01]  /*0140*/  IADD3 R0, RZ, -UR6, RZ ;  /* 0x80000006ff007c10 */ /* 0x000fe2000fffe0ff */
[----:B------:R-:W1:Y:S01]  /*0150*/  LDC.64 R2, c[0x0][0x268] ;  /* 0x00009a00ff027b82 */ /* 0x000e620000000a00 */
[----:B------:R-:W-:Y:S02]  /*0160*/  MOV R7, UR4 ;  /* 0x0000000400077c02 */ /* 0x000fe40008000f00 */
[----:B0-----:R-:W-:-:S04]  /*0170*/  ISETP.NE.AND P0, PT, R0, UR7, PT ;  /* 0x0000000700007c0c */ /* 0x001fc8000bf05270 */
[----:B------:R-:W-:Y:S01]  /*0180*/  SEL R5, R5, 0x1, !P0 ;  /* 0x0000000105057807 */ /* 0x000fe20004000000 */
[----:B-1----:R-:W-:Y:S01]  /*0190*/  IMAD.WIDE.U32 R2, R7, 0x4, R2 ;  /* 0x0000000407027825 */ /* 0x002fe200078e0002 */
[----:B------:R-:W-:Y:S06]  /*01a0*/  MEMBAR.ALL.GPU ;  /* 0x0000000000007992 */ /* 0x000fec000000a000 */
[----:B------:R-:W-:-:S00]  /*01b0*/  ERRBAR ;  /* 0x00000000000079ab */ /* 0x000fc00000000000 */
[----:B------:R-:W-:Y:S06]  /*01c0*/  CGAERRBAR ;  /* 0x00000000000075ab */ /* 0x000fec0000000000 */
[----:B------:R0:W5:Y:S02]  /*01d0*/  ATOM.E.ADD.STRONG.GPU PT, R5, desc[UR16][R2.64], R5 ;  /* 0x000000050205798a */ /* 0x00016400081ee1d0 */
.L_x_1071:
[----:B------:R-:W2:Y:S04]  /*01e0*/  LD.E.STRONG.GPU R0, desc[UR16][R2.64] ;  /* 0x0000001002007980 */ /* 0x000ea8000c10f900 */
[----:B--2---:R-:W-:Y:S01]  /*01f0*/  CCTL.IVALL ;  /* 0x00000000ff00798f */ /* 0x004fe20002000000 */
[----:B------:R-:W-:Y:S05]  /*0200*/  YIELD ;  /* 0x0000000000007946 */ /* 0x000fea0003800000 */
[----:B-----5:R-:W-:-:S04]  /*0210*/  LOP3.LUT R0, R0, R5, RZ, 0x3c, !PT ;  /* 0x0000000500007212 */ /* 0x020fc800078e3cff */
[----:B------:R-:W-:-:S13]  /*0220*/  ISETP.GT.AND P0, PT, R0, -0x1, PT ;  /* 0xffffffff0000780c */ /* 0x000fda0003f04270 */
[----:B------:R-:W-:Y:S05]  /*0230*/  @P0 BRA `(.L_x_1071) ;  /* 0xfffffffc00e80947 */ /* 0x000fea000383ffff */
.L_x_1070:
[----:B------:R-:W-:Y:S05]  /*0240*/  WARPSYNC.ALL ;  /* 0x0000000000007948 */ /* 0x000fea0003800000 */
[----:B------:R-:W-:Y:S06]  /*0250*/  BAR.SYNC.DEFER_BLOCKING 0x0 ;  /* 0x0000000000007b1d */ /* 0x000fec0000010000 */
[----:B------:R-:W-:Y:S05]  /*0260*/  BRA `(.L_x_1072) ;  /* 0x000000ac00c87947 */ /* 0x000fea0003800000 */
.L_x_1069:
[----:B------:R-:W0:Y:S01]  /*0270*/  S2R R0, SR_TID.X ;  /* 0x0000000000007919 */ /* 0x000e220000002100 */
[----:B------:R-:W1:Y:S01]  /*0280*/  S2UR UR10, SR_CgaCtaId ;  /* 0x00000000000a79c3 */ /* 0x000e620000008800 */
[----:B------:R-:W-:Y:S01]  /*0290*/  USHF.R.U32.HI UR14, URZ, 0x3, UR11 ;  /* 0x000000033f0e7899 */ /* 0x000fe2000801160b */
[----:B------:R-:W-:Y:S01]  /*02a0*/  CS2R R44, SRZ ;  /* 0x00000000002c7805 */ /* 0x000fe2000001ff00 */
[----:B------:R-:W-:Y:S01]  /*02b0*/  UMOV UR4, 0x400 ;  /* 0x0000040000047882 */ /* 0x000fe20000000000 */
[----:B------:R-:W-:Y:S01]  /*02c0*/  ULOP3.LUT UR8, UR20, 0x90, URZ, 0xfc, !UPT ;  /* 0x0000009014087892 */ /* 0x000fe2000f8efc3f */
[----:B------:R-:W-:Y:S01]  /*02d0*/  CS2R R46, SRZ ;  /* 0x00000000002e7805 */ /* 0x000fe2000001ff00 */
[----:B------:R-:W-:Y:S01]  /*02e0*/  UIADD3 UR18, -UR14, URZ, URZ ;  /* 0x0000003f0e127290 */ /* 0x000fe2000fffe13f */
[----:B------:R-:W-:Y:S01]  /*02f0*/  CS2R R48, SRZ ;  /* 0x0000000000307805 */ /* 0x000fe2000001ff00 */
[----:B------:R-:W2:Y:S01]  /*0300*/  S2UR UR15, SR_CTAID.X ;  /* 0x00000000000f79c3 */ /* 0x000ea20000002500 */
[----:B------:R-:W-:Y:S01]  /*0310*/  ULDC.64 UR6, c[0x0][0x268] ;  /* 0x00009a0000067ab9 */ /* 0x000fe20000000a00 */
[----:B------:R-:W-:Y:S01]  /*0320*/  CS2R R50, SRZ ;  /* 0x0000000000327805 */ /* 0x000fe2000001ff00 */
[----:B------:R-:W-:-:S02]  /*0330*/  UIMAD.WIDE.U32 UR6, UR8, 0x4, UR6 ;  /* 0x00000004080678a5 */ /* 0x000fc4000f8e0006 */
[----:B------:R-:W-:Y:S01]  /*0340*/  UIADD3 UR8, UR4, 0x2800, URZ ;  /* 0x0000280004087890 */ /* 0x000fe2000fffe03f */
[----:B------:R-:W-:Y:S01]  /*0350*/  UMOV UR13, 0x7fffffef ;  /* 0x7fffffef000d7882 */ /* 0x000fe20000000000 */
[----:B-1----:R-:W-:Y:S02]  /*0360*/  ULEA UR9, UR10, UR4, 0x18 ;  /* 0x000000040a097291 */ /* 0x002fe4000f8ec03f */
[----:B------:R-:W-:Y:S01]  /*0370*/  ULEA UR8, UR10, UR8, 0x18 ;  /* 0x000000080a087291 */ /* 0x000fe2000f8ec03f */
[----:B------:R-:W-:Y:S01]  /*0380*/  UMOV UR4, URZ ;  /* 0x0000003f00047c82 */ /* 0x000fe20008000000 */
[----:B0-----:R-:W-:Y:S01]  /*0390*/  SHF.R.S32.HI R3, RZ, 0x1f, R0 ;  /* 0x0000001fff037819 */ /* 0x001fe20000011400 */
[----:B--2---:R-:W-:-:S03]  /*03a0*/  UISETP.NE.AND UP0, UPT, UR15, UR18, UPT ;  /* 0x000000120f00728c */ /* 0x004fc6000bf05270 */
[----:B------:R-:W-:-:S04]  /*03b0*/  LEA.HI R4, R3, R0, RZ, 0x2 ;  /* 0x0000000003047211 */ /* 0x000fc800078f10ff */
[----:B------:R-:W-:-:S04]  /*03c0*/  SHF.R.S32.HI R2, RZ, 0x2, R4 ;  /* 0x00000002ff027819 */ /* 0x000fc80000011404 */
[C---:B------:R-:W-:Y:S02]  /*03d0*/  IADD3 R5, R2.reuse, 0x50, RZ ;  /* 0x0000005002057810 */ /* 0x040fe40007ffe0ff */
[----:B------:R-:W-:Y:S02]  /*03e0*/  IADD3 R8, R2, 0xa0, RZ ;  /* 0x000000a002087810 */ /* 0x000fe40007ffe0ff */
[----:B------:R-:W-:Y:S02]  /*03f0*/  SHF.R.S32.HI R6, RZ, 0x1f, R5 ;  /* 0x0000001fff067819 */ /* 0x000fe40000011405 */
[----:B------:R-:W-:Y:S02]  /*0400*/  SHF.R.S32.HI R9, RZ, 0x1f, R8 ;  /* 0x0000001fff097819 */ /* 0x000fe40000011408 */
[----:B------:R-:W-:Y:S02]  /*0410*/  LEA.HI R7, R6, R5, RZ, 0x2 ;  /* 0x0000000506077211 */ /* 0x000fe400078f10ff */
[----:B------:R-:W-:-:S02]  /*0420*/  IADD3 R10, R2, 0xf0, RZ ;  /* 0x000000f0020a7810 */ /* 0x000fc40007ffe0ff */
[----:B------:R-:W-:Y:S02]  /*0430*/  LEA.HI R5, R3, R0, RZ, 0x4 ;  /* 0x0000000003057211 */ /* 0x000fe400078f20ff */
[----:B------:R-:W-:Y:S02]  /*0440*/  LOP3.LUT R3, R4, 0xfffffffc, RZ, 0xc0, !PT ;  /* 0xfffffffc04037812 */ /* 0x000fe400078ec0ff */
[----:B------:R-:W-:Y:S02]  /*0450*/  LEA.HI R9, R9, R8, RZ, 0x2 ;  /* 0x0000000809097211 */ /* 0x000fe400078f10ff */
[----:B------:R-:W-:Y:S02]  /*0460*/  SHF.R.S32.HI R11, RZ, 0x1f, R10 ;  /* 0x0000001fff0b7819 */ /* 0x000fe4000001140a */
[----:B------:R-:W-:Y:S02]  /*0470*/  SHF.R.U32.HI R5, RZ, 0x4, R5 ;  /* 0x00000004ff057819 */ /* 0x000fe40000011605 */
[----:B------:R-:W-:-:S02]  /*0480*/  IADD3 R6, -R3, R0, RZ ;  /* 0x0000000003067210 */ /* 0x000fc40007ffe1ff */
[----:B------:R-:W-:Y:S02]  /*0490*/  SHF.R.U32.HI R9, RZ, 0x2, R9 ;  /* 0x00000002ff097819 */ /* 0x000fe40000011609 */
[----:B------:R-:W-:Y:S02]  /*04a0*/  LEA.HI R11, R11, R10, RZ, 0x2 ;  /* 0x0000000a0b0b7211 */ /* 0x000fe400078f10ff */
[C---:B------:R-:W-:Y:S02]  /*04b0*/  LOP3.LUT R3, R6.reuse, 0x3, R5, 0x78, !PT ;  /* 0x0000000306037812 */ /* 0x040fe400078e7805 */
[----:B------:R-:W-:Y:S02]  /*04c0*/  LOP3.LUT R5, R6, 0x3, R9, 0x78, !PT ;  /* 0x0000000306057812 */ /* 0x000fe400078e7809 */
[----:B------:R-:W-:Y:S02]  /*04d0*/  SHF.R.U32.HI R7, RZ, 0x2, R7 ;  /* 0x00000002ff077819 */ /* 0x000fe40000011607 */
[----:B------:R-:W-:-:S02]  /*04e0*/  SHF.L.U32 R9, R0, 0x1, RZ ;  /* 0x0000000100097819 */ /* 0x000fc400000006ff */
[----:B------:R-:W-:Y:S02]  /*04f0*/  SHF.R.U32.HI R11, RZ, 0x2, R11 ;  /* 0x00000002ff0b7819 */ /* 0x000fe4000001160b */
[C---:B------:R-:W-:Y:S02]  /*0500*/  LOP3.LUT R4, R6.reuse, 0x3, R7, 0x78, !PT ;  /* 0x0000000306047812 */ /* 0x040fe400078e7807 */
[C---:B------:R-:W-:Y:S02]  /*0510*/  LOP3.LUT R8, R9.reuse, 0x18, RZ, 0xc0, !PT ;  /* 0x0000001809087812 */ /* 0x040fe400078ec0ff */
[----:B------:R-:W-:Y:S02]  /*0520*/  LOP3.LUT R6, R6, 0x3, R11, 0x78, !PT ;  /* 0x0000000306067812 */ /* 0x000fe400078e780b */
[----:B------:R-:W-:Y:S01]  /*0530*/  MOV R11, UR14 ;  /* 0x0000000e000b7c02 */ /* 0x000fe20008000f00 */
[----:B------:R-:W-:Y:S01]  /*0540*/  USEL UR14, UR13, 0x1, !UP0 ;  /* 0x000000010d0e7887 */ /* 0x000fe2000c000000 */
[----:B------:R-:W-:-:S02]  /*0550*/  LOP3.LUT R16, R9, 0x18, RZ, 0xc, !PT ;  /* 0x0000001809107812 */ /* 0x000fc400078e0cff */
[----:B------:R-:W-:Y:S01]  /*0560*/  LEA R9, R0, UR9, 0x5 ;  /* 0x0000000900097c11 */ /* 0x000fe2000f8e28ff */
[----:B------:R-:W-:Y:S01]  /*0570*/  IMAD R10, R11, 0xa00, R0 ;  /* 0x00000a000b0a7824 */ /* 0x000fe200078e0200 */
[C---:B------:R-:W-:Y:S02]  /*0580*/  LOP3.LUT R12, R8.reuse, 0x8, RZ, 0x3c, !PT ;  /* 0x00000008080c7812 */ /* 0x040fe400078e3cff */
[----:B------:R-:W-:Y:S02]  /*0590*/  LOP3.LUT R14, R8, 0x10, RZ, 0x3c, !PT ;  /* 0x00000010080e7812 */ /* 0x000fe400078e3cff */
[----:B------:R-:W-:Y:S02]  /*05a0*/  LOP3.LUT R7, R0, 0x3, RZ, 0xc0, !PT ;  /* 0x0000000300077812 */ /* 0x000fe400078ec0ff */
[C---:B------:R-:W-:Y:S02]  /*05b0*/  IADD3 R11, R9.reuse, R16, RZ ;  /* 0x00000010090b7210 */ /* 0x040fe40007ffe0ff */
[----:B------:R-:W-:-:S02]  /*05c0*/  IADD3 R12, R9, R12, RZ ;  /* 0x0000000c090c7210 */ /* 0x000fc40007ffe0ff */
[----:B------:R-:W-:-:S07]  /*05d0*/  IADD3 R13, R9, R14, RZ ;  /* 0x0000000e090d7210 */ /* 0x000fce0007ffe0ff */
.L_x_1082:
[----:B---3--:R-:W-:Y:S01]  /*05e0*/  IMAD.WIDE.U32 R14, R0, -0x33333333, RZ ;  /* 0xcccccccd000e7825 */ /* 0x008fe200078e00ff */
[----:B------:R-:W-:Y:S01]  /*05f0*/  ULOP3.LUT UR10, UR11, 0x7, URZ, 0xc0, !UPT ;  /* 0x000000070b0a7892 */ /* 0x000fe2000f8ec03f */
[----:B------:R-:W0:Y:S01]  /*0600*/  LDC.64 R54, c[0x0][0x238] ;  /* 0x00008e00ff367b82 */ /* 0x000e220000000a00 */
[----:B------:R-:W-:Y:S02]  /*0610*/  USHF.R.U64 UR15, UR11, 0x3, UR5 ;  /* 0x000000030b0f7899 */ /* 0x000fe40008001205 */
[----:B------:R-:W-:Y:S01]  /*0620*/  SHF.R.U32.HI R41, RZ, 0x6, R15 ;  /* 0x00000006ff297819 */ /* 0x000fe2000001160f */
[----:B------:R-:W-:Y:S02]  /*0630*/  UIMAD UR13, UR10, 0x140, URZ ;  /* 0x000001400a0d78a4 */ /* 0x000fe4000f8e023f */
[----:B------:R-:W-:Y:S01]  /*0640*/  USHF.R.U32.HI UR10, URZ, 0x3, UR5 ;  /* 0x000000033f0a7899 */ /* 0x000fe20008011605 */
[----:B------:R-:W-:Y:S01]  /*0650*/  MOV R21, UR15 ;  /* 0x0000000f00157c02 */ /* 0x000fe20008000f00 */
[C---:B------:R-:W-:Y:S01]  /*0660*/  IMAD R58, R41.reuse, -0x50, R0 ;  /* 0xffffffb0293a7824 */ /* 0x040fe200078e0200 */
[----:B------:R-:W-:Y:S01]  /*0670*/  ULDC.64 UR22, c[0x0][0x248] ;  /* 0x0000920000167ab9 */ /* 0x000fe20000000a00 */
[----:B------:R-:W1:Y:S01]  /*0680*/  LDC.64 R16, c[0x0][0x240] ;  /* 0x00009000ff107b82 */ /* 0x000e620000000a00 */
[----:B------:R-:W-:Y:S01]  /*0690*/  IMAD R23, R41, 0xa00, RZ ;  /* 0x00000a0029177824 */ /* 0x000fe200078e02ff */
[----:B------:R-:W-:Y:S01]  /*06a0*/  MOV R20, UR10 ;  /* 0x0000000a00147c02 */ /* 0x000fe20008000f00 */
[----:B------:R-:W-:Y:S01]  /*06b0*/  UIMAD UR10, UR10, 0x28000, URZ ;  /* 0x000280000a0a78a4 */ /* 0x000fe2000f8e023f */
[----:B------:R-:W-:-:S04]  /*06c0*/  LEA R58, R58, UR13, 0x2 ;  /* 0x0000000d3a3a7c11 */ /* 0x000fc8000f8e10ff */
[----:B------:R-:W-:Y:S01]  /*06d0*/  SHF.R.S32.HI R59, RZ, 0x1f, R58 ;  /* 0x0000001fff3b7819 */ /* 0x000fe2000001143a */
[----:B------:R-:W-:-:S04]  /*06e0*/  IMAD.WIDE.U32 R160, R58, -0x33333333, RZ ;  /* 0xcccccccd3aa07825 */ /* 0x000fc800078e00ff */
[----:B------:R-:W-:Y:S01]  /*06f0*/  IMAD.WIDE.U32 R14, R21, 0x28000, R58 ;  /* 0x00028000150e7825 */ /* 0x000fe200078e003a */
[----:B------:R-:W-:-:S04]  /*0700*/  SHF.R.U32.HI R160, RZ, 0x7, R161 ;  /* 0x00000007ffa07819 */ /* 0x000fc800000116a1 */
[----:B------:R-:W-:Y:S02]  /*0710*/  LEA R19, P0, R21, R160, 0x4 ;  /* 0x000000a015137211 */ /* 0x000fe400078020ff */
[----:B------:R-:W-:Y:S02]  /*0720*/  IADD3 R18, P1, R23, R14, RZ ;  /* 0x0000000e17127210 */ /* 0x000fe40007f3e0ff */
[----:B------:R-:W-:Y:S02]  /*0730*/  LEA.HI.X R20, R21, RZ, R20, 0x4, P0 ;  /* 0x000000ff15147211 */ /* 0x000fe400000f2414 */
[----:B------:R-:W-:Y:S02]  /*0740*/  LEA R52, P0, R19, UR22, 0x3 ;  /* 0x0000001613347c11 */ /* 0x000fe4000f8018ff */
[----:B------:R-:W-:Y:S01]  /*0750*/  IADD3.X R15, R15, UR10, RZ, P1, !PT ;  /* 0x0000000a0f0f7c10 */ /* 0x000fe20008ffe4ff */
[----:B0-----:R-:W-:Y:S01]  /*0760*/  IMAD.WIDE R54, R58, 0x2, R54 ;  /* 0x000000023a367825 */ /* 0x001fe200078e0236 */
[----:B------:R-:W-:Y:S01]  /*0770*/  LEA.HI.X R53, R19, UR23, R20, 0x3, P0 ;  /* 0x0000001713357c11 */ /* 0x000fe200080f1c14 */
[----:B------:R-:W-:Y:S01]  /*0780*/  ULDC.64 UR22, c[0x0][0x230] ;  /* 0x00008c0000167ab9 */ /* 0x000fe20000000a00 */
[C---:B------:R-:W-:Y:S01]  /*0790*/  SHF.L.U32 R14, R18.reuse, 0x1, RZ ;  /* 0x00000001120e7819 */ /* 0x040fe200000006ff */
[----:B------:R-:W-:Y:S01]  /*07a0*/  ULDC UR10, c[0x0][0x250] ;  /* 0x00009400000a7ab9 */ /* 0x000fe20000000800 */
[----:B------:R-:W-:Y:S01]  /*07b0*/  SHF.L.U64.HI R15, R18, 0x1, R15 ;  /* 0x00000001120f7819 */ /* 0x000fe2000001020f */
[----:B-1----:R-:W-:Y:S01]  /*07c0*/  IMAD.WIDE R58, R58, 0x2, R16 ;  /* 0x000000023a3a7825 */ /* 0x002fe200078e0210 */
[----:B------:R-:W2:Y:S01]  /*07d0*/  LDG.E.64.CONSTANT R52, desc[UR16][R52.64] ;  /* 0x0000001034347981 */ /* 0x000ea2000c1e9b00 */
[----:B------:R-:W-:-:S03]  /*07e0*/  IADD3 R110, P0, R14, UR22, RZ ;  /* 0x000000160e6e7c10 */ /* 0x000fc6000ff1e0ff */
[----:B------:R-:W3:Y:S01]  /*07f0*/  LDG.E.64.CONSTANT R54, desc[UR16][R54.64] ;  /* 0x0000001036367981 */ /* 0x000ee2000c1e9b00 */
[----:B------:R-:W-:Y:S01]  /*0800*/  IADD3.X R111, R15, UR23, RZ, P0, !PT ;  /* 0x000000170f6f7c10 */ /* 0x000fe200087fe4ff */
[----:B------:R-:W-:Y:S02]  /*0810*/  ULDC.64 UR22, c[0x0][0x228] ;  /* 0x00008a0000167ab9 */ /* 0x000fe40000000a00 */
[----:B------:R-:W4:Y:S04]  /*0820*/  LDG.E.64.CONSTANT R58, desc[UR16][R58.64] ;  /* 0x000000103a3a7981 */ /* 0x000f28000c1e9b00 */
[----:B------:R-:W5:Y:S04]  /*0830*/  LDG.E.64.CONSTANT R56, desc[UR16][R110.64] ;  /* 0x000000106e387981 */ /* 0x000f68000c1e9b00 */
[----:B------:R-:W4:Y:S01]  /*0840*/  LDG.E.64.CONSTANT R60, desc[UR16][R110.64+0x5000] ;  /* 0x005000106e3c7981 */ /* 0x000f22000c1e9b00 */
[----:B------:R-:W-:-:S03]  /*0850*/  IADD3 R120, P0, R14, UR22, RZ ;  /* 0x000000160e787c10 */ /* 0x000fc6000ff1e0ff */
[----:B------:R-:W4:Y:S01]  /*0860*/  LDG.E.64.CONSTANT R64, desc[UR16][R110.64+0xa000] ;  /* 0x00a000106e407981 */ /* 0x000f22000c1e9b00 */
[----:B------:R-:W-:-:S03]  /*0870*/  IADD3.X R121, R15, UR23, RZ, P0, !PT ;  /* 0x000000170f797c10 */ /* 0x000fc600087fe4ff */
[----:B------:R-:W4:Y:S04]  /*0880*/  LDG.E.64.CONSTANT R66, desc[UR16][R110.64+0xf000] ;  /* 0x00f000106e427981 */ /* 0x000f28000c1e9b00 */
[----:B------:R-:W4:Y:S04]  /*0890*/  LDG.E.64.CONSTANT R62, desc[UR16][R120.64] ;  /* 0x00000010783e7981 */ /* 0x000f28000c1e9b00 */
[----:B------:R-:W4:Y:S04]  /*08a0*/  LDG.E.64.CONSTANT R68, desc[UR16][R120.64+0x5000] ;  /* 0x0050001078447981 */ /* 0x000f28000c1e9b00 */
[----:B------:R-:W4:Y:S04]  /*08b0*/  LDG.E.64.CONSTANT R70, desc[UR16][R120.64+0xa000] ;  /* 0x00a0001078467981 */ /* 0x000f28000c1e9b00 */
[----:B------:R-:W4:Y:S04]  /*08c0*/  LDG.E.64.CONSTANT R72, desc[UR16][R110.64+0x14000] ;  /* 0x014000106e487981 */ /* 0x000f28000c1e9b00 */
[----:B------:R-:W4:Y:S04]  /*08d0*/  LDG.E.64.CONSTANT R74, desc[UR16][R110.64+0x19000] ;  /* 0x019000106e4a7981 */ /* 0x000f28000c1e9b00 */
[----:B------:R-:W4:Y:S01]  /*08e0*/  LDG.E.64.CONSTANT R76, desc[UR16][R120.64+0xf000] ;  /* 0x00f00010784c7981 */ /* 0x000f22000c1e9b00 */
[----:B------:R-:W-:-:S03]  /*08f0*/  HFMA2.MMA R37, -RZ, RZ, 0, 2.384185791015625e-06 ;  /* 0x00000028ff257435 */ /* 0x000fc600000001ff */
[----:B------:R-:W4:Y:S01]  /*0900*/  LDG.E.64.CONSTANT R78, desc[UR16][R120.64+0x14000] ;  /* 0x01400010784e7981 */ /* 0x000f22000c1e9b00 */
[----:B--2---:R-:W-:-:S06]  /*0910*/  FADD.FTZ R16, R53, UR10 ;  /* 0x0000000a35107e21 */ /* 0x004fcc0008010000 */
[----:B------:R-:W0:Y:S01]  /*0920*/  MUFU.RSQ R16, R16 ;  /* 0x0000001000107308 */ /* 0x000e220000001400 */
[----:B-----5:R-:W-:Y:S02]  /*0930*/  SHF.L.U32 R25, R56, 0x10, RZ ;  /* 0x0000001038197819 */ /* 0x020fe400000006ff */
[----:B------:R-:W-:-:S03]  /*0940*/  SHF.L.U32 R27, R57, 0x10, RZ ;  /* 0x00000010391b7819 */ /* 0x000fc600000006ff */
[----:B------:R-:W-:Y:S01]  /*0950*/  FADD.FTZ R25, -R52, R25 ;  /* 0x0000001934197221 */ /* 0x000fe20000010100 */
[----:B---3--:R-:W-:Y:S01]  /*0960*/  SHF.L.U32 R17, R54, 0x10, RZ ;  /* 0x0000001036117819 */ /* 0x008fe200000006ff */
[----:B------:R-:W-:Y:S01]  /*0970*/  FADD.FTZ R29, -R52, R27 ;  /* 0x0000001b341d7221 */ /* 0x000fe20000010100 */
[----:B----4-:R-:W-:Y:S02]  /*0980*/  SHF.L.U32 R124, R58, 0x10, RZ ;  /* 0x000000103a7c7819 */ /* 0x010fe400000006ff */
[----:B------:R-:W-:Y:S01]  /*0990*/  PRMT R18, R56, 0x7632, R18 ;  /* 0x0000763238127816 */ /* 0x000fe20000000012 */
[C---:B0-----:R-:W-:Y:S01]  /*09a0*/  FMUL.FTZ R33, R16.reuse, R25 ;  /* 0x0000001910217220 */ /* 0x041fe20000410000 */
[----:B------:R-:W-:Y:S01]  /*09b0*/  SHF.L.U32 R23, R55, 0x10, RZ ;  /* 0x0000001037177819 */ /* 0x000fe200000006ff */
[----:B------:R-:W-:Y:S01]  /*09c0*/  FMUL.FTZ R29, R16, R29 ;  /* 0x0000001d101d7220 */ /* 0x000fe20000410000 */
[----:B------:R-:W-:Y:S01]  /*09d0*/  SHF.L.U32 R122, R59, 0x10, RZ ;  /* 0x000000103b7a7819 */ /* 0x000fe200000006ff */
[----:B------:R-:W-:Y:S01]  /*09e0*/  FFMA.FTZ R25, R33, R17, R124 ;  /* 0x0000001121197223 */ /* 0x000fe2000001007c */
[----:B------:R-:W-:-:S02]  /*09f0*/  SHF.L.U32 R27, R18, 0x10, RZ ;  /* 0x00000010121b7819 */ /* 0x000fc400000006ff */
[----:B------:R-:W-:Y:S01]  /*0a00*/  PRMT R20, R57, 0x7632, R20 ;  /* 0x0000763239147816 */ /* 0x000fe20000000014 */
[----:B------:R-:W-:Y:S01]  /*0a10*/  FFMA.FTZ R30, R29, R23, R122 ;  /* 0x000000171d1e7223 */ /* 0x000fe2000001007a */
[----:B------:R-:W-:Y:S01]  /*0a20*/  PRMT R19, R54, 0x7632, R19 ;  /* 0x0000763236137816 */ /* 0x000fe20000000013 */
[----:B------:R-:W-:Y:S01]  /*0a30*/  FMUL.FTZ R18, R25, -1.4426950216293334961 ;  /* 0xbfb8aa3b19127820 */ /* 0x000fe20000410000 */
[----:B------:R-:W-:Y:S01]  /*0a40*/  PRMT R22, R58, 0x7632, R22 ;  /* 0x000076323a167816 */ /* 0x000fe20000000016 */
[----:B------:R-:W-:Y:S01]  /*0a50*/  FADD.FTZ R27, -R52, R27 ;  /* 0x0000001b341b7221 */ /* 0x000fe20000010100 */
[----:B------:R-:W-:Y:S01]  /*0a60*/  SHF.L.U32 R31, R20, 0x10, RZ ;  /* 0x00000010141f7819 */ /* 0x000fe200000006ff */
[----:B------:R-:W-:Y:S01]  /*0a70*/  FMUL.FTZ R26, R30, -1.4426950216293334961 ;  /* 0xbfb8aa3b1e1a7820 */ /* 0x000fe20000410000 */
[----:B------:R-:W-:Y:S01]  /*0a80*/  SHF.L.U32 R19, R19, 0x10, RZ ;  /* 0x0000001013137819 */ /* 0x000fe200000006ff */
[----:B------:R-:W-:Y:S01]  /*0a90*/  FMUL.FTZ R39, R16, R27 ;  /* 0x0000001b10277220 */ /* 0x000fe20000410000 */
[----:B------:R-:W-:Y:S01]  /*0aa0*/  SHF.L.U32 R22, R22, 0x10, RZ ;  /* 0x0000001016167819 */ /* 0x000fe200000006ff */
[----:B------:R-:W-:Y:S01]  /*0ab0*/  FADD.FTZ R31, -R52, R31 ;  /* 0x0000001f341f7221 */ /* 0x000fe20000010100 */
[----:B------:R-:W-:-:S02]  /*0ac0*/  PRMT R21, R55, 0x7632, R21 ;  /* 0x0000763237157816 */ /* 0x000fc40000000015 */
[----:B------:R-:W-:Y:S01]  /*0ad0*/  PRMT R24, R59, 0x7632, R24 ;  /* 0x000076323b187816 */ /* 0x000fe20000000018 */
[----:B------:R-:W0:Y:S01]  /*0ae0*/  MUFU.EX2 R18, R18 ;  /* 0x0000001200127308 */ /* 0x000e220000000800 */
[----:B------:R-:W-:Y:S01]  /*0af0*/  SHF.L.U32 R21, R21, 0x10, RZ ;  /* 0x0000001015157819 */ /* 0x000fe200000006ff */
[----:B------:R-:W-:Y:S01]  /*0b00*/  FFMA.FTZ R27, R39, R19, R22 ;  /* 0x00000013271b7223 */ /* 0x000fe20000010016 */
[----:B------:R-:W-:Y:S01]  /*0b10*/  SHF.L.U32 R24, R24, 0x10, RZ ;  /* 0x0000001018187819 */ /* 0x000fe200000006ff */
[----:B------:R-:W-:-:S04]  /*0b20*/  FMUL.FTZ R31, R16, R31 ;  /* 0x0000001f101f7220 */ /* 0x000fc80000410000 */
[----:B------:R-:W1:Y:S01]  /*0b30*/  MUFU.EX2 R26, R26 ;  /* 0x0000001a001a7308 */ /* 0x000e620000000800 */
[----:B------:R-:W-:Y:S01]  /*0b40*/  FMUL.FTZ R20, R27, -1.4426950216293334961 ;  /* 0xbfb8aa3b1b147820 */ /* 0x000fe20000410000 */
[----:B------:R-:W-:-:S04]  /*0b50*/  FFMA.FTZ R34, R31, R21, R24 ;  /* 0x000000151f227223 */ /* 0x000fc80000010018 */
[----:B------:R-:W-:Y:S02]  /*0b60*/  FMUL.FTZ R35, R34, -1.4426950216293334961 ;  /* 0xbfb8aa3b22237820 */ /* 0x000fe40000410000 */
[----:B------:R-:W2:Y:S01]  /*0b70*/  MUFU.EX2 R20, R20 ;  /* 0x0000001400147308 */ /* 0x000ea20000000800 */
[----:B0-----:R-:W-:-:S07]  /*0b80*/  FADD.FTZ R18, R18, 1 ;  /* 0x3f80000012127421 */ /* 0x001fce0000010000 */
[----:B------:R-:W0:Y:S01]  /*0b90*/  MUFU.EX2 R35, R35 ;  /* 0x0000002300237308 */ /* 0x000e220000000800 */
[----:B-1----:R-:W-:-:S07]  /*0ba0*/  FADD.FTZ R32, R26, 1 ;  /* 0x3f8000001a207421 */ /* 0x002fce0000010000 */
[----:B------:R-:W1:Y:S01]  /*0bb0*/  MUFU.RCP R18, R18 ;  /* 0x0000001200127308 */ /* 0x000e620000001000 */
[----:B--2---:R-:W-:-:S07]  /*0bc0*/  FADD.FTZ R28, R20, 1 ;  /* 0x3f800000141c7421 */ /* 0x004fce0000010000 */
[----:B------:R-:W2:Y:S01]  /*0bd0*/  MUFU.RCP R32, R32 ;  /* 0x0000002000207308 */ /* 0x000ea20000001000 */
[----:B0-----:R-:W-:Y:S01]  /*0be0*/  FADD.FTZ R36, R35, 1 ;  /* 0x3f80000023247421 */ /* 0x001fe20000010000 */
[----:B------:R-:W-:-:S06]  /*0bf0*/  IMAD R20, R41, -0x50, R0 ;  /* 0xffffffb029147824 */ /* 0x000fcc00078e0200 */
[----:B------:R-:W0:Y:S01]  /*0c00*/  MUFU.RCP R28, R28 ;  /* 0x0000001c001c7308 */ /* 0x000e220000001000 */
[----:B-1----:R-:W-:Y:S01]  /*0c10*/  FADD.FTZ R26, -R18, 1 ;  /* 0x3f800000121a7421 */ /* 0x002fe20000010100 */
[----:B------:R-:W-:-:S06]  /*0c20*/  IMAD R20, R20, R37, UR8 ;  /* 0x0000000814147e24 */ /* 0x000fcc000f8e0225 */
[----:B------:R-:W1:Y:S01]  /*0c30*/  MUFU.RCP R36, R36 ;  /* 0x0000002400247308 */ /* 0x000e620000001000 */
[----:B--2---:R-:W-:Y:S01]  /*0c40*/  FADD.FTZ R35, -R32, 1 ;  /* 0x3f80000020237421 */ /* 0x004fe20000010100 */
[----:B------:R-:W-:Y:S01]  /*0c50*/  FFMA.FTZ R25, R25, R26, 1 ;  /* 0x3f80000019197423 */ /* 0x000fe2000001001a */
[----:B------:R-:W-:Y:S02]  /*0c60*/  SHF.L.U32 R37, R60, 0x10, RZ ;  /* 0x000000103c257819 */ /* 0x000fe400000006ff */
[----:B------:R-:W-:Y:S01]  /*0c70*/  LEA R20, R41, R20, 0x3 ;  /* 0x0000001429147211 */ /* 0x000fe200078e18ff */
[----:B------:R-:W-:Y:S01]  /*0c80*/  FFMA.FTZ R41, R30, R35, 1 ;  /* 0x3f8000001e297423 */ /* 0x000fe20000010023 */
[----:B------:R-:W-:Y:S01]  /*0c90*/  SHF.L.U32 R43, R61, 0x10, RZ ;  /* 0x000000103d2b7819 */ /* 0x000fe200000006ff */
[----:B------:R-:W-:Y:S01]  /*0ca0*/  FMUL.FTZ R35, R18, R25 ;  /* 0x0000001912237220 */ /* 0x000fe20000410000 */
[----:B------:R-:W-:Y:S01]  /*0cb0*/  PRMT R18, R60, 0x7632, R18 ;  /* 0x000076323c127816 */ /* 0x000fe20000000012 */
[----:B------:R-:W-:Y:S01]  /*0cc0*/  FADD.FTZ R37, -R52, R37 ;  /* 0x0000002534257221 */ /* 0x000fe20000010100 */
[----:B0-----:R-:W-:Y:S01]  /*0cd0*/  FADD.FTZ R30, -R28, 1 ;  /* 0x3f8000001c1e7421 */ /* 0x001fe20000010100 */
[----:B------:R-:W-:Y:S01]  /*0ce0*/  FADD.FTZ R25, -R52, R43 ;  /* 0x0000002b34197221 */ /* 0x000fe20000010100 */
[----:B------:R-:W-:Y:S01]  /*0cf0*/  SHF.L.U32 R43, R18, 0x10, RZ ;  /* 0x00000010122b7819 */ /* 0x000fe200000006ff */
[C---:B------:R-:W-:Y:S01]  /*0d00*/  FMUL.FTZ R26, R16.reuse, R37 ;  /* 0x00000025101a7220 */ /* 0x040fe20000410000 */
[----:B------:R-:W-:Y:S01]  /*0d10*/  FFMA.FTZ R37, R27, R30, 1 ;  /* 0x3f8000001b257423 */ /* 0x000fe2000001001e */
[----:B------:R-:W-:Y:S01]  /*0d20*/  FMUL.FTZ R25, R16, R25 ;  /* 0x0000001910197220 */ /* 0x000fe20000410000 */
[----:B-1----:R-:W-:Y:S01]  /*0d30*/  FADD.FTZ R27, -R36, 1 ;  /* 0x3f800000241b7421 */ /* 0x002fe20000010100 */
[----:B------:R-:W-:Y:S01]  /*0d40*/  FADD.FTZ R53, -R52, R43 ;  /* 0x0000002b34357221 */ /* 0x000fe20000010100 */
[----:B------:R-:W-:Y:S01]  /*0d50*/  FFMA.FTZ R38, R17, R26, R124 ;  /* 0x0000001a11267223 */ /* 0x000fe2000001007c */
[----:B------:R-:W-:Y:S01]  /*0d60*/  FFMA.FTZ R81, R23, R25, R122 ;  /* 0x0000001917517223 */ /* 0x000fe2000001007a */
[----:B------:R-:W-:Y:S01]  /*0d70*/  FFMA.FTZ R43, R34, R27, 1 ;  /* 0x3f800000222b7423 */ /* 0x000fe2000001001b */
[----:B------:R-:W-:Y:S01]  /*0d80*/  FMUL.FTZ R27, R16, R53 ;  /* 0x00000035101b7220 */ /* 0x000fe20000410000 */
[----:B------:R-:W-:Y:S01]  /*0d90*/  FMUL.FTZ R30, R38, -1.4426950216293334961 ;  /* 0xbfb8aa3b261e7820 */ /* 0x000fe20000410000 */
[----:B------:R-:W-:-:S02]  /*0da0*/  FMUL.FTZ R53, R81, -1.4426950216293334961 ;  /* 0xbfb8aa3b51357820 */ /* 0x000fc40000410000 */
[----:B------:R-:W-:Y:S01]  /*0db0*/  FFMA.FTZ R80, R19, R27, R22 ;  /* 0x0000001b13507223 */ /* 0x000fe20000010016 */
[----:B------:R0:W1:Y:S01]  /*0dc0*/  MUFU.EX2 R40, R30 ;  /* 0x0000001e00287308 */ /* 0x0000620000000800 */
[----:B------:R-:W-:Y:S02]  /*0dd0*/  SHF.L.U32 R18, R62, 0x10, RZ ;  /* 0x000000103e127819 */ /* 0x000fe400000006ff */
[----:B------:R-:W-:-:S05]  /*0de0*/  FMUL.FTZ R42, R80, -1.4426950216293334961 ;  /* 0xbfb8aa3b502a7820 */ /* 0x000fca0000410000 */
[----:B------:R-:W2:Y:S01]  /*0df0*/  MUFU.EX2 R53, R53 ;  /* 0x0000003500357308 */ /* 0x000ea20000000800 */
[----:B------:R-:W-:Y:S01]  /*0e00*/  FMUL.FTZ R41, R32, R41 ;  /* 0x0000002920297220 */ /* 0x000fe20000410000 */
[----:B------:R-:W-:Y:S01]  /*0e10*/  FMUL.FTZ R32, R18, R35 ;  /* 0x0000002312207220 */ /* 0x000fe20000410000 */
[----:B------:R-:W-:Y:S02]  /*0e20*/  PRMT R18, R62, 0x7632, R18 ;  /* 0x000076323e127816 */ /* 0x000fe40000000012 */
[----:B------:R-:W-:-:S03]  /*0e30*/  SHF.L.U32 R34, R63, 0x10, RZ ;  /* 0x000000103f227819 */ /* 0x000fc600000006ff */
[----:B------:R-:W3:Y:S01]  /*0e40*/  MUFU.EX2 R42, R42 ;  /* 0x0000002a002a7308 */ /* 0x000ee20000000800 */
[----:B0-----:R-:W-:Y:S01]  /*0e50*/  PRMT R30, R61, 0x7632, R30 ;  /* 0x000076323d1e7816 */ /* 0x001fe2000000001e */
[----:B------:R-:W-:Y:S01]  /*0e60*/  FMUL.FTZ R37, R28, R37 ;  /* 0x000000251c257220 */ /* 0x000fe20000410000 */
[----:B------:R-:W-:Y:S01]  /*0e70*/  PRMT R28, R63, 0x7632, R28 ;  /* 0x000076323f1c7816 */ /* 0x000fe2000000001c */
[----:B------:R-:W-:Y:S01]  /*0e80*/  FMUL.FTZ R34, R34, R41 ;  /* 0x0000002922227220 */ /* 0x000fe20000410000 */
[----:B------:R-:W-:Y:S02]  /*0e90*/  SHF.L.U32 R18, R18, 0x10, RZ ;  /* 0x0000001012127819 */ /* 0x000fe400000006ff */
[----:B------:R-:W-:Y:S01]  /*0ea0*/  SHF.L.U32 R41, R30, 0x10, RZ ;  /* 0x000000101e297819 */ /* 0x000fe200000006ff */
[----:B-1----:R-:W-:Y:S01]  /*0eb0*/  FADD.FTZ R40, R40, 1 ;  /* 0x3f80000028287421 */ /* 0x002fe20000010000 */
[----:B------:R-:W-:Y:S01]  /*0ec0*/  SHF.L.U32 R35, R28, 0x10, RZ ;  /* 0x000000101c237819 */ /* 0x000fe200000006ff */
[----:B------:R-:W-:Y:S01]  /*0ed0*/  FMUL.FTZ R28, R18, R37 ;  /* 0x00000025121c7220 */ /* 0x000fe20000410000 */
[----:B--2---:R-:W-:Y:S01]  /*0ee0*/  FADD.FTZ R53, R53, 1 ;  /* 0x3f80000035357421 */ /* 0x004fe20000010000 */
[-C--:B------:R-:W-:Y:S01]  /*0ef0*/  FMUL.FTZ R18, R17, R32.reuse ;  /* 0x0000002011127220 */ /* 0x080fe20000410000 */
[----:B------:R-:W-:Y:S01]  /*0f00*/  FADD.FTZ R41, -R52, R41 ;  /* 0x0000002934297221 */ /* 0x000fe20000010100 */
[C---:B------:R-:W-:Y:S01]  /*0f10*/  FFMA.FTZ R37, R33.reuse, R32, R44 ;  /* 0x0000002021257223 */ /* 0x040fe2000001002c */
[----:B------:R-:W-:Y:S01]  /*0f20*/  MUFU.RCP R40, R40 ;  /* 0x0000002800287308 */ /* 0x000fe20000001000 */
[----:B------:R-:W-:Y:S01]  /*0f30*/  FFMA.FTZ R33, R33, R18, RZ ;  /* 0x0000001221217223 */ /* 0x000fe200000100ff */
[----:B------:R-:W-:Y:S01]  /*0f40*/  FMUL.FTZ R18, R16, R41 ;  /* 0x0000002910127220 */ /* 0x000fe20000410000 */
[----:B---3--:R-:W-:Y:S01]  /*0f50*/  FADD.FTZ R42, R42, 1 ;  /* 0x3f8000002a2a7421 */ /* 0x008fe20000010000 */
[----:B------:R-:W-:-:S04]  /*0f60*/  FADD.FTZ R45, R32, R45 ;  /* 0x0000002d202d7221 */ /* 0x000fc80000010000 */
[----:B------:R-:W0:Y:S01]  /*0f70*/  MUFU.RCP R44, R53 ;  /* 0x00000035002c7308 */ /* 0x000e220000001000 */
[----:B------:R-:W-:Y:S01]  /*0f80*/  FFMA.FTZ R32, R17, R32, RZ ;  /* 0x0000002011207223 */ /* 0x000fe200000100ff */
[----:B------:R-:W-:Y:S01]  /*0f90*/  FMUL.FTZ R30, R19, R28 ;  /* 0x0000001c131e7220 */ /* 0x000fe20000410000 */
[----:B------:R-:W-:Y:S01]  /*0fa0*/  FFMA.FTZ R84, R21, R18, R24 ;  /* 0x0000001215547223 */ /* 0x000fe20000010018 */
[----:B------:R-:W-:Y:S01]  /*0fb0*/  FMUL.FTZ R36, R36, R43 ;  /* 0x0000002b24247220 */ /* 0x000fe20000410000 */
[----:B------:R-:W-:-:S03]  /*0fc0*/  FFMA.FTZ R46, R39, R28, R46 ;  /* 0x0000001c272e7223 */ /* 0x000fc6000001002e */
[----:B------:R1:W2:Y:S01]  /*0fd0*/  MUFU.RCP R41, R42 ;  /* 0x0000002a00297308 */ /* 0x0002a20000001000 */
[----:B------:R-:W-:Y:S01]  /*0fe0*/  FFMA.FTZ R32, R19, R28, R32 ;  /* 0x0000001c13207223 */ /* 0x000fe20000010020 */
[----:B------:R-:W-:Y:S01]  /*0ff0*/  FFMA.FTZ R30, R39, R30, R33 ;  /* 0x0000001e271e7223 */ /* 0x000fe20000010021 */
[----:B------:R-:W-:Y:S01]  /*1000*/  FMUL.FTZ R39, R84, -1.4426950216293334961 ;  /* 0xbfb8aa3b54277820 */ /* 0x000fe20000410000 */
[----:B------:R-:W-:Y:S01]  /*1010*/  FMUL.FTZ R36, R35, R36 ;  /* 0x0000002423247220 */ /* 0x000fe20000410000 */
[CC--:B------:R-:W-:Y:S01]  /*1020*/  FMUL.FTZ R33, R23.reuse, R34.reuse ;  /* 0x0000002217217220 */ /* 0x0c0fe20000410000 */
[-C--:B------:R-:W-:Y:S01]  /*1030*/  FFMA.FTZ R32, R23, R34.reuse, R32 ;  /* 0x0000002217207223 */ /* 0x080fe20000010020 */
[----:B------:R-:W-:Y:S01]  /*1040*/  FADD.FTZ R47, R28, R47 ;  /* 0x0000002f1c2f7221 */ /* 0x000fe20000010000 */
[C---:B------:R-:W-:Y:S01]  /*1050*/  FFMA.FTZ R48, R29.reuse, R34, R48 ;  /* 0x000000221d307223 */ /* 0x040fe20000010030 */
[----:B------:R-:W3:Y:S01]  /*1060*/  MUFU.EX2 R39, R39 ;  /* 0x0000002700277308 */ /* 0x000ee20000000800 */
[----:B------:R-:W-:Y:S01]  /*1070*/  FFMA.FTZ R30, R29, R33, R30 ;  /* 0x000000211d1e7223 */ /* 0x000fe2000001001e */
[-C--:B------:R-:W-:Y:S01]  /*1080*/  FFMA.FTZ R35, R31, R36.reuse, R50 ;  /* 0x000000241f237223 */ /* 0x080fe20000010032 */
[----:B------:R-:W-:Y:S01]  /*1090*/  FADD.FTZ R51, R36, R51 ;  /* 0x0000003324337221 */ /* 0x000fe20000010000 */
[CC--:B-1----:R-:W-:Y:S01]  /*10a0*/  FFMA.FTZ R42, R21.reuse, R36.reuse, R32 ;  /* 0x00000024152a7223 */ /* 0x0c2fe20000010020 */
[----:B0-----:R-:W-:Y:S01]  /*10b0*/  FADD.FTZ R28, -R44, 1 ;  /* 0x3f8000002c1c7421 */ /* 0x001fe20000010100 */
[----:B------:R-:W-:Y:S01]  /*10c0*/  SHF.L.U32 R53, R64, 0x10, RZ ;  /* 0x0000001040357819 */ /* 0x000fe200000006ff */
[----:B------:R-:W-:Y:S01]  /*10d0*/  FMUL.FTZ R36, R21, R36 ;  /* 0x0000002415247220 */ /* 0x000fe20000410000 */
[----:B------:R-:W-:Y:S01]  /*10e0*/  FADD.FTZ R29, -R40, 1 ;  /* 0x3f800000281d7421 */ /* 0x000fe20000010100 */
[----:B------:R-:W-:-:S02]  /*10f0*/  FFMA.FTZ R33, R81, R28, 1 ;  /* 0x3f80000051217423 */ /* 0x000fc4000001001c */
[----:B------:R-:W-:Y:S01]  /*1100*/  FFMA.FTZ R43, R31, R36, R30 ;  /* 0x000000241f2b7223 */ /* 0x000fe2000001001e */
[----:B------:R-:W-:Y:S01]  /*1110*/  FFMA.FTZ R29, R38, R29, 1 ;  /* 0x3f800000261d7423 */ /* 0x000fe2000001001d */
[----:B------:R-:W-:Y:S01]  /*1120*/  FADD.FTZ R81, -R52, R53 ;  /* 0x0000003534517221 */ /* 0x000fe20000010100 */
[----:B--2---:R-:W-:Y:S01]  /*1130*/  FADD.FTZ R31, -R41, 1 ;  /* 0x3f800000291f7421 */ /* 0x004fe20000010100 */
[----:B------:R-:W-:Y:S01]  /*1140*/  SHF.L.U32 R83, R66, 0x10, RZ ;  /* 0x0000001042537819 */ /* 0x000fe200000006ff */
[----:B------:R-:W-:Y:S01]  /*1150*/  FMUL.FTZ R53, R40, R29 ;  /* 0x0000001d28357220 */ /* 0x000fe20000410000 */
[----:B------:R-:W-:Y:S01]  /*1160*/  FMUL.FTZ R30, R16, R81 ;  /* 0x00000051101e7220 */ /* 0x000fe20000410000 */
[----:B------:R-:W-:Y:S01]  /*1170*/  FFMA.FTZ R40, R80, R31, 1 ;  /* 0x3f80000050287423 */ /* 0x000fe2000001001f */
[----:B------:R-:W-:Y:S01]  /*1180*/  PRMT R28, R64, 0x7632, R28 ;  /* 0x00007632401c7816 */ /* 0x000fe2000000001c */
[----:B------:R-:W2:Y:S01]  /*1190*/  LDG.E.64.CONSTANT R80, desc[UR16][R110.64+0x1e000] ;  /* 0x01e000106e507981 */ /* 0x000ea2000c1e9b00 */
[----:B------:R-:W-:Y:S01]  /*11a0*/  FADD.FTZ R85, -R52, R83 ;  /* 0x0000005334557221 */ /* 0x000fe20000010100 */
[----:B---3--:R-:W-:Y:S01]  /*11b0*/  FADD.FTZ R39, R39, 1 ;  /* 0x3f80000027277421 */ /* 0x008fe20000010000 */
[----:B------:R-:W-:-:S03]  /*11c0*/  SHF.L.U32 R83, R28, 0x10, RZ ;  /* 0x000000101c537819 */ /* 0x000fc600000006ff */
[----:B------:R0:W1:Y:S02]  /*11d0*/  MUFU.RCP R50, R39 ;  /* 0x0000002700327308 */ /* 0x0000640000001000 */
[----:B0-----:R-:W-:Y:S02]  /*11e0*/  FADD.FTZ R39, -R52, R83 ;  /* 0x0000005334277221 */ /* 0x001fe40000010100 */
[----:B------:R-:W3:Y:S01]  /*11f0*/  LDG.E.64.CONSTANT R82, desc[UR16][R120.64+0x19000] ;  /* 0x0190001078527981 */ /* 0x000ee2000c1e9b00 */
[C---:B------:R-:W-:Y:S02]  /*1200*/  SHF.L.U32 R29, R65.reuse, 0x10, RZ ;  /* 0x00000010411d7819 */ /* 0x040fe400000006ff */
[----:B------:R-:W-:Y:S01]  /*1210*/  PRMT R31, R65, 0x7632, R31 ;  /* 0x00007632411f7816 */ /* 0x000fe2000000001f */
[----:B------:R-:W-:Y:S02]  /*1220*/  FADD.FTZ R49, R34, R49 ;  /* 0x0000003122317221 */ /* 0x000fe40000010000 */
[----:B------:R-:W-:Y:S01]  /*1230*/  FADD.FTZ R29, -R52, R29 ;  /* 0x0000001d341d7221 */ /* 0x000fe20000010100 */
[----:B------:R-:W-:Y:S01]  /*1240*/  FMUL.FTZ R87, R44, R33 ;  /* 0x000000212c577220 */ /* 0x000fe20000410000 */
[----:B------:R-:W-:Y:S01]  /*1250*/  FMUL.FTZ R28, R16, R85 ;  /* 0x00000055101c7220 */ /* 0x000fe20000410000 */
[----:B------:R-:W-:Y:S01]  /*1260*/  FFMA.FTZ R34, R17, R30, R124 ;  /* 0x0000001e11227223 */ /* 0x000fe2000001007c */
[----:B------:R-:W-:Y:S01]  /*1270*/  SHF.L.U32 R85, R31, 0x10, RZ ;  /* 0x000000101f557819 */ /* 0x000fe200000006ff */
[----:B-1----:R-:W-:Y:S01]  /*1280*/  FADD.FTZ R33, -R50, 1 ;  /* 0x3f80000032217421 */ /* 0x002fe20000010100 */
[----:B------:R-:W-:Y:S01]  /*1290*/  FMUL.FTZ R29, R16, R29 ;  /* 0x0000001d101d7220 */ /* 0x000fe20000410000 */
[----:B------:R-:W-:-:S02]  /*12a0*/  FMUL.FTZ R32, R34, -1.4426950216293334961 ;  /* 0xbfb8aa3b22207820 */ /* 0x000fc40000410000 */
[----:B------:R-:W-:Y:S01]  /*12b0*/  FFMA.FTZ R33, R84, R33, 1 ;  /* 0x3f80000054217423 */ /* 0x000fe20000010021 */
[----:B------:R-:W-:Y:S01]  /*12c0*/  FFMA.FTZ R36, R23, R29, R122 ;  /* 0x0000001d17247223 */ /* 0x000fe2000001007a */
[----:B------:R-:W-:Y:S01]  /*12d0*/  FADD.FTZ R89, -R52, R85 ;  /* 0x0000005534597221 */ /* 0x000fe20000010100 */
[----:B------:R0:W1:Y:S01]  /*12e0*/  MUFU.EX2 R88, R32 ;  /* 0x0000002000587308 */ /* 0x0000620000000800 */
[----:B------:R-:W-:Y:S01]  /*12f0*/  FMUL.FTZ R86, R50, R33 ;  /* 0x0000002132567220 */ /* 0x000fe20000410000 */
[----:B------:R-:W-:Y:S01]  /*1300*/  FMUL.FTZ R44, R36, -1.4426950216293334961 ;  /* 0xbfb8aa3b242c7820 */ /* 0x000fe20000410000 */
[----:B------:R-:W-:Y:S01]  /*1310*/  FMUL.FTZ R33, R16, R89 ;  /* 0x0000005910217220 */ /* 0x000fe20000410000 */
[----:B------:R-:W-:Y:S01]  /*1320*/  FMUL.FTZ R85, R41, R40 ;  /* 0x0000002829557220 */ /* 0x000fe20000410000 */
[----:B------:R-:W-:Y:S01]  /*1330*/  PRMT R40, R68, 0x7632, R40 ;  /* 0x0000763244287816 */ /* 0x000fe20000000028 */
[----:B0-----:R-:W-:Y:S02]  /*1340*/  FMUL.FTZ R32, R16, R39 ;  /* 0x0000002710207220 */ /* 0x001fe40000410000 */
[----:B------:R0:W4:Y:S01]  /*1350*/  MUFU.EX2 R90, R44 ;  /* 0x0000002c005a7308 */ /* 0x0001220000000800 */
[----:B------:R-:W-:Y:S01]  /*1360*/  FFMA.FTZ R91, R21, R33, R24 ;  /* 0x00000021155b7223 */ /* 0x000fe20000010018 */
[----:B------:R-:W-:Y:S01]  /*1370*/  FFMA.FTZ R39, R19, R32, R22 ;  /* 0x0000002013277223 */ /* 0x000fe20000010016 */
[----:B------:R-:W-:-:S02]  /*1380*/  SHF.L.U32 R50, R69, 0x10, RZ ;  /* 0x0000001045327819 */ /* 0x000fc400000006ff */
[----:B------:R-:W-:Y:S01]  /*1390*/  FMUL.FTZ R92, R91, -1.4426950216293334961 ;  /* 0xbfb8aa3b5b5c7820 */ /* 0x000fe20000410000 */
[----:B------:R-:W-:Y:S02]  /*13a0*/  SHF.L.U32 R40, R40, 0x10, RZ ;  /* 0x0000001028287819 */ /* 0x000fe400000006ff */
[----:B0-----:R-:W-:Y:S01]  /*13b0*/  SHF.L.U32 R44, R68, 0x10, RZ ;  /* 0x00000010442c7819 */ /* 0x001fe200000006ff */
[----:B------:R-:W-:Y:S01]  /*13c0*/  FMUL.FTZ R89, R39, -1.4426950216293334961 ;  /* 0xbfb8aa3b27597820 */ /* 0x000fe20000410000 */
[----:B------:R-:W-:-:S03]  /*13d0*/  FMUL.FTZ R84, R50, R87 ;  /* 0x0000005732547220 */ /* 0x000fc60000410000 */
[----:B------:R-:W-:Y:S01]  /*13e0*/  FMUL.FTZ R44, R44, R53 ;  /* 0x000000352c2c7220 */ /* 0x000fe20000410000 */
[----:B------:R-:W-:Y:S01]  /*13f0*/  FMUL.FTZ R50, R40, R85 ;  /* 0x0000005528327220 */ /* 0x000fe20000410000 */
[----:B------:R-:W0:Y:S01]  /*1400*/  MUFU.EX2 R89, R89 ;  /* 0x0000005900597308 */ /* 0x000e220000000800 */
[----:B------:R-:W-:Y:S01]  /*1410*/  PRMT R41, R69, 0x7632, R41 ;  /* 0x0000763245297816 */ /* 0x000fe20000000029 */
[----:B------:R-:W-:-:S06]  /*1420*/  FMUL.FTZ R40, R17, R44 ;  /* 0x0000002c11287220 */ /* 0x000fcc0000410000 */
[----:B------:R-:W5:Y:S01]  /*1430*/  MUFU.EX2 R92, R92 ;  /* 0x0000005c005c7308 */ /* 0x000f620000000800 */
[----:B------:R-:W-:Y:S01]  /*1440*/  SHF.L.U32 R41, R41, 0x10, RZ ;  /* 0x0000001029297819 */ /* 0x000fe200000006ff */
[C---:B------:R-:W-:Y:S01]  /*1450*/  FFMA.FTZ R40, R26.reuse, R40, R43 ;  /* 0x000000281a287223 */ /* 0x040fe2000001002b */
[----:B------:R-:W-:Y:S01]  /*1460*/  FMUL.FTZ R43, R19, R50 ;  /* 0x00000032132b7220 */ /* 0x000fe20000410000 */
[----:B------:R-:W-:Y:S01]  /*1470*/  FFMA.FTZ R37, R26, R44, R37 ;  /* 0x0000002c1a257223 */ /* 0x000fe20000010025 */
[----:B------:R-:W-:Y:S01]  /*1480*/  FMUL.FTZ R26, R23, R84 ;  /* 0x00000054171a7220 */ /* 0x000fe20000410000 */
[----:B------:R-:W-:Y:S01]  /*1490*/  FMUL.FTZ R86, R41, R86 ;  /* 0x0000005629567220 */ /* 0x000fe20000410000 */
[C---:B------:R-:W-:Y:S01]  /*14a0*/  FFMA.FTZ R40, R27.reuse, R43, R40 ;  /* 0x0000002b1b287223 */ /* 0x040fe20000010028 */
[----:B------:R-:W-:Y:S01]  /*14b0*/  FFMA.FTZ R41, R27, R50, R46 ;  /* 0x000000321b297223 */ /* 0x000fe2000001002e */
[----:B------:R-:W-:Y:S01]  /*14c0*/  FFMA.FTZ R42, R17, R44, R42 ;  /* 0x0000002c112a7223 */ /* 0x000fe2000001002a */
[----:B------:R-:W-:Y:S01]  /*14d0*/  SHF.L.U32 R27, R67, 0x10, RZ ;  /* 0x00000010431b7819 */ /* 0x000fe200000006ff */
[----:B-1----:R-:W-:Y:S01]  /*14e0*/  FADD.FTZ R88, R88, 1 ;  /* 0x3f80000058587421 */ /* 0x002fe20000010000 */
[----:B----4-:R-:W-:Y:S01]  /*14f0*/  FADD.FTZ R90, R90, 1 ;  /* 0x3f8000005a5a7421 */ /* 0x010fe20000010000 */
[C---:B------:R-:W-:Y:S01]  /*1500*/  FFMA.FTZ R48, R25.reuse, R84, R48 ;  /* 0x0000005419307223 */ /* 0x040fe20000010030 */
[----:B------:R-:W-:Y:S01]  /*1510*/  FFMA.FTZ R43, R25, R26, R40 ;  /* 0x0000001a192b7223 */ /* 0x000fe20000010028 */
[----:B------:R-:W-:Y:S01]  /*1520*/  PRMT R25, R66, 0x7632, R25 ;  /* 0x0000763242197816 */ /* 0x000fe20000000019 */
[----:B------:R-:W-:Y:S01]  /*1530*/  FFMA.FTZ R42, R19, R50, R42 ;  /* 0x00000032132a7223 */ /* 0x000fe2000001002a */
[----:B------:R-:W-:Y:S01]  /*1540*/  FADD.FTZ R53, -R52, R27 ;  /* 0x0000001b34357221 */ /* 0x000fe20000010100 */
[----:B0-----:R-:W-:Y:S01]  /*1550*/  FADD.FTZ R89, R89, 1 ;  /* 0x3f80000059597421 */ /* 0x001fe20000010000 */
[----:B-----5:R-:W-:Y:S01]  /*1560*/  FADD.FTZ R92, R92, 1 ;  /* 0x3f8000005c5c7421 */ /* 0x020fe20000010000 */
[----:B------:R-:W-:Y:S01]  /*1570*/  FFMA.FTZ R31, R17, R28, R124 ;  /* 0x0000001c111f7223 */ /* 0x000fe2000001007c */
[----:B------:R-:W0:Y:S01]  /*1580*/  MUFU.RCP R88, R88 ;  /* 0x0000005800587308 */ /* 0x000e220000001000 */
[----:B------:R-:W-:Y:S01]  /*1590*/  SHF.L.U32 R27, R25, 0x10, RZ ;  /* 0x00000010191b7819 */ /* 0x000fe200000006ff */
[----:B------:R-:W-:Y:S01]  /*15a0*/  FADD.FTZ R49, R49, R84 ;  /* 0x0000005431317221 */ /* 0x000fe20000010000 */
[----:B------:R-:W-:Y:S01]  /*15b0*/  FFMA.FTZ R42, R23, R84, R42 ;  /* 0x00000054172a7223 */ /* 0x000fe2000001002a */
[----:B------:R-:W-:Y:S01]  /*15c0*/  FMUL.FTZ R25, R16, R53 ;  /* 0x0000003510197220 */ /* 0x000fe20000410000 */
[----:B------:R-:W4:Y:S03]  /*15d0*/  LDG.E.64.CONSTANT R84, desc[UR16][R110.64+0x23000] ;  /* 0x023000106e547981 */ /* 0x000f26000c1e9b00 */
[----:B------:R-:W1:Y:S01]  /*15e0*/  MUFU.RCP R90, R90 ;  /* 0x0000005a005a7308 */ /* 0x000e620000001000 */
[----:B------:R-:W-:Y:S01]  /*15f0*/  FMUL.FTZ R38, R31, -1.4426950216293334961 ;  /* 0xbfb8aa3b1f267820 */ /* 0x000fe20000410000 */
[----:B------:R-:W-:Y:S01]  /*1600*/  FADD.FTZ R53, -R52, R27 ;  /* 0x0000001b34357221 */ /* 0x000fe20000010100 */
[----:B------:R-:W-:Y:S01]  /*1610*/  FFMA.FTZ R27, R23, R25, R122 ;  /* 0x00000019171b7223 */ /* 0x000fe2000001007a */
[----:B------:R-:W-:Y:S01]  /*1620*/  PRMT R26, R67, 0x7632, R26 ;  /* 0x00007632431a7816 */ /* 0x000fe2000000001a */
[----:B------:R-:W-:-:S03]  /*1630*/  FADD.FTZ R45, R45, R44 ;  /* 0x0000002c2d2d7221 */ /* 0x000fc60000010000 */
[----:B------:R-:W5:Y:S01]  /*1640*/  MUFU.RCP R89, R89 ;  /* 0x0000005900597308 */ /* 0x000f620000001000 */
[-C--:B------:R-:W-:Y:S01]  /*1650*/  FMUL.FTZ R40, R21, R86.reuse ;  /* 0x0000005615287220 */ /* 0x080fe20000410000 */
[-C--:B------:R-:W-:Y:S01]  /*1660*/  FFMA.FTZ R44, R18, R86.reuse, R35 ;  /* 0x00000056122c7223 */ /* 0x080fe20000010023 */
[----:B------:R-:W-:Y:S01]  /*1670*/  FADD.FTZ R51, R51, R86 ;  /* 0x0000005633337221 */ /* 0x000fe20000010000 */
[----:B------:R-:W-:-:S04]  /*1680*/  FFMA.FTZ R42, R21, R86, R42 ;  /* 0x00000056152a7223 */ /* 0x000fc8000001002a */
[----:B------:R-:W5:Y:S01]  /*1690*/  MUFU.RCP R92, R92 ;  /* 0x0000005c005c7308 */ /* 0x000f620000001000 */
[----:B------:R-:W-:Y:S01]  /*16a0*/  FMUL.FTZ R86, R27, -1.4426950216293334961 ;  /* 0xbfb8aa3b1b567820 */ /* 0x000fe20000410000 */
[----:B------:R-:W-:-:S06]  /*16b0*/  SHF.L.U32 R87, R26, 0x10, RZ ;  /* 0x000000101a577819 */ /* 0x000fcc00000006ff */
[----:B------:R-:W5:Y:S01]  /*16c0*/  MUFU.EX2 R38, R38 ;  /* 0x0000002600267308 */ /* 0x000f620000000800 */
[----:B------:R-:W-:Y:S01]  /*16d0*/  FMUL.FTZ R26, R16, R53 ;  /* 0x00000035101a7220 */ /* 0x000fe20000410000 */
[----:B------:R-:W-:Y:S01]  /*16e0*/  FADD.FTZ R87, -R52, R87 ;  /* 0x0000005734577221 */ /* 0x000fe20000010100 */
[----:B0-----:R-:W-:Y:S01]  /*16f0*/  FADD.FTZ R35, -R88, 1 ;  /* 0x3f80000058237421 */ /* 0x001fe20000010100 */
[----:B-1----:R-:W-:Y:S01]  /*1700*/  FADD.FTZ R53, -R90, 1 ;  /* 0x3f8000005a357421 */ /* 0x002fe20000010100 */
[----:B------:R-:W-:-:S03]  /*1710*/  FFMA.FTZ R43, R18, R40, R43 ;  /* 0x00000028122b7223 */ /* 0x000fc6000001002b */
[----:B------:R-:W0:Y:S01]  /*1720*/  MUFU.EX2 R86, R86 ;  /* 0x0000005600567308 */ /* 0x000e220000000800 */
[----:B------:R-:W-:Y:S01]  /*1730*/  FMUL.FTZ R18, R16, R87 ;  /* 0x0000005710127220 */ /* 0x000fe20000410000 */
[----:B------:R-:W-:Y:S01]  /*1740*/  FFMA.FTZ R35, R34, R35, 1 ;  /* 0x3f80000022237423 */ /* 0x000fe20000010023 */
[----:B------:R-:W-:Y:S01]  /*1750*/  FFMA.FTZ R87, R36, R53, 1 ;  /* 0x3f80000024577423 */ /* 0x000fe20000010035 */
[----:B-----5:R-:W-:Y:S01]  /*1760*/  FADD.FTZ R34, -R89, 1 ;  /* 0x3f80000059227421 */ /* 0x020fe20000010100 */
[----:B------:R-:W-:Y:S01]  /*1770*/  FADD.FTZ R36, -R92, 1 ;  /* 0x3f8000005c247421 */ /* 0x000fe20000010100 */
[----:B------:R-:W-:Y:S01]  /*1780*/  FADD.FTZ R47, R47, R50 ;  /* 0x000000322f2f7221 */ /* 0x000fe20000010000 */
[----:B------:R-:W-:Y:S01]  /*1790*/  FFMA.FTZ R50, R19, R26, R22 ;  /* 0x0000001a13327223 */ /* 0x000fe20000010016 */
[----:B------:R-:W-:Y:S01]  /*17a0*/  FFMA.FTZ R34, R39, R34, 1 ;  /* 0x3f80000027227423 */ /* 0x000fe20000010022 */
[----:B------:R-:W-:Y:S01]  /*17b0*/  FFMA.FTZ R91, R91, R36, 1 ;  /* 0x3f8000005b5b7423 */ /* 0x000fe20000010024 */
[----:B------:R-:W-:Y:S01]  /*17c0*/  SHF.L.U32 R36, R70, 0x10, RZ ;  /* 0x0000001046247819 */ /* 0x000fe200000006ff */
[----:B------:R-:W-:Y:S01]  /*17d0*/  FADD.FTZ R39, R38, 1 ;  /* 0x3f80000026277421 */ /* 0x000fe20000010000 */
[----:B------:R-:W-:Y:S01]  /*17e0*/  FMUL.FTZ R40, R50, -1.4426950216293334961 ;  /* 0xbfb8aa3b32287820 */ /* 0x000fe20000410000 */
[----:B------:R-:W-:Y:S01]  /*17f0*/  FMUL.FTZ R53, R88, R35 ;  /* 0x0000002358357220 */ /* 0x000fe20000410000 */
[----:B------:R-:W-:Y:S01]  /*1800*/  FMUL.FTZ R87, R90, R87 ;  /* 0x000000575a577220 */ /* 0x000fe20000410000 */
[----:B------:R-:W-:Y:S01]  /*1810*/  SHF.L.U32 R38, R71, 0x10, RZ ;  /* 0x0000001047267819 */ /* 0x000fe200000006ff */
[----:B------:R1:W5:Y:S01]  /*1820*/  MUFU.EX2 R46, R40 ;  /* 0x00000028002e7308 */ /* 0x0003620000000800 */
[----:B------:R-:W-:Y:S01]  /*1830*/  FMUL.FTZ R36, R36, R53 ;  /* 0x0000003524247220 */ /* 0x000fe20000410000 */
[----:B0-----:R-:W-:-:S02]  /*1840*/  FADD.FTZ R53, R86, 1 ;  /* 0x3f80000056357421 */ /* 0x001fc40000010000 */
[----:B-1----:R-:W-:Y:S02]  /*1850*/  FMUL.FTZ R40, R38, R87 ;  /* 0x0000005726287220 */ /* 0x002fe40000410000 */
[----:B------:R-:W4:Y:S01]  /*1860*/  LDG.E.64.CONSTANT R86, desc[UR16][R120.64+0x1e000] ;  /* 0x01e0001078567981 */ /* 0x000f22000c1e9b00 */
[----:B------:R-:W-:-:S04]  /*1870*/  FFMA.FTZ R94, R21, R18, R24 ;  /* 0x00000012155e7223 */ /* 0x000fc80000010018 */
[----:B------:R-:W-:Y:S01]  /*1880*/  FMUL.FTZ R88, R94, -1.4426950216293334961 ;  /* 0xbfb8aa3b5e587820 */ /* 0x000fe20000410000 */
[----:B------:R-:W-:-:S03]  /*1890*/  FMUL.FTZ R89, R89, R34 ;  /* 0x0000002259597220 */ /* 0x000fc60000410000 */
[----:B------:R-:W0:Y:S01]  /*18a0*/  MUFU.EX2 R90, R88 ;  /* 0x00000058005a7308 */ /* 0x000e220000000800 */
[----:B------:R-:W-:-:S04]  /*18b0*/  PRMT R34, R70, 0x7632, R34 ;  /* 0x0000763246227816 */ /* 0x000fc80000000022 */
[----:B------:R-:W-:Y:S02]  /*18c0*/  SHF.L.U32 R34, R34, 0x10, RZ ;  /* 0x0000001022227819 */ /* 0x000fe400000006ff */
[----:B------:R-:W-:Y:S01]  /*18d0*/  PRMT R35, R71, 0x7632, R35 ;  /* 0x0000763247237816 */ /* 0x000fe20000000023 */
[----:B------:R-:W1:Y:S01]  /*18e0*/  MUFU.RCP R39, R39 ;  /* 0x0000002700277308 */ /* 0x000e620000001000 */
[----:B------:R-:W-:Y:S01]  /*18f0*/  FFMA.FTZ R42, R17, R36, R42 ;  /* 0x00000024112a7223 */ /* 0x000fe2000001002a */
[----:B------:R-:W-:Y:S01]  /*1900*/  FMUL.FTZ R38, R34, R89 ;  /* 0x0000005922267220 */ /* 0x000fe20000410000 */
[----:B------:R-:W-:Y:S01]  /*1910*/  SHF.L.U32 R35, R35, 0x10, RZ ;  /* 0x0000001023237819 */ /* 0x000fe200000006ff */
[----:B------:R-:W-:-:S04]  /*1920*/  FMUL.FTZ R92, R92, R91 ;  /* 0x0000005b5c5c7220 */ /* 0x000fc80000410000 */
[----:B------:R-:W1:Y:S01]  /*1930*/  MUFU.RCP R88, R53 ;  /* 0x0000003500587308 */ /* 0x000e620000001000 */
[----:B------:R-:W-:Y:S01]  /*1940*/  FMUL.FTZ R34, R17, R36 ;  /* 0x0000002411227220 */ /* 0x000fe20000410000 */
[----:B------:R-:W-:Y:S01]  /*1950*/  FFMA.FTZ R42, R19, R38, R42 ;  /* 0x00000026132a7223 */ /* 0x000fe2000001002a */
[----:B-----5:R-:W-:Y:S01]  /*1960*/  FADD.FTZ R46, R46, 1 ;  /* 0x3f8000002e2e7421 */ /* 0x020fe20000010000 */
[----:B0-----:R-:W-:Y:S01]  /*1970*/  FADD.FTZ R90, R90, 1 ;  /* 0x3f8000005a5a7421 */ /* 0x001fe20000010000 */
[----:B------:R-:W-:Y:S01]  /*1980*/  FMUL.FTZ R92, R35, R92 ;  /* 0x0000005c235c7220 */ /* 0x000fe20000410000 */
[C---:B------:R-:W-:Y:S01]  /*1990*/  FFMA.FTZ R37, R30.reuse, R36, R37 ;  /* 0x000000241e257223 */ /* 0x040fe20000010025 */
[----:B------:R-:W-:Y:S01]  /*19a0*/  FFMA.FTZ R43, R30, R34, R43 ;  /* 0x000000221e2b7223 */ /* 0x000fe2000001002b */
[-C--:B------:R-:W-:Y:S01]  /*19b0*/  FMUL.FTZ R35, R23, R40.reuse ;  /* 0x0000002817237220 */ /* 0x080fe20000410000 */
[-C--:B------:R-:W-:Y:S01]  /*19c0*/  FFMA.FTZ R48, R29, R40.reuse, R48 ;  /* 0x000000281d307223 */ /* 0x080fe20000010030 */
[----:B------:R-:W-:Y:S01]  /*19d0*/  FADD.FTZ R49, R49, R40 ;  /* 0x0000002831317221 */ /* 0x000fe20000010000 */
[----:B------:R-:W-:Y:S01]  /*19e0*/  FFMA.FTZ R42, R23, R40, R42 ;  /* 0x00000028172a7223 */ /* 0x000fe2000001002a */
[-C--:B------:R-:W-:Y:S01]  /*19f0*/  FMUL.FTZ R30, R19, R38.reuse ;  /* 0x00000026131e7220 */ /* 0x080fe20000410000 */
[----:B------:R0:W5:Y:S01]  /*1a00*/  MUFU.RCP R93, R46 ;  /* 0x0000002e005d7308 */ /* 0x0001620000001000 */
[----:B------:R-:W-:-:S02]  /*1a10*/  FFMA.FTZ R41, R32, R38, R41 ;  /* 0x0000002620297223 */ /* 0x000fc40000010029 */
[----:B------:R-:W-:-:S05]  /*1a20*/  FFMA.FTZ R30, R32, R30, R43 ;  /* 0x0000001e201e7223 */ /* 0x000fca000001002b */
[----:B------:R-:W5:Y:S01]  /*1a30*/  MUFU.RCP R40, R90 ;  /* 0x0000005a00287308 */ /* 0x000f620000001000 */
[----:B-1----:R-:W-:Y:S01]  /*1a40*/  FADD.FTZ R32, -R39, 1 ;  /* 0x3f80000027207421 */ /* 0x002fe20000010100 */
[----:B------:R-:W-:Y:S01]  /*1a50*/  FADD.FTZ R45, R45, R36 ;  /* 0x000000242d2d7221 */ /* 0x000fe20000010000 */
[----:B------:R-:W-:Y:S02]  /*1a60*/  FADD.FTZ R36, -R88, 1 ;  /* 0x3f80000058247421 */ /* 0x000fe40000010100 */
[----:B------:R-:W-:Y:S01]  /*1a70*/  FFMA.FTZ R32, R31, R32, 1 ;  /* 0x3f8000001f207423 */ /* 0x000fe20000010020 */
[----:B------:R-:W-:Y:S01]  /*1a80*/  SHF.L.U32 R31, R72, 0x10, RZ ;  /* 0x00000010481f7819 */ /* 0x000fe200000006ff */
[----:B------:R-:W-:Y:S01]  /*1a90*/  FFMA.FTZ R30, R29, R35, R30 ;  /* 0x000000231d1e7223 */ /* 0x000fe2000001001e */
[----:B------:R-:W-:Y:S01]  /*1aa0*/  FFMA.FTZ R27, R27, R36, 1 ;  /* 0x3f8000001b1b7423 */ /* 0x000fe20000010024 */
[-C--:B------:R-:W-:Y:S01]  /*1ab0*/  FFMA.FTZ R35, R33, R92.reuse, R44 ;  /* 0x0000005c21237223 */ /* 0x080fe2000001002c */
[----:B------:R-:W-:Y:S01]  /*1ac0*/  FADD.FTZ R34, R51, R92 ;  /* 0x0000005c33227221 */ /* 0x000fe20000010000 */
[CC--:B0-----:R-:W-:Y:S01]  /*1ad0*/  FFMA.FTZ R46, R21.reuse, R92.reuse, R42 ;  /* 0x0000005c152e7223 */ /* 0x0c1fe2000001002a */
[----:B------:R-:W-:Y:S01]  /*1ae0*/  FMUL.FTZ R92, R21, R92 ;  /* 0x0000005c155c7220 */ /* 0x000fe20000410000 */
[----:B------:R-:W-:Y:S01]  /*1af0*/  FADD.FTZ R31, -R52, R31 ;  /* 0x0000001f341f7221 */ /* 0x000fe20000010100 */
[----:B------:R-:W-:Y:S01]  /*1b00*/  FMUL.FTZ R95, R88, R27 ;  /* 0x0000001b585f7220 */ /* 0x000fe20000410000 */
[----:B-----5:R-:W-:Y:S01]  /*1b10*/  FADD.FTZ R29, -R93, 1 ;  /* 0x3f8000005d1d7421 */ /* 0x020fe20000010100 */
[----:B------:R-:W-:Y:S01]  /*1b20*/  FFMA.FTZ R51, R33, R92, R30 ;  /* 0x0000005c21337223 */ /* 0x000fe2000001001e */
[----:B------:R-:W-:Y:S01]  /*1b30*/  FADD.FTZ R27, -R40, 1 ;  /* 0x3f800000281b7421 */ /* 0x000fe20000010100 */
[----:B------:R-:W-:Y:S01]  /*1b40*/  FMUL.FTZ R31, R16, R31 ;  /* 0x0000001f101f7220 */ /* 0x000fe20000410000 */
[----:B------:R-:W-:Y:S01]  /*1b50*/  SHF.L.U32 R33, R74, 0x10, RZ ;  /* 0x000000104a217819 */ /* 0x000fe200000006ff */
[----:B------:R-:W-:Y:S01]  /*1b60*/  FMUL.FTZ R53, R39, R32 ;  /* 0x0000002027357220 */ /* 0x000fe20000410000 */
[----:B------:R-:W-:Y:S01]  /*1b70*/  FFMA.FTZ R50, R50, R29, 1 ;  /* 0x3f80000032327423 */ /* 0x000fe2000001001d */
[----:B------:R-:W-:Y:S01]  /*1b80*/  FFMA.FTZ R39, R94, R27, 1 ;  /* 0x3f8000005e277423 */ /* 0x000fe2000001001b */
[----:B------:R-:W-:Y:S01]  /*1b90*/  SHF.L.U32 R29, R73, 0x10, RZ ;  /* 0x00000010491d7819 */ /* 0x000fe200000006ff */
[----:B------:R-:W-:Y:S01]  /*1ba0*/  FFMA.FTZ R36, R17, R31, R124 ;  /* 0x0000001f11247223 */ /* 0x000fe2000001007c */
[----:B------:R-:W-:Y:S01]  /*1bb0*/  PRMT R27, R72, 0x7632, R27 ;  /* 0x00007632481b7816 */ /* 0x000fe2000000001b */
[C---:B------:R-:W-:Y:S01]  /*1bc0*/  FADD.FTZ R43, -R52.reuse, R33 ;  /* 0x00000021342b7221 */ /* 0x040fe20000010100 */
[----:B------:R-:W-:Y:S01]  /*1bd0*/  PRMT R99, R73, 0x7632, R99 ;  /* 0x0000763249637816 */ /* 0x000fe20000000063 */
[----:B------:R-:W-:Y:S01]  /*1be0*/  FADD.FTZ R29, -R52, R29 ;  /* 0x0000001d341d7221 */ /* 0x000fe20000010100 */
[----:B------:R-:W-:Y:S01]  /*1bf0*/  SHF.L.U32 R33, R27, 0x10, RZ ;  /* 0x000000101b217819 */ /* 0x000fe200000006ff */
[----:B------:R-:W-:Y:S01]  /*1c00*/  FMUL.FTZ R32, R36, -1.4426950216293334961 ;  /* 0xbfb8aa3b24207820 */ /* 0x000fe20000410000 */
[C---:B------:R-:W-:Y:S01]  /*1c10*/  FMUL.FTZ R27, R16.reuse, R43 ;  /* 0x0000002b101b7220 */ /* 0x040fe20000410000 */
[----:B------:R-:W-:Y:S01]  /*1c20*/  FMUL.FTZ R29, R16, R29 ;  /* 0x0000001d101d7220 */ /* 0x000fe20000410000 */
[----:B------:R-:W-:Y:S01]  /*1c30*/  SHF.L.U32 R99, R99, 0x10, RZ ;  /* 0x0000001063637819 */ /* 0x000fe200000006ff */
[----:B------:R0:W1:Y:S01]  /*1c40*/  MUFU.EX2 R98, R32 ;  /* 0x0000002000627308 */ /* 0x0000620000000800 */
[----:B------:R-:W-:Y:S01]  /*1c50*/  FADD.FTZ R33, -R52, R33 ;  /* 0x0000002134217221 */ /* 0x000fe20000010100 */
[----:B------:R-:W-:Y:S01]  /*1c60*/  FMUL.FTZ R93, R93, R50 ;  /* 0x000000325d5d7220 */ /* 0x000fe20000410000 */
[----:B------:R-:W-:Y:S01]  /*1c70*/  FMUL.FTZ R97, R40, R39 ;  /* 0x0000002728617220 */ /* 0x000fe20000410000 */
[----:B------:R-:W-:Y:S01]  /*1c80*/  PRMT R44, R77, 0x7632, R44 ;  /* 0x000076324d2c7816 */ /* 0x000fe2000000002c */
[----:B------:R-:W-:Y:S01]  /*1c90*/  FFMA.FTZ R30, R17, R27, R124 ;  /* 0x0000001b111e7223 */ /* 0x000fe2000001007c */
[C---:B------:R-:W-:Y:S01]  /*1ca0*/  SHF.L.U32 R50, R76.reuse, 0x10, RZ ;  /* 0x000000104c327819 */ /* 0x040fe200000006ff */
[----:B------:R-:W5:Y:S01]  /*1cb0*/  LDG.E.64.CONSTANT R88, desc[UR16][R110.64+0x28000] ;  /* 0x028000106e587981 */ /* 0x000f62000c1e9b00 */
[----:B------:R-:W-:Y:S01]  /*1cc0*/  PRMT R40, R76, 0x7632, R40 ;  /* 0x000076324c287816 */ /* 0x000fe20000000028 */
[----:B------:R-:W-:Y:S01]  /*1cd0*/  FADD.FTZ R47, R47, R38 ;  /* 0x000000262f2f7221 */ /* 0x000fe20000010000 */
[----:B------:R-:W-:Y:S01]  /*1ce0*/  FFMA.FTZ R38, R23, R29, R122 ;  /* 0x0000001d17267223 */ /* 0x000fe2000001007a */
[----:B------:R-:W-:Y:S01]  /*1cf0*/  FMUL.FTZ R33, R16, R33 ;  /* 0x0000002110217220 */ /* 0x000fe20000410000 */
[----:B------:R-:W-:Y:S01]  /*1d00*/  SHF.L.U32 R44, R44, 0x10, RZ ;  /* 0x000000102c2c7819 */ /* 0x000fe200000006ff */
[----:B------:R-:W-:Y:S01]  /*1d10*/  FMUL.FTZ R94, R30, -1.4426950216293334961 ;  /* 0xbfb8aa3b1e5e7820 */ /* 0x000fe20000410000 */
[----:B------:R-:W-:Y:S01]  /*1d20*/  FADD.FTZ R99, -R52, R99 ;  /* 0x0000006334637221 */ /* 0x000fe20000010100 */
[----:B------:R-:W-:Y:S01]  /*1d30*/  SHF.L.U32 R40, R40, 0x10, RZ ;  /* 0x0000001028287819 */ /* 0x000fe200000006ff */
[----:B------:R-:W-:Y:S01]  /*1d40*/  FMUL.FTZ R50, R50, R53 ;  /* 0x0000003532327220 */ /* 0x000fe20000410000 */
[----:B------:R-:W-:Y:S01]  /*1d50*/  FMUL.FTZ R43, R38, -1.4426950216293334961 ;  /* 0xbfb8aa3b262b7820 */ /* 0x000fe20000410000 */
[----:B------:R-:W-:Y:S01]  /*1d60*/  FFMA.FTZ R42, R19, R33, R22 ;  /* 0x00000021132a7223 */ /* 0x000fe20000010016 */
[----:B------:R1:W-:Y:S01]  /*1d70*/  MUFU.EX2 R39, R94 ;  /* 0x0000005e00277308 */ /* 0x0003e20000000800 */
[----:B0-----:R-:W-:Y:S01]  /*1d80*/  FMUL.FTZ R32, R16, R99 ;  /* 0x0000006310207220 */ /* 0x001fe20000410000 */
[----:B------:R-:W-:Y:S01]  /*1d90*/  FMUL.FTZ R97, R44, R97 ;  /* 0x000000612c617220 */ /* 0x000fe20000410000 */
[----:B------:R-:W-:Y:S01]  /*1da0*/  FMUL.FTZ R44, R17, R50 ;  /* 0x00000032112c7220 */ /* 0x000fe20000410000 */
[----:B------:R-:W5:Y:S01]  /*1db0*/  LDG.E.64.CONSTANT R90, desc[UR16][R110.64+0x2d000] ;  /* 0x02d000106e5a7981 */ /* 0x000f62000c1e9b00 */
[----:B------:R-:W-:Y:S01]  /*1dc0*/  FMUL.FTZ R99, R42, -1.4426950216293334961 ;  /* 0xbfb8aa3b2a637820 */ /* 0x000fe20000410000 */
[----:B-1----:R-:W-:-:S02]  /*1dd0*/  FMUL.FTZ R94, R40, R93 ;  /* 0x0000005d285e7220 */ /* 0x002fc40000410000 */
[----:B------:R0:W1:Y:S01]  /*1de0*/  MUFU.EX2 R100, R43 ;  /* 0x0000002b00647308 */ /* 0x0000620000000800 */
[C---:B------:R-:W-:Y:S01]  /*1df0*/  FFMA.FTZ R40, R28.reuse, R50, R37 ;  /* 0x000000321c287223 */ /* 0x040fe20000010025 */
[----:B------:R-:W-:Y:S01]  /*1e00*/  SHF.L.U32 R92, R77, 0x10, RZ ;  /* 0x000000104d5c7819 */ /* 0x000fe200000006ff */
[----:B------:R-:W-:Y:S01]  /*1e10*/  FFMA.FTZ R51, R28, R44, R51 ;  /* 0x0000002c1c337223 */ /* 0x000fe20000010033 */
[----:B------:R-:W-:Y:S01]  /*1e20*/  FMUL.FTZ R37, R19, R94 ;  /* 0x0000005e13257220 */ /* 0x000fe20000410000 */
[----:B------:R-:W-:Y:S01]  /*1e30*/  FFMA.FTZ R46, R17, R50, R46 ;  /* 0x00000032112e7223 */ /* 0x000fe2000001002e */
[----:B0-----:R-:W-:Y:S01]  /*1e40*/  FFMA.FTZ R43, R21, R32, R24 ;  /* 0x00000020152b7223 */ /* 0x001fe20000010018 */
[----:B------:R-:W-:Y:S01]  /*1e50*/  FADD.FTZ R98, R98, 1 ;  /* 0x3f80000062627421 */ /* 0x000fe20000010000 */
[CC--:B------:R-:W-:Y:S01]  /*1e60*/  FFMA.FTZ R28, R26.reuse, R94.reuse, R41 ;  /* 0x0000005e1a1c7223 */ /* 0x0c0fe20000010029 */
[----:B------:R-:W0:Y:S01]  /*1e70*/  MUFU.EX2 R99, R99 ;  /* 0x0000006300637308 */ /* 0x000e220000000800 */
[----:B------:R-:W-:Y:S01]  /*1e80*/  FMUL.FTZ R53, R43, -1.4426950216293334961 ;  /* 0xbfb8aa3b2b357820 */ /* 0x000fe20000410000 */
[----:B------:R-:W-:Y:S01]  /*1e90*/  FFMA.FTZ R26, R26, R37, R51 ;  /* 0x000000251a1a7223 */ /* 0x000fe20000010033 */
[----:B------:R-:W-:Y:S01]  /*1ea0*/  FMUL.FTZ R96, R92, R95 ;  /* 0x0000005f5c607220 */ /* 0x000fe20000410000 */
[----:B------:R-:W-:Y:S01]  /*1eb0*/  FFMA.FTZ R46, R19, R94, R46 ;  /* 0x0000005e132e7223 */ /* 0x000fe2000001002e */
[----:B------:R-:W-:Y:S01]  /*1ec0*/  SHF.L.U32 R37, R75, 0x10, RZ ;  /* 0x000000104b257819 */ /* 0x000fe200000006ff */
[----:B-1----:R-:W-:Y:S01]  /*1ed0*/  FADD.FTZ R100, R100, 1 ;  /* 0x3f80000064647421 */ /* 0x002fe20000010000 */
[----:B------:R-:W-:Y:S01]  /*1ee0*/  PRMT R41, R74, 0x7632, R41 ;  /* 0x000076324a297816 */ /* 0x000fe20000000029 */
[----:B------:R-:W1:Y:S01]  /*1ef0*/  MUFU.EX2 R53, R53 ;  /* 0x0000003500357308 */ /* 0x000e620000000800 */
[-C--:B------:R-:W-:Y:S01]  /*1f00*/  FFMA.FTZ R48, R25, R96.reuse, R48 ;  /* 0x0000006019307223 */ /* 0x080fe20000010030 */
[----:B------:R-:W-:Y:S01]  /*1f10*/  FADD.FTZ R49, R49, R96 ;  /* 0x0000006031317221 */ /* 0x000fe20000010000 */
[CC--:B------:R-:W-:Y:S01]  /*1f20*/  FFMA.FTZ R46, R23.reuse, R96.reuse, R46 ;  /* 0x00000060172e7223 */ /* 0x0c0fe2000001002e */
[----:B------:R-:W-:Y:S01]  /*1f30*/  FMUL.FTZ R96, R23, R96 ;  /* 0x0000006017607220 */ /* 0x000fe20000410000 */
[----:B------:R-:W-:Y:S01]  /*1f40*/  FADD.FTZ R51, -R52, R37 ;  /* 0x0000002534337221 */ /* 0x000fe20000010100 */
[----:B------:R-:W-:Y:S01]  /*1f50*/  SHF.L.U32 R37, R41, 0x10, RZ ;  /* 0x0000001029257819 */ /* 0x000fe200000006ff */
[----:B------:R-:W-:Y:S01]  /*1f60*/  FADD.FTZ R45, R45, R50 ;  /* 0x000000322d2d7221 */ /* 0x000fe20000010000 */
[----:B------:R-:W2:Y:S01]  /*1f70*/  MUFU.RCP R98, R98 ;  /* 0x0000006200627308 */ /* 0x000ea20000001000 */
[----:B------:R-:W-:Y:S01]  /*1f80*/  FFMA.FTZ R41, R25, R96, R26 ;  /* 0x0000006019297223 */ /* 0x000fe2000001001a */
[----:B------:R-:W-:Y:S01]  /*1f90*/  PRMT R95, R75, 0x7632, R95 ;  /* 0x000076324b5f7816 */ /* 0x000fe2000000005f */
[----:B------:R-:W-:Y:S01]  /*1fa0*/  FMUL.FTZ R25, R16, R51 ;  /* 0x0000003310197220 */ /* 0x000fe20000410000 */
[----:B------:R-:W-:Y:S01]  /*1fb0*/  FADD.FTZ R51, -R52, R37 ;  /* 0x0000002534337221 */ /* 0x000fe20000010100 */
[----:B------:R-:W5:Y:S01]  /*1fc0*/  LDG.E.64.CONSTANT R92, desc[UR16][R120.64+0x23000] ;  /* 0x02300010785c7981 */ /* 0x000f62000c1e9b00 */
[----:B------:R-:W-:Y:S01]  /*1fd0*/  SHF.L.U32 R95, R95, 0x10, RZ ;  /* 0x000000105f5f7819 */ /* 0x000fe200000006ff */
[----:B0-----:R-:W-:Y:S01]  /*1fe0*/  FADD.FTZ R99, R99, 1 ;  /* 0x3f80000063637421 */ /* 0x001fe20000010000 */
[----:B------:R-:W-:Y:S01]  /*1ff0*/  FMUL.FTZ R26, R16, R51 ;  /* 0x00000033101a7220 */ /* 0x000fe20000410000 */
[-C--:B------:R-:W-:Y:S01]  /*2000*/  FFMA.FTZ R51, R18, R97.reuse, R35 ;  /* 0x0000006112337223 */ /* 0x080fe20000010023 */
[----:B------:R-:W-:Y:S01]  /*2010*/  FADD.FTZ R50, R34, R97 ;  /* 0x0000006122327221 */ /* 0x000fe20000010000 */
[CC--:B------:R-:W-:Y:S01]  /*2020*/  FFMA.FTZ R46, R21.reuse, R97.reuse, R46 ;  /* 0x00000061152e7223 */ /* 0x0c0fe2000001002e */
[----:B------:R-:W0:Y:S01]  /*2030*/  MUFU.RCP R100, R100 ;  /* 0x0000006400647308 */ /* 0x000e220000001000 */
[----:B------:R-:W-:Y:S01]  /*2040*/  FMUL.FTZ R97, R21, R97 ;  /* 0x0000006115617220 */ /* 0x000fe20000410000 */
[----:B------:R-:W-:Y:S01]  /*2050*/  FADD.FTZ R95, -R52, R95 ;  /* 0x0000005f345f7221 */ /* 0x000fe20000010100 */
[----:B-1----:R-:W-:-:S02]  /*2060*/  FADD.FTZ R53, R53, 1 ;  /* 0x3f80000035357421 */ /* 0x002fc40000010000 */
[----:B------:R-:W-:Y:S01]  /*2070*/  FFMA.FTZ R44, R18, R97, R41 ;  /* 0x00000061122c7223 */ /* 0x000fe20000010029 */
[----:B--2---:R-:W-:Y:S01]  /*2080*/  FADD.FTZ R35, -R98, 1 ;  /* 0x3f80000062237421 */ /* 0x004fe20000010100 */
[----:B------:R-:W-:Y:S01]  /*2090*/  FMUL.FTZ R18, R16, R95 ;  /* 0x0000005f10127220 */ /* 0x000fe20000410000 */
[----:B------:R-:W1:Y:S01]  /*20a0*/  MUFU.RCP R99, R99 ;  /* 0x0000006300637308 */ /* 0x000e620000001000 */
[----:B------:R-:W-:Y:S01]  /*20b0*/  FADD.FTZ R47, R47, R94 ;  /* 0x0000005e2f2f7221 */ /* 0x000fe20000010000 */
[----:B------:R-:W-:Y:S01]  /*20c0*/  FFMA.FTZ R41, R36, R35, 1 ;  /* 0x3f80000024297423 */ /* 0x000fe20000010023 */
[----:B------:R-:W-:Y:S01]  /*20d0*/  FFMA.FTZ R37, R23, R25, R122 ;  /* 0x0000001917257223 */ /* 0x000fe2000001007a */
[----:B------:R-:W-:Y:S01]  /*20e0*/  FFMA.FTZ R35, R21, R18, R24 ;  /* 0x0000001215237223 */ /* 0x000fe20000010018 */
[----:B------:R-:W-:-:S03]  /*20f0*/  FFMA.FTZ R34, R19, R26, R22 ;  /* 0x0000001a13227223 */ /* 0x000fc60000010016 */
[----:B------:R0:W2:Y:S01]  /*2100*/  MUFU.RCP R94, R53 ;  /* 0x00000035005e7308 */ /* 0x0000a20000001000 */
[----:B------:R-:W-:Y:S01]  /*2110*/  FMUL.FTZ R101, R37, -1.4426950216293334961 ;  /* 0xbfb8aa3b25657820 */ /* 0x000fe20000410000 */
[----:B------:R-:W-:Y:S01]  /*2120*/  FMUL.FTZ R97, R35, -1.4426950216293334961 ;  /* 0xbfb8aa3b23617820 */ /* 0x000fe20000410000 */
[----:B------:R-:W-:Y:S01]  /*2130*/  FMUL.FTZ R96, R34, -1.4426950216293334961 ;  /* 0xbfb8aa3b22607820 */ /* 0x000fe20000410000 */
[----:B0-----:R-:W-:-:S04]  /*2140*/  FADD.FTZ R53, -R100, 1 ;  /* 0x3f80000064357421 */ /* 0x001fc80000010100 */
[----:B------:R-:W0:Y:S01]  /*2150*/  MUFU.EX2 R101, R101 ;  /* 0x0000006500657308 */ /* 0x000e220000000800 */
[----:B------:R-:W-:Y:S01]  /*2160*/  FFMA.FTZ R95, R38, R53, 1 ;  /* 0x3f800000265f7423 */ /* 0x000fe20000010035 */
[----:B-1----:R-:W-:-:S06]  /*2170*/  FADD.FTZ R53, -R99, 1 ;  /* 0x3f80000063357421 */ /* 0x002fcc0000010100 */
[----:B------:R-:W1:Y:S01]  /*2180*/  MUFU.EX2 R97, R97 ;  /* 0x0000006100617308 */ /* 0x000e620000000800 */
[----:B--2---:R-:W-:Y:S01]  /*2190*/  FADD.FTZ R36, -R94, 1 ;  /* 0x3f8000005e247421 */ /* 0x004fe20000010100 */
[----:B------:R-:W-:-:S06]  /*21a0*/  FFMA.FTZ R42, R42, R53, 1 ;  /* 0x3f8000002a2a7423 */ /* 0x000fcc0000010035 */
[----:B------:R-:W2:Y:S01]  /*21b0*/  MUFU.EX2 R96, R96 ;  /* 0x0000006000607308 */ /* 0x000ea20000000800 */
[----:B------:R-:W-:Y:S01]  /*21c0*/  FADD.FTZ R53, R39, 1 ;  /* 0x3f80000027357421 */ /* 0x000fe20000010000 */
[----:B------:R-:W-:Y:S01]  /*21d0*/  FFMA.FTZ R43, R43, R36, 1 ;  /* 0x3f8000002b2b7423 */ /* 0x000fe20000010024 */
[----:B------:R-:W-:Y:S01]  /*21e0*/  PRMT R36, R78, 0x7632, R36 ;  /* 0x000076324e247816 */ /* 0x000fe20000000024 */
[----:B------:R-:W-:Y:S01]  /*21f0*/  FMUL.FTZ R41, R98, R41 ;  /* 0x0000002962297220 */ /* 0x000fe20000410000 */
[----:B------:R-:W-:Y:S01]  /*2200*/  SHF.L.U32 R38, R78, 0x10, RZ ;  /* 0x000000104e267819 */ /* 0x000fe200000006ff */
[----:B------:R-:W-:Y:S01]  /*2210*/  FMUL.FTZ R99, R99, R42 ;  /* 0x0000002a63637220 */ /* 0x000fe20000410000 */
[----:B------:R-:W-:Y:S01]  /*2220*/  SHF.L.U32 R36, R36, 0x10, RZ ;  /* 0x0000001024247819 */ /* 0x000fe200000006ff */
[----:B------:R-:W3:Y:S01]  /*2230*/  MUFU.RCP R53, R53 ;  /* 0x0000003500357308 */ /* 0x000ee20000001000 */
[----:B0-----:R-:W-:Y:S01]  /*2240*/  FADD.FTZ R101, R101, 1 ;  /* 0x3f80000065657421 */ /* 0x001fe20000010000 */
[----:B------:R-:W-:Y:S01]  /*2250*/  FMUL.FTZ R38, R38, R41 ;  /* 0x0000002926267220 */ /* 0x000fe20000410000 */
[----:B-1----:R-:W-:Y:S01]  /*2260*/  FADD.FTZ R97, R97, 1 ;  /* 0x3f80000061617421 */ /* 0x002fe20000010000 */
[----:B------:R-:W-:Y:S01]  /*2270*/  SHF.L.U32 R39, R79, 0x10, RZ ;  /* 0x000000104f277819 */ /* 0x000fe200000006ff */
[----:B------:R-:W-:Y:S01]  /*2280*/  FMUL.FTZ R100, R100, R95 ;  /* 0x0000005f64647220 */ /* 0x000fe20000410000 */
[----:B------:R-:W-:Y:S01]  /*2290*/  FMUL.FTZ R42, R36, R99 ;  /* 0x00000063242a7220 */ /* 0x000fe20000410000 */
[----:B--2---:R-:W-:Y:S01]  /*22a0*/  FADD.FTZ R96, R96, 1 ;  /* 0x3f80000060607421 */ /* 0x004fe20000010000 */
[----:B------:R-:W-:Y:S01]  /*22b0*/  FMUL.FTZ R94, R94, R43 ;  /* 0x0000002b5e5e7220 */ /* 0x000fe20000410000 */
[-C--:B------:R-:W-:Y:S01]  /*22c0*/  FMUL.FTZ R36, R17, R38.reuse ;  /* 0x0000002611247220 */ /* 0x080fe20000410000 */
[----:B------:R-:W-:Y:S01]  /*22d0*/  PRMT R43, R79, 0x7632, R43 ;  /* 0x000076324f2b7816 */ /* 0x000fe2000000002b */
[----:B------:R-:W0:Y:S01]  /*22e0*/  MUFU.RCP R101, R101 ;  /* 0x0000006500657308 */ /* 0x000e220000001000 */
[----:B------:R-:W-:Y:S01]  /*22f0*/  FFMA.FTZ R46, R17, R38, R46 ;  /* 0x00000026112e7223 */ /* 0x000fe2000001002e */
[----:B------:R-:W-:Y:S01]  /*2300*/  FMUL.FTZ R100, R39, R100 ;  /* 0x0000006427647220 */ /* 0x000fe20000410000 */
[----:B------:R-:W-:Y:S01]  /*2310*/  FFMA.FTZ R36, R31, R36, R44 ;  /* 0x000000241f247223 */ /* 0x000fe2000001002c */
[----:B------:R-:W-:Y:S01]  /*2320*/  FMUL.FTZ R39, R19, R42 ;  /* 0x0000002a13277220 */ /* 0x000fe20000410000 */
[----:B------:R-:W-:Y:S01]  /*2330*/  SHF.L.U32 R43, R43, 0x10, RZ ;  /* 0x000000102b2b7819 */ /* 0x000fe200000006ff */
[----:B------:R-:W-:Y:S01]  /*2340*/  FFMA.FTZ R40, R31, R38, R40 ;  /* 0x000000261f287223 */ /* 0x000fe20000010028 */
[----:B---3--:R-:W-:Y:S01]  /*2350*/  FADD.FTZ R41, -R53, 1 ;  /* 0x3f80000035297421 */ /* 0x008fe20000010100 */
[----:B------:R-:W1:Y:S01]  /*2360*/  MUFU.RCP R97, R97 ;  /* 0x0000006100617308 */ /* 0x000e620000001000 */
[-C--:B------:R-:W-:Y:S01]  /*2370*/  FFMA.FTZ R46, R19, R42.reuse, R46 ;  /* 0x0000002a132e7223 */ /* 0x080fe2000001002e */
[C---:B------:R-:W-:Y:S01]  /*2380*/  FFMA.FTZ R31, R33.reuse, R42, R28 ;  /* 0x0000002a211f7223 */ /* 0x040fe2000001001c */
[----:B------:R-:W-:Y:S01]  /*2390*/  FFMA.FTZ R36, R33, R39, R36 ;  /* 0x0000002721247223 */ /* 0x000fe20000010024 */
[----:B------:R-:W-:Y:S01]  /*23a0*/  FADD.FTZ R45, R45, R38 ;  /* 0x000000262d2d7221 */ /* 0x000fe20000010000 */
[----:B------:R-:W2:Y:S03]  /*23b0*/  LDG.E.64.CONSTANT R98, desc[UR16][R120.64+0x2d000] ;  /* 0x02d0001078627981 */ /* 0x000ea6000c1e9b00 */
[----:B------:R-:W3:Y:S01]  /*23c0*/  MUFU.RCP R96, R96 ;  /* 0x0000006000607308 */ /* 0x000ee20000001000 */
[----:B------:R-:W-:Y:S01]  /*23d0*/  FMUL.FTZ R33, R23, R100 ;  /* 0x0000006417217220 */ /* 0x000fe20000410000 */
[----:B------:R-:W-:Y:S01]  /*23e0*/  FMUL.FTZ R43, R43, R94 ;  /* 0x0000005e2b2b7220 */ /* 0x000fe20000410000 */
[-C--:B------:R-:W-:Y:S01]  /*23f0*/  FFMA.FTZ R46, R23, R100.reuse, R46 ;  /* 0x00000064172e7223 */ /* 0x080fe2000001002e */
[C---:B------:R-:W-:Y:S01]  /*2400*/  FFMA.FTZ R48, R29.reuse, R100, R48 ;  /* 0x000000641d307223 */ /* 0x040fe20000010030 */
[----:B------:R-:W-:Y:S01]  /*2410*/  FFMA.FTZ R29, R29, R33, R36 ;  /* 0x000000211d1d7223 */ /* 0x000fe20000010024 */
[----:B------:R-:W2:Y:S01]  /*2420*/  LDG.E.64.CONSTANT R94, desc[UR16][R120.64+0x28000] ;  /* 0x02800010785e7981 */ /* 0x000ea2000c1e9b00 */
[-C--:B------:R-:W-:Y:S01]  /*2430*/  FFMA.FTZ R39, R32, R43.reuse, R51 ;  /* 0x0000002b20277223 */ /* 0x080fe20000010033 */
[----:B------:R-:W-:Y:S01]  /*2440*/  FADD.FTZ R33, R50, R43 ;  /* 0x0000002b32217221 */ /* 0x000fe20000010000 */
[C---:B------:R-:W-:Y:S01]  /*2450*/  FFMA.FTZ R46, R21.reuse, R43, R46 ;  /* 0x0000002b152e7223 */ /* 0x040fe2000001002e */
[----:B------:R-:W-:Y:S01]  /*2460*/  FFMA.FTZ R30, R30, R41, 1 ;  /* 0x3f8000001e1e7423 */ /* 0x000fe20000010029 */
[----:B------:R-:W-:Y:S01]  /*2470*/  FMUL.FTZ R43, R21, R43 ;  /* 0x0000002b152b7220 */ /* 0x000fe20000410000 */
[----:B------:R-:W-:Y:S01]  /*2480*/  SHF.L.U32 R51, R80, 0x10, RZ ;  /* 0x0000001050337819 */ /* 0x000fe200000006ff */
[----:B0-----:R-:W-:Y:S01]  /*2490*/  FADD.FTZ R28, -R101, 1 ;  /* 0x3f800000651c7421 */ /* 0x001fe20000010100 */
[----:B------:R-:W-:Y:S01]  /*24a0*/  FMUL.FTZ R53, R53, R30 ;  /* 0x0000001e35357220 */ /* 0x000fe20000410000 */
[----:B------:R-:W-:Y:S01]  /*24b0*/  FFMA.FTZ R32, R32, R43, R29 ;  /* 0x0000002b20207223 */ /* 0x000fe2000001001d */
[----:B-1----:R-:W-:Y:S01]  /*24c0*/  FADD.FTZ R30, -R97, 1 ;  /* 0x3f800000611e7421 */ /* 0x002fe20000010100 */
[----:B---3--:R-:W-:Y:S01]  /*24d0*/  FADD.FTZ R29, -R96, 1 ;  /* 0x3f800000601d7421 */ /* 0x008fe20000010100 */
[----:B------:R-:W-:Y:S01]  /*24e0*/  FADD.FTZ R51, -R52, R51 ;  /* 0x0000003334337221 */ /* 0x000fe20000010100 */
[----:B------:R-:W-:Y:S01]  /*24f0*/  FFMA.FTZ R36, R37, R28, 1 ;  /* 0x3f80000025247423 */ /* 0x000fe2000001001c */
[----:B------:R-:W-:Y:S01]  /*2500*/  FFMA.FTZ R30, R35, R30, 1 ;  /* 0x3f800000231e7423 */ /* 0x000fe2000001001e */
[----:B------:R-:W-:Y:S01]  /*2510*/  FFMA.FTZ R29, R34, R29, 1 ;  /* 0x3f800000221d7423 */ /* 0x000fe2000001001d */
[----:B------:R-:W-:Y:S01]  /*2520*/  SHF.L.U32 R37, R81, 0x10, RZ ;  /* 0x0000001051257819 */ /* 0x000fe200000006ff */
[----:B------:R-:W-:Y:S01]  /*2530*/  FADD.FTZ R47, R47, R42 ;  /* 0x0000002a2f2f7221 */ /* 0x000fe20000010000 */
[----:B------:R-:W-:Y:S01]  /*2540*/  FMUL.FTZ R28, R16, R51 ;  /* 0x00000033101c7220 */ /* 0x000fe20000410000 */
[----:B------:R-:W-:Y:S01]  /*2550*/  FMUL.FTZ R42, R97, R30 ;  /* 0x0000001e612a7220 */ /* 0x000fe20000410000 */
[----:B------:R-:W-:Y:S01]  /*2560*/  FMUL.FTZ R35, R96, R29 ;  /* 0x0000001d60237220 */ /* 0x000fe20000410000 */
[----:B------:R-:W-:Y:S01]  /*2570*/  SHF.L.U32 R30, R82, 0x10, RZ ;  /* 0x00000010521e7819 */ /* 0x000fe200000006ff */
[----:B------:R-:W-:Y:S01]  /*2580*/  FADD.FTZ R29, -R52, R37 ;  /* 0x00000025341d7221 */ /* 0x000fe20000010100 */
[----:B------:R-:W-:Y:S01]  /*2590*/  FFMA.FTZ R43, R17, R28, R124 ;  /* 0x0000001c112b7223 */ /* 0x000fe2000001007c */
[----:B------:R-:W-:Y:S01]  /*25a0*/  FMUL.FTZ R101, R101, R36 ;  /* 0x0000002465657220 */ /* 0x000fe20000410000 */
[----:B------:R-:W-:Y:S01]  /*25b0*/  PRMT R44, R83, 0x7632, R44 ;  /* 0x00007632532c7816 */ /* 0x000fe2000000002c */
[----:B------:R-:W-:Y:S01]  /*25c0*/  FMUL.FTZ R29, R16, R29 ;  /* 0x0000001d101d7220 */ /* 0x000fe20000410000 */
[----:B------:R-:W-:Y:S01]  /*25d0*/  FMUL.FTZ R34, R30, R53 ;  /* 0x000000351e227220 */ /* 0x000fe20000410000 */
[----:B------:R-:W-:Y:S01]  /*25e0*/  FMUL.FTZ R37, R43, -1.4426950216293334961 ;  /* 0xbfb8aa3b2b257820 */ /* 0x000fe20000410000 */
[----:B------:R-:W-:Y:S01]  /*25f0*/  PRMT R30, R82, 0x7632, R30 ;  /* 0x00007632521e7816 */ /* 0x000fe2000000001e */
[----:B------:R-:W-:Y:S01]  /*2600*/  FFMA.FTZ R102, R23, R29, R122 ;  /* 0x0000001d17667223 */ /* 0x000fe2000001007a */
[----:B------:R-:W-:Y:S01]  /*2610*/  SHF.L.U32 R36, R83, 0x10, RZ ;  /* 0x0000001053247819 */ /* 0x000fe200000006ff */
[----:B------:R0:W1:Y:S01]  /*2620*/  MUFU.EX2 R41, R37 ;  /* 0x0000002500297308 */ /* 0x0000620000000800 */
[----:B------:R-:W-:Y:S01]  /*2630*/  SHF.L.U32 R30, R30, 0x10, RZ ;  /* 0x000000101e1e7819 */ /* 0x000fe200000006ff */
[----:B------:R-:W-:Y:S01]  /*2640*/  FMUL.FTZ R50, R102, -1.4426950216293334961 ;  /* 0xbfb8aa3b66327820 */ /* 0x000fe20000410000 */
[----:B------:R-:W-:Y:S01]  /*2650*/  PRMT R51, R80, 0x7632, R51 ;  /* 0x0000763250337816 */ /* 0x000fe20000000033 */
[----:B------:R-:W-:Y:S01]  /*2660*/  FMUL.FTZ R38, R36, R101 ;  /* 0x0000006524267220 */ /* 0x000fe20000410000 */
[----:B------:R-:W3:Y:S01]  /*2670*/  LDG.E.64.CONSTANT R96, desc[UR16][R110.64+0x32000] ;  /* 0x032000106e607981 */ /* 0x000ee2000c1e9b00 */
[----:B------:R-:W-:Y:S01]  /*2680*/  FMUL.FTZ R36, R30, R35 ;  /* 0x000000231e247220 */ /* 0x000fe20000410000 */
[----:B------:R-:W-:-:S02]  /*2690*/  PRMT R30, R81, 0x7632, R30 ;  /* 0x00007632511e7816 */ /* 0x000fc4000000001e */
[----:B0-----:R-:W-:Y:S01]  /*26a0*/  SHF.L.U32 R37, R44, 0x10, RZ ;  /* 0x000000102c257819 */ /* 0x001fe200000006ff */
[----:B------:R-:W0:Y:S04]  /*26b0*/  MUFU.EX2 R50, R50 ;  /* 0x0000003200327308 */ /* 0x000e280000000800 */
[----:B------:R-:W-:Y:S01]  /*26c0*/  FMUL.FTZ R42, R37, R42 ;  /* 0x0000002a252a7220 */ /* 0x000fe20000410000 */
[----:B------:R-:W-:Y:S01]  /*26d0*/  SHF.L.U32 R37, R30, 0x10, RZ ;  /* 0x000000101e257819 */ /* 0x000fe200000006ff */
[-C--:B------:R-:W-:Y:S01]  /*26e0*/  FFMA.FTZ R35, R27, R34.reuse, R40 ;  /* 0x000000221b237223 */ /* 0x080fe20000010028 */
[----:B------:R-:W-:Y:S01]  /*26f0*/  FADD.FTZ R45, R45, R34 ;  /* 0x000000222d2d7221 */ /* 0x000fe20000010000 */
[-C--:B------:R-:W-:Y:S01]  /*2700*/  FFMA.FTZ R46, R17, R34.reuse, R46 ;  /* 0x00000022112e7223 */ /* 0x080fe2000001002e */
[----:B------:R-:W-:Y:S01]  /*2710*/  SHF.L.U32 R51, R51, 0x10, RZ ;  /* 0x0000001033337819 */ /* 0x000fe200000006ff */
[----:B------:R-:W-:Y:S01]  /*2720*/  FMUL.FTZ R34, R17, R34 ;  /* 0x0000002211227220 */ /* 0x000fe20000410000 */
[----:B------:R-:W-:Y:S01]  /*2730*/  FADD.FTZ R37, -R52, R37 ;  /* 0x0000002534257221 */ /* 0x000fe20000010100 */
[----:B-1----:R-:W-:-:S02]  /*2740*/  FADD.FTZ R44, R41, 1 ;  /* 0x3f800000292c7421 */ /* 0x002fc40000010000 */
[----:B------:R-:W-:Y:S01]  /*2750*/  FFMA.FTZ R41, R27, R34, R32 ;  /* 0x000000221b297223 */ /* 0x000fe20000010020 */
[----:B------:R-:W-:Y:S01]  /*2760*/  FADD.FTZ R51, -R52, R51 ;  /* 0x0000003334337221 */ /* 0x000fe20000010100 */
[----:B------:R-:W-:-:S03]  /*2770*/  FMUL.FTZ R27, R16, R37 ;  /* 0x00000025101b7220 */ /* 0x000fc60000410000 */
[----:B------:R-:W-:Y:S01]  /*2780*/  FMUL.FTZ R30, R16, R51 ;  /* 0x00000033101e7220 */ /* 0x000fe20000410000 */
[----:B------:R-:W-:Y:S01]  /*2790*/  FFMA.FTZ R104, R21, R27, R24 ;  /* 0x0000001b15687223 */ /* 0x000fe20000010018 */
[----:B0-----:R-:W-:Y:S02]  /*27a0*/  FADD.FTZ R40, R50, 1 ;  /* 0x3f80000032287421 */ /* 0x001fe40000010000 */
[----:B------:R-:W-:Y:S01]  /*27b0*/  FFMA.FTZ R50, R19, R30, R22 ;  /* 0x0000001e13327223 */ /* 0x000fe20000010016 */
[----:B------:R-:W-:-:S03]  /*27c0*/  FMUL.FTZ R51, R104, -1.4426950216293334961 ;  /* 0xbfb8aa3b68337820 */ /* 0x000fc60000410000 */
[----:B------:R-:W-:-:S03]  /*27d0*/  FMUL.FTZ R34, R50, -1.4426950216293334961 ;  /* 0xbfb8aa3b32227820 */ /* 0x000fc60000410000 */
[----:B------:R-:W0:Y:S01]  /*27e0*/  MUFU.EX2 R51, R51 ;  /* 0x0000003300337308 */ /* 0x000e220000000800 */
[----:B------:R-:W-:-:S07]  /*27f0*/  FFMA.FTZ R37, R26, R36, R31 ;  /* 0x000000241a257223 */ /* 0x000fce000001001f */
[----:B------:R-:W1:Y:S01]  /*2800*/  MUFU.EX2 R34, R34 ;  /* 0x0000002200227308 */ /* 0x000e620000000800 */
[----:B------:R-:W-:Y:S01]  /*2810*/  FADD.FTZ R47, R47, R36 ;  /* 0x000000242f2f7221 */ /* 0x000fe20000010000 */
[CC--:B------:R-:W-:Y:S01]  /*2820*/  FFMA.FTZ R46, R19.reuse, R36.reuse, R46 ;  /* 0x00000024132e7223 */ /* 0x0c0fe2000001002e */
[----:B------:R-:W-:-:S05]  /*2830*/  FMUL.FTZ R36, R19, R36 ;  /* 0x0000002413247220 */ /* 0x000fca0000410000 */
[----:B------:R4:W1:Y:S01]  /*2840*/  MUFU.RCP R53, R40 ;  /* 0x0000002800357308 */ /* 0x0008620000001000 */
[----:B------:R-:W-:-:S07]  /*2850*/  FADD.FTZ R49, R49, R100 ;  /* 0x0000006431317221 */ /* 0x000fce0000010000 */
[----:B------:R-:W1:Y:S01]  /*2860*/  MUFU.RCP R44, R44 ;  /* 0x0000002c002c7308 */ /* 0x000e620000001000 */
[----:B------:R-:W-:Y:S01]  /*2870*/  FFMA.FTZ R36, R26, R36, R41 ;  /* 0x000000241a247223 */ /* 0x000fe20000010029 */
[CC--:B------:R-:W-:Y:S01]  /*2880*/  FMUL.FTZ R31, R23.reuse, R38.reuse ;  /* 0x00000026171f7220 */ /* 0x0c0fe20000410000 */
[-C--:B----4-:R-:W-:Y:S01]  /*2890*/  FFMA.FTZ R40, R23, R38.reuse, R46 ;  /* 0x0000002617287223 */ /* 0x090fe2000001002e */
[----:B------:R-:W4:Y:S01]  /*28a0*/  LDG.E.64.CONSTANT R100, desc[UR16][R110.64+0x37000] ;  /* 0x037000106e647981 */ /* 0x000f22000c1e9b00 */
[----:B0-----:R-:W-:Y:S01]  /*28b0*/  FADD.FTZ R46, R51, 1 ;  /* 0x3f800000332e7421 */ /* 0x001fe20000010000 */
[C---:B------:R-:W-:Y:S01]  /*28c0*/  FFMA.FTZ R48, R25.reuse, R38, R48 ;  /* 0x0000002619307223 */ /* 0x040fe20000010030 */
[----:B------:R-:W-:Y:S01]  /*28d0*/  FFMA.FTZ R31, R25, R31, R36 ;  /* 0x0000001f191f7223 */ /* 0x000fe20000010024 */
[----:B-1----:R-:W-:Y:S01]  /*28e0*/  FADD.FTZ R25, R34, 1 ;  /* 0x3f80000022197421 */ /* 0x002fe20000010000 */
[----:B------:R-:W-:Y:S01]  /*28f0*/  SHF.L.U32 R103, R84, 0x10, RZ ;  /* 0x0000001054677819 */ /* 0x000fe200000006ff */
[----:B------:R-:W-:Y:S01]  /*2900*/  FADD.FTZ R49, R49, R38 ;  /* 0x0000002631317221 */ /* 0x000fe20000010000 */
[----:B------:R-:W0:Y:S01]  /*2910*/  MUFU.RCP R46, R46 ;  /* 0x0000002e002e7308 */ /* 0x000e220000001000 */
[-C--:B------:R-:W-:Y:S01]  /*2920*/  FFMA.FTZ R32, R18, R42.reuse, R39 ;  /* 0x0000002a12207223 */ /* 0x080fe20000010027 */
[----:B------:R-:W-:Y:S01]  /*2930*/  FMUL.FTZ R41, R21, R42 ;  /* 0x0000002a15297220 */ /* 0x000fe20000410000 */
[----:B------:R-:W-:Y:S01]  /*2940*/  FADD.FTZ R39, -R53, 1 ;  /* 0x3f80000035277421 */ /* 0x000fe20000010100 */
[----:B------:R-:W-:Y:S01]  /*2950*/  FADD.FTZ R103, -R52, R103 ;  /* 0x0000006734677221 */ /* 0x000fe20000010100 */
[----:B------:R-:W-:-:S03]  /*2960*/  FADD.FTZ R26, -R44, 1 ;  /* 0x3f8000002c1a7421 */ /* 0x000fc60000010100 */
[----:B------:R1:W0:Y:S01]  /*2970*/  MUFU.RCP R38, R25 ;  /* 0x0000001900267308 */ /* 0x0002220000001000 */
[----:B------:R-:W-:Y:S01]  /*2980*/  FADD.FTZ R33, R33, R42 ;  /* 0x0000002a21217221 */ /* 0x000fe20000010000 */
[----:B------:R-:W-:Y:S01]  /*2990*/  FFMA.FTZ R40, R21, R42, R40 ;  /* 0x0000002a15287223 */ /* 0x000fe20000010028 */
[--C-:B------:R-:W-:Y:S01]  /*29a0*/  FFMA.FTZ R41, R18, R41, R31.reuse ;  /* 0x0000002912297223 */ /* 0x100fe2000001001f */
[----:B------:R-:W-:Y:S01]  /*29b0*/  FFMA.FTZ R42, R102, R39, 1 ;  /* 0x3f800000662a7423 */ /* 0x000fe20000010027 */
[----:B------:R-:W-:Y:S01]  /*29c0*/  FFMA.FTZ R43, R43, R26, 1 ;  /* 0x3f8000002b2b7423 */ /* 0x000fe2000001001a */
[C---:B------:R-:W-:Y:S01]  /*29d0*/  SHF.L.U32 R39, R85.reuse, 0x10, RZ ;  /* 0x0000001055277819 */ /* 0x040fe200000006ff */
[----:B------:R-:W-:Y:S01]  /*29e0*/  FMUL.FTZ R26, R16, R103 ;  /* 0x00000067101a7220 */ /* 0x000fe20000410000 */
[----:B------:R-:W-:Y:S01]  /*29f0*/  PRMT R31, R85, 0x7632, R31 ;  /* 0x00007632551f7816 */ /* 0x000fe2000000001f */
[----:B------:R-:W4:Y:S01]  /*2a00*/  LDG.E.64.CONSTANT R102, desc[UR16][R110.64+0x3c000] ;  /* 0x03c000106e667981 */ /* 0x000f22000c1e9b00 */
[----:B------:R-:W-:Y:S01]  /*2a10*/  PRMT R18, R84, 0x7632, R18 ;  /* 0x0000763254127816 */ /* 0x000fe20000000012 */
[----:B------:R-:W-:Y:S01]  /*2a20*/  FADD.FTZ R51, -R52, R39 ;  /* 0x0000002734337221 */ /* 0x000fe20000010100 */
[----:B------:R-:W-:Y:S01]  /*2a30*/  SHF.L.U32 R105, R31, 0x10, RZ ;  /* 0x000000101f697819 */ /* 0x000fe200000006ff */
[----:B------:R-:W-:Y:S01]  /*2a40*/  FFMA.FTZ R34, R17, R26, R124 ;  /* 0x0000001a11227223 */ /* 0x000fe2000001007c */
[----:B------:R-:W-:Y:S01]  /*2a50*/  SHF.L.U32 R39, R18, 0x10, RZ ;  /* 0x0000001012277819 */ /* 0x000fe200000006ff */
[----:B-1----:R-:W-:-:S02]  /*2a60*/  FMUL.FTZ R25, R16, R51 ;  /* 0x0000003310197220 */ /* 0x002fc40000410000 */
[----:B------:R-:W-:Y:S01]  /*2a70*/  FMUL.FTZ R18, R34, -1.4426950216293334961 ;  /* 0xbfb8aa3b22127820 */ /* 0x000fe20000410000 */
[----:B------:R-:W-:Y:S01]  /*2a80*/  FADD.FTZ R109, -R52, R105 ;  /* 0x00000069346d7221 */ /* 0x000fe20000010100 */
[----:B0-----:R-:W-:Y:S01]  /*2a90*/  FADD.FTZ R105, -R46, 1 ;  /* 0x3f8000002e697421 */ /* 0x001fe20000010100 */
[----:B------:R-:W-:Y:S01]  /*2aa0*/  FADD.FTZ R31, -R52, R39 ;  /* 0x00000027341f7221 */ /* 0x000fe20000010100 */
[----:B------:R-:W-:Y:S01]  /*2ab0*/  FADD.FTZ R39, -R38, 1 ;  /* 0x3f80000026277421 */ /* 0x000fe20000010100 */
[----:B------:R0:W1:Y:S01]  /*2ac0*/  MUFU.EX2 R108, R18 ;  /* 0x00000012006c7308 */ /* 0x0000620000000800 */
[----:B------:R-:W-:Y:S01]  /*2ad0*/  FFMA.FTZ R36, R23, R25, R122 ;  /* 0x0000001917247223 */ /* 0x000fe2000001007a */
[----:B------:R-:W-:Y:S01]  /*2ae0*/  FMUL.FTZ R51, R44, R43 ;  /* 0x0000002b2c337220 */ /* 0x000fe20000410000 */
[----:B------:R-:W-:Y:S01]  /*2af0*/  FFMA.FTZ R43, R50, R39, 1 ;  /* 0x3f800000322b7423 */ /* 0x000fe20000010027 */
[----:B------:R-:W-:Y:S01]  /*2b00*/  FMUL.FTZ R107, R53, R42 ;  /* 0x0000002a356b7220 */ /* 0x000fe20000410000 */
[----:B0-----:R-:W-:Y:S01]  /*2b10*/  FMUL.FTZ R18, R16, R109 ;  /* 0x0000006d10127220 */ /* 0x001fe20000410000 */
[----:B------:R-:W-:-:S02]  /*2b20*/  FFMA.FTZ R109, R104, R105, 1 ;  /* 0x3f800000686d7423 */ /* 0x000fc40000010069 */
[----:B------:R-:W4:Y:S01]  /*2b30*/  LDG.E.64.CONSTANT R104, desc[UR16][R110.64+0x41000] ;  /* 0x041000106e687981 */ /* 0x000f22000c1e9b00 */
[----:B------:R-:W-:Y:S01]  /*2b40*/  FMUL.FTZ R44, R36, -1.4426950216293334961 ;  /* 0xbfb8aa3b242c7820 */ /* 0x000fe20000410000 */
[----:B------:R-:W-:Y:S01]  /*2b50*/  FMUL.FTZ R53, R38, R43 ;  /* 0x0000002b26357220 */ /* 0x000fe20000410000 */
[----:B------:R-:W-:Y:S01]  /*2b60*/  FFMA.FTZ R38, R21, R18, R24 ;  /* 0x0000001215267223 */ /* 0x000fe20000010018 */
[----:B------:R-:W-:Y:S01]  /*2b70*/  FMUL.FTZ R106, R46, R109 ;  /* 0x0000006d2e6a7220 */ /* 0x000fe20000410000 */
[----:B------:R0:W1:Y:S02]  /*2b80*/  MUFU.EX2 R114, R44 ;  /* 0x0000002c00727308 */ /* 0x0000640000000800 */
[----:B------:R-:W-:Y:S01]  /*2b90*/  FMUL.FTZ R109, R38, -1.4426950216293334961 ;  /* 0xbfb8aa3b266d7820 */ /* 0x000fe20000410000 */
[----:B0-----:R-:W-:-:S05]  /*2ba0*/  SHF.L.U32 R44, R86, 0x10, RZ ;  /* 0x00000010562c7819 */ /* 0x001fca00000006ff */
[----:B------:R0:W-:Y:S01]  /*2bb0*/  MUFU.EX2 R115, R109 ;  /* 0x0000006d00737308 */ /* 0x0001e20000000800 */
[----:B------:R-:W-:Y:S01]  /*2bc0*/  FMUL.FTZ R44, R44, R51 ;  /* 0x000000332c2c7220 */ /* 0x000fe20000410000 */
[----:B-1----:R-:W-:Y:S02]  /*2bd0*/  FADD.FTZ R51, R108, 1 ;  /* 0x3f8000006c337421 */ /* 0x002fe40000010000 */
[----:B0-----:R-:W4:Y:S01]  /*2be0*/  LDG.E.64.CONSTANT R108, desc[UR16][R120.64+0x32000] ;  /* 0x03200010786c7981 */ /* 0x001f22000c1e9b00 */
[----:B------:R-:W-:Y:S01]  /*2bf0*/  FMUL.FTZ R31, R16, R31 ;  /* 0x0000001f101f7220 */ /* 0x000fe20000410000 */
[----:B------:R-:W-:-:S03]  /*2c00*/  PRMT R42, R86, 0x7632, R42 ;  /* 0x00007632562a7816 */ /* 0x000fc6000000002a */
[----:B------:R-:W-:Y:S01]  /*2c10*/  FFMA.FTZ R39, R19, R31, R22 ;  /* 0x0000001f13277223 */ /* 0x000fe20000010016 */
[----:B------:R-:W-:Y:S02]  /*2c20*/  SHF.L.U32 R46, R87, 0x10, RZ ;  /* 0x00000010572e7819 */ /* 0x000fe400000006ff */
[----:B------:R-:W-:Y:S01]  /*2c30*/  SHF.L.U32 R42, R42, 0x10, RZ ;  /* 0x000000102a2a7819 */ /* 0x000fe200000006ff */
[----:B------:R-:W-:Y:S01]  /*2c40*/  FMUL.FTZ R50, R39, -1.4426950216293334961 ;  /* 0xbfb8aa3b27327820 */ /* 0x000fe20000410000 */
[----:B------:R-:W0:Y:S01]  /*2c50*/  MUFU.RCP R51, R51 ;  /* 0x0000003300337308 */ /* 0x000e220000001000 */
[----:B------:R-:W-:-:S07]  /*2c60*/  FADD.FTZ R114, R114, 1 ;  /* 0x3f80000072727421 */ /* 0x000fce0000010000 */
[----:B------:R1:W5:Y:S02]  /*2c70*/  MUFU.EX2 R113, R50 ;  /* 0x0000003200717308 */ /* 0x0003640000000800 */
[----:B-1----:R-:W-:Y:S01]  /*2c80*/  FMUL.FTZ R50, R46, R107 ;  /* 0x0000006b2e327220 */ /* 0x002fe20000410000 */
[----:B------:R-:W-:Y:S01]  /*2c90*/  FMUL.FTZ R46, R42, R53 ;  /* 0x000000352a2e7220 */ /* 0x000fe20000410000 */
[-C--:B------:R-:W-:Y:S01]  /*2ca0*/  FMUL.FTZ R42, R17, R44.reuse ;  /* 0x0000002c112a7220 */ /* 0x080fe20000410000 */
[----:B------:R-:W-:-:S03]  /*2cb0*/  FFMA.FTZ R35, R28, R44, R35 ;  /* 0x0000002c1c237223 */ /* 0x000fc60000010023 */
[----:B------:R-:W-:Y:S01]  /*2cc0*/  FFMA.FTZ R41, R28, R42, R41 ;  /* 0x0000002a1c297223 */ /* 0x000fe20000010029 */
[-C--:B------:R-:W-:Y:S01]  /*2cd0*/  FMUL.FTZ R42, R19, R46.reuse ;  /* 0x0000002e132a7220 */ /* 0x080fe20000410000 */
[----:B------:R-:W1:Y:S01]  /*2ce0*/  MUFU.RCP R114, R114 ;  /* 0x0000007200727308 */ /* 0x000e620000001000 */
[C---:B------:R-:W-:Y:S01]  /*2cf0*/  FFMA.FTZ R28, R30.reuse, R46, R37 ;  /* 0x0000002e1e1c7223 */ /* 0x040fe20000010025 */
[----:B------:R-:W-:Y:S01]  /*2d00*/  FMUL.FTZ R37, R23, R50 ;  /* 0x0000003217257220 */ /* 0x000fe20000410000 */
[----:B------:R-:W-:Y:S01]  /*2d10*/  FFMA.FTZ R42, R30, R42, R41 ;  /* 0x0000002a1e2a7223 */ /* 0x000fe20000010029 */
[----:B------:R-:W-:Y:S01]  /*2d20*/  PRMT R43, R87, 0x7632, R43 ;  /* 0x00007632572b7816 */ /* 0x000fe2000000002b */
[----:B------:R-:W-:Y:S02]  /*2d30*/  FFMA.FTZ R40, R17, R44, R40 ;  /* 0x0000002c11287223 */ /* 0x000fe40000010028 */
[----:B------:R-:W-:Y:S01]  /*2d40*/  FFMA.FTZ R42, R29, R37, R42 ;  /* 0x000000251d2a7223 */ /* 0x000fe2000001002a */
[----:B0-----:R-:W-:Y:S01]  /*2d50*/  FADD.FTZ R37, -R51, 1 ;  /* 0x3f80000033257421 */ /* 0x001fe20000010100 */
[----:B------:R-:W-:Y:S01]  /*2d60*/  SHF.L.U32 R43, R43, 0x10, RZ ;  /* 0x000000102b2b7819 */ /* 0x000fe200000006ff */
[----:B------:R-:W-:Y:S01]  /*2d70*/  FFMA.FTZ R40, R19, R46, R40 ;  /* 0x0000002e13287223 */ /* 0x000fe20000010028 */
[----:B------:R-:W-:Y:S01]  /*2d80*/  FADD.FTZ R115, R115, 1 ;  /* 0x3f80000073737421 */ /* 0x000fe20000010000 */
[----:B------:R-:W-:Y:S01]  /*2d90*/  FFMA.FTZ R34, R34, R37, 1 ;  /* 0x3f80000022227423 */ /* 0x000fe20000010025 */
[----:B-----5:R-:W-:Y:S01]  /*2da0*/  SHF.L.U32 R37, R88, 0x10, RZ ;  /* 0x0000001058257819 */ /* 0x020fe200000006ff */
[----:B------:R-:W-:Y:S01]  /*2db0*/  FMUL.FTZ R112, R43, R106 ;  /* 0x0000006a2b707220 */ /* 0x000fe20000410000 */
[----:B------:R-:W-:Y:S01]  /*2dc0*/  FADD.FTZ R113, R113, 1 ;  /* 0x3f80000071717421 */ /* 0x000fe20000010000 */
[----:B------:R-:W-:Y:S01]  /*2dd0*/  FFMA.FTZ R40, R23, R50, R40 ;  /* 0x0000003217287223 */ /* 0x000fe20000010028 */
[----:B-1----:R-:W-:Y:S01]  /*2de0*/  FADD.FTZ R41, -R114, 1 ;  /* 0x3f80000072297421 */ /* 0x002fe20000010100 */
[----:B------:R-:W-:Y:S01]  /*2df0*/  FMUL.FTZ R43, R21, R112 ;  /* 0x00000070152b7220 */ /* 0x000fe20000410000 */
[----:B------:R-:W-:Y:S01]  /*2e00*/  FADD.FTZ R37, -R52, R37 ;  /* 0x0000002534257221 */ /* 0x000fe20000010100 */
[----:B------:R-:W0:Y:S01]  /*2e10*/  MUFU.RCP R115, R115 ;  /* 0x0000007300737308 */ /* 0x000e220000001000 */
[----:B------:R-:W-:Y:S01]  /*2e20*/  FADD.FTZ R45, R45, R44 ;  /* 0x0000002c2d2d7221 */ /* 0x000fe20000010000 */
[----:B------:R-:W-:Y:S01]  /*2e30*/  FFMA.FTZ R48, R29, R50, R48 ;  /* 0x000000321d307223 */ /* 0x000fe20000010030 */
[-C--:B------:R-:W-:Y:S01]  /*2e40*/  FFMA.FTZ R29, R27, R112.reuse, R32 ;  /* 0x000000701b1d7223 */ /* 0x080fe20000010020 */
[----:B------:R-:W-:Y:S01]  /*2e50*/  FADD.FTZ R33, R33, R112 ;  /* 0x0000007021217221 */ /* 0x000fe20000010000 */
[----:B------:R-:W-:Y:S01]  /*2e60*/  FFMA.FTZ R44, R21, R112, R40 ;  /* 0x00000070152c7223 */ /* 0x000fe20000010028 */
[----:B------:R-:W5:Y:S01]  /*2e70*/  LDG.E.64.CONSTANT R106, desc[UR16][R110.64+0x46000] ;  /* 0x046000106e6a7981 */ /* 0x000f62000c1e9b00 */
[----:B------:R-:W-:Y:S01]  /*2e80*/  FMUL.FTZ R112, R51, R34 ;  /* 0x0000002233707220 */ /* 0x000fe20000410000 */
[----:B------:R-:W1:Y:S01]  /*2e90*/  MUFU.RCP R113, R113 ;  /* 0x0000007100717308 */ /* 0x000e620000001000 */
[----:B------:R-:W-:Y:S01]  /*2ea0*/  FFMA.FTZ R43, R27, R43, R42 ;  /* 0x0000002b1b2b7223 */ /* 0x000fe2000001002a */
[----:B------:R-:W-:Y:S01]  /*2eb0*/  FFMA.FTZ R41, R36, R41, 1 ;  /* 0x3f80000024297423 */ /* 0x000fe20000010029 */
[----:B------:R-:W-:Y:S01]  /*2ec0*/  FMUL.FTZ R34, R16, R37 ;  /* 0x0000002510227220 */ /* 0x000fe20000410000 */
[----:B------:R-:W-:-:S02]  /*2ed0*/  PRMT R27, R88, 0x7632, R27 ;  /* 0x00007632581b7816 */ /* 0x000fc4000000001b */
[----:B------:R-:W-:Y:S02]  /*2ee0*/  SHF.L.U32 R37, R90, 0x10, RZ ;  /* 0x000000105a257819 */ /* 0x000fe400000006ff */
[----:B------:R-:W-:Y:S01]  /*2ef0*/  SHF.L.U32 R51, R89, 0x10, RZ ;  /* 0x0000001059337819 */ /* 0x000fe200000006ff */
[----:B------:R-:W-:Y:S01]  /*2f00*/  FMUL.FTZ R114, R114, R41 ;  /* 0x0000002972727220 */ /* 0x000fe20000410000 */
[----:B------:R-:W-:Y:S01]  /*2f10*/  SHF.L.U32 R41, R27, 0x10, RZ ;  /* 0x000000101b297819 */ /* 0x000fe200000006ff */
[C-C-:B------:R-:W-:Y:S01]  /*2f20*/  FADD.FTZ R27, -R52.reuse, R37.reuse ;  /* 0x00000025341b7221 */ /* 0x140fe20000010100 */
[----:B------:R-:W-:Y:S01]  /*2f30*/  PRMT R37, R89, 0x7632, R37 ;  /* 0x0000763259257816 */ /* 0x000fe20000000025 */
[----:B------:R-:W-:Y:S01]  /*2f40*/  FADD.FTZ R51, -R52, R51 ;  /* 0x0000003334337221 */ /* 0x000fe20000010100 */
[----:B------:R-:W-:Y:S01]  /*2f50*/  FADD.FTZ R47, R47, R46 ;  /* 0x0000002e2f2f7221 */ /* 0x000fe20000010000 */
[----:B------:R-:W-:Y:S01]  /*2f60*/  FADD.FTZ R49, R49, R50 ;  /* 0x0000003231317221 */ /* 0x000fe20000010000 */
[----:B------:R-:W-:Y:S01]  /*2f70*/  SHF.L.U32 R37, R37, 0x10, RZ ;  /* 0x0000001025257819 */ /* 0x000fe200000006ff */
[----:B------:R-:W-:Y:S01]  /*2f80*/  FMUL.FTZ R32, R16, R51 ;  /* 0x0000003310207220 */ /* 0x000fe20000410000 */
[C---:B------:R-:W-:Y:S01]  /*2f90*/  FADD.FTZ R51, -R52.reuse, R41 ;  /* 0x0000002934337221 */ /* 0x040fe20000010100 */
[----:B0-----:R-:W-:Y:S01]  /*2fa0*/  FADD.FTZ R41, -R115, 1 ;  /* 0x3f80000073297421 */ /* 0x001fe20000010100 */
[----:B------:R-:W-:Y:S01]  /*2fb0*/  FFMA.FTZ R36, R17, R34, R124 ;  /* 0x0000002211247223 */ /* 0x000fe2000001007c */
[----:B-1----:R-:W-:Y:S01]  /*2fc0*/  FADD.FTZ R30, -R113, 1 ;  /* 0x3f800000711e7421 */ /* 0x002fe20000010100 */
[----:B------:R-:W-:Y:S01]  /*2fd0*/  FADD.FTZ R37, -R52, R37 ;  /* 0x0000002534257221 */ /* 0x000fe20000010100 */
[----:B------:R-:W-:Y:S01]  /*2fe0*/  FFMA.FTZ R42, R38, R41, 1 ;  /* 0x3f800000262a7423 */ /* 0x000fe20000010029 */
[----:B------:R-:W-:Y:S01]  /*2ff0*/  FMUL.FTZ R38, R16, R51 ;  /* 0x0000003310267220 */ /* 0x000fe20000410000 */
[----:B------:R-:W-:Y:S01]  /*3000*/  FMUL.FTZ R46, R36, -1.4426950216293334961 ;  /* 0xbfb8aa3b242e7820 */ /* 0x000fe20000410000 */
[C---:B------:R-:W-:Y:S01]  /*3010*/  FMUL.FTZ R27, R16.reuse, R27 ;  /* 0x0000001b101b7220 */ /* 0x040fe20000410000 */
[----:B------:R-:W-:Y:S01]  /*3020*/  FFMA.FTZ R40, R39, R30, 1 ;  /* 0x3f80000027287423 */ /* 0x000fe2000001001e */
[----:B------:R-:W-:Y:S01]  /*3030*/  FMUL.FTZ R37, R16, R37 ;  /* 0x0000002510257220 */ /* 0x000fe20000410000 */
[----:B------:R-:W-:Y:S01]  /*3040*/  FFMA.FTZ R39, R23, R32, R122 ;  /* 0x0000002017277223 */ /* 0x000fe2000001007a */
[----:B------:R-:W-:Y:S01]  /*3050*/  FFMA.FTZ R41, R19, R38, R22 ;  /* 0x0000002613297223 */ /* 0x000fe20000010016 */
[----:B------:R0:W1:Y:S01]  /*3060*/  MUFU.EX2 R117, R46 ;  /* 0x0000002e00757308 */ /* 0x0000620000000800 */
[----:B------:R-:W-:Y:S01]  /*3070*/  FFMA.FTZ R30, R17, R27, R124 ;  /* 0x0000001b111e7223 */ /* 0x000fe2000001007c */
[----:B------:R-:W-:Y:S01]  /*3080*/  FMUL.FTZ R115, R115, R42 ;  /* 0x0000002a73737220 */ /* 0x000fe20000410000 */
[----:B------:R-:W-:Y:S01]  /*3090*/  FFMA.FTZ R42, R21, R37, R24 ;  /* 0x00000025152a7223 */ /* 0x000fe20000010018 */
[----:B------:R-:W-:Y:S01]  /*30a0*/  FMUL.FTZ R50, R39, -1.4426950216293334961 ;  /* 0xbfb8aa3b27327820 */ /* 0x000fe20000410000 */
[C---:B------:R-:W-:Y:S01]  /*30b0*/  SHF.L.U32 R51, R92.reuse, 0x10, RZ ;  /* 0x000000105c337819 */ /* 0x040fe200000006ff */
[----:B------:R-:W-:Y:S01]  /*30c0*/  FMUL.FTZ R119, R41, -1.4426950216293334961 ;  /* 0xbfb8aa3b29777820 */ /* 0x000fe20000410000 */
[----:B------:R-:W-:Y:S01]  /*30d0*/  SHF.L.U32 R53, R93, 0x10, RZ ;  /* 0x000000105d357819 */ /* 0x000fe200000006ff */
[----:B------:R-:W5:Y:S01]  /*30e0*/  LDG.E.64.CONSTANT R110, desc[UR16][R110.64+0x4b000] ;  /* 0x04b000106e6e7981 */ /* 0x000f62000c1e9b00 */
[----:B0-----:R-:W-:Y:S01]  /*30f0*/  PRMT R46, R92, 0x7632, R46 ;  /* 0x000076325c2e7816 */ /* 0x001fe2000000002e */
[----:B------:R-:W-:Y:S01]  /*3100*/  FMUL.FTZ R116, R30, -1.4426950216293334961 ;  /* 0xbfb8aa3b1e747820 */ /* 0x000fe20000410000 */
[----:B------:R-:W-:Y:S01]  /*3110*/  FMUL.FTZ R125, R42, -1.4426950216293334961 ;  /* 0xbfb8aa3b2a7d7820 */ /* 0x000fe20000410000 */
[----:B------:R0:W2:Y:S01]  /*3120*/  MUFU.EX2 R123, R50 ;  /* 0x00000032007b7308 */ /* 0x0000a20000000800 */
[----:B------:R-:W-:Y:S01]  /*3130*/  SHF.L.U32 R46, R46, 0x10, RZ ;  /* 0x000000102e2e7819 */ /* 0x000fe200000006ff */
[----:B------:R-:W-:Y:S01]  /*3140*/  FMUL.FTZ R113, R113, R40 ;  /* 0x0000002871717220 */ /* 0x000fe20000410000 */
[----:B------:R-:W-:-:S05]  /*3150*/  FMUL.FTZ R112, R51, R112 ;  /* 0x0000007033707220 */ /* 0x000fca0000410000 */
[----:B------:R1:W-:Y:S01]  /*3160*/  MUFU.EX2 R40, R116 ;  /* 0x0000007400287308 */ /* 0x0003e20000000800 */
[----:B0-----:R-:W-:Y:S01]  /*3170*/  PRMT R50, R93, 0x7632, R50 ;  /* 0x000076325d327816 */ /* 0x001fe20000000032 */
[----:B------:R-:W-:-:S06]  /*3180*/  FFMA.FTZ R35, R26, R112, R35 ;  /* 0x000000701a237223 */ /* 0x000fcc0000010023 */
[----:B------:R-:W0:Y:S01]  /*3190*/  MUFU.EX2 R119, R119 ;  /* 0x0000007700777308 */ /* 0x000e220000000800 */
[----:B-1----:R-:W-:Y:S01]  /*31a0*/  FMUL.FTZ R116, R53, R114 ;  /* 0x0000007235747220 */ /* 0x002fe20000410000 */
[----:B------:R-:W-:Y:S01]  /*31b0*/  FMUL.FTZ R114, R46, R113 ;  /* 0x000000712e727220 */ /* 0x000fe20000410000 */
[----:B------:R-:W-:Y:S01]  /*31c0*/  FMUL.FTZ R46, R17, R112 ;  /* 0x00000070112e7220 */ /* 0x000fe20000410000 */
[----:B------:R-:W-:-:S04]  /*31d0*/  SHF.L.U32 R50, R50, 0x10, RZ ;  /* 0x0000001032327819 */ /* 0x000fc800000006ff */
[----:B------:R-:W1:Y:S01]  /*31e0*/  MUFU.EX2 R125, R125 ;  /* 0x0000007d007d7308 */ /* 0x000e620000000800 */
[----:B------:R-:W-:Y:S01]  /*31f0*/  FFMA.FTZ R46, R26, R46, R43 ;  /* 0x0000002e1a2e7223 */ /* 0x000fe2000001002b */
[----:B------:R-:W-:Y:S01]  /*3200*/  FMUL.FTZ R26, R19, R114 ;  /* 0x00000072131a7220 */ /* 0x000fe20000410000 */
[----:B------:R-:W-:Y:S01]  /*3210*/  FFMA.FTZ R44, R17, R112, R44 ;  /* 0x00000070112c7223 */ /* 0x000fe2000001002c */
[----:B------:R-:W-:Y:S01]  /*3220*/  FMUL.FTZ R118, R50, R115 ;  /* 0x0000007332767220 */ /* 0x000fe20000410000 */
[----:B------:R-:W-:Y:S01]  /*3230*/  FADD.FTZ R50, R117, 1 ;  /* 0x3f80000075327421 */ /* 0x000fe20000010000 */
[----:B------:R-:W-:Y:S01]  /*3240*/  FFMA.FTZ R46, R31, R26, R46 ;  /* 0x0000001a1f2e7223 */ /* 0x000fe2000001002e */
[----:B------:R-:W-:Y:S01]  /*3250*/  PRMT R26, R90, 0x7632, R26 ;  /* 0x000076325a1a7816 */ /* 0x000fe2000000001a */
[-C--:B------:R-:W-:Y:S01]  /*3260*/  FFMA.FTZ R44, R19, R114.reuse, R44 ;  /* 0x00000072132c7223 */ /* 0x080fe2000001002c */
[----:B--2---:R-:W-:Y:S01]  /*3270*/  FADD.FTZ R123, R123, 1 ;  /* 0x3f8000007b7b7421 */ /* 0x004fe20000010000 */
[----:B------:R-:W-:Y:S01]  /*3280*/  SHF.L.U32 R51, R91, 0x10, RZ ;  /* 0x000000105b337819 */ /* 0x000fe200000006ff */
[----:B------:R-:W-:Y:S01]  /*3290*/  FFMA.FTZ R43, R31, R114, R28 ;  /* 0x000000721f2b7223 */ /* 0x000fe2000001001c */
[-C--:B------:R-:W-:Y:S01]  /*32a0*/  FFMA.FTZ R31, R25, R116.reuse, R48 ;  /* 0x00000074191f7223 */ /* 0x080fe20000010030 */
[----:B------:R-:W-:Y:S01]  /*32b0*/  SHF.L.U32 R53, R26, 0x10, RZ ;  /* 0x000000101a357819 */ /* 0x000fe200000006ff */
[----:B------:R-:W-:Y:S01]  /*32c0*/  FADD.FTZ R49, R49, R116 ;  /* 0x0000007431317221 */ /* 0x000fe20000010000 */
[-C--:B------:R-:W-:Y:S01]  /*32d0*/  FFMA.FTZ R48, R23, R116.reuse, R44 ;  /* 0x0000007417307223 */ /* 0x080fe2000001002c */
[----:B0-----:R-:W-:Y:S01]  /*32e0*/  FADD.FTZ R119, R119, 1 ;  /* 0x3f80000077777421 */ /* 0x001fe20000010000 */
[----:B------:R-:W0:Y:S01]  /*32f0*/  MUFU.RCP R50, R50 ;  /* 0x0000003200327308 */ /* 0x000e220000001000 */
[----:B------:R-:W-:Y:S01]  /*3300*/  FMUL.FTZ R116, R23, R116 ;  /* 0x0000007417747220 */ /* 0x000fe20000410000 */
[C---:B------:R-:W-:Y:S01]  /*3310*/  FADD.FTZ R113, -R52.reuse, R51 ;  /* 0x0000003334717221 */ /* 0x040fe20000010100 */
[----:B-1----:R-:W-:Y:S01]  /*3320*/  FADD.FTZ R125, R125, 1 ;  /* 0x3f8000007d7d7421 */ /* 0x002fe20000010000 */
[----:B------:R-:W-:Y:S01]  /*3330*/  PRMT R26, R91, 0x7632, R26 ;  /* 0x000076325b1a7816 */ /* 0x000fe2000000001a */
[----:B------:R-:W-:Y:S01]  /*3340*/  FADD.FTZ R53, -R52, R53 ;  /* 0x0000003534357221 */ /* 0x000fe20000010100 */
[----:B------:R-:W-:-:S02]  /*3350*/  FFMA.FTZ R51, R25, R116, R46 ;  /* 0x0000007419337223 */ /* 0x000fc4000001002e */
[----:B------:R-:W1:Y:S01]  /*3360*/  MUFU.RCP R123, R123 ;  /* 0x0000007b007b7308 */ /* 0x000e620000001000 */
[----:B------:R-:W-:Y:S01]  /*3370*/  FMUL.FTZ R25, R16, R113 ;  /* 0x0000007110197220 */ /* 0x000fe20000410000 */
[----:B------:R-:W-:Y:S01]  /*3380*/  SHF.L.U32 R113, R26, 0x10, RZ ;  /* 0x000000101a717819 */ /* 0x000fe200000006ff */
[----:B------:R-:W-:Y:S01]  /*3390*/  FMUL.FTZ R26, R16, R53 ;  /* 0x00000035101a7220 */ /* 0x000fe20000410000 */
[----:B------:R-:W-:-:S04]  /*33a0*/  FFMA.FTZ R44, R18, R118, R29 ;  /* 0x00000076122c7223 */ /* 0x000fc8000001001d */
[----:B------:R-:W2:Y:S01]  /*33b0*/  MUFU.RCP R119, R119 ;  /* 0x0000007700777308 */ /* 0x000ea20000001000 */
[----:B------:R-:W-:Y:S01]  /*33c0*/  FFMA.FTZ R28, R23, R25, R122 ;  /* 0x00000019171c7223 */ /* 0x000fe2000001007a */
[----:B------:R-:W-:Y:S01]  /*33d0*/  FADD.FTZ R33, R33, R118 ;  /* 0x0000007621217221 */ /* 0x000fe20000010000 */
[CC--:B------:R-:W-:Y:S01]  /*33e0*/  FFMA.FTZ R48, R21.reuse, R118.reuse, R48 ;  /* 0x0000007615307223 */ /* 0x0c0fe20000010030 */
[----:B------:R-:W-:-:S04]  /*33f0*/  FMUL.FTZ R118, R21, R118 ;  /* 0x0000007615767220 */ /* 0x000fc80000410000 */
[----:B------:R-:W3:Y:S01]  /*3400*/  MUFU.RCP R125, R125 ;  /* 0x0000007d007d7308 */ /* 0x000ee20000001000 */
[----:B------:R-:W-:Y:S01]  /*3410*/  FADD.FTZ R53, -R52, R113 ;  /* 0x0000007134357221 */ /* 0x000fe20000010100 */
[----:B------:R-:W-:Y:S01]  /*3420*/  FFMA.FTZ R29, R19, R26, R22 ;  /* 0x0000001a131d7223 */ /* 0x000fe20000010016 */
[----:B------:R-:W-:Y:S01]  /*3430*/  FMUL.FTZ R116, R28, -1.4426950216293334961 ;  /* 0xbfb8aa3b1c747820 */ /* 0x000fe20000410000 */
[----:B------:R-:W-:Y:S01]  /*3440*/  FFMA.FTZ R51, R18, R118, R51 ;  /* 0x0000007612337223 */ /* 0x000fe20000010033 */
[----:B------:R-:W-:Y:S01]  /*3450*/  FMUL.FTZ R18, R16, R53 ;  /* 0x0000003510127220 */ /* 0x000fe20000410000 */
[----:B------:R-:W-:Y:S01]  /*3460*/  FMUL.FTZ R115, R29, -1.4426950216293334961 ;  /* 0xbfb8aa3b1d737820 */ /* 0x000fe20000410000 */
[----:B0-----:R-:W-:Y:S01]  /*3470*/  FADD.FTZ R53, -R50, 1 ;  /* 0x3f80000032357421 */ /* 0x001fe20000010100 */
[----:B------:R-:W-:Y:S01]  /*3480*/  FADD.FTZ R47, R47, R114 ;  /* 0x000000722f2f7221 */ /* 0x000fe20000010000 */
[----:B------:R-:W0:Y:S01]  /*3490*/  MUFU.EX2 R116, R116 ;  /* 0x0000007400747308 */ /* 0x000e220000000800 */
[----:B-1----:R-:W-:Y:S01]  /*34a0*/  FADD.FTZ R114, -R123, 1 ;  /* 0x3f8000007b727421 */ /* 0x002fe20000010100 */
[----:B------:R-:W-:Y:S01]  /*34b0*/  FFMA.FTZ R46, R21, R18, R24 ;  /* 0x00000012152e7223 */ /* 0x000fe20000010018 */
[----:B------:R-:W-:Y:S01]  /*34c0*/  FFMA.FTZ R53, R36, R53, 1 ;  /* 0x3f80000024357423 */ /* 0x000fe20000010035 */
[----:B------:R-:W-:Y:S01]  /*34d0*/  FADD.FTZ R45, R45, R112 ;  /* 0x000000702d2d7221 */ /* 0x000fe20000010000 */
[----:B--2---:R-:W-:Y:S01]  /*34e0*/  FADD.FTZ R36, -R119, 1 ;  /* 0x3f80000077247421 */ /* 0x004fe20000010100 */
[----:B------:R-:W2:Y:S02]  /*34f0*/  LDG.E.64.CONSTANT R112, desc[UR16][R120.64+0x37000] ;  /* 0x0370001078707981 */ /* 0x000ea4000c1e9b00 */
[----:B------:R1:W0:Y:S01]  /*3500*/  MUFU.EX2 R117, R115 ;  /* 0x0000007300757308 */ /* 0x0002220000000800 */
[----:B------:R-:W-:Y:S01]  /*3510*/  FFMA.FTZ R114, R39, R114, 1 ;  /* 0x3f80000027727423 */ /* 0x000fe20000010072 */
[----:B------:R-:W-:Y:S01]  /*3520*/  FMUL.FTZ R118, R46, -1.4426950216293334961 ;  /* 0xbfb8aa3b2e767820 */ /* 0x000fe20000410000 */
[----:B---3--:R-:W-:Y:S01]  /*3530*/  FADD.FTZ R39, -R125, 1 ;  /* 0x3f8000007d277421 */ /* 0x008fe20000010100 */
[----:B------:R-:W-:-:S03]  /*3540*/  FFMA.FTZ R36, R41, R36, 1 ;  /* 0x3f80000029247423 */ /* 0x000fc60000010024 */
[----:B------:R-:W-:Y:S01]  /*3550*/  FFMA.FTZ R42, R42, R39, 1 ;  /* 0x3f8000002a2a7423 */ /* 0x000fe20000010027 */
[----:B------:R0:W3:Y:S01]  /*3560*/  MUFU.EX2 R126, R118 ;  /* 0x00000076007e7308 */ /* 0x0000e20000000800 */
[----:B-1----:R-:W-:Y:S01]  /*3570*/  FADD.FTZ R115, R40, 1 ;  /* 0x3f80000028737421 */ /* 0x002fe20000010000 */
[----:B------:R-:W-:Y:S01]  /*3580*/  PRMT R39, R95, 0x7632, R39 ;  /* 0x000076325f277816 */ /* 0x000fe20000000027 */
[----:B------:R-:W-:Y:S01]  /*3590*/  FMUL.FTZ R119, R119, R36 ;  /* 0x0000002477777220 */ /* 0x000fe20000410000 */
[----:B------:R-:W-:Y:S01]  /*35a0*/  SHF.L.U32 R40, R94, 0x10, RZ ;  /* 0x000000105e287819 */ /* 0x000fe200000006ff */
[----:B------:R-:W-:Y:S01]  /*35b0*/  FMUL.FTZ R53, R50, R53 ;  /* 0x0000003532357220 */ /* 0x000fe20000410000 */
[----:B------:R-:W-:Y:S01]  /*35c0*/  PRMT R36, R94, 0x7632, R36 ;  /* 0x000076325e247816 */ /* 0x000fe20000000024 */
[----:B------:R-:W-:Y:S01]  /*35d0*/  FMUL.FTZ R50, R125, R42 ;  /* 0x0000002a7d327220 */ /* 0x000fe20000410000 */
[----:B------:R-:W-:Y:S01]  /*35e0*/  SHF.L.U32 R39, R39, 0x10, RZ ;  /* 0x0000001027277819 */ /* 0x000fe200000006ff */
[----:B------:R-:W-:Y:S01]  /*35f0*/  FMUL.FTZ R40, R40, R53 ;  /* 0x0000003528287220 */ /* 0x000fe20000410000 */
[----:B------:R-:W-:Y:S01]  /*3600*/  SHF.L.U32 R36, R36, 0x10, RZ ;  /* 0x0000001024247819 */ /* 0x000fe200000006ff */
[----:B0-----:R-:W-:Y:S01]  /*3610*/  FADD.FTZ R118, R116, 1 ;  /* 0x3f80000074767421 */ /* 0x001fe20000010000 */
[----:B------:R-:W-:Y:S01]  /*3620*/  FADD.FTZ R117, R117, 1 ;  /* 0x3f80000075757421 */ /* 0x000fe20000010000 */
[----:B------:R-:W-:Y:S01]  /*3630*/  FMUL.FTZ R116, R39, R50 ;  /* 0x0000003227747220 */ /* 0x000fe20000410000 */
[----:B------:R-:W-:Y:S01]  /*3640*/  FMUL.FTZ R39, R17, R40 ;  /* 0x0000002811277220 */ /* 0x000fe20000410000 */
[----:B------:R-:W0:Y:S01]  /*3650*/  MUFU.RCP R115, R115 ;  /* 0x0000007300737308 */ /* 0x000e220000001000 */
[----:B------:R-:W-:Y:S01]  /*3660*/  SHF.L.U32 R41, R95, 0x10, RZ ;  /* 0x000000105f297819 */ /* 0x000fe200000006ff */
[----:B------:R-:W-:Y:S01]  /*3670*/  FMUL.FTZ R42, R36, R119 ;  /* 0x00000077242a7220 */ /* 0x000fe20000410000 */
[----:B------:R-:W-:Y:S01]  /*3680*/  FMUL.FTZ R114, R123, R114 ;  /* 0x000000727b727220 */ /* 0x000fe20000410000 */
[C---:B------:R-:W-:Y:S01]  /*3690*/  FFMA.FTZ R36, R34.reuse, R40, R35 ;  /* 0x0000002822247223 */ /* 0x040fe20000010023 */
[----:B------:R-:W-:Y:S01]  /*36a0*/  FFMA.FTZ R39, R34, R39, R51 ;  /* 0x0000002722277223 */ /* 0x000fe20000010033 */
[----:B---3--:R-:W-:-:S02]  /*36b0*/  FADD.FTZ R126, R126, 1 ;  /* 0x3f8000007e7e7421 */ /* 0x008fc40000010000 */
[----:B------:R-:W1:Y:S01]  /*36c0*/  MUFU.RCP R118, R118 ;  /* 0x0000007600767308 */ /* 0x000e620000001000 */
[----:B------:R-:W-:Y:S01]  /*36d0*/  FMUL.FTZ R34, R19, R42 ;  /* 0x0000002a13227220 */ /* 0x000fe20000410000 */
[----:B------:R-:W-:-:S06]  /*36e0*/  FMUL.FTZ R114, R41, R114 ;  /* 0x0000007229727220 */ /* 0x000fcc0000410000 */
[----:B------:R-:W3:Y:S01]  /*36f0*/  MUFU.RCP R117, R117 ;  /* 0x0000007500757308 */ /* 0x000ee20000001000 */
[C---:B------:R-:W-:Y:S01]  /*3700*/  FFMA.FTZ R35, R38.reuse, R42, R43 ;  /* 0x0000002a26237223 */ /* 0x040fe2000001002b */
[----:B------:R-:W-:Y:S01]  /*3710*/  FFMA.FTZ R39, R38, R34, R39 ;  /* 0x0000002226277223 */ /* 0x000fe20000010027 */
[-C--:B------:R-:W-:Y:S01]  /*3720*/  FMUL.FTZ R38, R23, R114.reuse ;  /* 0x0000007217267220 */ /* 0x080fe20000410000 */
[----:B------:R-:W-:-:S04]  /*3730*/  FFMA.FTZ R50, R32, R114, R31 ;  /* 0x0000007220327223 */ /* 0x000fc8000001001f */
[----:B------:R-:W3:Y:S01]  /*3740*/  MUFU.RCP R126, R126 ;  /* 0x0000007e007e7308 */ /* 0x000ee20000001000 */
[----:B------:R-:W-:Y:S01]  /*3750*/  FFMA.FTZ R38, R32, R38, R39 ;  /* 0x0000002620267223 */ /* 0x000fe20000010027 */
[----:B------:R-:W-:Y:S01]  /*3760*/  FMUL.FTZ R32, R21, R116 ;  /* 0x0000007415207220 */ /* 0x000fe20000410000 */
[----:B0-----:R-:W-:Y:S01]  /*3770*/  FADD.FTZ R39, -R115, 1 ;  /* 0x3f80000073277421 */ /* 0x001fe20000010100 */
[----:B-1----:R-:W-:Y:S02]  /*3780*/  FADD.FTZ R41, -R118, 1 ;  /* 0x3f80000076297421 */ /* 0x002fe40000010100 */
[----:B------:R-:W-:Y:S01]  /*3790*/  FFMA.FTZ R38, R37, R32, R38 ;  /* 0x0000002025267223 */ /* 0x000fe20000010026 */
[----:B------:R-:W-:Y:S01]  /*37a0*/  FFMA.FTZ R30, R30, R39, 1 ;  /* 0x3f8000001e1e7423 */ /* 0x000fe20000010027 */
[----:B---3--:R-:W-:Y:S01]  /*37b0*/  FADD.FTZ R32, -R117, 1 ;  /* 0x3f80000075207421 */ /* 0x008fe20000010100 */
[----:B------:R-:W-:Y:S01]  /*37c0*/  FFMA.FTZ R41, R28, R41, 1 ;  /* 0x3f8000001c297423 */ /* 0x000fe20000010029 */
[----:B------:R-:W-:-:S02]  /*37d0*/  SHF.L.U32 R28, R98, 0x10, RZ ;  /* 0x00000010621c7819 */ /* 0x000fc400000006ff */
[----:B------:R-:W-:Y:S01]  /*37e0*/  FFMA.FTZ R32, R29, R32, 1 ;  /* 0x3f8000001d207423 */ /* 0x000fe20000010020 */
[----:B------:R-:W-:Y:S01]  /*37f0*/  SHF.L.U32 R29, R96, 0x10, RZ ;  /* 0x00000010601d7819 */ /* 0x000fe200000006ff */
[----:B------:R-:W-:Y:S01]  /*3800*/  FMUL.FTZ R115, R115, R30 ;  /* 0x0000001e73737220 */ /* 0x000fe20000410000 */
[----:B------:R-:W-:Y:S01]  /*3810*/  FFMA.FTZ R31, R37, R116, R44 ;  /* 0x00000074251f7223 */ /* 0x000fe2000001002c */
[----:B------:R-:W-:Y:S01]  /*3820*/  FADD.FTZ R37, -R126, 1 ;  /* 0x3f8000007e257421 */ /* 0x000fe20000010100 */
[----:B------:R-:W-:Y:S01]  /*3830*/  FADD.FTZ R45, R45, R40 ;  /* 0x000000282d2d7221 */ /* 0x000fe20000010000 */
[----:B------:R-:W-:Y:S01]  /*3840*/  FFMA.FTZ R48, R17, R40, R48 ;  /* 0x0000002811307223 */ /* 0x000fe20000010030 */
[----:B------:R-:W-:Y:S01]  /*3850*/  FADD.FTZ R29, -R52, R29 ;  /* 0x0000001d341d7221 */ /* 0x000fe20000010100 */
[----:B------:R-:W-:Y:S01]  /*3860*/  FMUL.FTZ R40, R28, R115 ;  /* 0x000000731c287220 */ /* 0x000fe20000410000 */
[----:B------:R-:W-:Y:S01]  /*3870*/  PRMT R28, R96, 0x7632, R28 ;  /* 0x00007632601c7816 */ /* 0x000fe2000000001c */
[----:B------:R-:W-:Y:S01]  /*3880*/  FFMA.FTZ R37, R46, R37, 1 ;  /* 0x3f8000002e257423 */ /* 0x000fe20000010025 */
[----:B------:R-:W-:Y:S01]  /*3890*/  FADD.FTZ R47, R47, R42 ;  /* 0x0000002a2f2f7221 */ /* 0x000fe20000010000 */
[----:B------:R-:W-:Y:S01]  /*38a0*/  FMUL.FTZ R39, R16, R29 ;  /* 0x0000001d10277220 */ /* 0x000fe20000410000 */
[----:B------:R-:W-:Y:S01]  /*38b0*/  FFMA.FTZ R42, R19, R42, R48 ;  /* 0x0000002a132a7223 */ /* 0x000fe20000010030 */
[----:B------:R-:W-:Y:S01]  /*38c0*/  SHF.L.U32 R29, R28, 0x10, RZ ;  /* 0x000000101c1d7819 */ /* 0x000fe200000006ff */
[----:B------:R-:W-:Y:S01]  /*38d0*/  FMUL.FTZ R126, R126, R37 ;  /* 0x000000257e7e7220 */ /* 0x000fe20000410000 */
[----:B------:R-:W-:-:S02]  /*38e0*/  PRMT R28, R97, 0x7632, R28 ;  /* 0x00007632611c7816 */ /* 0x000fc4000000001c */
[----:B------:R-:W-:Y:S01]  /*38f0*/  SHF.L.U32 R37, R97, 0x10, RZ ;  /* 0x0000001061257819 */ /* 0x000fe200000006ff */
[----:B------:R-:W-:Y:S01]  /*3900*/  FADD.FTZ R48, R49, R114 ;  /* 0x0000007231307221 */ /* 0x000fe20000010000 */
[----:B------:R-:W-:Y:S01]  /*3910*/  FFMA.FTZ R34, R23, R114, R42 ;  /* 0x0000007217227223 */ /* 0x000fe2000001002a */
[----:B------:R-:W-:Y:S01]  /*3920*/  FMUL.FTZ R117, R117, R32 ;  /* 0x0000002075757220 */ /* 0x000fe20000410000 */
[----:B------:R-:W3:Y:S01]  /*3930*/  LDG.E.64.CONSTANT R114, desc[UR16][R120.64+0x3c000] ;  /* 0x03c0001078727981 */ /* 0x000ee2000c1e9b00 */
[----:B------:R-:W-:Y:S01]  /*3940*/  FFMA.FTZ R32, R17, R39, R124 ;  /* 0x0000002711207223 */ /* 0x000fe2000001007c */
[----:B------:R-:W-:Y:S01]  /*3950*/  SHF.L.U32 R51, R28, 0x10, RZ ;  /* 0x000000101c337819 */ /* 0x000fe200000006ff */
[----:B------:R-:W-:Y:S01]  /*3960*/  FADD.FTZ R37, -R52, R37 ;  /* 0x0000002534257221 */ /* 0x000fe20000010100 */
[----:B------:R-:W-:Y:S01]  /*3970*/  PRMT R30, R98, 0x7632, R30 ;  /* 0x00007632621e7816 */ /* 0x000fe2000000001e */
[----:B------:R-:W-:Y:S01]  /*3980*/  FMUL.FTZ R43, R32, -1.4426950216293334961 ;  /* 0xbfb8aa3b202b7820 */ /* 0x000fe20000410000 */
[----:B------:R-:W-:Y:S01]  /*3990*/  FMUL.FTZ R49, R118, R41 ;  /* 0x0000002976317220 */ /* 0x000fe20000410000 */
[----:B------:R-:W-:Y:S01]  /*39a0*/  FADD.FTZ R51, -R52, R51 ;  /* 0x0000003334337221 */ /* 0x000fe20000010100 */
[----:B------:R-:W-:Y:S01]  /*39b0*/  FMUL.FTZ R41, R16, R37 ;  /* 0x0000002510297220 */ /* 0x000fe20000410000 */
[----:B------:R-:W-:Y:S01]  /*39c0*/  SHF.L.U32 R42, R99, 0x10, RZ ;  /* 0x00000010632a7819 */ /* 0x000fe200000006ff */
[----:B------:R-:W-:Y:S01]  /*39d0*/  FADD.FTZ R37, -R52, R29 ;  /* 0x0000001d34257221 */ /* 0x000fe20000010100 */
[----:B------:R-:W-:Y:S01]  /*39e0*/  SHF.L.U32 R30, R30, 0x10, RZ ;  /* 0x000000101e1e7819 */ /* 0x000fe200000006ff */
[----:B------:R0:W-:Y:S01]  /*39f0*/  MUFU.EX2 R53, R43 ;  /* 0x0000002b00357308 */ /* 0x0001e20000000800 */
[----:B------:R-:W-:Y:S01]  /*3a00*/  FFMA.FTZ R29, R23, R41, R122 ;  /* 0x00000029171d7223 */ /* 0x000fe2000001007a */
[C---:B------:R-:W-:Y:S01]  /*3a10*/  FMUL.FTZ R44, R16.reuse, R37 ;  /* 0x00000025102c7220 */ /* 0x040fe20000410000 */
[----:B------:R-:W-:Y:S01]  /*3a20*/  PRMT R37, R99, 0x7632, R37 ;  /* 0x0000763263257816 */ /* 0x000fe20000000025 */
[----:B0-----:R-:W-:Y:S01]  /*3a30*/  FMUL.FTZ R43, R16, R51 ;  /* 0x00000033102b7220 */ /* 0x001fe20000410000 */
[----:B------:R-:W-:Y:S01]  /*3a40*/  FMUL.FTZ R51, R42, R49 ;  /* 0x000000312a337220 */ /* 0x000fe20000410000 */
[----:B------:R-:W-:-:S02]  /*3a50*/  FMUL.FTZ R42, R30, R117 ;  /* 0x000000751e2a7220 */ /* 0x000fc40000410000 */
[----:B------:R-:W-:Y:S01]  /*3a60*/  FFMA.FTZ R30, R21, R43, R24 ;  /* 0x0000002b151e7223 */ /* 0x000fe20000010018 */
[----:B------:R-:W-:Y:S01]  /*3a70*/  FMUL.FTZ R46, R29, -1.4426950216293334961 ;  /* 0xbfb8aa3b1d2e7820 */ /* 0x000fe20000410000 */
[----:B------:R-:W-:Y:S02]  /*3a80*/  SHF.L.U32 R37, R37, 0x10, RZ ;  /* 0x0000001025257819 */ /* 0x000fe400000006ff */
[----:B------:R-:W-:Y:S01]  /*3a90*/  FMUL.FTZ R117, R30, -1.4426950216293334961 ;  /* 0xbfb8aa3b1e757820 */ /* 0x000fe20000410000 */
[----:B------:R0:W-:Y:S01]  /*3aa0*/  MUFU.EX2 R119, R46 ;  /* 0x0000002e00777308 */ /* 0x0001e20000000800 */
[----:B------:R-:W-:Y:S01]  /*3ab0*/  FADD.FTZ R33, R33, R116 ;  /* 0x0000007421217221 */ /* 0x000fe20000010000 */
[----:B------:R-:W-:Y:S01]  /*3ac0*/  FFMA.FTZ R34, R21, R116, R34 ;  /* 0x0000007415227223 */ /* 0x000fe20000010022 */
[----:B------:R-:W-:Y:S01]  /*3ad0*/  FMUL.FTZ R116, R37, R126 ;  /* 0x0000007e25747220 */ /* 0x000fe20000410000 */
[-C--:B------:R-:W-:Y:S01]  /*3ae0*/  FMUL.FTZ R37, R17, R40.reuse ;  /* 0x0000002811257220 */ /* 0x080fe20000410000 */
[----:B----4-:R-:W-:Y:S01]  /*3af0*/  SHF.L.U32 R49, R100, 0x10, RZ ;  /* 0x0000001064317819 */ /* 0x010fe200000006ff */
[----:B0-----:R-:W-:-:S02]  /*3b00*/  FFMA.FTZ R46, R27, R40, R36 ;  /* 0x000000281b2e7223 */ /* 0x001fc40000010024 */
[----:B------:R-:W0:Y:S01]  /*3b10*/  MUFU.EX2 R36, R117 ;  /* 0x0000007500247308 */ /* 0x000e220000000800 */
[----:B------:R-:W-:Y:S01]  /*3b20*/  FFMA.FTZ R34, R17, R40, R34 ;  /* 0x0000002811227223 */ /* 0x000fe20000010022 */
[----:B------:R-:W-:Y:S01]  /*3b30*/  FFMA.FTZ R37, R27, R37, R38 ;  /* 0x000000251b257223 */ /* 0x000fe20000010026 */
[-C--:B------:R-:W-:Y:S01]  /*3b40*/  FMUL.FTZ R27, R19, R42.reuse ;  /* 0x0000002a131b7220 */ /* 0x080fe20000410000 */
[----:B------:R-:W-:Y:S01]  /*3b50*/  FADD.FTZ R143, R45, R40 ;  /* 0x000000282d8f7221 */ /* 0x000fe20000010000 */
[----:B------:R-:W-:Y:S01]  /*3b60*/  FADD.FTZ R45, -R52, R49 ;  /* 0x00000031342d7221 */ /* 0x000fe20000010100 */
[-C--:B------:R-:W-:Y:S01]  /*3b70*/  FFMA.FTZ R34, R19, R42.reuse, R34 ;  /* 0x0000002a13227223 */ /* 0x080fe20000010022 */
[C---:B------:R-:W-:Y:S01]  /*3b80*/  FFMA.FTZ R49, R26.reuse, R42, R35 ;  /* 0x0000002a1a317223 */ /* 0x040fe20000010023 */
[----:B------:R-:W-:Y:S01]  /*3b90*/  FFMA.FTZ R26, R26, R27, R37 ;  /* 0x0000001b1a1a7223 */ /* 0x000fe20000010025 */
[CC--:B------:R-:W-:Y:S01]  /*3ba0*/  FMUL.FTZ R27, R23.reuse, R51.reuse ;  /* 0x00000033171b7220 */ /* 0x0c0fe20000410000 */
[-C--:B------:R-:W-:Y:S01]  /*3bb0*/  FFMA.FTZ R34, R23, R51.reuse, R34 ;  /* 0x0000003317227223 */ /* 0x080fe20000010022 */
[----:B------:R-:W-:Y:S01]  /*3bc0*/  FFMA.FTZ R28, R19, R44, R22 ;  /* 0x0000002c131c7223 */ /* 0x000fe20000010016 */
[C---:B------:R-:W-:Y:S01]  /*3bd0*/  FFMA.FTZ R50, R25.reuse, R51, R50 ;  /* 0x0000003319327223 */ /* 0x040fe20000010032 */
[----:B------:R-:W-:Y:S01]  /*3be0*/  FADD.FTZ R48, R48, R51 ;  /* 0x0000003330307221 */ /* 0x000fe20000010000 */
[----:B------:R-:W-:Y:S01]  /*3bf0*/  FFMA.FTZ R27, R25, R27, R26 ;  /* 0x0000001b191b7223 */ /* 0x000fe2000001001a */
[-C--:B------:R-:W-:Y:S01]  /*3c00*/  FFMA.FTZ R128, R18, R116.reuse, R31 ;  /* 0x0000007412807223 */ /* 0x080fe2000001001f */
[----:B------:R-:W-:Y:S01]  /*3c10*/  FADD.FTZ R51, R33, R116 ;  /* 0x0000007421337221 */ /* 0x000fe20000010000 */
[CC--:B------:R-:W-:Y:S01]  /*3c20*/  FFMA.FTZ R126, R21.reuse, R116.reuse, R34 ;  /* 0x00000074157e7223 */ /* 0x0c0fe20000010022 */
[----:B------:R-:W-:Y:S01]  /*3c30*/  FMUL.FTZ R130, R21, R116 ;  /* 0x0000007415827220 */ /* 0x000fe20000410000 */
[----:B0-----:R-:W-:Y:S01]  /*3c40*/  FADD.FTZ R36, R36, 1 ;  /* 0x3f80000024247421 */ /* 0x001fe20000010000 */
[----:B------:R-:W4:Y:S01]  /*3c50*/  LDG.E.64.CONSTANT R116, desc[UR16][R120.64+0x41000] ;  /* 0x0410001078747981 */ /* 0x000f22000c1e9b00 */
[----:B------:R-:W-:Y:S01]  /*3c60*/  FADD.FTZ R53, R53, 1 ;  /* 0x3f80000035357421 */ /* 0x000fe20000010000 */
[----:B------:R-:W-:Y:S01]  /*3c70*/  FMUL.FTZ R118, R28, -1.4426950216293334961 ;  /* 0xbfb8aa3b1c767820 */ /* 0x000fe20000410000 */
[----:B------:R-:W-:Y:S01]  /*3c80*/  FFMA.FTZ R130, R18, R130, R27 ;  /* 0x0000008212827223 */ /* 0x000fe2000001001b */
[----:B------:R-:W-:Y:S01]  /*3c90*/  FADD.FTZ R119, R119, 1 ;  /* 0x3f80000077777421 */ /* 0x000fe20000010000 */
[----:B------:R-:W0:Y:S01]  /*3ca0*/  MUFU.RCP R27, R36 ;  /* 0x00000024001b7308 */ /* 0x000e220000001000 */
[----:B------:R-:W-:-:S02]  /*3cb0*/  SHF.L.U32 R31, R101, 0x10, RZ ;  /* 0x00000010651f7819 */ /* 0x000fc400000006ff */
[----:B------:R-:W-:-:S05]  /*3cc0*/  SHF.L.U32 R33, R103, 0x10, RZ ;  /* 0x0000001067217819 */ /* 0x000fca00000006ff */
[----:B------:R-:W1:Y:S01]  /*3cd0*/  MUFU.RCP R35, R53 ;  /* 0x0000003500237308 */ /* 0x000e620000001000 */
[----:B------:R-:W-:Y:S01]  /*3ce0*/  FADD.FTZ R31, -R52, R31 ;  /* 0x0000001f341f7221 */ /* 0x000fe20000010100 */
[----:B------:R-:W-:-:S06]  /*3cf0*/  FADD.FTZ R139, R47, R42 ;  /* 0x0000002a2f8b7221 */ /* 0x000fcc0000010000 */
[----:B------:R-:W1:Y:S01]  /*3d00*/  MUFU.EX2 R118, R118 ;  /* 0x0000007600767308 */ /* 0x000e620000000800 */
[----:B------:R-:W-:Y:S01]  /*3d10*/  FMUL.FTZ R42, R16, R31 ;  /* 0x0000001f102a7220 */ /* 0x000fe20000410000 */
[----:B------:R-:W-:Y:S01]  /*3d20*/  FADD.FTZ R33, -R52, R33 ;  /* 0x0000002134217221 */ /* 0x000fe20000010100 */
[----:B------:R-:W-:-:S05]  /*3d30*/  SHF.L.U32 R31, R104, 0x10, RZ ;  /* 0x00000010681f7819 */ /* 0x000fca00000006ff */
[----:B------:R-:W1:Y:S01]  /*3d40*/  MUFU.RCP R119, R119 ;  /* 0x0000007700777308 */ /* 0x000e620000001000 */
[----:B------:R-:W-:Y:S01]  /*3d50*/  FMUL.FTZ R38, R16, R33 ;  /* 0x0000002110267220 */ /* 0x000fe20000410000 */
[----:B------:R-:W-:Y:S01]  /*3d60*/  FADD.FTZ R33, -R52, R31 ;  /* 0x0000001f34217221 */ /* 0x000fe20000010100 */
[----:B0-----:R-:W-:Y:S01]  /*3d70*/  FADD.FTZ R31, -R27, 1 ;  /* 0x3f8000001b1f7421 */ /* 0x001fe20000010100 */
[----:B-1----:R-:W-:-:S03]  /*3d80*/  FADD.FTZ R25, -R35, 1 ;  /* 0x3f80000023197421 */ /* 0x002fc60000010100 */
[----:B------:R-:W-:Y:S01]  /*3d90*/  FFMA.FTZ R30, R30, R31, 1 ;  /* 0x3f8000001e1e7423 */ /* 0x000fe2000001001f */
[----:B------:R-:W-:Y:S01]  /*3da0*/  FFMA.FTZ R32, R32, R25, 1 ;  /* 0x3f80000020207423 */ /* 0x000fe20000010019 */
[----:B------:R-:W-:Y:S02]  /*3db0*/  FADD.FTZ R118, R118, 1 ;  /* 0x3f80000076767421 */ /* 0x000fe40000010000 */
[----:B------:R-:W-:Y:S01]  /*3dc0*/  FMUL.FTZ R135, R27, R30 ;  /* 0x0000001e1b877220 */ /* 0x000fe20000410000 */
[----:B------:R-:W-:Y:S01]  /*3dd0*/  SHF.L.U32 R27, R108, 0x10, RZ ;  /* 0x000000106c1b7819 */ /* 0x000fe200000006ff */
[----:B------:R0:W1:Y:S01]  /*3de0*/  MUFU.RCP R26, R118 ;  /* 0x00000076001a7308 */ /* 0x0000620000001000 */
[----:B------:R-:W-:-:S04]  /*3df0*/  FADD.FTZ R18, -R119, 1 ;  /* 0x3f80000077127421 */ /* 0x000fc80000010100 */
[----:B------:R-:W-:Y:S01]  /*3e00*/  FFMA.FTZ R18, R29, R18, 1 ;  /* 0x3f8000001d127423 */ /* 0x000fe20000010012 */
[----:B0-----:R-:W-:-:S03]  /*3e10*/  FMUL.FTZ R118, R35, R32 ;  /* 0x0000002023767220 */ /* 0x001fc60000410000 */
[----:B------:R-:W-:Y:S01]  /*3e20*/  FMUL.FTZ R132, R119, R18 ;  /* 0x0000001277847220 */ /* 0x000fe20000410000 */
[----:B------:R-:W-:Y:S02]  /*3e30*/  FMUL.FTZ R134, R27, R118 ;  /* 0x000000761b867220 */ /* 0x000fe40000410000 */
[----:B------:R-:W4:Y:S04]  /*3e40*/  LDG.E.64.CONSTANT R118, desc[UR16][R120.64+0x46000] ;  /* 0x0460001078767981 */ /* 0x000f28000c1e9b00 */
[----:B------:R-:W4:Y:S01]  /*3e50*/  LDG.E.64.CONSTANT R120, desc[UR16][R120.64+0x4b000] ;  /* 0x04b0001078787981 */ /* 0x000f22000c1e9b00 */
[----:B------:R-:W-:Y:S01]  /*3e60*/  SHF.L.U32 R25, R102, 0x10, RZ ;  /* 0x0000001066197819 */ /* 0x000fe200000006ff */
[----:B------:R-:W-:Y:S01]  /*3e70*/  FMUL.FTZ R144, R16, R45 ;  /* 0x0000002d10907220 */ /* 0x000fe20000410000 */
[----:B-----5:R-:W-:-:S03]  /*3e80*/  SHF.L.U32 R31, R106, 0x10, RZ ;  /* 0x000000106a1f7819 */ /* 0x020fc600000006ff */
[----:B------:R-:W-:Y:S01]  /*3e90*/  FFMA.FTZ R45, R17, R144, R124 ;  /* 0x00000090112d7223 */ /* 0x000fe2000001007c */
[----:B------:R-:W-:Y:S01]  /*3ea0*/  FADD.FTZ R25, -R52, R25 ;  /* 0x0000001934197221 */ /* 0x000fe20000010100 */
[----:B------:R-:W-:Y:S02]  /*3eb0*/  FFMA.FTZ R53, R23, R42, R122 ;  /* 0x0000002a17357223 */ /* 0x000fe4000001007a */
[----:B------:R-:W-:Y:S01]  /*3ec0*/  FMUL.FTZ R129, R45, -1.4426950216293334961 ;  /* 0xbfb8aa3b2d817820 */ /* 0x000fe20000410000 */
[----:B------:R-:W-:Y:S01]  /*3ed0*/  FMUL.FTZ R40, R16, R25 ;  /* 0x0000001910287220 */ /* 0x000fe20000410000 */
[----:B-1----:R-:W-:Y:S01]  /*3ee0*/  FADD.FTZ R25, -R26, 1 ;  /* 0x3f8000001a197421 */ /* 0x002fe20000010100 */
[----:B------:R-:W-:Y:S01]  /*3ef0*/  FADD.FTZ R31, -R52, R31 ;  /* 0x0000001f341f7221 */ /* 0x000fe20000010100 */
[----:B------:R-:W-:Y:S01]  /*3f00*/  FMUL.FTZ R123, R53, -1.4426950216293334961 ;  /* 0xbfb8aa3b357b7820 */ /* 0x000fe20000410000 */
[----:B------:R-:W-:Y:S01]  /*3f10*/  PRMT R127, R109, 0x7632, R127 ;  /* 0x000076326d7f7816 */ /* 0x000fe2000000007f */
[----:B------:R-:W-:Y:S01]  /*3f20*/  FFMA.FTZ R25, R28, R25, 1 ;  /* 0x3f8000001c197423 */ /* 0x000fe20000010019 */
[----:B------:R-:W0:Y:S01]  /*3f30*/  MUFU.EX2 R129, R129 ;  /* 0x0000008100817308 */ /* 0x000e220000000800 */
[----:B------:R-:W-:Y:S01]  /*3f40*/  FMUL.FTZ R30, R16, R31 ;  /* 0x0000001f101e7220 */ /* 0x000fe20000410000 */
[----:B------:R-:W-:-:S02]  /*3f50*/  PRMT R31, R108, 0x7632, R31 ;  /* 0x000076326c1f7816 */ /* 0x000fc4000000001f */
[----:B------:R-:W-:Y:S01]  /*3f60*/  SHF.L.U32 R146, R127, 0x10, RZ ;  /* 0x000000107f927819 */ /* 0x000fe200000006ff */
[----:B------:R-:W-:Y:S01]  /*3f70*/  FMUL.FTZ R136, R26, R25 ;  /* 0x000000191a887220 */ /* 0x000fe20000410000 */
[----:B------:R-:W-:Y:S02]  /*3f80*/  SHF.L.U32 R47, R107, 0x10, RZ ;  /* 0x000000106b2f7819 */ /* 0x000fe400000006ff */
[----:B------:R-:W1:Y:S01]  /*3f90*/  MUFU.EX2 R123, R123 ;  /* 0x0000007b007b7308 */ /* 0x000e620000000800 */
[----:B------:R-:W-:Y:S02]  /*3fa0*/  PRMT R127, R101, 0x7632, R127 ;  /* 0x00007632657f7816 */ /* 0x000fe4000000007f */
[----:B------:R-:W-:Y:S01]  /*3fb0*/  PRMT R25, R100, 0x7632, R25 ;  /* 0x0000763264197816 */ /* 0x000fe20000000019 */
[----:B------:R-:W-:Y:S01]  /*3fc0*/  FMUL.FTZ R146, R146, R135 ;  /* 0x0000008792927220 */ /* 0x000fe20000410000 */
[----:B------:R-:W-:Y:S01]  /*3fd0*/  SHF.L.U32 R131, R31, 0x10, RZ ;  /* 0x000000101f837819 */ /* 0x000fe200000006ff */
[----:B------:R-:W-:Y:S01]  /*3fe0*/  FADD.FTZ R47, -R52, R47 ;  /* 0x0000002f342f7221 */ /* 0x000fe20000010100 */
[----:B------:R-:W-:-:S02]  /*3ff0*/  SHF.L.U32 R135, R127, 0x10, RZ ;  /* 0x000000107f877819 */ /* 0x000fc400000006ff */
[----:B------:R-:W-:Y:S01]  /*4000*/  SHF.L.U32 R25, R25, 0x10, RZ ;  /* 0x0000001019197819 */ /* 0x000fe200000006ff */
[----:B------:R-:W-:Y:S01]  /*4010*/  FMUL.FTZ R136, R131, R136 ;  /* 0x0000008883887220 */ /* 0x000fe20000410000 */
[-C--:B------:R-:W-:Y:S01]  /*4020*/  FMUL.FTZ R131, R17, R134.reuse ;  /* 0x0000008611837220 */ /* 0x080fe20000410000 */
[----:B------:R-:W-:Y:S01]  /*4030*/  FMUL.FTZ R28, R16, R47 ;  /* 0x0000002f101c7220 */ /* 0x000fe20000410000 */
[C---:B------:R-:W-:Y:S01]  /*4040*/  FADD.FTZ R135, -R52.reuse, R135 ;  /* 0x0000008734877221 */ /* 0x040fe20000010100 */
[----:B------:R-:W-:Y:S01]  /*4050*/  FADD.FTZ R47, -R52, R25 ;  /* 0x00000019342f7221 */ /* 0x000fe20000010100 */
[-C--:B------:R-:W-:Y:S01]  /*4060*/  FFMA.FTZ R145, R39, R134.reuse, R46 ;  /* 0x0000008627917223 */ /* 0x080fe2000001002e */
[----:B------:R-:W-:Y:S01]  /*4070*/  FFMA.FTZ R126, R17, R134, R126 ;  /* 0x00000086117e7223 */ /* 0x000fe2000001007e */
[----:B------:R-:W-:Y:S01]  /*4080*/  FFMA.FTZ R131, R39, R131, R130 ;  /* 0x0000008327837223 */ /* 0x000fe20000010082 */
[C---:B------:R-:W-:Y:S01]  /*4090*/  FMUL.FTZ R39, R16.reuse, R135 ;  /* 0x0000008710277220 */ /* 0x040fe20000410000 */
[----:B------:R-:W-:Y:S01]  /*40a0*/  FMUL.FTZ R47, R16, R47 ;  /* 0x0000002f102f7220 */ /* 0x000fe20000410000 */
[----:B0-----:R-:W-:Y:S01]  /*40b0*/  FADD.FTZ R129, R129, 1 ;  /* 0x3f80000081817421 */ /* 0x001fe20000010000 */
[-C--:B------:R-:W-:Y:S01]  /*40c0*/  FMUL.FTZ R46, R19, R136.reuse ;  /* 0x00000088132e7220 */ /* 0x080fe20000410000 */
[-C--:B------:R-:W-:Y:S01]  /*40d0*/  FFMA.FTZ R142, R44, R136.reuse, R49 ;  /* 0x000000882c8e7223 */ /* 0x080fe20000010031 */
[----:B------:R-:W-:Y:S01]  /*40e0*/  FADD.FTZ R139, R139, R136 ;  /* 0x000000888b8b7221 */ /* 0x000fe20000010000 */
[----:B------:R-:W-:Y:S01]  /*40f0*/  SHF.L.U32 R133, R109, 0x10, RZ ;  /* 0x000000106d857819 */ /* 0x000fe200000006ff */
[----:B------:R-:W-:Y:S01]  /*4100*/  FFMA.FTZ R136, R19, R136, R126 ;  /* 0x0000008813887223 */ /* 0x000fe2000001007e */
[----:B-1----:R-:W-:Y:S01]  /*4110*/  FADD.FTZ R150, R123, 1 ;  /* 0x3f8000007b967421 */ /* 0x002fe20000010000 */
[----:B------:R-:W-:Y:S01]  /*4120*/  FFMA.FTZ R126, R21, R39, R24 ;  /* 0x00000027157e7223 */ /* 0x000fe20000010018 */
[----:B------:R-:W-:Y:S01]  /*4130*/  FFMA.FTZ R125, R19, R47, R22 ;  /* 0x0000002f137d7223 */ /* 0x000fe20000010016 */
[----:B------:R-:W0:Y:S01]  /*4140*/  MUFU.RCP R129, R129 ;  /* 0x0000008100817308 */ /* 0x000e220000001000 */
[----:B------:R-:W-:Y:S01]  /*4150*/  FMUL.FTZ R132, R133, R132 ;  /* 0x0000008485847220 */ /* 0x000fe20000410000 */
[----:B------:R-:W-:Y:S01]  /*4160*/  FMUL.FTZ R130, R126, -1.4426950216293334961 ;  /* 0xbfb8aa3b7e827820 */ /* 0x000fe20000410000 */
[----:B------:R-:W-:Y:S01]  /*4170*/  FMUL.FTZ R133, R125, -1.4426950216293334961 ;  /* 0xbfb8aa3b7d857820 */ /* 0x000fe20000410000 */
[----:B------:R-:W-:-:S04]  /*4180*/  FFMA.FTZ R46, R44, R46, R131 ;  /* 0x0000002e2c2e7223 */ /* 0x000fc80000010083 */
[----:B------:R-:W1:Y:S01]  /*4190*/  MUFU.RCP R150, R150 ;  /* 0x0000009600967308 */ /* 0x000e620000001000 */
[----:B------:R-:W-:Y:S01]  /*41a0*/  FMUL.FTZ R131, R23, R132 ;  /* 0x0000008417837220 */ /* 0x000fe20000410000 */
[----:B------:R-:W-:-:S06]  /*41b0*/  FADD.FTZ R49, R48, R132 ;  /* 0x0000008430317221 */ /* 0x000fcc0000010000 */
[----:B------:R5:W-:Y:S01]  /*41c0*/  MUFU.EX2 R127, R133 ;  /* 0x00000085007f7308 */ /* 0x000be20000000800 */
[----:B------:R-:W-:Y:S01]  /*41d0*/  FFMA.FTZ R48, R41, R131, R46 ;  /* 0x0000008329307223 */ /* 0x000fe2000001002e */
[----:B------:R-:W-:-:S06]  /*41e0*/  FMUL.FTZ R147, R21, R146 ;  /* 0x0000009215937220 */ /* 0x000fcc0000410000 */
[----:B------:R-:W2:Y:S01]  /*41f0*/  MUFU.EX2 R130, R130 ;  /* 0x0000008200827308 */ /* 0x000ea20000000800 */
[----:B-----5:R-:W-:Y:S01]  /*4200*/  SHF.L.U32 R133, R110, 0x10, RZ ;  /* 0x000000106e857819 */ /* 0x020fe200000006ff */
[----:B------:R-:W-:-:S04]  /*4210*/  FMUL.FTZ R34, R16, R33 ;  /* 0x0000002110227220 */ /* 0x000fc80000410000 */
[----:B------:R-:W-:Y:S01]  /*4220*/  FADD.FTZ R133, -R52, R133 ;  /* 0x0000008534857221 */ /* 0x000fe20000010100 */
[----:B------:R-:W-:Y:S01]  /*4230*/  FFMA.FTZ R147, R43, R147, R48 ;  /* 0x000000932b937223 */ /* 0x000fe20000010030 */
[----:B0-----:R-:W-:Y:S02]  /*4240*/  FADD.FTZ R48, -R129, 1 ;  /* 0x3f80000081307421 */ /* 0x001fe40000010100 */
[----:B------:R-:W-:Y:S01]  /*4250*/  FMUL.FTZ R44, R16, R133 ;  /* 0x00000085102c7220 */ /* 0x000fe20000410000 */
[----:B------:R-:W-:Y:S01]  /*4260*/  FFMA.FTZ R123, R41, R132, R50 ;  /* 0x00000084297b7223 */ /* 0x000fe20000010032 */
[----:B------:R-:W-:Y:S01]  /*4270*/  FFMA.FTZ R46, R43, R146, R128 ;  /* 0x000000922b2e7223 */ /* 0x000fe20000010080 */
[----:B------:R-:W-:Y:S01]  /*4280*/  FADD.FTZ R41, R51, R146 ;  /* 0x0000009233297221 */ /* 0x000fe20000010000 */
[C-C-:B------:R-:W-:Y:S01]  /*4290*/  FFMA.FTZ R29, R17.reuse, R40, R124.reuse ;  /* 0x00000028111d7223 */ /* 0x140fe2000001007c */
[C-C-:B------:R-:W-:Y:S01]  /*42a0*/  FFMA.FTZ R36, R17.reuse, R34, R124.reuse ;  /* 0x0000002211247223 */ /* 0x140fe2000001007c */
[C-C-:B------:R-:W-:Y:S01]  /*42b0*/  FFMA.FTZ R26, R17.reuse, R30, R124.reuse ;  /* 0x0000001e111a7223 */ /* 0x140fe2000001007c */
[----:B------:R-:W-:Y:S01]  /*42c0*/  FFMA.FTZ R43, R17, R44, R124 ;  /* 0x0000002c112b7223 */ /* 0x000fe2000001007c */
[----:B-1----:R-:W-:Y:S01]  /*42d0*/  FADD.FTZ R50, -R150, 1 ;  /* 0x3f80000096327421 */ /* 0x002fe20000010100 */
[----:B------:R-:W-:Y:S01]  /*42e0*/  SHF.L.U32 R51, R111, 0x10, RZ ;  /* 0x000000106f337819 */ /* 0x000fe200000006ff */
[----:B------:R-:W-:Y:S01]  /*42f0*/  FFMA.FTZ R124, R45, R48, 1 ;  /* 0x3f8000002d7c7423 */ /* 0x000fe20000010030 */
[----:B------:R-:W-:-:S02]  /*4300*/  SHF.L.U32 R35, R105, 0x10, RZ ;  /* 0x0000001069237819 */ /* 0x000fc400000006ff */
[----:B------:R-:W-:Y:S01]  /*4310*/  PRMT R48, R102, 0x7632, R48 ;  /* 0x0000763266307816 */ /* 0x000fe20000000030 */
[----:B------:R-:W-:Y:S01]  /*4320*/  FFMA.FTZ R133, R53, R50, 1 ;  /* 0x3f80000035857423 */ /* 0x000fe20000010032 */
[----:B--2---:R-:W-:Y:S01]  /*4330*/  FADD.FTZ R130, R130, 1 ;  /* 0x3f80000082827421 */ /* 0x004fe20000010000 */
[----:B------:R-:W-:Y:S01]  /*4340*/  FADD.FTZ R127, R127, 1 ;  /* 0x3f8000007f7f7421 */ /* 0x000fe20000010000 */
[C---:B------:R-:W-:Y:S01]  /*4350*/  FADD.FTZ R53, -R52.reuse, R51 ;  /* 0x0000003334357221 */ /* 0x040fe20000010100 */
[----:B------:R-:W-:Y:S01]  /*4360*/  FADD.FTZ R35, -R52, R35 ;  /* 0x0000002334237221 */ /* 0x000fe20000010100 */
[----:B------:R-:W-:Y:S02]  /*4370*/  PRMT R50, R103, 0x7632, R50 ;  /* 0x0000763267327816 */ /* 0x000fe40000000032 */
[----:B------:R-:W-:Y:S01]  /*4380*/  SHF.L.U32 R51, R48, 0x10, RZ ;  /* 0x0000001030337819 */ /* 0x000fe200000006ff */
[----:B------:R0:W-:Y:S01]  /*4390*/  MUFU.RCP R128, R127 ;  /* 0x0000007f00807308 */ /* 0x0001e20000001000 */
[C---:B------:R-:W-:Y:S01]  /*43a0*/  FMUL.FTZ R32, R16.reuse, R35 ;  /* 0x0000002310207220 */ /* 0x040fe20000410000 */
[----:B------:R-:W-:Y:S01]  /*43b0*/  FMUL.FTZ R48, R16, R53 ;  /* 0x0000003510307220 */ /* 0x000fe20000410000 */
[----:B------:R-:W-:Y:S01]  /*43c0*/  FMUL.FTZ R129, R129, R124 ;  /* 0x0000007c81817220 */ /* 0x000fe20000410000 */
[----:B------:R-:W-:Y:S01]  /*43d0*/  FADD.FTZ R51, -R52, R51 ;  /* 0x0000003334337221 */ /* 0x000fe20000010100 */
[----:B------:R-:W-:-:S03]  /*43e0*/  PRMT R124, R104, 0x7632, R124 ;  /* 0x00007632687c7816 */ /* 0x000fc6000000007c */
[----:B------:R-:W1:Y:S01]  /*43f0*/  MUFU.RCP R130, R130 ;  /* 0x0000008200827308 */ /* 0x000e620000001000 */
[----:B0-----:R-:W-:Y:S01]  /*4400*/  SHF.L.U32 R127, R50, 0x10, RZ ;  /* 0x00000010327f7819 */ /* 0x001fe200000006ff */
[C-C-:B------:R-:W-:Y:S01]  /*4410*/  FFMA.FTZ R37, R23.reuse, R38, R122.reuse ;  /* 0x0000002617257223 */ /* 0x140fe2000001007a */
[C-C-:B------:R-:W-:Y:S01]  /*4420*/  FFMA.FTZ R35, R23.reuse, R32, R122.reuse ;  /* 0x0000002017237223 */ /* 0x140fe2000001007a */
[C-C-:B------:R-:W-:Y:S01]  /*4430*/  FFMA.FTZ R27, R23.reuse, R28, R122.reuse ;  /* 0x0000001c171b7223 */ /* 0x140fe2000001007a */
[----:B------:R-:W-:Y:S01]  /*4440*/  FFMA.FTZ R53, R23, R48, R122 ;  /* 0x0000003017357223 */ /* 0x000fe2000001007a */
[----:B------:R-:W-:Y:S01]  /*4450*/  FMUL.FTZ R122, R16, R51 ;  /* 0x00000033107a7220 */ /* 0x000fe20000410000 */
[----:B------:R-:W-:Y:S01]  /*4460*/  FADD.FTZ R127, -R52, R127 ;  /* 0x0000007f347f7221 */ /* 0x000fe20000010100 */
[----:B------:R-:W-:Y:S01]  /*4470*/  SHF.L.U32 R135, R124, 0x10, RZ ;  /* 0x000000107c877819 */ /* 0x000fe200000006ff */
[----:B------:R-:W-:Y:S01]  /*4480*/  FMUL.FTZ R137, R26, -1.4426950216293334961 ;  /* 0xbfb8aa3b1a897820 */ /* 0x000fe20000410000 */
[----:B------:R-:W-:Y:S01]  /*4490*/  FMUL.FTZ R141, R37, -1.4426950216293334961 ;  /* 0xbfb8aa3b258d7820 */ /* 0x000fe20000410000 */
[----:B------:R-:W-:Y:S01]  /*44a0*/  FFMA.FTZ R51, R19, R122, R22 ;  /* 0x0000007a13337223 */ /* 0x000fe20000010016 */
[----:B------:R-:W-:Y:S01]  /*44b0*/  FMUL.FTZ R127, R16, R127 ;  /* 0x0000007f107f7220 */ /* 0x000fe20000410000 */
[----:B------:R-:W-:Y:S01]  /*44c0*/  FMUL.FTZ R140, R29, -1.4426950216293334961 ;  /* 0xbfb8aa3b1d8c7820 */ /* 0x000fe20000410000 */
[----:B------:R-:W-:Y:S01]  /*44d0*/  FFMA.FTZ R136, R23, R132, R136 ;  /* 0x0000008417887223 */ /* 0x000fe20000010088 */
[----:B------:R-:W-:Y:S01]  /*44e0*/  PRMT R132, R105, 0x7632, R132 ;  /* 0x0000763269847816 */ /* 0x000fe20000000084 */
[----:B------:R0:W-:Y:S01]  /*44f0*/  MUFU.EX2 R25, R137 ;  /* 0x0000008900197308 */ /* 0x0001e20000000800 */
[----:B------:R-:W-:Y:S01]  /*4500*/  FADD.FTZ R135, -R52, R135 ;  /* 0x0000008734877221 */ /* 0x000fe20000010100 */
[----:B------:R-:W-:Y:S01]  /*4510*/  SHF.L.U32 R154, R112, 0x10, RZ ;  /* 0x00000010709a7819 */ /* 0x000fe200000006ff */
[----:B------:R-:W-:Y:S01]  /*4520*/  FMUL.FTZ R149, R51, -1.4426950216293334961 ;  /* 0xbfb8aa3b33957820 */ /* 0x000fe20000410000 */
[----:B------:R-:W-:Y:S01]  /*4530*/  FMUL.FTZ R138, R27, -1.4426950216293334961 ;  /* 0xbfb8aa3b1b8a7820 */ /* 0x000fe20000410000 */
[----:B------:R-:W-:Y:S01]  /*4540*/  SHF.L.U32 R151, R132, 0x10, RZ ;  /* 0x0000001084977819 */ /* 0x000fe200000006ff */
[----:B------:R-:W-:Y:S01]  /*4550*/  FMUL.FTZ R150, R150, R133 ;  /* 0x0000008596967220 */ /* 0x000fe20000410000 */
[----:B0-----:R-:W-:Y:S01]  /*4560*/  FFMA.FTZ R137, R21, R127, R24 ;  /* 0x0000007f15897223 */ /* 0x001fe20000010018 */
[----:B------:R-:W0:Y:S01]  /*4570*/  MUFU.EX2 R141, R141 ;  /* 0x0000008d008d7308 */ /* 0x000e220000000800 */
[----:B------:R-:W-:Y:S01]  /*4580*/  FMUL.FTZ R133, R16, R135 ;  /* 0x0000008710857220 */ /* 0x000fe20000410000 */
[----:B------:R-:W-:Y:S01]  /*4590*/  FADD.FTZ R143, R143, R134 ;  /* 0x000000868f8f7221 */ /* 0x000fe20000010000 */
[----:B------:R-:W-:Y:S01]  /*45a0*/  FMUL.FTZ R148, R137, -1.4426950216293334961 ;  /* 0xbfb8aa3b89947820 */ /* 0x000fe20000410000 */
[----:B-1----:R-:W-:Y:S01]  /*45b0*/  FADD.FTZ R135, -R130, 1 ;  /* 0x3f80000082877421 */ /* 0x002fe20000010100 */
[----:B------:R-:W-:Y:S01]  /*45c0*/  FMUL.FTZ R156, R154, R129 ;  /* 0x000000819a9c7220 */ /* 0x000fe20000410000 */
[----:B------:R-:W-:-:S02]  /*45d0*/  FADD.FTZ R134, -R128, 1 ;  /* 0x3f80000080867421 */ /* 0x000fc40000010100 */
[----:B------:R-:W1:Y:S01]  /*45e0*/  MUFU.EX2 R140, R140 ;  /* 0x0000008c008c7308 */ /* 0x000e620000000800 */
[----:B------:R-:W-:Y:S01]  /*45f0*/  FADD.FTZ R153, -R52, R151 ;  /* 0x0000009734997221 */ /* 0x000fe20000010100 */
[----:B------:R-:W-:Y:S01]  /*4600*/  FFMA.FTZ R151, R126, R135, 1 ;  /* 0x3f8000007e977423 */ /* 0x000fe20000010087 */
[----:B------:R-:W-:Y:S01]  /*4610*/  FMUL.FTZ R154, R17, R156 ;  /* 0x0000009c119a7220 */ /* 0x000fe20000410000 */
[----:B------:R-:W-:-:S04]  /*4620*/  FFMA.FTZ R131, R125, R134, 1 ;  /* 0x3f8000007d837423 */ /* 0x000fc80000010086 */
[----:B------:R2:W-:Y:S01]  /*4630*/  MUFU.EX2 R31, R138 ;  /* 0x0000008a001f7308 */ /* 0x0005e20000000800 */
[----:B------:R-:W-:Y:S01]  /*4640*/  PRMT R125, R106, 0x7632, R125 ;  /* 0x000076326a7d7816 */ /* 0x000fe2000000007d */
[----:B------:R-:W-:-:S06]  /*4650*/  FMUL.FTZ R151, R130, R151 ;  /* 0x0000009782977220 */ /* 0x000fcc0000410000 */
[----:B------:R-:W5:Y:S01]  /*4660*/  MUFU.EX2 R149, R149 ;  /* 0x0000009500957308 */ /* 0x000f620000000800 */
[----:B--2---:R-:W-:Y:S01]  /*4670*/  PRMT R138, R113, 0x7632, R138 ;  /* 0x00007632718a7816 */ /* 0x004fe2000000008a */
[----:B------:R-:W-:Y:S01]  /*4680*/  FFMA.FTZ R154, R144, R154, R147 ;  /* 0x0000009a909a7223 */ /* 0x000fe20000010093 */
[----:B------:R-:W-:Y:S02]  /*4690*/  PRMT R126, R112, 0x7632, R126 ;  /* 0x00007632707e7816 */ /* 0x000fe4000000007e */
[----:B------:R-:W-:-:S03]  /*46a0*/  SHF.L.U32 R138, R138, 0x10, RZ ;  /* 0x000000108a8a7819 */ /* 0x000fc600000006ff */
[----:B------:R-:W2:Y:S01]  /*46b0*/  MUFU.EX2 R148, R148 ;  /* 0x0000009400947308 */ /* 0x000ea20000000800 */
[----:B------:R-:W-:Y:S02]  /*46c0*/  PRMT R147, R110, 0x7632, R147 ;  /* 0x000076326e937816 */ /* 0x000fe40000000093 */
[----:B------:R-:W-:Y:S01]  /*46d0*/  SHF.L.U32 R155, R125, 0x10, RZ ;  /* 0x000000107d9b7819 */ /* 0x000fe200000006ff */
[----:B------:R-:W-:Y:S01]  /*46e0*/  FMUL.FTZ R138, R138, R151 ;  /* 0x000000978a8a7220 */ /* 0x000fe20000410000 */
[----:B------:R-:W-:Y:S01]  /*46f0*/  PRMT R125, R107, 0x7632, R125 ;  /* 0x000076326b7d7816 */ /* 0x000fe2000000007d */
[----:B------:R-:W-:Y:S01]  /*4700*/  FFMA.FTZ R146, R21, R146, R136 ;  /* 0x0000009215927223 */ /* 0x000fe20000010088 */
[----:B------:R-:W-:Y:S01]  /*4710*/  SHF.L.U32 R126, R126, 0x10, RZ ;  /* 0x000000107e7e7819 */ /* 0x000fe200000006ff */
[----:B------:R-:W-:Y:S01]  /*4720*/  FMUL.FTZ R131, R128, R131 ;  /* 0x0000008380837220 */ /* 0x000fe20000410000 */
[----:B------:R-:W-:Y:S01]  /*4730*/  SHF.L.U32 R151, R147, 0x10, RZ ;  /* 0x0000001093977819 */ /* 0x000fe200000006ff */
[----:B------:R-:W-:Y:S01]  /*4740*/  FMUL.FTZ R132, R16, R153 ;  /* 0x0000009910847220 */ /* 0x000fe20000410000 */
[-C--:B------:R-:W-:Y:S01]  /*4750*/  FFMA.FTZ R145, R144, R156.reuse, R145 ;  /* 0x0000009c90917223 */ /* 0x080fe20000010091 */
[----:B------:R-:W-:Y:S01]  /*4760*/  SHF.L.U32 R153, R125, 0x10, RZ ;  /* 0x000000107d997819 */ /* 0x000fe200000006ff */
[----:B0-----:R-:W-:Y:S01]  /*4770*/  FADD.FTZ R144, R141, 1 ;  /* 0x3f8000008d907421 */ /* 0x001fe20000010000 */
[----:B------:R-:W-:Y:S01]  /*4780*/  SHF.L.U32 R147, R113, 0x10, RZ ;  /* 0x0000001071937819 */ /* 0x000fe200000006ff */
[----:B-1----:R-:W-:Y:S01]  /*4790*/  FADD.FTZ R140, R140, 1 ;  /* 0x3f8000008c8c7421 */ /* 0x002fe20000010000 */
[----:B------:R-:W-:Y:S01]  /*47a0*/  FADD.FTZ R143, R143, R156 ;  /* 0x0000009c8f8f7221 */ /* 0x000fe20000010000 */
[----:B------:R-:W-:Y:S01]  /*47b0*/  PRMT R141, R111, 0x7632, R141 ;  /* 0x000076326f8d7816 */ /* 0x000fe2000000008d */
[----:B------:R-:W-:Y:S01]  /*47c0*/  FMUL.FTZ R152, R126, R131 ;  /* 0x000000837e987220 */ /* 0x000fe20000410000 */
[----:B------:R-:W-:Y:S01]  /*47d0*/  FFMA.FTZ R156, R17, R156, R146 ;  /* 0x0000009c119c7223 */ /* 0x000fe20000010092 */
[C---:B------:R-:W-:Y:S01]  /*47e0*/  FADD.FTZ R151, -R52.reuse, R151 ;  /* 0x0000009734977221 */ /* 0x040fe20000010100 */
[----:B-----5:R-:W-:Y:S01]  /*47f0*/  FADD.FTZ R146, R149, 1 ;  /* 0x3f80000095927421 */ /* 0x020fe20000010000 */
[----:B------:R-:W-:Y:S01]  /*4800*/  FADD.FTZ R153, -R52, R153 ;  /* 0x0000009934997221 */ /* 0x000fe20000010100 */
[----:B------:R-:W-:Y:S01]  /*4810*/  FMUL.FTZ R150, R147, R150 ;  /* 0x0000009693967220 */ /* 0x000fe20000410000 */
[----:B------:R-:W-:Y:S01]  /*4820*/  SHF.L.U32 R149, R141, 0x10, RZ ;  /* 0x000000108d957819 */ /* 0x000fe200000006ff */
[-C--:B------:R-:W-:Y:S01]  /*4830*/  FFMA.FTZ R147, R47, R152.reuse, R142 ;  /* 0x000000982f937223 */ /* 0x080fe2000001008e */
[----:B------:R-:W-:Y:S01]  /*4840*/  FADD.FTZ R139, R139, R152 ;  /* 0x000000988b8b7221 */ /* 0x000fe20000010000 */
[CC--:B------:R-:W-:Y:S01]  /*4850*/  FFMA.FTZ R156, R19.reuse, R152.reuse, R156 ;  /* 0x00000098139c7223 */ /* 0x0c0fe2000001009c */
[----:B------:R-:W0:Y:S01]  /*4860*/  MUFU.RCP R140, R140 ;  /* 0x0000008c008c7308 */ /* 0x000e220000001000 */
[----:B------:R-:W-:Y:S01]  /*4870*/  FMUL.FTZ R141, R16, R151 ;  /* 0x00000097108d7220 */ /* 0x000fe20000410000 */
[----:B------:R-:W-:Y:S01]  /*4880*/  FMUL.FTZ R152, R19, R152 ;  /* 0x0000009813987220 */ /* 0x000fe20000410000 */
[----:B--2---:R-:W-:Y:S01]  /*4890*/  FADD.FTZ R151, R148, 1 ;  /* 0x3f80000094977421 */ /* 0x004fe20000010000 */
[----:B------:R-:W-:Y:S01]  /*48a0*/  FMUL.FTZ R126, R16, R153 ;  /* 0x00000099107e7220 */ /* 0x000fe20000410000 */
[----:B------:R-:W-:Y:S01]  /*48b0*/  FADD.FTZ R153, -R52, R149 ;  /* 0x0000009534997221 */ /* 0x000fe20000010100 */
[----:B------:R-:W-:-:S02]  /*48c0*/  FFMA.FTZ R149, R47, R152, R154 ;  /* 0x000000982f957223 */ /* 0x000fc4000001009a */
[----:B------:R-:W1:Y:S01]  /*48d0*/  MUFU.RCP R144, R144 ;  /* 0x0000009000907308 */ /* 0x000e620000001000 */
[----:B------:R-:W-:Y:S01]  /*48e0*/  FMUL.FTZ R18, R36, -1.4426950216293334961 ;  /* 0xbfb8aa3b24127820 */ /* 0x000fe20000410000 */
[----:B------:R-:W-:-:S06]  /*48f0*/  FMUL.FTZ R33, R35, -1.4426950216293334961 ;  /* 0xbfb8aa3b23217820 */ /* 0x000fcc0000410000 */
[----:B------:R-:W2:Y:S01]  /*4900*/  MUFU.RCP R146, R146 ;  /* 0x0000009200927308 */ /* 0x000ea20000001000 */
[----:B------:R-:W-:Y:S01]  /*4910*/  FFMA.FTZ R124, R19, R133, R22 ;  /* 0x00000085137c7223 */ /* 0x000fe20000010016 */
[----:B------:R-:W-:-:S06]  /*4920*/  FFMA.FTZ R148, R23, R150, R156 ;  /* 0x0000009617947223 */ /* 0x000fcc000001009c */
[----:B------:R-:W5:Y:S01]  /*4930*/  MUFU.RCP R47, R151 ;  /* 0x00000097002f7308 */ /* 0x000f620000001000 */
[----:B------:R-:W-:Y:S01]  /*4940*/  FMUL.FTZ R152, R23, R150 ;  /* 0x0000009617987220 */ /* 0x000fe20000410000 */
[----:B------:R-:W-:Y:S01]  /*4950*/  FFMA.FTZ R136, R21, R132, R24 ;  /* 0x0000008415887223 */ /* 0x000fe20000010018 */
[----:B------:R-:W-:Y:S01]  /*4960*/  FMUL.FTZ R135, R124, -1.4426950216293334961 ;  /* 0xbfb8aa3b7c877820 */ /* 0x000fe20000410000 */
[-C--:B------:R-:W-:Y:S01]  /*4970*/  FFMA.FTZ R46, R39, R138.reuse, R46 ;  /* 0x0000008a272e7223 */ /* 0x080fe2000001002e */
[----:B------:R-:W-:Y:S01]  /*4980*/  FADD.FTZ R41, R41, R138 ;  /* 0x0000008a29297221 */ /* 0x000fe20000010000 */
[----:B------:R-:W-:Y:S02]  /*4990*/  FFMA.FTZ R148, R21, R138, R148 ;  /* 0x0000008a15947223 */ /* 0x000fe40000010094 */
[----:B------:R-:W3:Y:S01]  /*49a0*/  MUFU.EX2 R18, R18 ;  /* 0x0000001200127308 */ /* 0x000ee20000000800 */
[C---:B------:R-:W-:Y:S01]  /*49b0*/  FFMA.FTZ R123, R42.reuse, R150, R123 ;  /* 0x000000962a7b7223 */ /* 0x040fe2000001007b */
[----:B------:R-:W-:Y:S01]  /*49c0*/  FADD.FTZ R49, R49, R150 ;  /* 0x0000009631317221 */ /* 0x000fe20000010000 */
[----:B------:R-:W-:Y:S01]  /*49d0*/  FFMA.FTZ R152, R42, R152, R149 ;  /* 0x000000982a987223 */ /* 0x000fe20000010095 */
[----:B------:R-:W-:Y:S01]  /*49e0*/  FMUL.FTZ R138, R21, R138 ;  /* 0x0000008a158a7220 */ /* 0x000fe20000410000 */
[----:B0-----:R-:W-:-:S03]  /*49f0*/  FADD.FTZ R150, -R140, 1 ;  /* 0x3f8000008c967421 */ /* 0x001fc60000010100 */
[----:B------:R-:W0:Y:S01]  /*4a00*/  MUFU.EX2 R33, R33 ;  /* 0x0000002100217308 */ /* 0x000e220000000800 */
[----:B------:R-:W-:Y:S01]  /*4a10*/  FMUL.FTZ R134, R136, -1.4426950216293334961 ;  /* 0xbfb8aa3b88867820 */ /* 0x000fe20000410000 */
[----:B-1----:R-:W-:Y:S01]  /*4a20*/  FADD.FTZ R154, -R144, 1 ;  /* 0x3f800000909a7421 */ /* 0x002fe20000010100 */
[----:B------:R-:W-:Y:S01]  /*4a30*/  FFMA.FTZ R39, R39, R138, R152 ;  /* 0x0000008a27277223 */ /* 0x000fe20000010098 */
[----:B------:R-:W-:Y:S01]  /*4a40*/  FFMA.FTZ R149, R29, R150, 1 ;  /* 0x3f8000001d957423 */ /* 0x000fe20000010096 */
[----:B--2---:R-:W-:Y:S01]  /*4a50*/  FADD.FTZ R138, -R146, 1 ;  /* 0x3f800000928a7421 */ /* 0x004fe20000010100 */
[----:B-----5:R-:W-:Y:S02]  /*4a60*/  FADD.FTZ R150, -R47, 1 ;  /* 0x3f8000002f967421 */ /* 0x020fe40000010100 */
[----:B------:R-:W1:Y:S01]  /*4a70*/  MUFU.EX2 R135, R135 ;  /* 0x0000008700877308 */ /* 0x000e620000000800 */
[----:B------:R-:W-:Y:S01]  /*4a80*/  FFMA.FTZ R37, R37, R154, 1 ;  /* 0x3f80000025257423 */ /* 0x000fe2000001009a */
[----:B------:R-:W-:Y:S01]  /*4a90*/  FFMA.FTZ R51, R51, R138, 1 ;  /* 0x3f80000033337423 */ /* 0x000fe2000001008a */
[----:B------:R-:W-:-:S05]  /*4aa0*/  FFMA.FTZ R150, R137, R150, 1 ;  /* 0x3f80000089967423 */ /* 0x000fca0000010096 */
[----:B------:R-:W2:Y:S01]  /*4ab0*/  MUFU.EX2 R134, R134 ;  /* 0x0000008600867308 */ /* 0x000ea20000000800 */
[----:B------:R-:W-:Y:S01]  /*4ac0*/  FMUL.FTZ R138, R144, R37 ;  /* 0x00000025908a7220 */ /* 0x000fe20000410000 */
[----:B------:R-:W-:Y:S01]  /*4ad0*/  FMUL.FTZ R146, R146, R51 ;  /* 0x0000003392927220 */ /* 0x000fe20000410000 */
[----:B---3--:R-:W-:Y:S01]  /*4ae0*/  PRMT R37, R114, 0x7632, R37 ;  /* 0x0000763272257816 */ /* 0x008fe20000000025 */
[----:B------:R-:W-:Y:S01]  /*4af0*/  FADD.FTZ R18, R18, 1 ;  /* 0x3f80000012127421 */ /* 0x000fe20000010000 */
[----:B------:R-:W-:Y:S01]  /*4b00*/  FMUL.FTZ R152, R47, R150 ;  /* 0x000000962f987220 */ /* 0x000fe20000410000 */
[----:B------:R-:W-:Y:S01]  /*4b10*/  SHF.L.U32 R51, R114, 0x10, RZ ;  /* 0x0000001072337819 */ /* 0x000fe200000006ff */
[----:B------:R-:W-:Y:S01]  /*4b20*/  FMUL.FTZ R140, R140, R149 ;  /* 0x000000958c8c7220 */ /* 0x000fe20000410000 */
[----:B0-----:R-:W-:Y:S01]  /*4b30*/  FADD.FTZ R33, R33, 1 ;  /* 0x3f80000021217421 */ /* 0x001fe20000010000 */
[----:B------:R-:W-:Y:S02]  /*4b40*/  PRMT R47, R115, 0x7632, R47 ;  /* 0x00007632732f7816 */ /* 0x000fe4000000002f */
[----:B------:R-:W-:Y:S01]  /*4b50*/  SHF.L.U32 R37, R37, 0x10, RZ ;  /* 0x0000001025257819 */ /* 0x000fe200000006ff */
[----:B------:R-:W-:Y:S01]  /*4b60*/  FMUL.FTZ R144, R51, R140 ;  /* 0x0000008c33907220 */ /* 0x000fe20000410000 */
[----:B------:R-:W-:Y:S01]  /*4b70*/  SHF.L.U32 R137, R115, 0x10, RZ ;  /* 0x0000001073897819 */ /* 0x000fe200000006ff */
[----:B------:R-:W0:Y:S01]  /*4b80*/  MUFU.RCP R18, R18 ;  /* 0x0000001200127308 */ /* 0x000e220000001000 */
[----:B------:R-:W-:Y:S01]  /*4b90*/  SHF.L.U32 R47, R47, 0x10, RZ ;  /* 0x000000102f2f7819 */ /* 0x000fe200000006ff */
[----:B-1----:R-:W-:Y:S01]  /*4ba0*/  FADD.FTZ R135, R135, 1 ;  /* 0x3f80000087877421 */ /* 0x002fe20000010000 */
[----:B------:R-:W-:Y:S01]  /*4bb0*/  FMUL.FTZ R150, R37, R146 ;  /* 0x0000009225967220 */ /* 0x000fe20000410000 */
[----:B------:R-:W-:Y:S01]  /*4bc0*/  FMUL.FTZ R140, R137, R138 ;  /* 0x0000008a898c7220 */ /* 0x000fe20000410000 */
[----:B------:R-:W-:-:S03]  /*4bd0*/  FMUL.FTZ R146, R17, R144 ;  /* 0x0000009011927220 */ /* 0x000fc60000410000 */
[----:B------:R-:W1:Y:S01]  /*4be0*/  MUFU.RCP R33, R33 ;  /* 0x0000002100217308 */ /* 0x000e620000001000 */
[----:B------:R-:W-:Y:S01]  /*4bf0*/  FMUL.FTZ R138, R47, R152 ;  /* 0x000000982f8a7220 */ /* 0x000fe20000410000 */
[----:B--2---:R-:W-:Y:S01]  /*4c00*/  FADD.FTZ R47, R134, 1 ;  /* 0x3f800000862f7421 */ /* 0x004fe20000010000 */
[----:B------:R-:W-:Y:S01]  /*4c10*/  FFMA.FTZ R39, R40, R146, R39 ;  /* 0x0000009228277223 */ /* 0x000fe20000010027 */
[----:B------:R-:W-:Y:S01]  /*4c20*/  FMUL.FTZ R51, R19, R150 ;  /* 0x0000009613337220 */ /* 0x000fe20000410000 */
[----:B------:R-:W-:-:S03]  /*4c30*/  FADD.FTZ R155, -R52, R155 ;  /* 0x0000009b349b7221 */ /* 0x000fc60000010100 */
[----:B------:R-:W2:Y:S01]  /*4c40*/  MUFU.RCP R37, R135 ;  /* 0x0000008700257308 */ /* 0x000ea20000001000 */
[----:B------:R-:W-:Y:S01]  /*4c50*/  FFMA.FTZ R145, R40, R144, R145 ;  /* 0x0000009028917223 */ /* 0x000fe20000010091 */
[C---:B------:R-:W-:Y:S01]  /*4c60*/  FFMA.FTZ R40, R122.reuse, R150, R147 ;  /* 0x000000967a287223 */ /* 0x040fe20000010093 */
[----:B------:R-:W-:Y:S01]  /*4c70*/  FFMA.FTZ R39, R122, R51, R39 ;  /* 0x000000337a277223 */ /* 0x000fe20000010027 */
[----:B------:R-:W-:Y:S01]  /*4c80*/  FMUL.FTZ R45, R43, -1.4426950216293334961 ;  /* 0xbfb8aa3b2b2d7820 */ /* 0x000fe20000410000 */
[----:B------:R-:W-:Y:S01]  /*4c90*/  FMUL.FTZ R125, R16, R155 ;  /* 0x0000009b107d7220 */ /* 0x000fe20000410000 */
[----:B------:R-:W-:Y:S01]  /*4ca0*/  FFMA.FTZ R148, R17, R144, R148 ;  /* 0x0000009011947223 */ /* 0x000fe20000010094 */
[----:B------:R-:W-:Y:S01]  /*4cb0*/  FMUL.FTZ R122, R23, R140 ;  /* 0x0000008c177a7220 */ /* 0x000fe20000410000 */
[----:B------:R-:W3:Y:S01]  /*4cc0*/  MUFU.RCP R47, R47 ;  /* 0x0000002f002f7308 */ /* 0x000ee20000001000 */
[----:B------:R-:W-:Y:S01]  /*4cd0*/  FMUL.FTZ R50, R53, -1.4426950216293334961 ;  /* 0xbfb8aa3b35327820 */ /* 0x000fe20000410000 */
[C---:B------:R-:W-:Y:S01]  /*4ce0*/  FFMA.FTZ R128, R19.reuse, R125, R22 ;  /* 0x0000007d13807223 */ /* 0x040fe20000010016 */
[----:B------:R-:W-:Y:S01]  /*4cf0*/  FFMA.FTZ R148, R19, R150, R148 ;  /* 0x0000009613947223 */ /* 0x000fe20000010094 */
[----:B------:R-:W-:Y:S01]  /*4d00*/  FFMA.FTZ R122, R38, R122, R39 ;  /* 0x0000007a267a7223 */ /* 0x000fe20000010027 */
[----:B------:R-:W-:Y:S01]  /*4d10*/  FFMA.FTZ R39, R127, R138, R46 ;  /* 0x0000008a7f277223 */ /* 0x000fe2000001002e */
[----:B0-----:R-:W-:Y:S01]  /*4d20*/  FADD.FTZ R51, -R18, 1 ;  /* 0x3f80000012337421 */ /* 0x001fe20000010100 */
[----:B------:R-:W-:Y:S01]  /*4d30*/  FFMA.FTZ R142, R19, R141, R22 ;  /* 0x0000008d138e7223 */ /* 0x000fe20000010016 */
[----:B------:R-:W0:Y:S01]  /*4d40*/  MUFU.EX2 R45, R45 ;  /* 0x0000002d002d7308 */ /* 0x000e220000000800 */
[----:B-1----:R-:W-:Y:S01]  /*4d50*/  FADD.FTZ R46, -R33, 1 ;  /* 0x3f800000212e7421 */ /* 0x002fe20000010100 */
[----:B------:R-:W-:Y:S01]  /*4d60*/  FMUL.FTZ R22, R16, R153 ;  /* 0x0000009910167220 */ /* 0x000fe20000410000 */
[----:B------:R-:W-:Y:S01]  /*4d70*/  FMUL.FTZ R130, R128, -1.4426950216293334961 ;  /* 0xbfb8aa3b80827820 */ /* 0x000fe20000410000 */
[----:B------:R-:W-:Y:S01]  /*4d80*/  FFMA.FTZ R148, R23, R140, R148 ;  /* 0x0000008c17947223 */ /* 0x000fe20000010094 */
[----:B------:R-:W-:Y:S01]  /*4d90*/  FFMA.FTZ R51, R36, R51, 1 ;  /* 0x3f80000024337423 */ /* 0x000fe20000010033 */
[--C-:B------:R-:W-:Y:S01]  /*4da0*/  FFMA.FTZ R131, R21, R126, R24.reuse ;  /* 0x0000007e15837223 */ /* 0x100fe20000010018 */
[----:B------:R-:W-:Y:S01]  /*4db0*/  FMUL.FTZ R153, R142, -1.4426950216293334961 ;  /* 0xbfb8aa3b8e997820 */ /* 0x000fe20000410000 */
[----:B------:R-:W1:Y:S01]  /*4dc0*/  MUFU.EX2 R50, R50 ;  /* 0x0000003200327308 */ /* 0x000e620000000800 */
[----:B------:R-:W-:Y:S01]  /*4dd0*/  FFMA.FTZ R36, R35, R46, 1 ;  /* 0x3f80000023247423 */ /* 0x000fe2000001002e */
[----:B------:R-:W-:Y:S01]  /*4de0*/  FFMA.FTZ R24, R21, R22, R24 ;  /* 0x0000001615187223 */ /* 0x000fe20000010018 */
[----:B------:R-:W-:Y:S01]  /*4df0*/  FFMA.FTZ R123, R38, R140, R123 ;  /* 0x0000008c267b7223 */ /* 0x000fe2000001007b */
[----:B--2---:R-:W-:Y:S01]  /*4e00*/  FADD.FTZ R35, -R37, 1 ;  /* 0x3f80000025237421 */ /* 0x004fe20000010100 */
[----:B------:R-:W-:Y:S01]  /*4e10*/  FADD.FTZ R41, R41, R138 ;  /* 0x0000008a29297221 */ /* 0x000fe20000010000 */
[CC--:B------:R-:W-:Y:S01]  /*4e20*/  FFMA.FTZ R38, R21.reuse, R138.reuse, R148 ;  /* 0x0000008a15267223 */ /* 0x0c0fe20000010094 */
[----:B------:R-:W-:Y:S01]  /*4e30*/  FMUL.FTZ R138, R21, R138 ;  /* 0x0000008a158a7220 */ /* 0x000fe20000410000 */
[----:B------:R-:W2:Y:S01]  /*4e40*/  MUFU.EX2 R130, R130 ;  /* 0x0000008200827308 */ /* 0x000ea20000000800 */
[----:B------:R-:W-:Y:S01]  /*4e50*/  FMUL.FTZ R151, R24, -1.4426950216293334961 ;  /* 0xbfb8aa3b18977820 */ /* 0x000fe20000410000 */
[----:B------:R-:W-:Y:S01]  /*4e60*/  FFMA.FTZ R124, R124, R35, 1 ;  /* 0x3f8000007c7c7423 */ /* 0x000fe20000010023 */
[----:B---3--:R-:W-:Y:S01]  /*4e70*/  FADD.FTZ R135, -R47, 1 ;  /* 0x3f8000002f877421 */ /* 0x008fe20000010100 */
[----:B------:R-:W-:-:S04]  /*4e80*/  FFMA.FTZ R127, R127, R138, R122 ;  /* 0x0000008a7f7f7223 */ /* 0x000fc8000001007a */
[----:B------:R-:W3:Y:S01]  /*4e90*/  MUFU.EX2 R42, R153 ;  /* 0x00000099002a7308 */ /* 0x000ee20000000800 */
[----:B------:R-:W-:Y:S01]  /*4ea0*/  FMUL.FTZ R122, R33, R36 ;  /* 0x00000024217a7220 */ /* 0x000fe20000410000 */
[----:B------:R-:W-:Y:S01]  /*4eb0*/  FMUL.FTZ R124, R37, R124 ;  /* 0x0000007c257c7220 */ /* 0x000fe20000410000 */
[----:B----4-:R-:W-:Y:S01]  /*4ec0*/  PRMT R36, R117, 0x7632, R36 ;  /* 0x0000763275247816 */ /* 0x010fe20000000024 */
[----:B------:R-:W-:Y:S01]  /*4ed0*/  FMUL.FTZ R129, R131, -1.4426950216293334961 ;  /* 0xbfb8aa3b83817820 */ /* 0x000fe20000410000 */
[----:B------:R-:W-:Y:S01]  /*4ee0*/  FFMA.FTZ R136, R136, R135, 1 ;  /* 0x3f80000088887423 */ /* 0x000fe20000010087 */
[----:B------:R-:W-:Y:S02]  /*4ef0*/  SHF.L.U32 R37, R116, 0x10, RZ ;  /* 0x0000001074257819 */ /* 0x000fe400000006ff */
[----:B------:R-:W4:Y:S01]  /*4f00*/  MUFU.EX2 R29, R151 ;  /* 0x00000097001d7308 */ /* 0x000f220000000800 */
[----:B------:R-:W-:Y:S01]  /*4f10*/  FMUL.FTZ R46, R18, R51 ;  /* 0x00000033122e7220 */ /* 0x000fe20000410000 */
[----:B------:R-:W-:Y:S01]  /*4f20*/  PRMT R35, R116, 0x7632, R35 ;  /* 0x0000763274237816 */ /* 0x000fe20000000023 */
[----:B------:R-:W-:Y:S01]  /*4f30*/  FADD.FTZ R25, R25, 1 ;  /* 0x3f80000019197421 */ /* 0x000fe20000010000 */
[----:B0-----:R-:W-:Y:S01]  /*4f40*/  FADD.FTZ R18, R45, 1 ;  /* 0x3f8000002d127421 */ /* 0x001fe20000010000 */
[----:B------:R-:W-:Y:S01]  /*4f50*/  SHF.L.U32 R36, R36, 0x10, RZ ;  /* 0x0000001024247819 */ /* 0x000fe200000006ff */
[----:B------:R-:W-:Y:S01]  /*4f60*/  FMUL.FTZ R47, R47, R136 ;  /* 0x000000882f2f7220 */ /* 0x000fe20000410000 */
[----:B------:R-:W-:Y:S01]  /*4f70*/  SHF.L.U32 R35, R35, 0x10, RZ ;  /* 0x0000001023237819 */ /* 0x000fe200000006ff */
[----:B------:R-:W-:Y:S01]  /*4f80*/  FMUL.FTZ R46, R37, R46 ;  /* 0x0000002e252e7220 */ /* 0x000fe20000410000 */
[----:B------:R-:W0:Y:S01]  /*4f90*/  MUFU.EX2 R129, R129 ;  /* 0x0000008100817308 */ /* 0x000e220000000800 */
[----:B------:R-:W-:Y:S01]  /*4fa0*/  FADD.FTZ R31, R31, 1 ;  /* 0x3f8000001f1f7421 */ /* 0x000fe20000010000 */
[----:B-1----:R-:W-:Y:S01]  /*4fb0*/  FADD.FTZ R33, R50, 1 ;  /* 0x3f80000032217421 */ /* 0x002fe20000010000 */
[----:B------:R-:W-:Y:S01]  /*4fc0*/  FMUL.FTZ R50, R36, R47 ;  /* 0x0000002f24327220 */ /* 0x000fe20000410000 */
[----:B------:R-:W-:Y:S01]  /*4fd0*/  FMUL.FTZ R36, R17, R46 ;  /* 0x0000002e11247220 */ /* 0x000fe20000410000 */
[----:B------:R-:W-:Y:S01]  /*4fe0*/  SHF.L.U32 R45, R117, 0x10, RZ ;  /* 0x00000010752d7819 */ /* 0x000fe200000006ff */
[----:B------:R-:W-:-:S02]  /*4ff0*/  FMUL.FTZ R124, R35, R124 ;  /* 0x0000007c237c7220 */ /* 0x000fc40000410000 */
[----:B------:R-:W1:Y:S01]  /*5000*/  MUFU.RCP R25, R25 ;  /* 0x0000001900197308 */ /* 0x000e620000001000 */
[----:B--2---:R-:W-:Y:S01]  /*5010*/  FADD.FTZ R130, R130, 1 ;  /* 0x3f80000082827421 */ /* 0x004fe20000010000 */
[----:B---3--:R-:W-:Y:S01]  /*5020*/  FADD.FTZ R42, R42, 1 ;  /* 0x3f8000002a2a7421 */ /* 0x008fe20000010000 */
[-C--:B------:R-:W-:Y:S01]  /*5030*/  FFMA.FTZ R145, R34, R46.reuse, R145 ;  /* 0x0000002e22917223 */ /* 0x080fe20000010091 */
[----:B------:R-:W-:-:S04]  /*5040*/  FFMA.FTZ R38, R17, R46, R38 ;  /* 0x0000002e11267223 */ /* 0x000fc80000010026 */
[----:B------:R-:W2:Y:S01]  /*5050*/  MUFU.RCP R18, R18 ;  /* 0x0000001200127308 */ /* 0x000ea20000001000 */
[----:B------:R-:W-:Y:S01]  /*5060*/  FFMA.FTZ R36, R34, R36, R127 ;  /* 0x0000002422247223 */ /* 0x000fe2000001007f */
[----:B------:R-:W-:Y:S01]  /*5070*/  FMUL.FTZ R34, R19, R124 ;  /* 0x0000007c13227220 */ /* 0x000fe20000410000 */
[----:B------:R-:W-:Y:S01]  /*5080*/  FMUL.FTZ R122, R45, R122 ;  /* 0x0000007a2d7a7220 */ /* 0x000fe20000410000 */
[----:B----4-:R-:W-:-:S04]  /*5090*/  FADD.FTZ R45, R29, 1 ;  /* 0x3f8000001d2d7421 */ /* 0x010fc80000010000 */
[----:B------:R-:W3:Y:S01]  /*50a0*/  MUFU.RCP R31, R31 ;  /* 0x0000001f001f7308 */ /* 0x000ee20000001000 */
[-C--:B------:R-:W-:Y:S01]  /*50b0*/  FFMA.FTZ R40, R133, R124.reuse, R40 ;  /* 0x0000007c85287223 */ /* 0x080fe20000010028 */
[----:B------:R-:W-:Y:S01]  /*50c0*/  FFMA.FTZ R38, R19, R124, R38 ;  /* 0x0000007c13267223 */ /* 0x000fe20000010026 */
[----:B------:R-:W-:Y:S01]  /*50d0*/  FFMA.FTZ R133, R133, R34, R36 ;  /* 0x0000002285857223 */ /* 0x000fe20000010024 */
[----:B------:R-:W-:-:S04]  /*50e0*/  FMUL.FTZ R34, R23, R122 ;  /* 0x0000007a17227220 */ /* 0x000fc80000410000 */
[----:B------:R-:W4:Y:S01]  /*50f0*/  MUFU.RCP R35, R130 ;  /* 0x0000008200237308 */ /* 0x000f220000001000 */
[----:B------:R-:W-:Y:S01]  /*5100*/  FFMA.FTZ R38, R23, R122, R38 ;  /* 0x0000007a17267223 */ /* 0x000fe20000010026 */
[----:B0-----:R-:W-:-:S06]  /*5110*/  FADD.FTZ R129, R129, 1 ;  /* 0x3f80000081817421 */ /* 0x001fcc0000010000 */
[----:B------:R-:W0:Y:S01]  /*5120*/  MUFU.RCP R42, R42 ;  /* 0x0000002a002a7308 */ /* 0x000e220000001000 */
[C---:B------:R-:W-:Y:S01]  /*5130*/  FFMA.FTZ R133, R32.reuse, R34, R133 ;  /* 0x0000002220857223 */ /* 0x040fe20000010085 */
[----:B------:R-:W-:Y:S01]  /*5140*/  FFMA.FTZ R123, R32, R122, R123 ;  /* 0x0000007a207b7223 */ /* 0x000fe2000001007b */
[CC--:B------:R-:W-:Y:S01]  /*5150*/  FMUL.FTZ R34, R21.reuse, R50.reuse ;  /* 0x0000003215227220 */ /* 0x0c0fe20000410000 */
[----:B------:R-:W-:-:S04]  /*5160*/  FFMA.FTZ R32, R21, R50, R38 ;  /* 0x0000003215207223 */ /* 0x000fc80000010026 */
[----:B------:R-:W5:Y:S01]  /*5170*/  MUFU.RCP R45, R45 ;  /* 0x0000002d002d7308 */ /* 0x000f620000001000 */
[----:B-1----:R-:W-:Y:S01]  /*5180*/  FADD.FTZ R37, -R25, 1 ;  /* 0x3f80000019257421 */ /* 0x002fe20000010100 */
[----:B--2---:R-:W-:Y:S01]  /*5190*/  FADD.FTZ R38, -R18, 1 ;  /* 0x3f80000012267421 */ /* 0x004fe20000010100 */
[----:B------:R-:W-:Y:S01]  /*51a0*/  FFMA.FTZ R133, R132, R34, R133 ;  /* 0x0000002284857223 */ /* 0x000fe20000010085 */
[----:B---3--:R-:W-:Y:S01]  /*51b0*/  FADD.FTZ R34, -R31, 1 ;  /* 0x3f8000001f227421 */ /* 0x008fe20000010100 */
[----:B------:R-:W-:Y:S01]  /*51c0*/  FFMA.FTZ R26, R26, R37, 1 ;  /* 0x3f8000001a1a7423 */ /* 0x000fe20000010025 */
[----:B------:R-:W-:Y:S02]  /*51d0*/  FFMA.FTZ R43, R43, R38, 1 ;  /* 0x3f8000002b2b7423 */ /* 0x000fe40000010026 */
[----:B------:R-:W1:Y:S01]  /*51e0*/  MUFU.RCP R129, R129 ;  /* 0x0000008100817308 */ /* 0x000e620000001000 */
[----:B----4-:R-:W-:Y:S01]  /*51f0*/  FADD.FTZ R29, -R35, 1 ;  /* 0x3f800000231d7421 */ /* 0x010fe20000010100 */
[----:B------:R-:W-:Y:S01]  /*5200*/  FFMA.FTZ R34, R27, R34, 1 ;  /* 0x3f8000001b227423 */ /* 0x000fe20000010022 */
[----:B------:R-:W-:Y:S01]  /*5210*/  FMUL.FTZ R26, R25, R26 ;  /* 0x0000001a191a7220 */ /* 0x000fe20000410000 */
[----:B------:R-:W-:Y:S01]  /*5220*/  FMUL.FTZ R43, R18, R43 ;  /* 0x0000002b122b7220 */ /* 0x000fe20000410000 */
[----:B0-----:R-:W-:Y:S01]  /*5230*/  FADD.FTZ R27, -R42, 1 ;  /* 0x3f8000002a1b7421 */ /* 0x001fe20000010100 */
[----:B------:R-:W-:Y:S01]  /*5240*/  SHF.L.U32 R25, R118, 0x10, RZ ;  /* 0x0000001076197819 */ /* 0x000fe200000006ff */
[----:B------:R-:W-:Y:S01]  /*5250*/  FFMA.FTZ R128, R128, R29, 1 ;  /* 0x3f80000080807423 */ /* 0x000fe2000001001d */
[----:B------:R-:W-:Y:S01]  /*5260*/  PRMT R18, R118, 0x7632, R18 ;  /* 0x0000763276127816 */ /* 0x000fe20000000012 */
[----:B------:R-:W-:Y:S01]  /*5270*/  FMUL.FTZ R34, R31, R34 ;  /* 0x000000221f227220 */ /* 0x000fe20000410000 */
[----:B------:R-:W-:Y:S01]  /*5280*/  FFMA.FTZ R29, R142, R27, 1 ;  /* 0x3f8000008e1d7423 */ /* 0x000fe2000001001b */
[----:B-----5:R-:W-:Y:S01]  /*5290*/  FADD.FTZ R31, -R45, 1 ;  /* 0x3f8000002d1f7421 */ /* 0x020fe20000010100 */
[----:B------:R-:W-:Y:S01]  /*52a0*/  SHF.L.U32 R27, R18, 0x10, RZ ;  /* 0x00000010121b7819 */ /* 0x000fe200000006ff */
[----:B------:R-:W-:Y:S01]  /*52b0*/  FMUL.FTZ R128, R35, R128 ;  /* 0x0000008023807220 */ /* 0x000fe20000410000 */
[----:B------:R-:W-:Y:S01]  /*52c0*/  FMUL.FTZ R26, R25, R26 ;  /* 0x0000001a191a7220 */ /* 0x000fe20000410000 */
[----:B------:R-:W0:Y:S01]  /*52d0*/  MUFU.RCP R33, R33 ;  /* 0x0000002100217308 */ /* 0x000e220000001000 */
[----:B------:R-:W-:Y:S01]  /*52e0*/  FFMA.FTZ R38, R24, R31, 1 ;  /* 0x3f80000018267423 */ /* 0x000fe2000001001f */
[----:B------:R-:W-:Y:S01]  /*52f0*/  PRMT R18, R119, 0x7632, R18 ;  /* 0x0000763277127816 */ /* 0x000fe20000000012 */
[----:B------:R-:W-:Y:S01]  /*5300*/  FMUL.FTZ R128, R27, R128 ;  /* 0x000000801b807220 */ /* 0x000fe20000410000 */
[----:B------:R-:W-:Y:S01]  /*5310*/  FMUL.FTZ R24, R17, R26 ;  /* 0x0000001a11187220 */ /* 0x000fe20000410000 */
[----:B------:R-:W-:Y:S01]  /*5320*/  SHF.L.U32 R25, R119, 0x10, RZ ;  /* 0x0000001077197819 */ /* 0x000fe200000006ff */
[----:B-1----:R-:W-:Y:S01]  /*5330*/  FADD.FTZ R36, -R129, 1 ;  /* 0x3f80000081247421 */ /* 0x002fe20000010100 */
[----:B------:R-:W-:Y:S01]  /*5340*/  SHF.L.U32 R27, R18, 0x10, RZ ;  /* 0x00000010121b7819 */ /* 0x000fe200000006ff */
[----:B------:R-:W-:Y:S01]  /*5350*/  FFMA.FTZ R24, R30, R24, R133 ;  /* 0x000000181e187223 */ /* 0x000fe20000010085 */
[----:B------:R-:W-:Y:S01]  /*5360*/  FMUL.FTZ R18, R19, R128 ;  /* 0x0000008013127220 */ /* 0x000fe20000410000 */
[----:B------:R-:W-:Y:S01]  /*5370*/  FMUL.FTZ R34, R25, R34 ;  /* 0x0000002219227220 */ /* 0x000fe20000410000 */
[----:B------:R-:W-:Y:S01]  /*5380*/  FFMA.FTZ R36, R131, R36, 1 ;  /* 0x3f80000083247423 */ /* 0x000fe20000010024 */
[----:B------:R-:W-:Y:S01]  /*5390*/  FFMA.FTZ R32, R17, R26, R32 ;  /* 0x0000001a11207223 */ /* 0x000fe20000010020 */
[----:B------:R-:W-:Y:S01]  /*53a0*/  FADD.FTZ R143, R143, R144 ;  /* 0x000000908f8f7221 */ /* 0x000fe20000010000 */
[----:B------:R-:W-:Y:S01]  /*53b0*/  FFMA.FTZ R25, R125, R18, R24 ;  /* 0x000000127d197223 */ /* 0x000fe20000010018 */
[----:B------:R-:W-:Y:S01]  /*53c0*/  FMUL.FTZ R24, R23, R34 ;  /* 0x0000002217187220 */ /* 0x000fe20000410000 */
[----:B------:R-:W-:Y:S01]  /*53d0*/  FMUL.FTZ R36, R129, R36 ;  /* 0x0000002481247220 */ /* 0x000fe20000410000 */
[----:B------:R-:W-:Y:S01]  /*53e0*/  FFMA.FTZ R32, R19, R128, R32 ;  /* 0x0000008013207223 */ /* 0x000fe20000010020 */
[----:B------:R-:W-:Y:S01]  /*53f0*/  FADD.FTZ R143, R143, R46 ;  /* 0x0000002e8f8f7221 */ /* 0x000fe20000010000 */
[----:B------:R-:W-:Y:S01]  /*5400*/  PRMT R18, R120, 0x7632, R18 ;  /* 0x0000763278127816 */ /* 0x000fe20000000012 */
[----:B------:R-:W-:Y:S01]  /*5410*/  FFMA.FTZ R25, R28, R24, R25 ;  /* 0x000000181c197223 */ /* 0x000fe20000010019 */
[----:B------:R-:W-:Y:S01]  /*5420*/  FMUL.FTZ R36, R27, R36 ;  /* 0x000000241b247220 */ /* 0x000fe20000410000 */
[----:B------:R-:W-:Y:S01]  /*5430*/  SHF.L.U32 R24, R120, 0x10, RZ ;  /* 0x0000001078187819 */ /* 0x000fe200000006ff */
[----:B0-----:R-:W-:Y:S01]  /*5440*/  FADD.FTZ R46, -R33, 1 ;  /* 0x3f800000212e7421 */ /* 0x001fe20000010100 */
[----:B------:R-:W-:Y:S01]  /*5450*/  FFMA.FTZ R32, R23, R34, R32 ;  /* 0x0000002217207223 */ /* 0x000fe20000010020 */
[----:B------:R-:W-:Y:S01]  /*5460*/  FFMA.FTZ R145, R30, R26, R145 ;  /* 0x0000001a1e917223 */ /* 0x000fe20000010091 */
[----:B------:R-:W-:Y:S01]  /*5470*/  FADD.FTZ R143, R143, R26 ;  /* 0x0000001a8f8f7221 */ /* 0x000fe20000010000 */
[----:B------:R-:W-:Y:S01]  /*5480*/  SHF.L.U32 R26, R18, 0x10, RZ ;  /* 0x00000010121a7819 */ /* 0x000fe200000006ff */
[----:B------:R-:W-:Y:S01]  /*5490*/  FMUL.FTZ R18, R21, R36 ;  /* 0x0000002415127220 */ /* 0x000fe20000410000 */
[----:B------:R-:W-:Y:S01]  /*54a0*/  FFMA.FTZ R46, R53, R46, 1 ;  /* 0x3f800000352e7423 */ /* 0x000fe2000001002e */
[----:B------:R-:W-:Y:S01]  /*54b0*/  FMUL.FTZ R24, R24, R43 ;  /* 0x0000002b18187220 */ /* 0x000fe20000410000 */
[----:B------:R-:W-:Y:S01]  /*54c0*/  FFMA.FTZ R32, R21, R36, R32 ;  /* 0x0000002415207223 */ /* 0x000fe20000010020 */
[----:B------:R-:W-:Y:S01]  /*54d0*/  UIADD3 UR10, UP0, UR11, 0x90, URZ ;  /* 0x000000900b0a7890 */ /* 0x000fe2000ff1e03f */
[----:B------:R-:W-:Y:S01]  /*54e0*/  FMUL.FTZ R29, R42, R29 ;  /* 0x0000001d2a1d7220 */ /* 0x000fe20000410000 */
[----:B------:R-:W-:Y:S01]  /*54f0*/  FFMA.FTZ R25, R126, R18, R25 ;  /* 0x000000127e197223 */ /* 0x000fe20000010019 */
[----:B------:R-:W-:Y:S01]  /*5500*/  SHF.L.U32 R27, R121, 0x10, RZ ;  /* 0x00000010791b7819 */ /* 0x000fe200000006ff */
[----:B------:R-:W-:Y:S01]  /*5510*/  FMUL.FTZ R46, R33, R46 ;  /* 0x0000002e212e7220 */ /* 0x000fe20000410000 */
[CC--:B------:R-:W-:Y:S01]  /*5520*/  FMUL.FTZ R18, R17.reuse, R24.reuse ;  /* 0x0000001811127220 */ /* 0x0c0fe20000410000 */
[----:B------:R-:W-:Y:S01]  /*5530*/  FFMA.FTZ R32, R17, R24, R32 ;  /* 0x0000001811207223 */ /* 0x000fe20000010020 */
[----:B------:R-:W-:Y:S01]  /*5540*/  PRMT R17, R121, 0x7632, R17 ;  /* 0x0000763279117816 */ /* 0x000fe20000000011 */
[----:B------:R-:W-:Y:S01]  /*5550*/  UIADD3.X UR15, URZ, UR5, URZ, UP0, !UPT ;  /* 0x000000053f0f7290 */ /* 0x000fe200087fe43f */
[----:B------:R-:W-:Y:S01]  /*5560*/  FMUL.FTZ R26, R26, R29 ;  /* 0x0000001d1a1a7220 */ /* 0x000fe20000410000 */
[----:B------:R-:W-:Y:S01]  /*5570*/  UISETP.GE.U32.AND UP0, UPT, UR10, UR19, UPT ;  /* 0x000000130a00728c */ /* 0x000fe2000bf06070 */
[----:B------:R-:W-:Y:S01]  /*5580*/  FMUL.FTZ R46, R27, R46 ;  /* 0x0000002e1b2e7220 */ /* 0x000fe20000410000 */
[----:B------:R-:W-:Y:S01]  /*5590*/  FFMA.FTZ R18, R44, R18, R25 ;  /* 0x000000122c127223 */ /* 0x000fe20000010019 */
[----:B------:R-:W-:Y:S01]  /*55a0*/  SHF.L.U32 R27, R17, 0x10, RZ ;  /* 0x00000010111b7819 */ /* 0x000fe200000006ff */
[----:B------:R-:W-:Y:S01]  /*55b0*/  FMUL.FTZ R38, R45, R38 ;  /* 0x000000262d267220 */ /* 0x000fe20000410000 */
[CC--:B------:R-:W-:Y:S01]  /*55c0*/  FMUL.FTZ R25, R19.reuse, R26.reuse ;  /* 0x0000001a13197220 */ /* 0x0c0fe20000410000 */
[----:B------:R-:W-:Y:S01]  /*55d0*/  UISETP.GE.AND.EX UP0, UPT, UR15, UR12, UPT, UP0 ;  /* 0x0000000c0f00728c */ /* 0x000fe2000bf06300 */
[----:B------:R-:W-:Y:S01]  /*55e0*/  FFMA.FTZ R32, R19, R26, R32 ;  /* 0x0000001a13207223 */ /* 0x000fe20000010020 */
[----:B------:R-:W-:Y:S01]  /*55f0*/  FMUL.FTZ R17, R23, R46 ;  /* 0x0000002e17117220 */ /* 0x000fe20000410000 */
[----:B------:R-:W-:Y:S01]  /*5600*/  FFMA.FTZ R25, R141, R25, R18 ;  /* 0x000000198d197223 */ /* 0x000fe20000010012 */
[----:B------:R-:W-:-:S02]  /*5610*/  FMUL.FTZ R38, R27, R38 ;  /* 0x000000261b267220 */ /* 0x000fc40000410000 */
[----:B------:R-:W-:Y:S01]  /*5620*/  PLOP3.LUT P1, PT, PT, PT, UP0, 0x80, 0x0 ;  /* 0x000000000000781c */ /* 0x000fe20003f2f008 */
[----:B------:R-:W-:Y:S01]  /*5630*/  FADD.FTZ R49, R49, R140 ;  /* 0x0000008c31317221 */ /* 0x000fe20000010000 */
[----:B------:R-:W-:Y:S01]  /*5640*/  FFMA.FTZ R32, R23, R46, R32 ;  /* 0x0000002e17207223 */ /* 0x000fe20000010020 */
[----:B------:R-:W-:Y:S01]  /*5650*/  FFMA.FTZ R17, R48, R17, R25 ;  /* 0x0000001130117223 */ /* 0x000fe20000010019 */
[-C--:B------:R-:W-:Y:S01]  /*5660*/  FMUL.FTZ R18, R21, R38.reuse ;  /* 0x0000002615127220 */ /* 0x080fe20000410000 */
[----:B------:R-:W-:Y:S01]  /*5670*/  FADD.FTZ R139, R139, R150 ;  /* 0x000000968b8b7221 */ /* 0x000fe20000010000 */
[----:B------:R-:W-:Y:S01]  /*5680*/  FADD.FTZ R49, R49, R122 ;  /* 0x0000007a31317221 */ /* 0x000fe20000010000 */
        /* <DEDUP_REMOVED lines=12> */
[----:B------:R-:W-:Y:S01]  /*5750*/  HFMA2.MMA R18, -RZ, RZ, 0, 0 ;  /* 0x00000000ff127435 */ /* 0x000fe200000001ff */
[----:B------:R-:W-:Y:S01]  /*5760*/  FFMA.FTZ R48, R48, R46, R123 ;  /* 0x0000002e30307223 */ /* 0x000fe2000001007b */
        /* <DEDUP_REMOVED lines=11> */
[----:B------:R-:W-:Y:S02]  /*5820*/  IADD3 R19, R9, R8, RZ ;  /* 0x0000000809137210 */ /* 0x000fe40007ffe0ff */
[----:B------:R-:W-:-:S03]  /*5830*/  LEA R20, R2, UR9, 0x5 ;  /* 0x0000000902147c11 */ /* 0x000fc6000f8e28ff */
[----:B------:R-:W-:Y:S01]  /*5840*/  STS.64 [R19], R44 ;  /* 0x0000002c13007388 */ /* 0x000fe20000000a00 */
[-C--:B------:R-:W-:Y:S02]  /*5850*/  LEA R22, R3, R20.reuse, 0x3 ;  /* 0x0000001403167211 */ /* 0x080fe400078e18ff */
[-C--:B------:R-:W-:Y:S01]  /*5860*/  LEA R25, R4, R20.reuse, 0x3 ;  /* 0x0000001404197211 */ /* 0x080fe200078e18ff */
[----:B------:R-:W-:Y:S01]  /*5870*/  STS.64 [R12], R46 ;  /* 0x0000002e0c007388 */ /* 0x000fe20000000a00 */
[-C--:B------:R-:W-:Y:S02]  /*5880*/  LEA R28, R5, R20.reuse, 0x3 ;  /* 0x00000014051c7211 */ /* 0x080fe400078e18ff */
[----:B------:R-:W-:Y:S01]  /*5890*/  LEA R30, R6, R20, 0x3 ;  /* 0x00000014061e7211 */ /* 0x000fe200078e18ff */
[----:B------:R-:W-:Y:S01]  /*58a0*/  STS.64 [R13], R48 ;  /* 0x000000300d007388 */ /* 0x000fe20000000a00 */
[----:B------:R-:W0:Y:S03]  /*58b0*/  LDC.64 R20, c[0x0][0x260] ;  /* 0x00009800ff147b82 */ /* 0x000e260000000a00 */
[----:B------:R-:W-:Y:S05]  /*58c0*/  STS.64 [R11], R50 ;  /* 0x000000320b007388 */ /* 0x000fea0000000a00 */
[----:B------:R-:W-:Y:S06]  /*58d0*/  BAR.SYNC.DEFER_BLOCKING 0x0 ;  /* 0x0000000000007b1d */ /* 0x000fec0000010000 */
[----:B------:R-:W1:Y:S04]  /*58e0*/  LDS.64 R22, [R22] ;  /* 0x0000000016167984 */ /* 0x000e680000000a00 */
[----:B------:R-:W2:Y:S04]  /*58f0*/  LDS.64 R26, [R25+0xa00] ;  /* 0x000a0000191a7984 */ /* 0x000ea80000000a00 */
[----:B------:R-:W3:Y:S04]  /*5900*/  LDS.64 R28, [R28+0x1400] ;  /* 0x001400001c1c7984 */ /* 0x000ee80000000a00 */
[----:B------:R-:W4:Y:S01]  /*5910*/  LDS.64 R30, [R30+0x1e00] ;  /* 0x001e00001e1e7984 */ /* 0x000f220000000a00 */
[----:B-1----:R-:W-:Y:S01]  /*5920*/  FADD.FTZ R24, RZ, R23 ;  /* 0x00000017ff187221 */ /* 0x002fe20000010000 */
[----:B------:R-:W-:Y:S01]  /*5930*/  FADD.FTZ R19, RZ, R22 ;  /* 0x00000016ff137221 */ /* 0x000fe20000010000 */
[----:B------:R-:W-:-:S02]  /*5940*/  IADD3 R23, R10, UR13, RZ ;  /* 0x0000000d0a177c10 */ /* 0x000fc4000fffe0ff */
        /* <DEDUP_REMOVED lines=9> */
.L_x_1073:
[----:B------:R-:W-:Y:S04]  /*59e0*/  BSSY B0, `(.L_x_1074) ;  /* 0x0000059000007945 */ /* 0x000fe80003800000 */
[----:B------:R-:W-:Y:S05]  /*59f0*/  @P0 BRA `(.L_x_1075) ;  /* 0x00000004005c0947 */ /* 0x000fea0003800000 */
[----:B------:R-:W-:Y:S01]  /*5a00*/  USHF.L.U32 UR10, UR11, 0x1, URZ ;  /* 0x000000010b0a7899 */ /* 0x000fe2000800063f */
[----:B------:R-:W-:Y:S02]  /*5a10*/  MOV R17, 0xa0 ;  /* 0x000000a000117802 */ /* 0x000fe40000000f00 */
[----:B------:R-:W-:Y:S01]  /*5a20*/  CS2R R18, SRZ ;  /* 0x0000000000127805 */ /* 0x000fe2000001ff00 */
[----:B------:R-:W-:-:S06]  /*5a30*/  ULOP3.LUT UR10, UR10, 0xe, URZ, 0xc0, !UPT ;  /* 0x0000000e0a0a7892 */ /* 0x000fcc000f8ec03f */
[----:B------:R-:W-:-:S05]  /*5a40*/  LEA.HI R22, R0, UR10, RZ, 0x1e ;  /* 0x0000000a00167c11 */ /* 0x000fca000f8ff0ff */
[----:B------:R-:W-:Y:S01]  /*5a50*/  IMAD R22, R22, R17, -UR13 ;  /* 0x8000000d16167e24 */ /* 0x000fe2000f8e0211 */
[----:B------:R-:W-:-:S11]  /*5a60*/  HFMA2.MMA R17, -RZ, RZ, 0, 0 ;  /* 0x00000000ff117435 */ /* 0x000fd600000001ff */
.L_x_1076:
[----:B0-----:R-:W-:Y:S02]  /*5a70*/  IADD3 R20, R22, R19, RZ ;  /* 0x0000001316147210 */ /* 0x001fe40007ffe0ff */
[----:B------:R-:W-:Y:S02]  /*5a80*/  MOV R36, 0x28 ;  /* 0x0000002800247802 */ /* 0x000fe40000000f00 */
[C---:B------:R-:W-:Y:S02]  /*5a90*/  IADD3 R21, R20.reuse, 0x4, RZ ;  /* 0x0000000414157810 */ /* 0x040fe40007ffe0ff */
[C---:B------:R-:W-:Y:S02]  /*5aa0*/  IADD3 R23, R20.reuse, 0x8, RZ ;  /* 0x0000000814177810 */ /* 0x040fe40007ffe0ff */
[----:B------:R-:W-:Y:S02]  /*5ab0*/  SHF.R.S32.HI R24, RZ, 0x1f, R21 ;  /* 0x0000001fff187819 */ /* 0x000fe40000011415 */
[----:B------:R-:W-:-:S02]  /*5ac0*/  IADD3 R25, R20, 0xc, RZ ;  /* 0x0000000c14197810 */ /* 0x000fc40007ffe0ff */
[----:B------:R-:W-:Y:S02]  /*5ad0*/  LEA.HI R24, R24, R21, RZ, 0x2 ;  /* 0x0000001518187211 */ /* 0x000fe400078f10ff */
[----:B------:R-:W-:Y:S02]  /*5ae0*/  IADD3 R21, R20, 0x10, RZ ;  /* 0x0000001014157810 */ /* 0x000fe40007ffe0ff */
[----:B------:R-:W-:Y:S02]  /*5af0*/  SHF.R.S32.HI R26, RZ, 0x1f, R23 ;  /* 0x0000001fff1a7819 */ /* 0x000fe40000011417 */
[----:B------:R-:W-:Y:S02]  /*5b00*/  SHF.R.S32.HI R30, RZ, 0x1f, R21 ;  /* 0x0000001fff1e7819 */ /* 0x000fe40000011415 */
[----:B------:R-:W-:Y:S02]  /*5b10*/  SHF.R.S32.HI R28, RZ, 0x1f, R25 ;  /* 0x0000001fff1c7819 */ /* 0x000fe40000011419 */
[----:B------:R-:W-:-:S02]  /*5b20*/  LEA.HI R30, R30, R21, RZ, 0x2 ;  /* 0x000000151e1e7211 */ /* 0x000fc400078f10ff */
[----:B------:R-:W-:Y:S02]  /*5b30*/  SHF.R.S32.HI R21, RZ, 0x1f, R20 ;  /* 0x0000001fff157819 */ /* 0x000fe40000011414 */
[----:B------:R-:W-:Y:S02]  /*5b40*/  IADD3 R27, R20, 0x14, RZ ;  /* 0x00000014141b7810 */ /* 0x000fe40007ffe0ff */
[----:B------:R-:W-:Y:S02]  /*5b50*/  LEA.HI R26, R26, R23, RZ, 0x2 ;  /* 0x000000171a1a7211 */ /* 0x000fe400078f10ff */
[----:B------:R-:W-:Y:S02]  /*5b60*/  IADD3 R23, R20, 0x18, RZ ;  /* 0x0000001814177810 */ /* 0x000fe40007ffe0ff */
[----:B------:R-:W-:Y:S02]  /*5b70*/  LEA.HI R21, R21, R20, RZ, 0x2 ;  /* 0x0000001415157211 */ /* 0x000fe400078f10ff */
[----:B------:R-:W-:-:S02]  /*5b80*/  LEA.HI R28, R28, R25, RZ, 0x2 ;  /* 0x000000191c1c7211 */ /* 0x000fc400078f10ff */
[----:B------:R-:W-:Y:S02]  /*5b90*/  SHF.R.S32.HI R32, RZ, 0x1f, R27 ;  /* 0x0000001fff207819 */ /* 0x000fe4000001141b */
[----:B------:R-:W-:Y:S02]  /*5ba0*/  IADD3 R25, R20, 0x1c, RZ ;  /* 0x0000001c14197810 */ /* 0x000fe40007ffe0ff */
[----:B------:R-:W-:Y:S02]  /*5bb0*/  SHF.R.S32.HI R20, RZ, 0x1f, R23 ;  /* 0x0000001fff147819 */ /* 0x000fe40000011417 */
[----:B------:R-:W-:Y:S02]  /*5bc0*/  SHF.R.S32.HI R21, RZ, 0x2, R21 ;  /* 0x00000002ff157819 */ /* 0x000fe40000011415 */
[----:B------:R-:W-:Y:S02]  /*5bd0*/  LEA.HI R32, R32, R27, RZ, 0x2 ;  /* 0x0000001b20207211 */ /* 0x000fe400078f10ff */
[----:B------:R-:W-:-:S02]  /*5be0*/  MOV R27, 0x28 ;  /* 0x00000028001b7802 */ /* 0x000fc40000000f00 */
[----:B------:R-:W-:Y:S02]  /*5bf0*/  SHF.R.S32.HI R24, RZ, 0x2, R24 ;  /* 0x00000002ff187819 */ /* 0x000fe40000011418 */
[----:B------:R-:W-:Y:S01]  /*5c00*/  LEA.HI R23, R20, R23, RZ, 0x2 ;  /* 0x0000001714177211 */ /* 0x000fe200078f10ff */
[----:B------:R-:W-:Y:S01]  /*5c10*/  IMAD R20, R21, R36, UR8 ;  /* 0x0000000815147e24 */ /* 0x000fe2000f8e0224 */
[----:B------:R-:W-:Y:S01]  /*5c20*/  SHF.R.S32.HI R34, RZ, 0x1f, R25 ;  /* 0x0000001fff227819 */ /* 0x000fe20000011419 */
[----:B------:R-:W-:Y:S01]  /*5c30*/  IMAD R24, R24, R27, UR8 ;  /* 0x0000000818187e24 */ /* 0x000fe2000f8e021b */
[----:B------:R-:W-:Y:S02]  /*5c40*/  MOV R29, 0x28 ;  /* 0x00000028001d7802 */ /* 0x000fe40000000f00 */
[----:B------:R-:W-:Y:S02]  /*5c50*/  SHF.R.S32.HI R26, RZ, 0x2, R26 ;  /* 0x00000002ff1a7819 */ /* 0x000fe4000001141a */
[----:B------:R-:W-:-:S02]  /*5c60*/  LEA R20, R7, R20, 0x3 ;  /* 0x0000001407147211 */ /* 0x000fc400078e18ff */
[----:B------:R-:W-:Y:S01]  /*5c70*/  LEA.HI R34, R34, R25, RZ, 0x2 ;  /* 0x0000001922227211 */ /* 0x000fe200078f10ff */
[----:B------:R-:W-:Y:S01]  /*5c80*/  IMAD R26, R26, R29, UR8 ;  /* 0x000000081a1a7e24 */ /* 0x000fe2000f8e021d */
[----:B------:R-:W-:Y:S02]  /*5c90*/  MOV R25, 0x28 ;  /* 0x0000002800197802 */ /* 0x000fe40000000f00 */
[----:B------:R-:W-:Y:S01]  /*5ca0*/  SHF.R.S32.HI R28, RZ, 0x2, R28 ;  /* 0x00000002ff1c7819 */ /* 0x000fe2000001141c */
[----:B------:R-:W0:Y:S01]  /*5cb0*/  LDS.64 R20, [R20] ;  /* 0x0000000014147984 */ /* 0x000e220000000a00 */
[C---:B------:R-:W-:Y:S02]  /*5cc0*/  LEA R24, R7.reuse, R24, 0x3 ;  /* 0x0000001807187211 */ /* 0x040fe400078e18ff */
[----:B------:R-:W-:Y:S01]  /*5cd0*/  SHF.R.S32.HI R30, RZ, 0x2, R30 ;  /* 0x00000002ff1e7819 */ /* 0x000fe2000001141e */
[----:B------:R-:W-:Y:S01]  /*5ce0*/  IMAD R28, R28, R25, UR8 ;  /* 0x000000081c1c7e24 */ /* 0x000fe2000f8e0219 */
[----:B------:R-:W-:-:S02]  /*5cf0*/  LEA R26, R7, R26, 0x3 ;  /* 0x0000001a071a7211 */ /* 0x000fc400078e18ff */
[----:B------:R-:W-:Y:S01]  /*5d00*/  SHF.R.S32.HI R32, RZ, 0x2, R32 ;  /* 0x00000002ff207819 */ /* 0x000fe20000011420 */
[----:B------:R-:W1:Y:S01]  /*5d10*/  LDS.64 R24, [R24] ;  /* 0x0000000018187984 */ /* 0x000e620000000a00 */
[----:B------:R-:W-:Y:S01]  /*5d20*/  IMAD R30, R30, R27, UR8 ;  /* 0x000000081e1e7e24 */ /* 0x000fe2000f8e021b */
[C---:B------:R-:W-:Y:S02]  /*5d30*/  LEA R28, R7.reuse, R28, 0x3 ;  /* 0x0000001c071c7211 */ /* 0x040fe400078e18ff */
[----:B------:R-:W2:Y:S01]  /*5d40*/  LDS.64 R26, [R26] ;  /* 0x000000001a1a7984 */ /* 0x000ea20000000a00 */
[----:B------:R-:W-:Y:S01]  /*5d50*/  SHF.R.S32.HI R23, RZ, 0x2, R23 ;  /* 0x00000002ff177819 */ /* 0x000fe20000011417 */
[----:B------:R-:W-:Y:S01]  /*5d60*/  IMAD R32, R32, R29, UR8 ;  /* 0x0000000820207e24 */ /* 0x000fe2000f8e021d */
[----:B------:R-:W-:Y:S01]  /*5d70*/  LEA R30, R7, R30, 0x3 ;  /* 0x0000001e071e7211 */ /* 0x000fe200078e18ff */
[----:B------:R-:W3:Y:S01]  /*5d80*/  LDS.64 R28, [R28] ;  /* 0x000000001c1c7984 */ /* 0x000ee20000000a00 */
[----:B------:R-:W-:-:S02]  /*5d90*/  MOV R38, 0x28 ;  /* 0x0000002800267802 */ /* 0x000fc40000000f00 */
[----:B------:R-:W-:Y:S01]  /*5da0*/  SHF.R.S32.HI R33, RZ, 0x2, R34 ;  /* 0x00000002ff217819 */ /* 0x000fe20000011422 */
[----:B------:R-:W-:Y:S01]  /*5db0*/  IMAD R34, R23, R36, UR8 ;  /* 0x0000000817227e24 */ /* 0x000fe2000f8e0224 */
[----:B------:R-:W-:Y:S01]  /*5dc0*/  LEA R32, R7, R32, 0x3 ;  /* 0x0000002007207211 */ /* 0x000fe200078e18ff */
[----:B------:R-:W4:Y:S01]  /*5dd0*/  LDS.64 R30, [R30] ;  /* 0x000000001e1e7984 */ /* 0x000f220000000a00 */
[----:B------:R-:W-:Y:S01]  /*5de0*/  IADD3 R19, R19, 0x20, RZ ;  /* 0x0000002013137810 */ /* 0x000fe20007ffe0ff */
[----:B------:R-:W-:Y:S01]  /*5df0*/  IMAD R36, R33, R38, UR8 ;  /* 0x0000000821247e24 */ /* 0x000fe2000f8e0226 */
[----:B------:R-:W-:Y:S02]  /*5e00*/  LEA R34, R7, R34, 0x3 ;  /* 0x0000002207227211 */ /* 0x000fe400078e18ff */
[----:B------:R-:W5:Y:S01]  /*5e10*/  LDS.64 R32, [R32] ;  /* 0x0000000020207984 */ /* 0x000f620000000a00 */
[----:B------:R-:W-:Y:S02]  /*5e20*/  ISETP.GE.U32.AND P0, PT, R19, 0xa0, PT ;  /* 0x000000a01300780c */ /* 0x000fe40003f06070 */
[----:B------:R-:W-:Y:S01]  /*5e30*/  LEA R36, R7, R36, 0x3 ;  /* 0x0000002407247211 */ /* 0x000fe200078e18ff */
[----:B------:R-:W5:Y:S05]  /*5e40*/  LDS.64 R34, [R34] ;  /* 0x0000000022227984 */ /* 0x000f6a0000000a00 */
        /* <DEDUP_REMOVED lines=18> */
.L_x_1075:
[----:B------:R-:W-:Y:S05]  /*5f70*/  BSYNC B0 ;  /* 0x0000000000007941 */ /* 0x000fea0003800000 */
.L_x_1074:
[----:B0-----:R-:W0:Y:S01]  /*5f80*/  SHFL.BFLY PT, R20, R17, 0x2, 0x1f ;  /* 0x0c401f0011147f89 */ /* 0x001e2200000e0000 */
[----:B------:R-:W-:Y:S01]  /*5f90*/  LOP3.LUT P0, RZ, R0, 0xfffffffb, RZ, 0xc0, !PT ;  /* 0xfffffffb00ff7812 */ /* 0x000fe2000780c0ff */
[----:B------:R-:W-:Y:S01]  /*5fa0*/  UIADD3 UR10, UP0, UR11, 0x90, URZ ;  /* 0x000000900b0a7890 */ /* 0x000fe2000ff1e03f */
[----:B------:R-:W-:Y:S01]  /*5fb0*/  MOV R28, UR4 ;  /* 0x00000004001c7c02 */ /* 0x000fe20008000f00 */
[----:B------:R-:W1:Y:S01]  /*5fc0*/  SHFL.BFLY PT, R19, R18, 0x2, 0x1f ;  /* 0x0c401f0012137f89 */ /* 0x000e6200000e0000 */
[----:B------:R-:W-:Y:S01]  /*5fd0*/  PRMT R164, R54, 0x7632, R164 ;  /* 0x0000763236a47816 */ /* 0x000fe200000000a4 */
[----:B------:R-:W-:Y:S01]  /*5fe0*/  UIADD3.X UR13, URZ, UR5, URZ, UP0, !UPT ;  /* 0x000000053f0d7290 */ /* 0x000fe200087fe43f */
[----:B------:R-:W-:Y:S01]  /*5ff0*/  PRMT R161, R58, 0x7632, R161 ;  /* 0x000076323aa17816 */ /* 0x000fe200000000a1 */
[----:B------:R-:W-:Y:S01]  /*6000*/  UISETP.GE.U32.AND UP0, UPT, UR10, UR19, UPT ;  /* 0x000000130a00728c */ /* 0x000fe2000bf06070 */
[----:B------:R-:W-:Y:S02]  /*6010*/  PRMT R162, R56, 0x7632, R162 ;  /* 0x0000763238a27816 */ /* 0x000fe400000000a2 */
[----:B------:R-:W-:Y:S01]  /*6020*/  PRMT R163, R62, 0x7632, R163 ;  /* 0x000076323ea37816 */ /* 0x000fe200000000a3 */
[----:B------:R-:W-:Y:S01]  /*6030*/  UISETP.GE.AND.EX UP0, UPT, UR13, UR12, UPT, UP0 ;  /* 0x0000000c0d00728c */ /* 0x000fe2000bf06300 */
[----:B------:R-:W-:Y:S01]  /*6040*/  PRMT R29, R66, 0x7632, R29 ;  /* 0x00007632421d7816 */ /* 0x000fe2000000001d */
[----:B------:R-:W2:Y:S01]  /*6050*/  @!P0 S2R R26, SR_CgaCtaId ;  /* 0x00000000001a8919 */ /* 0x000ea20000008800 */
[----:B------:R-:W-:-:S02]  /*6060*/  @!P0 MOV R24, 0x400 ;  /* 0x0000040000188802 */ /* 0x000fc40000000f00 */
[----:B------:R-:W-:Y:S02]  /*6070*/  @!P0 SHF.R.U32.HI R23, RZ, 0x2, R0 ;  /* 0x00000002ff178819 */ /* 0x000fe40000011600 */
[----:B------:R-:W-:Y:S02]  /*6080*/  PRMT R30, R67, 0x7632, R30 ;  /* 0x00007632431e7816 */ /* 0x000fe4000000001e */
[----:B------:R-:W-:Y:S02]  /*6090*/  @!P0 LEA R23, R28, R23, 0x1 ;  /* 0x000000171c178211 */ /* 0x000fe400078e08ff */
[----:B------:R-:W-:Y:S01]  /*60a0*/  PRMT R28, R71, 0x7632, R28 ;  /* 0x00007632471c7816 */ /* 0x000fe2000000001c */
[----:B0-----:R-:W-:Y:S01]  /*60b0*/  FADD.FTZ R20, R20, R17 ;  /* 0x0000001114147221 */ /* 0x001fe20000010000 */
[----:B------:R-:W-:Y:S02]  /*60c0*/  @!P0 IADD3 R17, R24, 0x3480, RZ ;  /* 0x0000348018118810 */ /* 0x000fe40007ffe0ff */
[----:B------:R-:W-:Y:S01]  /*60d0*/  PRMT R24, R69, 0x7632, R24 ;  /* 0x0000763245187816 */ /* 0x000fe20000000018 */
[----:B-1----:R-:W-:Y:S01]  /*60e0*/  FADD.FTZ R19, R19, R18 ;  /* 0x0000001213137221 */ /* 0x002fe20000010000 */
[----:B------:R-:W0:Y:S01]  /*60f0*/  SHFL.BFLY PT, R21, R20, 0x1, 0x1f ;  /* 0x0c201f0014157f89 */ /* 0x000e2200000e0000 */
[----:B------:R-:W-:-:S02]  /*6100*/  PRMT R31, R76, 0x7632, R31 ;  /* 0x000076324c1f7816 */ /* 0x000fc4000000001f */
[----:B------:R-:W-:Y:S01]  /*6110*/  PRMT R32, R77, 0x7632, R32 ;  /* 0x000076324d207816 */ /* 0x000fe20000000020 */
[----:B------:R-:W1:Y:S01]  /*6120*/  SHFL.BFLY PT, R22, R19, 0x1, 0x1f ;  /* 0x0c201f0013167f89 */ /* 0x000e6200000e0000 */
[----:B------:R-:W-:Y:S02]  /*6130*/  PRMT R33, R72, 0x7632, R33 ;  /* 0x0000763248217816 */ /* 0x000fe40000000021 */
[----:B------:R-:W-:Y:S02]  /*6140*/  PRMT R34, R73, 0x7632, R34 ;  /* 0x0000763249227816 */ /* 0x000fe40000000022 */
[----:B------:R-:W-:Y:S02]  /*6150*/  PRMT R35, R78, 0x7632, R35 ;  /* 0x000076324e237816 */ /* 0x000fe40000000023 */
[----:B------:R-:W-:Y:S02]  /*6160*/  PRMT R36, R79, 0x7632, R36 ;  /* 0x000076324f247816 */ /* 0x000fe40000000024 */
[----:B------:R-:W-:-:S02]  /*6170*/  PRMT R37, R74, 0x7632, R37 ;  /* 0x000076324a257816 */ /* 0x000fc40000000025 */
[----:B------:R-:W-:Y:S02]  /*6180*/  PRMT R38, R75, 0x7632, R38 ;  /* 0x000076324b267816 */ /* 0x000fe40000000026 */
[----:B--2---:R-:W-:Y:S02]  /*6190*/  @!P0 LEA R18, R26, R17, 0x18 ;  /* 0x000000111a128211 */ /* 0x004fe400078ec0ff */
[----:B------:R-:W-:Y:S02]  /*61a0*/  PRMT R17, R55, 0x7632, R17 ;  /* 0x0000763237117816 */ /* 0x000fe40000000011 */
[----:B------:R-:W-:Y:S02]  /*61b0*/  @!P0 LEA R25, R23, R18, 0x3 ;  /* 0x0000001217198211 */ /* 0x000fe400078e18ff */
[----:B------:R-:W-:Y:S01]  /*61c0*/  PRMT R18, R59, 0x7632, R18 ;  /* 0x000076323b127816 */ /* 0x000fe20000000012 */
[----:B0-----:R-:W-:Y:S01]  /*61d0*/  FADD.FTZ R26, R20, R21 ;  /* 0x00000015141a7221 */ /* 0x001fe20000010000 */
[----:B------:R-:W-:-:S02]  /*61e0*/  PRMT R20, R63, 0x7632, R20 ;  /* 0x000076323f147816 */ /* 0x000fc40000000014 */
[----:B------:R-:W-:Y:S01]  /*61f0*/  PRMT R21, R60, 0x7632, R21 ;  /* 0x000076323c157816 */ /* 0x000fe20000000015 */
[--C-:B-1----:R-:W-:Y:S01]  /*6200*/  FADD.FTZ R27, R19, R22.reuse ;  /* 0x00000016131b7221 */ /* 0x102fe20000010000 */
[----:B------:R-:W-:Y:S02]  /*6210*/  PRMT R19, R57, 0x7632, R19 ;  /* 0x0000763239137816 */ /* 0x000fe40000000013 */
[----:B------:R-:W-:Y:S02]  /*6220*/  PRMT R22, R61, 0x7632, R22 ;  /* 0x000076323d167816 */ /* 0x000fe40000000016 */
[----:B------:R0:W-:Y:S01]  /*6230*/  @!P0 STS.64 [R25], R26 ;  /* 0x0000001a19008388 */ /* 0x0001e20000000a00 */
[----:B------:R-:W-:Y:S02]  /*6240*/  PLOP3.LUT P0, PT, PT, PT, UP0, 0x80, 0x0 ;  /* 0x000000000000781c */ /* 0x000fe40003f0f008 */
[----:B------:R-:W-:Y:S02]  /*6250*/  PRMT R23, R68, 0x7632, R23 ;  /* 0x0000763244177816 */ /* 0x000fe40000000017 */
[----:B------:R-:W-:-:S02]  /*6260*/  PRMT R39, R82, 0x7632, R39 ;  /* 0x0000763252277816 */ /* 0x000fc40000000027 */
[----:B------:R-:W-:Y:S02]  /*6270*/  PRMT R40, R83, 0x7632, R40 ;  /* 0x0000763253287816 */ /* 0x000fe40000000028 */
[----:B------:R-:W-:Y:S02]  /*6280*/  PRMT R41, R80, 0x7632, R41 ;  /* 0x0000763250297816 */ /* 0x000fe40000000029 */
[----:B------:R-:W-:Y:S02]  /*6290*/  PRMT R42, R81, 0x7632, R42 ;  /* 0x00007632512a7816 */ /* 0x000fe4000000002a */
[----:B0-----:R-:W-:Y:S02]  /*62a0*/  PRMT R25, R64, 0x7632, R25 ;  /* 0x0000763240197816 */ /* 0x001fe40000000019 */
        /* <DEDUP_REMOVED lines=39> */
[----:B------:R-:W-:Y:S01]  /*6520*/  PRMT R159, R121, 0x7632, R159 ;  /* 0x00007632799f7816 */ /* 0x000fe2000000009f */
[----:B------:R-:W-:Y:S06]  /*6530*/  @!P0 BAR.SYNC.DEFER_BLOCKING 0x0 ;  /* 0x0000000000008b1d */ /* 0x000fec0000010000 */
[----:B------:R-:W-:Y:S05]  /*6540*/  @!P0 BRA `(.L_x_1077) ;  /* 0x0000000000508947 */ /* 0x000fea0003800000 */
[----:B------:R-:W-:Y:S01]  /*6550*/  BAR.SYNC.DEFER_BLOCKING 0x0 ;  /* 0x0000000000007b1d */ /* 0x000fe20000010000 */
[----:B------:R-:W-:-:S13]  /*6560*/  ISETP.NE.AND P0, PT, R0, RZ, PT ;  /* 0x000000ff0000720c */ /* 0x000fda0003f05270 */
[----:B------:R-:W-:Y:S05]  /*6570*/  @P0 BRA `(.L_x_1078) ;  /* 0x00000000003c0947 */ /* 0x000fea0003800000 */
[----:B------:R-:W-:Y:S02]  /*6580*/  MOV R165, UR14 ;  /* 0x0000000e00a57c02 */ /* 0x000fe40008000f00 */
[----:B------:R-:W-:Y:S02]  /*6590*/  MOV R122, UR6 ;  /* 0x00000006007a7c02 */ /* 0x000fe40008000f00 */
[----:B------:R-:W-:Y:S01]  /*65a0*/  MOV R123, UR7 ;  /* 0x00000007007b7c02 */ /* 0x000fe20008000f00 */
[----:B------:R-:W-:Y:S06]  /*65b0*/  MEMBAR.ALL.GPU ;  /* 0x0000000000007992 */ /* 0x000fec000000a000 */
[----:B------:R-:W-:-:S00]  /*65c0*/  ERRBAR ;  /* 0x00000000000079ab */ /* 0x000fc00000000000 */
[----:B------:R-:W-:Y:S06]  /*65d0*/  CGAERRBAR ;  /* 0x00000000000075ab */ /* 0x000fec0000000000 */
[----:B------:R0:W5:Y:S02]  /*65e0*/  ATOM.E.ADD.STRONG.GPU PT, R165, desc[UR16][R122.64], R165 ;  /* 0x000000a57aa5798a */ /* 0x00016400081ee1d0 */
.L_x_1079:
[----:B0-----:R-:W-:Y:S02]  /*65f0*/  MOV R122, UR6 ;  /* 0x00000006007a7c02 */ /* 0x001fe40008000f00 */
[----:B------:R-:W-:-:S05]  /*6600*/  MOV R123, UR7 ;  /* 0x00000007007b7c02 */ /* 0x000fca0008000f00 */
[----:B------:R-:W2:Y:S04]  /*6610*/  LD.E.STRONG.GPU R122, desc[UR16][R122.64] ;  /* 0x000000107a7a7980 */ /* 0x000ea8000c10f900 */
[----:B--2---:R-:W-:Y:S01]  /*6620*/  CCTL.IVALL ;  /* 0x00000000ff00798f */ /* 0x004fe20002000000 */
[----:B------:R-:W-:Y:S05]  /*6630*/  YIELD ;  /* 0x0000000000007946 */ /* 0x000fea0003800000 */
[----:B-----5:R-:W-:-:S04]  /*6640*/  LOP3.LUT R122, R122, R165, RZ, 0x3c, !PT ;  /* 0x000000a57a7a7212 */ /* 0x020fc800078e3cff */
[----:B------:R-:W-:-:S13]  /*6650*/  ISETP.GT.AND P0, PT, R122, -0x1, PT ;  /* 0xffffffff7a00780c */ /* 0x000fda0003f04270 */
[----:B------:R-:W-:Y:S05]  /*6660*/  @P0 BRA `(.L_x_1079) ;  /* 0xfffffffc00e00947 */ /* 0x000fea000383ffff */
.L_x_1078:
[----:B------:R-:W-:Y:S05]  /*6670*/  WARPSYNC.ALL ;  /* 0x0000000000007948 */ /* 0x000fea0003800000 */
[----:B------:R-:W-:Y:S06]  /*6680*/  BAR.SYNC.DEFER_BLOCKING 0x0 ;  /* 0x0000000000007b1d */ /* 0x000fec0000010000 */
.L_x_1077:
[----:B------:R-:W-:Y:S01]  /*6690*/  ISETP.GT.U32.AND P0, PT, R0, 0x1, PT ;  /* 0x000000010000780c */ /* 0x000fe20003f04070 */
[----:B------:R-:W-:-:S12]  /*66a0*/  BSSY B0, `(.L_x_1080) ;  /* 0x0000012000007945 */ /* 0x000fd80003800000 */
[----:B------:R-:W-:Y:S05]  /*66b0*/  @P0 BRA `(.L_x_1081) ;  /* 0x0000000000400947 */ /* 0x000fea0003800000 */
[----:B------:R-:W0:Y:S01]  /*66c0*/  S2UR UR18, SR_CgaCtaId ;  /* 0x00000000001279c3 */ /* 0x000e220000008800 */
[----:B------:R-:W-:Y:S01]  /*66d0*/  UMOV UR5, 0x400 ;  /* 0x0000040000057882 */ /* 0x000fe20000000000 */
[----:B------:R-:W-:Y:S01]  /*66e0*/  MOV R123, UR4 ;  /* 0x00000004007b7c02 */ /* 0x000fe20008000f00 */
[----:B------:R-:W-:Y:S02]  /*66f0*/  UIADD3 UR15, UR5, 0x3480, URZ ;  /* 0x00003480050f7890 */ /* 0x000fe4000fffe03f */
[----:B------:R-:W-:Y:S01]  /*6700*/  UIADD3 UR5, UR5, 0x34a0, URZ ;  /* 0x000034a005057890 */ /* 0x000fe2000fffe03f */
[----:B------:R-:W-:Y:S01]  /*6710*/  LEA R122, R123, R0, 0x1 ;  /* 0x000000007b7a7211 */ /* 0x000fe200078e08ff */
[----:B0-----:R-:W-:Y:S02]  /*6720*/  ULEA UR15, UR18, UR15, 0x18 ;  /* 0x0000000f120f7291 */ /* 0x001fe4000f8ec03f */
[----:B------:R-:W-:-:S04]  /*6730*/  ULEA UR5, UR18, UR5, 0x18 ;  /* 0x0000000512057291 */ /* 0x000fc8000f8ec03f */
[----:B------:R-:W-:-:S05]  /*6740*/  LEA R165, R122, UR15, 0x3 ;  /* 0x0000000f7aa57c11 */ /* 0x000fca000f8e18ff */
[----:B------:R0:W1:Y:S02]  /*6750*/  LDS.64 R122, [R165] ;  /* 0x00000000a57a7984 */ /* 0x0000640000000a00 */
[----:B0-----:R-:W-:Y:S01]  /*6760*/  LEA R165, R0, UR5, 0x3 ;  /* 0x0000000500a57c11 */ /* 0x001fe2000f8e18ff */
[----:B-1----:R-:W-:Y:S01]  /*6770*/  FADD.FTZ R123, RZ, R123 ;  /* 0x0000007bff7b7221 */ /* 0x002fe20000010000 */
[----:B------:R-:W-:-:S03]  /*6780*/  FADD.FTZ R122, RZ, R122 ;  /* 0x0000007aff7a7221 */ /* 0x000fc60000010000 */
[----:B------:R-:W-:Y:S01]  /*6790*/  FMUL.FTZ R123, R123, 9.7656251455191522837e-05 ;  /* 0x38cccccd7b7b7820 */ /* 0x000fe20000410000 */
[----:B------:R-:W-:-:S05]  /*67a0*/  FMUL.FTZ R122, R122, 9.7656251455191522837e-05 ;  /* 0x38cccccd7a7a7820 */ /* 0x000fca0000410000 */
[----:B------:R0:W-:Y:S02]  /*67b0*/  STS.64 [R165], R122 ;  /* 0x0000007aa5007388 */ /* 0x0001e40000000a00 */
.L_x_1081:
[----:B------:R-:W-:Y:S05]  /*67c0*/  BSYNC B0 ;  /* 0x0000000000007941 */ /* 0x000fea0003800000 */
.L_x_1080:
[----:B0-----:R-:W-:Y:S01]  /*67d0*/  SHF.L.U32 R123, R56, 0x10, RZ ;  /* 0x00000010387b7819 */ /* 0x001fe200000006ff */
[----:B------:R-:W0:Y:S01]  /*67e0*/  S2UR UR15, SR_CgaCtaId ;  /* 0x00000000000f79c3 */ /* 0x000e220000008800 */
[----:B------:R-:W-:-:S07]  /*67f0*/  SHF.L.U32 R165, R54, 0x10, RZ ;  /* 0x0000001036a57819 */ /* 0x000fce00000006ff */
[----:B------:R-:W-:Y:S01]  /*6800*/  BAR.SYNC.DEFER_BLOCKING 0x0 ;  /* 0x0000000000007b1d */ /* 0x000fe20000010000 */
[----:B------:R-:W-:Y:S01]  /*6810*/  SHF.L.U32 R58, R58, 0x10, RZ ;  /* 0x000000103a3a7819 */ /* 0x000fe200000006ff */
[----:B------:R-:W-:Y:S01]  /*6820*/  FADD.FTZ R123, -R52, R123 ;  /* 0x0000007b347b7221 */ /* 0x000fe20000010100 */
[----:B------:R-:W-:Y:S01]  /*6830*/  SHF.L.U32 R62, R62, 0x10, RZ ;  /* 0x000000103e3e7819 */ /* 0x000fe200000006ff */
[----:B------:R-:W-:Y:S01]  /*6840*/  USHF.L.U32 UR5, UR11, 0x1, URZ ;  /* 0x000000010b057899 */ /* 0x000fe2000800063f */
[----:B------:R-:W-:Y:S01]  /*6850*/  SHF.L.U32 R164, R164, 0x10, RZ ;  /* 0x00000010a4a47819 */ /* 0x000fe200000006ff */
[----:B------:R-:W-:Y:S01]  /*6860*/  FMUL.FTZ R54, R16, R123 ;  /* 0x0000007b10367220 */ /* 0x000fe20000410000 */
[----:B------:R-:W-:Y:S01]  /*6870*/  SHF.L.U32 R161, R161, 0x10, RZ ;  /* 0x00000010a1a17819 */ /* 0x000fe200000006ff */
[----:B------:R-:W-:Y:S01]  /*6880*/  UMOV UR11, 0x400 ;  /* 0x00000400000b7882 */ /* 0x000fe20000000000 */
[----:B------:R-:W-:Y:S01]  /*6890*/  ULOP3.LUT UR5, UR5, 0xe, URZ, 0xc0, !UPT ;  /* 0x0000000e05057892 */ /* 0x000fe2000f8ec03f */
[----:B------:R-:W-:Y:S01]  /*68a0*/  FFMA.FTZ R56, R54, R165, R58 ;  /* 0x000000a536387223 */ /* 0x000fe2000001003a */
[----:B------:R-:W-:Y:S01]  /*68b0*/  UIADD3 UR11, UR11, 0x34a0, URZ ;  /* 0x000034a00b0b7890 */ /* 0x000fe2000fffe03f */
[----:B------:R-:W-:Y:S01]  /*68c0*/  SHF.L.U32 R163, R163, 0x10, RZ ;  /* 0x00000010a3a37819 */ /* 0x000fe200000006ff */
[----:B------:R-:W-:Y:S01]  /*68d0*/  ULDC.64 UR22, c[0x0][0x210] ;  /* 0x0000840000167ab9 */ /* 0x000fe20000000a00 */
[----:B------:R-:W-:Y:S01]  /*68e0*/  FMUL.FTZ R122, R56, -1.4426950216293334961 ;  /* 0xbfb8aa3b387a7820 */ /* 0x000fe20000410000 */
[----:B------:R-:W-:Y:S01]  /*68f0*/  IADD3 R160, R160, -UR5, RZ ;  /* 0x80000005a0a07c10 */ /* 0x000fe2000fffe0ff */
[----:B------:R-:W-:Y:S01]  /*6900*/  UISETP.GE.U32.AND UP0, UPT, UR10, UR19, UPT ;  /* 0x000000130a00728c */ /* 0x000fe2000bf06070 */
[----:B------:R-:W-:Y:S01]  /*6910*/  SHF.L.U32 R55, R55, 0x10, RZ ;  /* 0x0000001037377819 */ /* 0x000fe200000006ff */
[----:B------:R-:W-:Y:S01]  /*6920*/  ULOP3.LUT UR4, UR4, 0x1, URZ, 0x3c, !UPT ;  /* 0x0000000104047892 */ /* 0x000fe2000f8e3c3f */
[----:B------:R-:W-:Y:S01]  /*6930*/  SHF.L.U32 R19, R19, 0x10, RZ ;  /* 0x0000001013137819 */ /* 0x000fe200000006ff */
[----:B------:R-:W1:Y:S01]  /*6940*/  MUFU.EX2 R122, R122 ;  /* 0x0000007a007a7308 */ /* 0x000e620000000800 */
[----:B------:R-:W-:Y:S01]  /*6950*/  SHF.L.U32 R17, R17, 0x10, RZ ;  /* 0x0000001011117819 */ /* 0x000fe200000006ff */
[----:B0-----:R-:W-:Y:S01]  /*6960*/  ULEA UR11, UR15, UR11, 0x18 ;  /* 0x0000000b0f0b7291 */ /* 0x001fe2000f8ec03f */
[----:B------:R-:W-:Y:S01]  /*6970*/  SHF.L.U32 R18, R18, 0x10, RZ ;  /* 0x0000001012127819 */ /* 0x000fe200000006ff */
[----:B------:R-:W-:Y:S01]  /*6980*/  FADD.FTZ R19, -R52, R19 ;  /* 0x0000001334137221 */ /* 0x000fe20000010100 */
[----:B------:R-:W-:Y:S01]  /*6990*/  SHF.L.U32 R20, R20, 0x10, RZ ;  /* 0x0000001014147819 */ /* 0x000fe200000006ff */
[----:B------:R-:W-:Y:S01]  /*69a0*/  UISETP.GE.AND.EX UP0, UPT, UR13, UR12, UPT, UP0 ;  /* 0x0000000c0d00728c */ /* 0x000fe2000bf06300 */
[----:B------:R-:W-:Y:S01]  /*69b0*/  SHF.L.U32 R21, R21, 0x10, RZ ;  /* 0x0000001015157819 */ /* 0x000fe200000006ff */
[----:B------:R-:W-:Y:S01]  /*69c0*/  FMUL.FTZ R19, R16, R19 ;  /* 0x0000001310137220 */ /* 0x000fe20000410000 */
[----:B------:R-:W-:Y:S01]  /*69d0*/  SHF.L.U32 R68, R68, 0x10, RZ ;  /* 0x0000001044447819 */ /* 0x000fe200000006ff */
[----:B------:R-:W-:Y:S01]  /*69e0*/  UMOV UR5, UR13 ;  /* 0x0000000d00057c82 */ /* 0x000fe20008000000 */
[----:B------:R-:W-:Y:S01]  /*69f0*/  SHF.L.U32 R61, R61, 0x10, RZ ;  /* 0x000000103d3d7819 */ /* 0x000fe200000006ff */
[----:B------:R-:W-:Y:S01]  /*6a00*/  FADD.FTZ R21, -R52, R21 ;  /* 0x0000001534157221 */ /* 0x000fe20000010100 */
[----:B------:R-:W-:-:S02]  /*6a10*/  SHF.L.U32 R69, R69, 0x10, RZ ;  /* 0x0000001045457819 */ /* 0x000fc400000006ff */
[----:B------:R-:W-:Y:S01]  /*6a20*/  SHF.L.U32 R24, R24, 0x10, RZ ;  /* 0x0000001018187819 */ /* 0x000fe200000006ff */
[----:B------:R-:W-:Y:S01]  /*6a30*/  FADD.FTZ R61, -R52, R61 ;  /* 0x0000003d343d7221 */ /* 0x000fe20000010100 */
[----:B-1----:R-:W-:Y:S01]  /*6a40*/  FADD.FTZ R122, R122, 1 ;  /* 0x3f8000007a7a7421 */ /* 0x002fe20000010000 */
[----:B------:R-:W-:Y:S02]  /*6a50*/  SHF.L.U32 R70, R70, 0x10, RZ ;  /* 0x0000001046467819 */ /* 0x000fe400000006ff */
[----:B------:R-:W-:Y:S02]  /*6a60*/  SHF.L.U32 R65, R65, 0x10, RZ ;  /* 0x0000001041417819 */ /* 0x000fe400000006ff */
[----:B------:R-:W-:Y:S01]  /*6a70*/  SHF.L.U32 R71, R71, 0x10, RZ ;  /* 0x0000001047477819 */ /* 0x000fe200000006ff */
[----:B------:R-:W0:Y:S01]  /*6a80*/  MUFU.RCP R122, R122 ;  /* 0x0000007a007a7308 */ /* 0x000e220000001000 */
[----:B------:R-:W-:Y:S01]  /*6a90*/  SHF.L.U32 R28, R28, 0x10, RZ ;  /* 0x000000101c1c7819 */ /* 0x000fe200000006ff */
[----:B------:R-:W-:Y:S01]  /*6aa0*/  FADD.FTZ R65, -R52, R65 ;  /* 0x0000004134417221 */ /* 0x000fe20000010100 */
[----:B------:R-:W-:-:S02]  /*6ab0*/  SHF.L.U32 R76, R76, 0x10, RZ ;  /* 0x000000104c4c7819 */ /* 0x000fc400000006ff */
[----:B------:R-:W-:Y:S02]  /*6ac0*/  SHF.L.U32 R67, R67, 0x10, RZ ;  /* 0x0000001043437819 */ /* 0x000fe400000006ff */
[----:B------:R-:W-:Y:S02]  /*6ad0*/  SHF.L.U32 R77, R77, 0x10, RZ ;  /* 0x000000104d4d7819 */ /* 0x000fe400000006ff */
[----:B------:R-:W-:Y:S01]  /*6ae0*/  SHF.L.U32 R32, R32, 0x10, RZ ;  /* 0x0000001020207819 */ /* 0x000fe200000006ff */
[----:B------:R-:W-:Y:S01]  /*6af0*/  FADD.FTZ R67, -R52, R67 ;  /* 0x0000004334437221 */ /* 0x000fe20000010100 */
[----:B------:R-:W-:Y:S02]  /*6b00*/  SHF.L.U32 R78, R78, 0x10, RZ ;  /* 0x000000104e4e7819 */ /* 0x000fe400000006ff */
[----:B------:R-:W-:Y:S02]  /*6b10*/  SHF.L.U32 R73, R73, 0x10, RZ ;  /* 0x0000001049497819 */ /* 0x000fe400000006ff */
[----:B------:R-:W-:Y:S01]  /*6b20*/  SHF.L.U32 R79, R79, 0x10, RZ ;  /* 0x000000104f4f7819 */ /* 0x000fe200000006ff */
[----:B0-----:R-:W-:-:S02]  /*6b30*/  FADD.FTZ R123, -R122, 1 ;  /* 0x3f8000007a7b7421 */ /* 0x001fc40000010100 */
[----:B------:R-:W-:Y:S01]  /*6b40*/  FADD.FTZ R73, -R52, R73 ;  /* 0x0000004934497221 */ /* 0x000fe20000010100 */
[----:B------:R-:W-:Y:S01]  /*6b50*/  SHF.L.U32 R36, R36, 0x10, RZ ;  /* 0x0000001024247819 */ /* 0x000fe200000006ff */
[----:B------:R-:W-:Y:S01]  /*6b60*/  FFMA.FTZ R56, R56, R123, 1 ;  /* 0x3f80000038387423 */ /* 0x000fe2000001007b */
[----:B------:R-:W-:Y:S02]  /*6b70*/  SHF.L.U32 R123, R162, 0x10, RZ ;  /* 0x00000010a27b7819 */ /* 0x000fe400000006ff */
        /* <DEDUP_REMOVED lines=9> */
[----:B------:R-:W-:-:S02]  /*6c10*/  SHF.L.U32 R86, R86, 0x10, RZ ;  /* 0x0000001056567819 */ /* 0x000fc400000006ff */
[----:B------:R-:W-:Y:S01]  /*6c20*/  FFMA.FTZ R62, R162, R164, R161 ;  /* 0x000000a4a23e7223 */ /* 0x000fe200000100a1 */
[----:B------:R-:W-:Y:S02]  /*6c30*/  SHF.L.U32 R81, R81, 0x10, RZ ;  /* 0x0000001051517819 */ /* 0x000fe400000006ff */
[----:B------:R-:W-:Y:S01]  /*6c40*/  SHF.L.U32 R87, R87, 0x10, RZ ;  /* 0x0000001057577819 */ /* 0x000fe200000006ff */
[----:B------:R-:W-:Y:S01]  /*6c50*/  FMUL.FTZ R123, R62, -1.4426950216293334961 ;  /* 0xbfb8aa3b3e7b7820 */ /* 0x000fe20000410000 */
[----:B------:R-:W-:Y:S01]  /*6c60*/  SHF.L.U32 R92, R92, 0x10, RZ ;  /* 0x000000105c5c7819 */ /* 0x000fe200000006ff */
[----:B------:R-:W-:Y:S01]  /*6c70*/  FADD.FTZ R81, -R52, R81 ;  /* 0x0000005134517221 */ /* 0x000fe20000010100 */
[----:B------:R-:W-:Y:S02]  /*6c80*/  SHF.L.U32 R85, R85, 0x10, RZ ;  /* 0x0000001055557819 */ /* 0x000fe400000006ff */
[----:B------:R-:W-:Y:S01]  /*6c90*/  SHF.L.U32 R126, R126, 0x10, RZ ;  /* 0x000000107e7e7819 */ /* 0x000fe200000006ff */
[----:B------:R-:W0:Y:S01]  /*6ca0*/  MUFU.EX2 R123, R123 ;  /* 0x0000007b007b7308 */ /* 0x000e220000000800 */
[----:B------:R-:W-:Y:S01]  /*6cb0*/  SHF.L.U32 R125, R125, 0x10, RZ ;  /* 0x000000107d7d7819 */ /* 0x000fe200000006ff */
[----:B------:R-:W-:Y:S01]  /*6cc0*/  FADD.FTZ R85, -R52, R85 ;  /* 0x0000005534557221 */ /* 0x000fe20000010100 */
[----:B------:R-:W-:-:S02]  /*6cd0*/  SHF.L.U32 R93, R93, 0x10, RZ ;  /* 0x000000105d5d7819 */ /* 0x000fc400000006ff */
[----:B------:R-:W-:Y:S01]  /*6ce0*/  SHF.L.U32 R94, R94, 0x10, RZ ;  /* 0x000000105e5e7819 */ /* 0x000fe200000006ff */
[----:B------:R-:W-:Y:S01]  /*6cf0*/  FADD.FTZ R125, -R52, R125 ;  /* 0x0000007d347d7221 */ /* 0x000fe20000010100 */
[----:B------:R-:W-:Y:S02]  /*6d00*/  SHF.L.U32 R130, R130, 0x10, RZ ;  /* 0x0000001082827819 */ /* 0x000fe400000006ff */
[----:B------:R-:W-:Y:S02]  /*6d10*/  SHF.L.U32 R129, R129, 0x10, RZ ;  /* 0x0000001081817819 */ /* 0x000fe400000006ff */
[----:B------:R-:W-:Y:S02]  /*6d20*/  SHF.L.U32 R98, R98, 0x10, RZ ;  /* 0x0000001062627819 */ /* 0x000fe400000006ff */
[----:B------:R-:W-:Y:S01]  /*6d30*/  SHF.L.U32 R134, R134, 0x10, RZ ;  /* 0x0000001086867819 */ /* 0x000fe200000006ff */
[----:B------:R-:W-:Y:S01]  /*6d40*/  FADD.FTZ R129, -R52, R129 ;  /* 0x0000008134817221 */ /* 0x000fe20000010100 */
[----:B------:R-:W-:Y:S01]  /*6d50*/  SHF.L.U32 R133, R133, 0x10, RZ ;  /* 0x0000001085857819 */ /* 0x000fe200000006ff */
[----:B0-----:R-:W-:Y:S01]  /*6d60*/  FADD.FTZ R122, R123, 1 ;  /* 0x3f8000007b7a7421 */ /* 0x001fe20000010000 */
[----:B------:R-:W-:-:S03]  /*6d70*/  SHF.L.U32 R108, R108, 0x10, RZ ;  /* 0x000000106c6c7819 */ /* 0x000fc600000006ff */
[----:B------:R-:W-:Y:S01]  /*6d80*/  FADD.FTZ R133, -R52, R133 ;  /* 0x0000008534857221 */ /* 0x000fe20000010100 */
[----:B------:R-:W-:Y:S01]  /*6d90*/  SHF.L.U32 R138, R138, 0x10, RZ ;  /* 0x000000108a8a7819 */ /* 0x000fe200000006ff */
[----:B------:R-:W0:Y:S01]  /*6da0*/  MUFU.RCP R122, R122 ;  /* 0x0000007a007a7308 */ /* 0x000e220000001000 */
[----:B------:R-:W-:Y:S02]  /*6db0*/  SHF.L.U32 R137, R137, 0x10, RZ ;  /* 0x0000001089897819 */ /* 0x000fe400000006ff */
[----:B------:R-:W-:Y:S02]  /*6dc0*/  SHF.L.U32 R112, R112, 0x10, RZ ;  /* 0x0000001070707819 */ /* 0x000fe400000006ff */
[----:B------:R-:W-:Y:S01]  /*6dd0*/  SHF.L.U32 R142, R142, 0x10, RZ ;  /* 0x000000108e8e7819 */ /* 0x000fe200000006ff */
[----:B------:R-:W-:Y:S01]  /*6de0*/  FADD.FTZ R137, -R52, R137 ;  /* 0x0000008934897221 */ /* 0x000fe20000010100 */
[----:B------:R-:W-:Y:S02]  /*6df0*/  SHF.L.U32 R141, R141, 0x10, RZ ;  /* 0x000000108d8d7819 */ /* 0x000fe400000006ff */
[----:B------:R-:W-:-:S02]  /*6e00*/  SHF.L.U32 R114, R114, 0x10, RZ ;  /* 0x0000001072727819 */ /* 0x000fc400000006ff */
[----:B------:R-:W-:Y:S01]  /*6e10*/  SHF.L.U32 R146, R146, 0x10, RZ ;  /* 0x0000001092927819 */ /* 0x000fe200000006ff */
[----:B------:R-:W-:Y:S01]  /*6e20*/  FADD.FTZ R141, -R52, R141 ;  /* 0x0000008d348d7221 */ /* 0x000fe20000010100 */
[----:B------:R-:W-:Y:S02]  /*6e30*/  SHF.L.U32 R145, R145, 0x10, RZ ;  /* 0x0000001091917819 */ /* 0x000fe400000006ff */
[----:B------:R-:W-:Y:S01]  /*6e40*/  SHF.L.U32 R116, R116, 0x10, RZ ;  /* 0x0000001074747819 */ /* 0x000fe200000006ff */
[----:B0-----:R-:W-:Y:S02]  /*6e50*/  FADD.FTZ R123, -R122, 1 ;  /* 0x3f8000007a7b7421 */ /* 0x001fe40000010100 */
[----:B------:R-:W-:Y:S01]  /*6e60*/  FADD.FTZ R145, -R52, R145 ;  /* 0x0000009134917221 */ /* 0x000fe20000010100 */
[----:B------:R-:W-:Y:S01]  /*6e70*/  SHF.L.U32 R150, R150, 0x10, RZ ;  /* 0x0000001096967819 */ /* 0x000fe200000006ff */
[----:B------:R-:W-:Y:S01]  /*6e80*/  FFMA.FTZ R62, R62, R123, 1 ;  /* 0x3f8000003e3e7423 */ /* 0x000fe2000001007b */
[----:B------:R-:W-:-:S02]  /*6e90*/  SHF.L.U32 R149, R149, 0x10, RZ ;  /* 0x0000001095957819 */ /* 0x000fc400000006ff */
[----:B------:R-:W-:Y:S01]  /*6ea0*/  SHF.L.U32 R118, R118, 0x10, RZ ;  /* 0x0000001076767819 */ /* 0x000fe200000006ff */
[----:B------:R-:W-:Y:S01]  /*6eb0*/  FMUL.FTZ R62, R122, R62 ;  /* 0x0000003e7a3e7220 */ /* 0x000fe20000410000 */
[----:B------:R-:W-:Y:S01]  /*6ec0*/  LEA R122, R160, UR11, 0x3 ;  /* 0x0000000ba07a7c11 */ /* 0x000fe2000f8e18ff */
[----:B------:R-:W-:Y:S01]  /*6ed0*/  FADD.FTZ R149, -R52, R149 ;  /* 0x0000009534957221 */ /* 0x000fe20000010100 */
[----:B------:R-:W-:Y:S01]  /*6ee0*/  SHF.L.U32 R156, R156, 0x10, RZ ;  /* 0x000000109c9c7819 */ /* 0x000fe200000006ff */
[----:B------:R-:W-:Y:S01]  /*6ef0*/  FMUL.FTZ R163, R163, R62 ;  /* 0x0000003ea3a37220 */ /* 0x000fe20000410000 */
[----:B------:R-:W-:Y:S01]  /*6f00*/  SHF.L.U32 R153, R153, 0x10, RZ ;  /* 0x0000001099997819 */ /* 0x000fe200000006ff */
[----:B------:R-:W-:Y:S01]  /*6f10*/  UMOV UR11, UR10 ;  /* 0x0000000a000b7c82 */ /* 0x000fe20008000000 */
[----:B------:R-:W0:Y:S01]  /*6f20*/  LDS.64 R122, [R122] ;  /* 0x000000007a7a7984 */ /* 0x000e220000000a00 */
[----:B------:R-:W-:Y:S02]  /*6f30*/  SHF.L.U32 R155, R155, 0x10, RZ ;  /* 0x000000109b9b7819 */ /* 0x000fe400000006ff */
[----:B------:R-:W-:Y:S01]  /*6f40*/  FADD.FTZ R153, -R52, R153 ;  /* 0x0000009934997221 */ /* 0x000fe20000010100 */
[----:B------:R-:W-:-:S02]  /*6f50*/  SHF.L.U32 R111, R111, 0x10, RZ ;  /* 0x000000106f6f7819 */ /* 0x000fc400000006ff */
[----:B------:R-:W-:-:S04]  /*6f60*/  IADD3 R14, P0, R14, UR22, RZ ;  /* 0x000000160e0e7c10 */ /* 0x000fc8000ff1e0ff */
[----:B------:R-:W-:Y:S02]  /*6f70*/  IADD3.X R15, R15, UR23, RZ, P0, !PT ;  /* 0x000000170f0f7c10 */ /* 0x000fe400087fe4ff */
[----:B------:R-:W-:Y:S01]  /*6f80*/  PLOP3.LUT P0, PT, PT, PT, UP0, 0x80, 0x0 ;  /* 0x000000000000781c */ /* 0x000fe20003f0f008 */
[----:B0-----:R-:W-:-:S04]  /*6f90*/  FFMA.FTZ R56, R165, R56, -R122 ;  /* 0x00000038a5387223 */ /* 0x001fc8000001087a */
[----:B------:R-:W-:Y:S01]  /*6fa0*/  FFMA.FTZ R54, R54, -R123, R56 ;  /* 0x8000007b36367223 */ /* 0x000fe20000010038 */
[----:B------:R-:W-:Y:S01]  /*6fb0*/  FFMA.FTZ R56, R164, R163, -R122 ;  /* 0x000000a3a4387223 */ /* 0x000fe2000001087a */
[----:B------:R-:W-:Y:S02]  /*6fc0*/  SHF.L.U32 R163, R57, 0x10, RZ ;  /* 0x0000001039a37819 */ /* 0x000fe400000006ff */
[----:B------:R-:W-:Y:S01]  /*6fd0*/  FMUL.FTZ R54, R16, R54 ;  /* 0x0000003610367220 */ /* 0x000fe20000410000 */
[----:B------:R-:W-:Y:S01]  /*6fe0*/  FFMA.FTZ R57, -R123, R162, R56 ;  /* 0x000000a27b397223 */ /* 0x000fe20000010138 */
[----:B------:R-:W-:Y:S01]  /*6ff0*/  SHF.L.U32 R56, R59, 0x10, RZ ;  /* 0x000000103b387819 */ /* 0x000fe200000006ff */
[----:B------:R-:W-:Y:S02]  /*7000*/  FADD.FTZ R62, -R52, R163 ;  /* 0x000000a3343e7221 */ /* 0x000fe40000010100 */
[C---:B------:R-:W-:Y:S02]  /*7010*/  FMUL.FTZ R163, R16.reuse, R57 ;  /* 0x0000003910a37220 */ /* 0x040fe40000410000 */
[----:B------:R-:W-:-:S03]  /*7020*/  FMUL.FTZ R57, R16, R62 ;  /* 0x0000003e10397220 */ /* 0x000fc60000410000 */
[----:B------:R-:W-:Y:S01]  /*7030*/  F2FP.BF16.F32.PACK_AB R54, R163, R54 ;  /* 0x00000036a336723e */ /* 0x000fe200000010ff */
[----:B------:R-:W-:Y:S01]  /*7040*/  FFMA.FTZ R59, R57, R55, R56 ;  /* 0x00000037393b7223 */ /* 0x000fe20000010038 */
[----:B------:R-:W-:-:S03]  /*7050*/  SHF.L.U32 R163, R60, 0x10, RZ ;  /* 0x000000103ca37819 */ /* 0x000fc600000006ff */
[----:B------:R-:W-:Y:S01]  /*7060*/  FMUL.FTZ R160, R59, -1.4426950216293334961 ;  /* 0xbfb8aa3b3ba07820 */ /* 0x000fe20000410000 */
[----:B------:R-:W-:Y:S01]  /*7070*/  STG.E.U16 desc[UR16][R14.64], R54 ;  /* 0x000000360e007986 */ /* 0x000fe2000c101510 */
[----:B------:R-:W-:-:S04]  /*7080*/  FADD.FTZ R163, -R52, R163 ;  /* 0x000000a334a37221 */ /* 0x000fc80000010100 */
[----:B------:R-:W0:Y:S02]  /*7090*/  MUFU.EX2 R160, R160 ;  /* 0x000000a000a07308 */ /* 0x000e240000000800 */
[----:B0-----:R-:W-:-:S06]  /*70a0*/  FADD.FTZ R162, R160, 1 ;  /* 0x3f800000a0a27421 */ /* 0x001fcc0000010000 */
[----:B------:R-:W0:Y:S02]  /*70b0*/  MUFU.RCP R162, R162 ;  /* 0x000000a200a27308 */ /* 0x000e240000001000 */
[----:B0-----:R-:W-:-:S04]  /*70c0*/  FADD.FTZ R62, -R162, 1 ;  /* 0x3f800000a23e7421 */ /* 0x001fc80000010100 */
[----:B------:R-:W-:Y:S01]  /*70d0*/  FFMA.FTZ R59, R59, R62, 1 ;  /* 0x3f8000003b3b7423 */ /* 0x000fe2000001003e */
[----:B------:R-:W-:-:S03]  /*70e0*/  SHF.L.U32 R62, R63, 0x10, RZ ;  /* 0x000000103f3e7819 */ /* 0x000fc600000006ff */
[----:B------:R-:W-:-:S04]  /*70f0*/  FMUL.FTZ R59, R162, R59 ;  /* 0x0000003ba23b7220 */ /* 0x000fc80000410000 */
[----:B------:R-:W-:Y:S01]  /*7100*/  FMUL.FTZ R63, R62, R59 ;  /* 0x0000003b3e3f7220 */ /* 0x000fe20000410000 */
[----:B------:R-:W-:-:S03]  /*7110*/  FFMA.FTZ R59, R19, R17, R18 ;  /* 0x00000011133b7223 */ /* 0x000fc60000010012 */
[----:B------:R-:W-:Y:S01]  /*7120*/  FFMA.FTZ R60, R55, R63, -R122 ;  /* 0x0000003f373c7223 */ /* 0x000fe2000001087a */
[----:B------:R-:W-:-:S03]  /*7130*/  FMUL.FTZ R160, R59, -1.4426950216293334961 ;  /* 0xbfb8aa3b3ba07820 */ /* 0x000fc60000410000 */
[----:B------:R-:W-:-:S03]  /*7140*/  FFMA.FTZ R57, R57, -R123, R60 ;  /* 0x8000007b39397223 */ /* 0x000fc6000001003c */
[----:B------:R-:W0:Y:S01]  /*7150*/  MUFU.EX2 R160, R160 ;  /* 0x000000a000a07308 */ /* 0x000e220000000800 */
[----:B------:R-:W-:Y:S01]  /*7160*/  FMUL.FTZ R57, R16, R57 ;  /* 0x0000003910397220 */ /* 0x000fe20000410000 */
[----:B0-----:R-:W-:-:S06]  /*7170*/  FADD.FTZ R162, R160, 1 ;  /* 0x3f800000a0a27421 */ /* 0x001fcc0000010000 */
[----:B------:R-:W0:Y:S02]  /*7180*/  MUFU.RCP R62, R162 ;  /* 0x000000a2003e7308 */ /* 0x000e240000001000 */
[----:B0-----:R-:W-:-:S04]  /*7190*/  FADD.FTZ R60, -R62, 1 ;  /* 0x3f8000003e3c7421 */ /* 0x001fc80000010100 */
[----:B------:R-:W-:Y:S01]  /*71a0*/  FFMA.FTZ R63, R59, R60, 1 ;  /* 0x3f8000003b3f7423 */ /* 0x000fe2000001003c */
[----:B------:R-:W-:Y:S01]  /*71b0*/  FMUL.FTZ R60, R16, R163 ;  /* 0x000000a3103c7220 */ /* 0x000fe20000410000 */
[----:B------:R-:W-:Y:S02]  /*71c0*/  SHF.L.U32 R163, R22, 0x10, RZ ;  /* 0x0000001016a37819 */ /* 0x000fe400000006ff */
[----:B------:R-:W-:Y:S01]  /*71d0*/  FMUL.FTZ R63, R62, R63 ;  /* 0x0000003f3e3f7220 */ /* 0x000fe20000410000 */
[----:B------:R-:W-:Y:S02]  /*71e0*/  FFMA.FTZ R62, R165, R60, R58 ;  /* 0x0000003ca53e7223 */ /* 0x000fe4000001003a */
[----:B------:R-:W-:Y:S01]  /*71f0*/  FADD.FTZ R163, -R52, R163 ;  /* 0x000000a334a37221 */ /* 0x000fe20000010100 */
        /* <DEDUP_REMOVED lines=13> */
[----:B------:R-:W-:-:S03]  /*72d0*/  FMUL.FTZ R160, R59, -1.4426950216293334961 ;  /* 0xbfb8aa3b3ba07820 */ /* 0x000fc60000410000 */
[----:B------:R-:W-:-:S03]  /*72e0*/  FFMA.FTZ R21, R165, R21, -R122 ;  /* 0x00000015a5157223 */ /* 0x000fc6000001087a */
[----:B------:R-:W0:Y:S01]  /*72f0*/  MUFU.EX2 R160, R160 ;  /* 0x000000a000a07308 */ /* 0x000e220000000800 */
[----:B------:R-:W-:Y:S01]  /*7300*/  FFMA.FTZ R21, R60, -R123, R21 ;  /* 0x8000007b3c157223 */ /* 0x000fe20000010015 */
[----:B0-----:R-:W-:-:S06]  /*7310*/  FADD.FTZ R162, R160, 1 ;  /* 0x3f800000a0a27421 */ /* 0x001fcc0000010000 */
[----:B------:R-:W0:Y:S02]  /*7320*/  MUFU.RCP R63, R162 ;  /* 0x000000a2003f7308 */ /* 0x000e240000001000 */
[----:B0-----:R-:W-:-:S04]  /*7330*/  FADD.FTZ R68, -R63, 1 ;  /* 0x3f8000003f447421 */ /* 0x001fc80000010100 */
[----:B------:R-:W-:Y:S01]  /*7340*/  FFMA.FTZ R59, R59, R68, 1 ;  /* 0x3f8000003b3b7423 */ /* 0x000fe20000010044 */
[----:B------:R-:W-:-:S03]  /*7350*/  FMUL.FTZ R68, R16, R61 ;  /* 0x0000003d10447220 */ /* 0x000fc60000410000 */
[----:B------:R-:W-:Y:S01]  /*7360*/  FMUL.FTZ R63, R63, R59 ;  /* 0x0000003b3f3f7220 */ /* 0x000fe20000410000 */
[----:B------:R-:W-:-:S04]  /*7370*/  FFMA.FTZ R61, R55, R68, R56 ;  /* 0x00000044373d7223 */ /* 0x000fc80000010038 */
[----:B------:R-:W-:-:S06]  /*7380*/  FMUL.FTZ R160, R61, -1.4426950216293334961 ;  /* 0xbfb8aa3b3da07820 */ /* 0x000fcc0000410000 */
[----:B------:R-:W0:Y:S02]  /*7390*/  MUFU.EX2 R160, R160 ;  /* 0x000000a000a07308 */ /* 0x000e240000000800 */
[----:B0-----:R-:W-:Y:S01]  /*73a0*/  FADD.FTZ R162, R160, 1 ;  /* 0x3f800000a0a27421 */ /* 0x001fe20000010000 */
[----:B------:R-:W-:-:S05]  /*73b0*/  SHF.L.U32 R160, R23, 0x10, RZ ;  /* 0x0000001017a07819 */ /* 0x000fca00000006ff */
[----:B------:R-:W0:Y:S01]  /*73c0*/  MUFU.RCP R59, R162 ;  /* 0x000000a2003b7308 */ /* 0x000e220000001000 */
[----:B------:R-:W-:-:S04]  /*73d0*/  FMUL.FTZ R23, R160, R63 ;  /* 0x0000003fa0177220 */ /* 0x000fc80000410000 */
[----:B------:R-:W-:-:S04]  /*73e0*/  FFMA.FTZ R23, R164, R23, -R122 ;  /* 0x00000017a4177223 */ /* 0x000fc8000001087a */
[----:B------:R-:W-:Y:S01]  /*73f0*/  FFMA.FTZ R23, -R123, R62, R23 ;  /* 0x0000003e7b177223 */ /* 0x000fe20000010117 */
        /* <DEDUP_REMOVED lines=11> */
[----:B------:R-:W-:-:S04]  /*74b0*/  FFMA.FTZ R59, R68, -R123, R59 ;  /* 0x8000007b443b7223 */ /* 0x000fc8000001003b */
[----:B------:R-:W-:Y:S01]  /*74c0*/  FMUL.FTZ R59, R16, R59 ;  /* 0x0000003b103b7220 */ /* 0x000fe20000410000 */
[----:B0-----:R-:W-:-:S04]  /*74d0*/  FADD.FTZ R162, R160, 1 ;  /* 0x3f800000a0a27421 */ /* 0x001fc80000010000 */
        /* <DEDUP_REMOVED lines=99> */
[----:B------:R-:W-:-:S04]  /*7b10*/  FFMA.FTZ R31, -R123, R28, R31 ;  /* 0x0000001c7b1f7223 */ /* 0x000fc8000001011f */
[----:B------:R-:W-:Y:S01]  /*7b20*/  FMUL.FTZ R60, R16, R31 ;  /* 0x0000001f103c7220 */ /* 0x000fe20000410000 */
[----:B------:R-:W-:Y:S01]  /*7b30*/  PRMT R31, R54, 0x7632, R31 ;  /* 0x00007632361f7816 */ /* 0x000fe2000000001f */
[----:B0-----:R-:W-:-:S03]  /*7b40*/  FADD.FTZ R30, -R67, 1 ;  /* 0x3f800000431e7421 */ /* 0x001fc60000010100 */
[----:B------:R-:W-:Y:S01]  /*7b50*/  F2FP.BF16.F32.PACK_AB R65, R60, R65 ;  /* 0x000000413c41723e */ /* 0x000fe200000010ff */
[----:B------:R0:W-:Y:S01]  /*7b60*/  STG.E.U16 desc[UR16][R14.64+0x2], R31 ;  /* 0x0000021f0e007986 */ /* 0x0001e2000c101510 */
[----:B------:R-:W-:Y:S01]  /*7b70*/  FFMA.FTZ R69, R69, R30, 1 ;  /* 0x3f80000045457423 */ /* 0x000fe2000001001e */
[----:B------:R-:W-:Y:S01]  /*7b80*/  FMUL.FTZ R30, R16, R163 ;  /* 0x000000a3101e7220 */ /* 0x000fe20000410000 */
[----:B------:R-:W-:Y:S01]  /*7b90*/  SHF.L.U32 R163, R72, 0x10, RZ ;  /* 0x0000001048a37819 */ /* 0x000fe200000006ff */
[----:B------:R-:W-:Y:S01]  /*7ba0*/  STG.E.U16 desc[UR16][R14.64+0xf000], R65 ;  /* 0x00f000410e007986 */ /* 0x000fe2000c101510 */
[----:B------:R-:W-:Y:S01]  /*7bb0*/  FMUL.FTZ R67, R67, R69 ;  /* 0x0000004543437220 */ /* 0x000fe20000410000 */
[----:B------:R-:W-:Y:S02]  /*7bc0*/  FFMA.FTZ R69, R17, R30, R18 ;  /* 0x0000001e11457223 */ /* 0x000fe40000010012 */
[----:B------:R-:W-:Y:S01]  /*7bd0*/  FADD.FTZ R163, -R52, R163 ;  /* 0x000000a334a37221 */ /* 0x000fe20000010100 */
[----:B------:R-:W-:Y:S01]  /*7be0*/  FMUL.FTZ R67, R77, R67 ;  /* 0x000000434d437220 */ /* 0x000fe20000410000 */
[----:B------:R-:W-:-:S03]  /*7bf0*/  FMUL.FTZ R160, R69, -1.4426950216293334961 ;  /* 0xbfb8aa3b45a07820 */ /* 0x000fc60000410000 */
[----:B------:R-:W-:-:S03]  /*7c00*/  FFMA.FTZ R67, R55, R67, -R122 ;  /* 0x0000004337437223 */ /* 0x000fc6000001087a */
[----:B------:R-:W1:Y:S01]  /*7c10*/  MUFU.EX2 R160, R160 ;  /* 0x000000a000a07308 */ /* 0x000e620000000800 */
[----:B------:R-:W-:-:S04]  /*7c20*/  FFMA.FTZ R67, R76, -R123, R67 ;  /* 0x8000007b4c437223 */ /* 0x000fc80000010043 */
[----:B------:R-:W-:Y:S01]  /*7c30*/  FMUL.FTZ R67, R16, R67 ;  /* 0x0000004310437220 */ /* 0x000fe20000410000 */
[----:B-1----:R-:W-:-:S04]  /*7c40*/  FADD.FTZ R162, R160, 1 ;  /* 0x3f800000a0a27421 */ /* 0x002fc80000010000 */
[----:B------:R-:W1:Y:S02]  /*7c50*/  MUFU.RCP R71, R162 ;  /* 0x000000a200477308 */ /* 0x000e640000001000 */
[----:B-1----:R-:W-:-:S04]  /*7c60*/  FADD.FTZ R72, -R71, 1 ;  /* 0x3f80000047487421 */ /* 0x002fc80000010100 */
        /* <DEDUP_REMOVED lines=9> */
[----:B------:R-:W1:Y:S01]  /*7d00*/  MUFU.EX2 R160, R160 ;  /* 0x000000a000a07308 */ /* 0x000e620000000800 */
[----:B------:R-:W-:-:S04]  /*7d10*/  FFMA.FTZ R33, -R123, R30, R33 ;  /* 0x0000001e7b217223 */ /* 0x000fc80000010121 */
[----:B------:R-:W-:-:S05]  /*7d20*/  FMUL.FTZ R62, R16, R33 ;  /* 0x00000021103e7220 */ /* 0x000fca0000410000 */
[----:B------:R-:W-:-:S05]  /*7d30*/  F2FP.BF16.F32.PACK_AB R67, R62, R67 ;  /* 0x000000433e43723e */ /* 0x000fca00000010ff */
[----:B------:R-:W-:Y:S01]  /*7d40*/  STG.E.U16 desc[UR16][R14.64+0xf004], R67 ;  /* 0x00f004430e007986 */ /* 0x000fe2000c101510 */
        /* <DEDUP_REMOVED lines=19> */
[----:B------:R-:W-:-:S03]  /*7e80*/  FMUL.FTZ R78, R16, R73 ;  /* 0x00000049104e7220 */ /* 0x000fc60000410000 */
[----:B------:R-:W-:Y:S01]  /*7e90*/  FMUL.FTZ R77, R77, R71 ;  /* 0x000000474d4d7220 */ /* 0x000fe20000410000 */
[----:B------:R-:W-:-:S04]  /*7ea0*/  FFMA.FTZ R73, R55, R78, R56 ;  /* 0x0000004e37497223 */ /* 0x000fc80000010038 */
[----:B------:R-:W-:-:S06]  /*7eb0*/  FMUL.FTZ R160, R73, -1.4426950216293334961 ;  /* 0xbfb8aa3b49a07820 */ /* 0x000fcc0000410000 */
[----:B------:R-:W1:Y:S02]  /*7ec0*/  MUFU.EX2 R160, R160 ;  /* 0x000000a000a07308 */ /* 0x000e640000000800 */
[----:B-1----:R-:W-:Y:S01]  /*7ed0*/  FADD.FTZ R162, R160, 1 ;  /* 0x3f800000a0a27421 */ /* 0x002fe20000010000 */
[----:B------:R-:W-:-:S05]  /*7ee0*/  SHF.L.U32 R160, R35, 0x10, RZ ;  /* 0x0000001023a07819 */ /* 0x000fca00000006ff */
[----:B------:R-:W1:Y:S01]  /*7ef0*/  MUFU.RCP R71, R162 ;  /* 0x000000a200477308 */ /* 0x000e620000001000 */
[----:B------:R-:W-:-:S04]  /*7f00*/  FMUL.FTZ R35, R160, R77 ;  /* 0x0000004da0237220 */ /* 0x000fc80000410000 */
[----:B------:R-:W-:-:S04]  /*7f10*/  FFMA.FTZ R35, R164, R35, -R122 ;  /* 0x00000023a4237223 */ /* 0x000fc8000001087a */
[----:B------:R-:W-:-:S04]  /*7f20*/  FFMA.FTZ R35, -R123, R32, R35 ;  /* 0x000000207b237223 */ /* 0x000fc80000010123 */
[----:B------:R-:W-:Y:S01]  /*7f30*/  FMUL.FTZ R64, R16, R35 ;  /* 0x0000002310407220 */ /* 0x000fe20000410000 */
[----:B-1----:R-:W-:-:S04]  /*7f40*/  FADD.FTZ R34, -R71, 1 ;  /* 0x3f80000047227421 */ /* 0x002fc80000010100 */
[----:B------:R-:W-:Y:S01]  /*7f50*/  F2FP.BF16.F32.PACK_AB R69, R64, R69 ;  /* 0x000000454045723e */ /* 0x000fe200000010ff */
[----:B------:R-:W-:Y:S01]  /*7f60*/  FFMA.FTZ R73, R73, R34, 1 ;  /* 0x3f80000049497423 */ /* 0x000fe20000010022 */
[----:B------:R-:W-:Y:S01]  /*7f70*/  FMUL.FTZ R34, R16, R163 ;  /* 0x000000a310227220 */ /* 0x000fe20000410000 */
[----:B------:R-:W-:Y:S02]  /*7f80*/  SHF.L.U32 R163, R74, 0x10, RZ ;  /* 0x000000104aa37819 */ /* 0x000fe400000006ff */
[----:B------:R-:W-:Y:S01]  /*7f90*/  STG.E.U16 desc[UR16][R14.64+0x14000], R69 ;  /* 0x014000450e007986 */ /* 0x000fe2000c101510 */
[----:B------:R-:W-:Y:S01]  /*7fa0*/  FMUL.FTZ R71, R71, R73 ;  /* 0x0000004947477220 */ /* 0x000fe20000410000 */
[----:B------:R-:W-:Y:S01]  /*7fb0*/  FFMA.FTZ R73, R17, R34, R18 ;  /* 0x0000002211497223 */ /* 0x000fe20000010012 */
[----:B------:R-:W-:Y:S02]  /*7fc0*/  FADD.FTZ R163, -R52, R163 ;  /* 0x000000a334a37221 */ /* 0x000fe40000010100 */
        /* <DEDUP_REMOVED lines=115> */
[----:B------:R-:W-:Y:S01]  /*8700*/  FFMA.FTZ R43, -R123, R40, R43 ;  /* 0x000000287b2b7223 */ /* 0x000fe2000001012b */
[----:B------:R-:W-:-:S03]  /*8710*/  FMUL.FTZ R40, R16, R19 ;  /* 0x0000001310287220 */ /* 0x000fc60000410000 */
[----:B------:R-:W-:Y:S02]  /*8720*/  FMUL.FTZ R72, R16, R43 ;  /* 0x0000002b10487220 */ /* 0x000fe40000410000 */
[----:B------:R-:W-:Y:S01]  /*8730*/  F2FP.BF16.F32.PACK_AB R57, R40, R57 ;  /* 0x000000392839723e */ /* 0x000fe200000010ff */
[----:B-1----:R-:W-:Y:S02]  /*8740*/  FADD.FTZ R42, -R79, 1 ;  /* 0x3f8000004f2a7421 */ /* 0x002fe40000010100 */
[----:B------:R-:W-:Y:S02]  /*8750*/  F2FP.BF16.F32.PACK_AB R77, R72, R77 ;  /* 0x0000004d484d723e */ /* 0x000fe400000010ff */
[----:B------:R-:W-:Y:S01]  /*8760*/  FFMA.FTZ R81, R81, R42, 1 ;  /* 0x3f80000051517423 */ /* 0x000fe2000001002a */
[----:B------:R-:W-:Y:S01]  /*8770*/  FMUL.FTZ R42, R16, R163 ;  /* 0x000000a3102a7220 */ /* 0x000fe20000410000 */
[----:B------:R-:W-:Y:S01]  /*8780*/  SHF.L.U32 R163, R84, 0x10, RZ ;  /* 0x0000001054a37819 */ /* 0x000fe200000006ff */
[----:B------:R-:W-:Y:S01]  /*8790*/  STG.E.U16 desc[UR16][R14.64+0x4], R57 ;  /* 0x000004390e007986 */ /* 0x000fe2000c101510 */
[----:B------:R-:W-:Y:S01]  /*87a0*/  FMUL.FTZ R79, R79, R81 ;  /* 0x000000514f4f7220 */ /* 0x000fe20000410000 */
[----:B------:R-:W-:Y:S01]  /*87b0*/  FFMA.FTZ R81, R17, R42, R18 ;  /* 0x0000002a11517223 */ /* 0x000fe20000010012 */
[----:B------:R-:W-:Y:S01]  /*87c0*/  PRMT R33, R57, 0x7632, R33 ;  /* 0x0000763239217816 */ /* 0x000fe20000000021 */
[----:B------:R-:W-:Y:S01]  /*87d0*/  FADD.FTZ R163, -R52, R163 ;  /* 0x000000a334a37221 */ /* 0x000fe20000010100 */
[----:B------:R-:W-:Y:S01]  /*87e0*/  FMUL.FTZ R79, R87, R79 ;  /* 0x0000004f574f7220 */ /* 0x000fe20000410000 */
[----:B------:R-:W-:Y:S01]  /*87f0*/  FMUL.FTZ R160, R81, -1.4426950216293334961 ;  /* 0xbfb8aa3b51a07820 */ /* 0x000fe20000410000 */
[----:B------:R-:W-:Y:S02]  /*8800*/  STG.E.U16 desc[UR16][R14.64+0x1e000], R77 ;  /* 0x01e0004d0e007986 */ /* 0x000fe4000c101510 */
[----:B------:R-:W-:-:S02]  /*8810*/  FFMA.FTZ R79, R55, R79, -R122 ;  /* 0x0000004f374f7223 */ /* 0x000fc4000001087a */
[----:B------:R1:W-:Y:S01]  /*8820*/  STG.E.U16 desc[UR16][R14.64+0x6], R33 ;  /* 0x000006210e007986 */ /* 0x0003e2000c101510 */
[----:B------:R-:W2:Y:S01]  /*8830*/  MUFU.EX2 R160, R160 ;  /* 0x000000a000a07308 */ /* 0x000ea20000000800 */
[----:B------:R-:W-:-:S04]  /*8840*/  FFMA.FTZ R79, R86, -R123, R79 ;  /* 0x8000007b564f7223 */ /* 0x000fc8000001004f */
[----:B------:R-:W-:Y:S01]  /*8850*/  FMUL.FTZ R79, R16, R79 ;  /* 0x0000004f104f7220 */ /* 0x000fe20000410000 */
[----:B--2---:R-:W-:-:S04]  /*8860*/  FADD.FTZ R162, R160, 1 ;  /* 0x3f800000a0a27421 */ /* 0x004fc80000010000 */
[----:B------:R-:W2:Y:S02]  /*8870*/  MUFU.RCP R83, R162 ;  /* 0x000000a200537308 */ /* 0x000ea40000001000 */
[----:B--2---:R-:W-:-:S04]  /*8880*/  FADD.FTZ R84, -R83, 1 ;  /* 0x3f80000053547421 */ /* 0x004fc80000010100 */
[----:B------:R-:W-:Y:S01]  /*8890*/  FFMA.FTZ R87, R81, R84, 1 ;  /* 0x3f80000051577423 */ /* 0x000fe20000010054 */
[----:B------:R-:W-:Y:S01]  /*88a0*/  FMUL.FTZ R84, R16, R163 ;  /* 0x000000a310547220 */ /* 0x000fe20000410000 */
[----:B------:R-:W-:Y:S02]  /*88b0*/  SHF.L.U32 R163, R124, 0x10, RZ ;  /* 0x000000107ca37819 */ /* 0x000fe400000006ff */
[----:B------:R-:W-:Y:S01]  /*88c0*/  FMUL.FTZ R87, R83, R87 ;  /* 0x0000005753577220 */ /* 0x000fe20000410000 */
[----:B------:R-:W-:Y:S02]  /*88d0*/  FFMA.FTZ R83, R165, R84, R58 ;  /* 0x00000054a5537223 */ /* 0x000fe4000001003a */
[----:B------:R-:W-:Y:S02]  /*88e0*/  FADD.FTZ R163, -R52, R163 ;  /* 0x000000a334a37221 */ /* 0x000fe40000010100 */
[----:B------:R-:W-:-:S06]  /*88f0*/  FMUL.FTZ R160, R83, -1.4426950216293334961 ;  /* 0xbfb8aa3b53a07820 */ /* 0x000fcc0000410000 */
[----:B------:R-:W2:Y:S02]  /*8900*/  MUFU.EX2 R160, R160 ;  /* 0x000000a000a07308 */ /* 0x000ea40000000800 */
[----:B--2---:R-:W-:Y:S01]  /*8910*/  FADD.FTZ R162, R160, 1 ;  /* 0x3f800000a0a27421 */ /* 0x004fe20000010000 */
[----:B------:R-:W-:-:S05]  /*8920*/  SHF.L.U32 R160, R53, 0x10, RZ ;  /* 0x0000001035a07819 */ /* 0x000fca00000006ff */
[----:B------:R-:W2:Y:S01]  /*8930*/  MUFU.RCP R81, R162 ;  /* 0x000000a200517308 */ /* 0x000ea20000001000 */
[----:B------:R-:W-:-:S04]  /*8940*/  FMUL.FTZ R53, R160, R87 ;  /* 0x00000057a0357220 */ /* 0x000fc80000410000 */
[----:B------:R-:W-:-:S04]  /*8950*/  FFMA.FTZ R53, R17, R53, -R122 ;  /* 0x0000003511357223 */ /* 0x000fc8000001087a */
[----:B------:R-:W-:Y:S01]  /*8960*/  FFMA.FTZ R53, -R123, R42, R53 ;  /* 0x0000002a7b357223 */ /* 0x000fe20000010135 */
[----:B------:R-:W-:-:S03]  /*8970*/  FMUL.FTZ R42, R16, R21 ;  /* 0x00000015102a7220 */ /* 0x000fc60000410000 */
[----:B------:R-:W-:Y:S01]  /*8980*/  FMUL.FTZ R74, R16, R53 ;  /* 0x00000035104a7220 */ /* 0x000fe20000410000 */
[----:B--2---:R-:W-:-:S04]  /*8990*/  FADD.FTZ R124, -R81, 1 ;  /* 0x3f800000517c7421 */ /* 0x004fc80000010100 */
        /* <DEDUP_REMOVED lines=11> */
[----:B------:R-:W2:Y:S01]  /*8a50*/  MUFU.EX2 R160, R160 ;  /* 0x000000a000a07308 */ /* 0x000ea20000000800 */
[----:B------:R-:W-:-:S04]  /*8a60*/  FFMA.FTZ R81, R84, -R123, R81 ;  /* 0x8000007b54517223 */ /* 0x000fc80000010051 */
[----:B------:R-:W-:Y:S01]  /*8a70*/  FMUL.FTZ R81, R16, R81 ;  /* 0x0000005110517220 */ /* 0x000fe20000410000 */
[----:B--2---:R-:W-:-:S04]  /*8a80*/  FADD.FTZ R162, R160, 1 ;  /* 0x3f800000a0a27421 */ /* 0x004fc80000010000 */
[----:B------:R-:W2:Y:S02]  /*8a90*/  MUFU.RCP R87, R162 ;  /* 0x000000a200577308 */ /* 0x000ea40000001000 */
[----:B--2---:R-:W-:-:S04]  /*8aa0*/  FADD.FTZ R92, -R87, 1 ;  /* 0x3f800000575c7421 */ /* 0x004fc80000010100 */
[----:B------:R-:W-:Y:S01]  /*8ab0*/  FFMA.FTZ R83, R83, R92, 1 ;  /* 0x3f80000053537423 */ /* 0x000fe2000001005c */
[----:B------:R-:W-:-:S03]  /*8ac0*/  FMUL.FTZ R92, R16, R85 ;  /* 0x00000055105c7220 */ /* 0x000fc60000410000 */
[----:B------:R-:W-:Y:S01]  /*8ad0*/  FMUL.FTZ R83, R87, R83 ;  /* 0x0000005357537220 */ /* 0x000fe20000410000 */
[----:B------:R-:W-:-:S03]  /*8ae0*/  FFMA.FTZ R87, R55, R92, R56 ;  /* 0x0000005c37577223 */ /* 0x000fc60000010038 */
[----:B------:R-:W-:Y:S01]  /*8af0*/  FMUL.FTZ R83, R126, R83 ;  /* 0x000000537e537220 */ /* 0x000fe20000410000 */
[----:B------:R-:W-:-:S03]  /*8b00*/  FMUL.FTZ R160, R87, -1.4426950216293334961 ;  /* 0xbfb8aa3b57a07820 */ /* 0x000fc60000410000 */
[----:B------:R-:W-:-:S03]  /*8b10*/  FFMA.FTZ R83, R164, R83, -R122 ;  /* 0x00000053a4537223 */ /* 0x000fc6000001087a */
[----:B------:R-:W2:Y:S01]  /*8b20*/  MUFU.EX2 R160, R160 ;  /* 0x000000a000a07308 */ /* 0x000ea20000000800 */
[----:B------:R-:W-:-:S04]  /*8b30*/  FFMA.FTZ R83, -R123, R124, R83 ;  /* 0x0000007c7b537223 */ /* 0x000fc80000010153 */
[----:B------:R-:W-:-:S05]  /*8b40*/  FMUL.FTZ R76, R16, R83 ;  /* 0x00000053104c7220 */ /* 0x000fca0000410000 */
[----:B------:R-:W-:-:S05]  /*8b50*/  F2FP.BF16.F32.PACK_AB R81, R76, R81 ;  /* 0x000000514c51723e */ /* 0x000fca00000010ff */
[----:B------:R-:W-:Y:S01]  /*8b60*/  STG.E.U16 desc[UR16][R14.64+0x23000], R81 ;  /* 0x023000510e007986 */ /* 0x000fe2000c101510 */
        /* <DEDUP_REMOVED lines=11> */
[----:B------:R-:W-:-:S04]  /*8c20*/  FFMA.FTZ R85, R92, -R123, R85 ;  /* 0x8000007b5c557223 */ /* 0x000fc80000010055 */
[----:B------:R-:W-:Y:S01]  /*8c30*/  FMUL.FTZ R85, R16, R85 ;  /* 0x0000005510557220 */ /* 0x000fe20000410000 */
[----:B--2---:R-:W-:Y:S01]  /*8c40*/  FADD.FTZ R162, R160, 1 ;  /* 0x3f800000a0a27421 */ /* 0x004fe20000010000 */
[----:B------:R-:W-:Y:S02]  /*8c50*/  SHF.L.U32 R160, R127, 0x10, RZ ;  /* 0x000000107fa07819 */ /* 0x000fe400000006ff */
[----:B------:R-:W-:Y:S01]  /*8c60*/  SHF.L.U32 R127, R128, 0x10, RZ ;  /* 0x00000010807f7819 */ /* 0x000fe200000006ff */
[----:B------:R-:W2:Y:S04]  /*8c70*/  MUFU.RCP R125, R162 ;  /* 0x000000a2007d7308 */ /* 0x000ea80000001000 */
[----:B------:R-:W-:Y:S01]  /*8c80*/  FADD.FTZ R127, -R52, R127 ;  /* 0x0000007f347f7221 */ /* 0x000fe20000010100 */
        /* <DEDUP_REMOVED lines=13> */
[----:B--2---:R-:W-:Y:S01]  /*8d60*/  FADD.FTZ R162, R163, 1 ;  /* 0x3f800000a3a27421 */ /* 0x004fe20000010000 */
[----:B------:R-:W-:-:S03]  /*8d70*/  SHF.L.U32 R163, R89, 0x10, RZ ;  /* 0x0000001059a37819 */ /* 0x000fc600000006ff */
[----:B------:R-:W2:Y:S02]  /*8d80*/  MUFU.RCP R93, R162 ;  /* 0x000000a2005d7308 */ /* 0x000ea40000001000 */
        /* <DEDUP_REMOVED lines=12> */
[----:B--2---:R-:W-:-:S06]  /*8e50*/  FADD.FTZ R125, R160, 1 ;  /* 0x3f800000a07d7421 */ /* 0x004fcc0000010000 */
[----:B------:R-:W2:Y:S02]  /*8e60*/  MUFU.RCP R125, R125 ;  /* 0x0000007d007d7308 */ /* 0x000ea40000001000 */
[----:B--2---:R-:W-:-:S04]  /*8e70*/  FADD.FTZ R94, -R125, 1 ;  /* 0x3f8000007d5e7421 */ /* 0x004fc80000010100 */
        /* <DEDUP_REMOVED lines=15> */
[----:B------:R2:W3:Y:S02]  /*8f70*/  MUFU.RCP R125, R162 ;  /* 0x000000a2007d7308 */ /* 0x0004e40000001000 */
[----:B--2---:R-:W-:Y:S01]  /*8f80*/  SHF.L.U32 R162, R95, 0x10, RZ ;  /* 0x000000105fa27819 */ /* 0x004fe200000006ff */
[----:B---3--:R-:W-:-:S04]  /*8f90*/  FADD.FTZ R130, -R125, 1 ;  /* 0x3f8000007d827421 */ /* 0x008fc80000010100 */
        /* <DEDUP_REMOVED lines=30> */
[----:B--2---:R-:W-:-:S05]  /*9180*/  SHF.L.U32 R163, R91, 0x10, RZ ;  /* 0x000000105ba37819 */ /* 0x004fca00000006ff */
[----:B------:R-:W-:Y:S01]  /*9190*/  FADD.FTZ R163, -R52, R163 ;  /* 0x000000a334a37221 */ /* 0x000fe20000010100 */
        /* <DEDUP_REMOVED lines=88> */
[----:B------:R-:W-:Y:S01]  /*9720*/  FFMA.FTZ R131, -R123, R136, R131 ;  /* 0x000000887b837223 */ /* 0x000fe20000010183 */
[----:B--2---:R-:W-:-:S06]  /*9730*/  FADD.FTZ R162, R160, 1 ;  /* 0x3f800000a0a27421 */ /* 0x004fcc0000010000 */
        /* <DEDUP_REMOVED lines=138> */
[----:B------:R-:W2:Y:S02]  /*9fe0*/  MUFU.EX2 R160, R160 ;  /* 0x000000a000a07308 */ /* 0x000ea40000000800 */
        /* <DEDUP_REMOVED lines=15> */
[----:B------:R-:W-:Y:S01]  /*a0e0*/  FMUL.FTZ R28, R16, R141 ;  /* 0x0000008d101c7220 */ /* 0x000fe20000410000 */
        /* <DEDUP_REMOVED lines=77> */
[----:B------:R-:W-:Y:S01]  /*a5c0*/  FFMA.FTZ R107, R106, -R123, R107 ;  /* 0x8000007b6a6b7223 */ /* 0x000fe2000001006b */
[----:B--2---:R-:W-:-:S06]  /*a5d0*/  FADD.FTZ R149, R160, 1 ;  /* 0x3f800000a0957421 */ /* 0x004fcc0000010000 */
[----:B------:R-:W2:Y:S02]  /*a5e0*/  MUFU.RCP R149, R149 ;  /* 0x0000009500957308 */ /* 0x000ea40000001000 */
[----:B--2---:R-:W-:-:S04]  /*a5f0*/  FADD.FTZ R118, -R149, 1 ;  /* 0x3f80000095767421 */ /* 0x004fc80000010100 */
[----:B------:R-:W-:Y:S01]  /*a600*/  FFMA.FTZ R162, R147, R118, 1 ;  /* 0x3f80000093a27423 */ /* 0x000fe20000010076 */
[----:B------:R-:W-:Y:S01]  /*a610*/  FMUL.FTZ R118, R16, R163 ;  /* 0x000000a310767220 */ /* 0x000fe20000410000 */
[----:B------:R-:W-:Y:S02]  /*a620*/  SHF.L.U32 R163, R154, 0x10, RZ ;  /* 0x000000109aa37819 */ /* 0x000fe400000006ff */
[----:B------:R-:W-:Y:S01]  /*a630*/  FMUL.FTZ R147, R149, R162 ;  /* 0x000000a295937220 */ /* 0x000fe20000410000 */
[----:B------:R-:W-:Y:S01]  /*a640*/  FFMA.FTZ R151, R55, R118, R56 ;  /* 0x0000007637977223 */ /* 0x000fe20000010038 */
[----:B------:R-:W-:Y:S02]  /*a650*/  SHF.L.U32 R154, R119, 0x10, RZ ;  /* 0x00000010779a7819 */ /* 0x000fe400000006ff */
[----:B------:R-:W-:Y:S01]  /*a660*/  FMUL.FTZ R147, R156, R147 ;  /* 0x000000939c937220 */ /* 0x000fe20000410000 */
[----:B------:R-:W-:-:S03]  /*a670*/  FMUL.FTZ R160, R151, -1.4426950216293334961 ;  /* 0xbfb8aa3b97a07820 */ /* 0x000fc60000410000 */
[----:B------:R-:W-:-:S03]  /*a680*/  FFMA.FTZ R147, R164, R147, -R122 ;  /* 0x00000093a4937223 */ /* 0x000fc6000001087a */
[----:B------:R-:W2:Y:S01]  /*a690*/  MUFU.EX2 R160, R160 ;  /* 0x000000a000a07308 */ /* 0x000ea20000000800 */
[----:B------:R-:W-:-:S04]  /*a6a0*/  FFMA.FTZ R147, -R123, R152, R147 ;  /* 0x000000987b937223 */ /* 0x000fc80000010193 */
[----:B------:R-:W-:Y:S01]  /*a6b0*/  FMUL.FTZ R34, R16, R147 ;  /* 0x0000009310227220 */ /* 0x000fe20000410000 */
[----:B--2---:R-:W-:-:S04]  /*a6c0*/  FADD.FTZ R162, R160, 1 ;  /* 0x3f800000a0a27421 */ /* 0x004fc80000010000 */
[----:B------:R-:W2:Y:S02]  /*a6d0*/  MUFU.RCP R149, R162 ;  /* 0x000000a200957308 */ /* 0x000ea40000001000 */
[----:B--2---:R-:W-:-:S04]  /*a6e0*/  FADD.FTZ R156, -R149, 1 ;  /* 0x3f800000959c7421 */ /* 0x004fc80000010100 */
[----:B------:R-:W-:Y:S01]  /*a6f0*/  FFMA.FTZ R151, R151, R156, 1 ;  /* 0x3f80000097977423 */ /* 0x000fe2000001009c */
[----:B------:R-:W-:-:S03]  /*a700*/  FMUL.FTZ R156, R16, R153 ;  /* 0x00000099109c7220 */ /* 0x000fc60000410000 */
[----:B------:R-:W-:Y:S01]  /*a710*/  FMUL.FTZ R153, R149, R151 ;  /* 0x0000009795997220 */ /* 0x000fe20000410000 */
[----:B------:R-:W-:Y:S01]  /*a720*/  FFMA.FTZ R149, R17, R156, R18 ;  /* 0x0000009c11957223 */ /* 0x000fe20000010012 */
[----:B------:R-:W-:Y:S01]  /*a730*/  FADD.FTZ R151, -R52, R155 ;  /* 0x0000009b34977221 */ /* 0x000fe20000010100 */
[----:B------:R-:W-:Y:S02]  /*a740*/  SHF.L.U32 R155, R110, 0x10, RZ ;  /* 0x000000106e9b7819 */ /* 0x000fe400000006ff */
[----:B------:R-:W-:Y:S01]  /*a750*/  FMUL.FTZ R160, R149, -1.4426950216293334961 ;  /* 0xbfb8aa3b95a07820 */ /* 0x000fe20000410000 */
[----:B------:R-:W-:-:S04]  /*a760*/  FMUL.FTZ R110, R16, R151 ;  /* 0x00000097106e7220 */ /* 0x000fc80000410000 */
[----:B------:R-:W-:Y:S01]  /*a770*/  FFMA.FTZ R151, R17, R110, R18 ;  /* 0x0000006e11977223 */ /* 0x000fe20000010012 */
[----:B------:R-:W2:Y:S01]  /*a780*/  MUFU.EX2 R160, R160 ;  /* 0x000000a000a07308 */ /* 0x000ea20000000800 */
[C---:B------:R-:W-:Y:S01]  /*a790*/  FADD.FTZ R18, -R52.reuse, R155 ;  /* 0x0000009b34127221 */ /* 0x040fe20000010100 */
[C---:B------:R-:W-:Y:S01]  /*a7a0*/  FADD.FTZ R155, -R52.reuse, R163 ;  /* 0x000000a3349b7221 */ /* 0x040fe20000010100 */
[----:B------:R-:W-:Y:S01]  /*a7b0*/  FADD.FTZ R163, -R52, R111 ;  /* 0x0000006f34a37221 */ /* 0x000fe20000010100 */
[----:B------:R-:W-:Y:S01]  /*a7c0*/  FMUL.FTZ R162, R151, -1.4426950216293334961 ;  /* 0xbfb8aa3b97a27820 */ /* 0x000fe20000410000 */
[----:B------:R-:W-:Y:S01]  /*a7d0*/  FMUL.FTZ R111, R154, R153 ;  /* 0x000000999a6f7220 */ /* 0x000fe20000410000 */
[----:B------:R-:W-:-:S03]  /*a7e0*/  FMUL.FTZ R18, R16, R18 ;  /* 0x0000001210127220 */ /* 0x000fc60000410000 */
[----:B------:R-:W-:Y:S01]  /*a7f0*/  FFMA.FTZ R111, R55, R111, -R122 ;  /* 0x0000006f376f7223 */ /* 0x000fe2000001087a */
[----:B------:R-:W3:Y:S03]  /*a800*/  MUFU.EX2 R162, R162 ;  /* 0x000000a200a27308 */ /* 0x000ee60000000800 */
[----:B------:R-:W-:Y:S01]  /*a810*/  FFMA.FTZ R111, R118, -R123, R111 ;  /* 0x8000007b766f7223 */ /* 0x000fe2000001006f */
[----:B--2---:R-:W-:-:S04]  /*a820*/  FADD.FTZ R160, R160, 1 ;  /* 0x3f800000a0a07421 */ /* 0x004fc80000010000 */
[----:B------:R-:W2:Y:S01]  /*a830*/  MUFU.RCP R52, R160 ;  /* 0x000000a000347308 */ /* 0x000ea20000001000 */
[----:B---3--:R-:W-:-:S07]  /*a840*/  FADD.FTZ R162, R162, 1 ;  /* 0x3f800000a2a27421 */ /* 0x008fce0000010000 */
[----:B------:R3:W4:Y:S01]  /*a850*/  MUFU.RCP R153, R162 ;  /* 0x000000a200997308 */ /* 0x0007220000001000 */
[----:B--2---:R-:W-:Y:S01]  /*a860*/  FADD.FTZ R154, -R52, 1 ;  /* 0x3f800000349a7421 */ /* 0x004fe20000010100 */
[----:B---3--:R-:W-:-:S03]  /*a870*/  SHF.L.U32 R162, R159, 0x10, RZ ;  /* 0x000000109fa27819 */ /* 0x008fc600000006ff */
[----:B------:R-:W-:Y:S01]  /*a880*/  FFMA.FTZ R119, R149, R154, 1 ;  /* 0x3f80000095777423 */ /* 0x000fe2000001009a */
[----:B------:R-:W-:-:S03]  /*a890*/  FFMA.FTZ R149, R165, R18, R58 ;  /* 0x00000012a5957223 */ /* 0x000fc6000001003a */
[----:B------:R-:W-:Y:S01]  /*a8a0*/  FMUL.FTZ R119, R52, R119 ;  /* 0x0000007734777220 */ /* 0x000fe20000410000 */
[----:B------:R-:W-:Y:S01]  /*a8b0*/  FMUL.FTZ R52, R16, R155 ;  /* 0x0000009b10347220 */ /* 0x000fe20000410000 */
[----:B------:R-:W-:Y:S01]  /*a8c0*/  FMUL.FTZ R160, R149, -1.4426950216293334961 ;  /* 0xbfb8aa3b95a07820 */ /* 0x000fe20000410000 */
[----:B----4-:R-:W-:Y:S02]  /*a8d0*/  FADD.FTZ R58, -R153, 1 ;  /* 0x3f800000993a7421 */ /* 0x010fe40000010100 */
[----:B------:R-:W-:Y:S02]  /*a8e0*/  FFMA.FTZ R161, R164, R52, R161 ;  /* 0x00000034a4a17223 */ /* 0x000fe400000100a1 */
[----:B------:R-:W-:Y:S01]  /*a8f0*/  FFMA.FTZ R58, R151, R58, 1 ;  /* 0x3f800000973a7423 */ /* 0x000fe2000001003a */
[----:B------:R-:W2:Y:S01]  /*a900*/  MUFU.EX2 R160, R160 ;  /* 0x000000a000a07308 */ /* 0x000ea20000000800 */
[----:B------:R-:W-:Y:S02]  /*a910*/  FMUL.FTZ R155, R161, -1.4426950216293334961 ;  /* 0xbfb8aa3ba19b7820 */ /* 0x000fe40000410000 */
[----:B------:R-:W-:Y:S01]  /*a920*/  FMUL.FTZ R153, R153, R58 ;  /* 0x0000003a99997220 */ /* 0x000fe20000410000 */
[----:B------:R-:W-:-:S04]  /*a930*/  FMUL.FTZ R58, R16, R163 ;  /* 0x000000a3103a7220 */ /* 0x000fc80000410000 */
[----:B------:R-:W3:Y:S01]  /*a940*/  MUFU.EX2 R155, R155 ;  /* 0x0000009b009b7308 */ /* 0x000ee20000000800 */
[----:B--2---:R-:W-:-:S07]  /*a950*/  FADD.FTZ R154, R160, 1 ;  /* 0x3f800000a09a7421 */ /* 0x004fce0000010000 */
[----:B------:R-:W2:Y:S01]  /*a960*/  MUFU.RCP R154, R154 ;  /* 0x0000009a009a7308 */ /* 0x000ea20000001000 */
[----:B---3--:R-:W-:-:S07]  /*a970*/  FADD.FTZ R151, R155, 1 ;  /* 0x3f8000009b977421 */ /* 0x008fce0000010000 */
[----:B------:R-:W3:Y:S01]  /*a980*/  MUFU.RCP R151, R151 ;  /* 0x0000009700977308 */ /* 0x000ee20000001000 */
[----:B--2---:R-:W-:-:S04]  /*a990*/  FADD.FTZ R160, -R154, 1 ;  /* 0x3f8000009aa07421 */ /* 0x004fc80000010100 */
[----:B------:R-:W-:Y:S01]  /*a9a0*/  FFMA.FTZ R163, R149, R160, 1 ;  /* 0x3f80000095a37423 */ /* 0x000fe200000100a0 */
[----:B------:R-:W-:Y:S01]  /*a9b0*/  FFMA.FTZ R149, R55, R58, R56 ;  /* 0x0000003a37957223 */ /* 0x000fe20000010038 */
[----:B---3--:R-:W-:Y:S02]  /*a9c0*/  FADD.FTZ R56, -R151, 1 ;  /* 0x3f80000097387421 */ /* 0x008fe40000010100 */
[----:B------:R-:W-:Y:S02]  /*a9d0*/  FMUL.FTZ R154, R154, R163 ;  /* 0x000000a39a9a7220 */ /* 0x000fe40000410000 */
[----:B------:R-:W-:Y:S01]  /*a9e0*/  FFMA.FTZ R56, R161, R56, 1 ;  /* 0x3f800000a1387423 */ /* 0x000fe20000010038 */
[----:B------:R-:W-:-:S03]  /*a9f0*/  FMUL.FTZ R161, R149, -1.4426950216293334961 ;  /* 0xbfb8aa3b95a17820 */ /* 0x000fc60000410000 */
[----:B------:R-:W-:Y:S01]  /*aa00*/  FMUL.FTZ R56, R151, R56 ;  /* 0x0000003897387220 */ /* 0x000fe20000410000 */
[----:B------:R-:W-:Y:S02]  /*aa10*/  SHF.L.U32 R151, R120, 0x10, RZ ;  /* 0x0000001078977819 */ /* 0x000fe400000006ff */
[----:B------:R-:W2:Y:S01]  /*aa20*/  MUFU.EX2 R161, R161 ;  /* 0x000000a100a17308 */ /* 0x000ea20000000800 */
[----:B------:R-:W-:Y:S02]  /*aa30*/  SHF.L.U32 R120, R121, 0x10, RZ ;  /* 0x0000001079787819 */ /* 0x000fe400000006ff */
[----:B------:R-:W-:-:S04]  /*aa40*/  FMUL.FTZ R151, R151, R154 ;  /* 0x0000009a97977220 */ /* 0x000fc80000410000 */
[----:B------:R-:W-:-:S04]  /*aa50*/  FFMA.FTZ R151, R165, R151, -R122 ;  /* 0x00000097a5977223 */ /* 0x000fc8000001087a */
[----:B------:R-:W-:Y:S01]  /*aa60*/  FFMA.FTZ R151, R18, -R123, R151 ;  /* 0x8000007b12977223 */ /* 0x000fe20000010097 */
[----:B------:R-:W-:Y:S01]  /*aa70*/  FMUL.FTZ R18, R16, R131 ;  /* 0x0000008310127220 */ /* 0x000fe20000410000 */
[----:B--2---:R-:W-:-:S04]  /*aa80*/  FADD.FTZ R155, R161, 1 ;  /* 0x3f800000a19b7421 */ /* 0x004fc80000010000 */
[----:B------:R-:W-:Y:S02]  /*aa90*/  F2FP.BF16.F32.PACK_AB R18, R18, R97 ;  /* 0x000000611212723e */ /* 0x000fe400000010ff */
[----:B------:R-:W2:Y:S03]  /*aaa0*/  MUFU.RCP R155, R155 ;  /* 0x0000009b009b7308 */ /* 0x000ea60000001000 */
[----:B------:R-:W-:Y:S01]  /*aab0*/  STG.E.U16 desc[UR16][R14.64+0x32000], R18 ;  /* 0x032000120e007986 */ /* 0x000fe2000c101510 */
[----:B--2---:R-:W-:-:S04]  /*aac0*/  FADD.FTZ R160, -R155, 1 ;  /* 0x3f8000009ba07421 */ /* 0x004fc80000010100 */
[----:B------:R-:W-:Y:S01]  /*aad0*/  FFMA.FTZ R149, R149, R160, 1 ;  /* 0x3f80000095957423 */ /* 0x000fe200000100a0 */
[----:B------:R-:W-:-:S03]  /*aae0*/  SHF.L.U32 R160, R157, 0x10, RZ ;  /* 0x000000109da07819 */ /* 0x000fc600000006ff */
[----:B------:R-:W-:Y:S01]  /*aaf0*/  FMUL.FTZ R155, R155, R149 ;  /* 0x000000959b9b7220 */ /* 0x000fe20000410000 */
[----:B------:R-:W-:Y:S01]  /*ab00*/  FMUL.FTZ R149, R162, R153 ;  /* 0x00000099a2957220 */ /* 0x000fe20000410000 */
[----:B------:R-:W-:Y:S01]  /*ab10*/  SHF.L.U32 R153, R158, 0x10, RZ ;  /* 0x000000109e997819 */ /* 0x000fe200000006ff */
[----:B------:R-:W-:Y:S01]  /*ab20*/  FMUL.FTZ R119, R160, R119 ;  /* 0x00000077a0777220 */ /* 0x000fe20000410000 */
[----:B------:R-:W-:Y:S01]  /*ab30*/  FMUL.FTZ R121, R120, R155 ;  /* 0x0000009b78797220 */ /* 0x000fe20000410000 */
[--C-:B------:R-:W-:Y:S02]  /*ab40*/  FFMA.FTZ R149, R17, R149, -R122.reuse ;  /* 0x0000009511957223 */ /* 0x100fe4000001087a */
[----:B------:R-:W-:Y:S01]  /*ab50*/  FMUL.FTZ R153, R153, R56 ;  /* 0x0000003899997220 */ /* 0x000fe20000410000 */
[--C-:B------:R-:W-:Y:S01]  /*ab60*/  FFMA.FTZ R121, R55, R121, -R122.reuse ;  /* 0x0000007937797223 */ /* 0x100fe2000001087a */
[--C-:B------:R-:W-:Y:S01]  /*ab70*/  FFMA.FTZ R119, R17, R119, -R122.reuse ;  /* 0x0000007711777223 */ /* 0x100fe2000001087a */
[----:B------:R-:W-:Y:S01]  /*ab80*/  FFMA.FTZ R17, R114, -R123, R115 ;  /* 0x8000007b72117223 */ /* 0x000fe20000010073 */
[----:B------:R-:W-:Y:S01]  /*ab90*/  FFMA.FTZ R164, R164, R153, -R122 ;  /* 0x00000099a4a47223 */ /* 0x000fe2000001087a */
[----:B------:R-:W-:Y:S01]  /*aba0*/  FFMA.FTZ R121, R58, -R123, R121 ;  /* 0x8000007b3a797223 */ /* 0x000fe20000010079 */
[C---:B------:R-:W-:Y:S01]  /*abb0*/  FMUL.FTZ R55, R16.reuse, R23 ;  /* 0x0000001710377220 */ /* 0x040fe20000410000 */
[C---:B------:R-:W-:Y:S01]  /*abc0*/  FMUL.FTZ R56, R16.reuse, R27 ;  /* 0x0000001b10387220 */ /* 0x040fe20000410000 */
[----:B------:R-:W-:Y:S01]  /*abd0*/  FFMA.FTZ R115, -R123, R52, R164 ;  /* 0x000000347b737223 */ /* 0x000fe200000101a4 */
[C---:B------:R-:W-:Y:S01]  /*abe0*/  FMUL.FTZ R52, R16.reuse, R25 ;  /* 0x0000001910347220 */ /* 0x040fe20000410000 */
[C---:B------:R-:W-:Y:S01]  /*abf0*/  FMUL.FTZ R58, R16.reuse, R29 ;  /* 0x0000001d103a7220 */ /* 0x040fe20000410000 */
[----:B------:R-:W-:Y:S01]  /*ac00*/  F2FP.BF16.F32.PACK_AB R42, R55, R42 ;  /* 0x0000002a372a723e */ /* 0x000fe200000010ff */
[----:B------:R-:W-:Y:S01]  /*ac10*/  FMUL.FTZ R17, R16, R17 ;  /* 0x0000001110117220 */ /* 0x000fe20000410000 */
[----:B------:R-:W-:Y:S01]  /*ac20*/  F2FP.BF16.F32.PACK_AB R61, R56, R61 ;  /* 0x0000003d383d723e */ /* 0x000fe200000010ff */
[C---:B------:R-:W-:Y:S01]  /*ac30*/  FFMA.FTZ R119, -R123.reuse, R156, R119 ;  /* 0x0000009c7b777223 */ /* 0x040fe20000010177 */
[----:B------:R-:W-:Y:S01]  /*ac40*/  F2FP.BF16.F32.PACK_AB R59, R52, R59 ;  /* 0x0000003b343b723e */ /* 0x000fe200000010ff */
[----:B------:R-:W-:Y:S01]  /*ac50*/  FFMA.FTZ R149, -R123, R110, R149 ;  /* 0x0000006e7b957223 */ /* 0x000fe20000010195 */
[----:B------:R-:W-:Y:S01]  /*ac60*/  F2FP.BF16.F32.PACK_AB R63, R58, R63 ;  /* 0x0000003f3a3f723e */ /* 0x000fe200000010ff */
[----:B------:R-:W-:Y:S01]  /*ac70*/  FMUL.FTZ R23, R16, R107 ;  /* 0x0000006b10177220 */ /* 0x000fe20000410000 */
[----:B------:R-:W-:Y:S01]  /*ac80*/  PRMT R35, R42, 0x7632, R35 ;  /* 0x000076322a237816 */ /* 0x000fe20000000023 */
[C---:B------:R-:W-:Y:S01]  /*ac90*/  FMUL.FTZ R25, R16.reuse, R111 ;  /* 0x0000006f10197220 */ /* 0x040fe20000410000 */
[----:B------:R-:W-:Y:S01]  /*aca0*/  PRMT R37, R59, 0x7632, R37 ;  /* 0x000076323b257816 */ /* 0x000fe20000000025 */
[C---:B------:R-:W-:Y:S01]  /*acb0*/  FMUL.FTZ R36, R16.reuse, R119 ;  /* 0x0000007710247220 */ /* 0x040fe20000410000 */
[----:B0-----:R-:W-:Y:S01]  /*acc0*/  PRMT R31, R61, 0x7632, R31 ;  /* 0x000076323d1f7816 */ /* 0x001fe2000000001f */
[----:B------:R0:W-:Y:S01]  /*acd0*/  STG.E.U16 desc[UR16][R14.64+0x5002], R35 ;  /* 0x005002230e007986 */ /* 0x0001e2000c101510 */
[----:B-1----:R-:W-:Y:S01]  /*ace0*/  PRMT R33, R63, 0x7632, R33 ;  /* 0x000076323f217816 */ /* 0x002fe20000000021 */
[C---:B------:R-:W-:Y:S01]  /*acf0*/  FMUL.FTZ R27, R16.reuse, R151 ;  /* 0x00000097101b7220 */ /* 0x040fe20000410000 */
[C---:B------:R-:W-:Y:S01]  /*ad00*/  FMUL.FTZ R38, R16.reuse, R115 ;  /* 0x0000007310267220 */ /* 0x040fe20000410000 */
[----:B------:R1:W-:Y:S01]  /*ad10*/  STG.E.U16 desc[UR16][R14.64+0x5006], R37 ;  /* 0x005006250e007986 */ /* 0x0003e2000c101510 */
[----:B------:R-:W-:Y:S01]  /*ad20*/  FMUL.FTZ R29, R16, R121 ;  /* 0x00000079101d7220 */ /* 0x000fe20000410000 */
[----:B------:R-:W-:Y:S01]  /*ad30*/  F2FP.BF16.F32.PACK_AB R17, R28, R17 ;  /* 0x000000111c11723e */ /* 0x000fe200000010ff */
[----:B------:R-:W-:Y:S01]  /*ad40*/  FMUL.FTZ R16, R16, R149 ;  /* 0x0000009510107220 */ /* 0x000fe20000410000 */
[----:B------:R2:W-:Y:S01]  /*ad50*/  STG.E.U16 desc[UR16][R14.64+0xa002], R31 ;  /* 0x00a0021f0e007986 */ /* 0x0005e2000c101510 */
[----:B------:R-:W-:-:S02]  /*ad60*/  F2FP.BF16.F32.PACK_AB R23, R34, R23 ;  /* 0x000000172217723e */ /* 0x000fc400000010ff */
[----:B------:R-:W-:Y:S01]  /*ad70*/  F2FP.BF16.F32.PACK_AB R25, R36, R25 ;  /* 0x000000192419723e */ /* 0x000fe200000010ff */
[----:B------:R3:W-:Y:S01]  /*ad80*/  STG.E.U16 desc[UR16][R14.64+0xa006], R33 ;  /* 0x00a006210e007986 */ /* 0x0007e2000c101510 */
[----:B0-----:R-:W-:Y:S02]  /*ad90*/  PRMT R35, R65, 0x7632, R35 ;  /* 0x0000763241237816 */ /* 0x001fe40000000023 */
[----:B------:R-:W-:Y:S01]  /*ada0*/  F2FP.BF16.F32.PACK_AB R27, R38, R27 ;  /* 0x0000001b261b723e */ /* 0x000fe200000010ff */
[----:B------:R-:W-:Y:S01]  /*adb0*/  STG.E.U16 desc[UR16][R14.64+0x3c004], R17 ;  /* 0x03c004110e007986 */ /* 0x000fe2000c101510 */
[----:B-1----:R-:W-:Y:S02]  /*adc0*/  PRMT R37, R67, 0x7632, R37 ;  /* 0x0000763243257816 */ /* 0x002fe40000000025 */
[----:B------:R-:W-:Y:S01]  /*add0*/  F2FP.BF16.F32.PACK_AB R16, R16, R29 ;  /* 0x0000001d1010723e */ /* 0x000fe200000010ff */
[----:B------:R0:W-:Y:S01]  /*ade0*/  STG.E.U16 desc[UR16][R14.64+0xf002], R35 ;  /* 0x00f002230e007986 */ /* 0x0001e2000c101510 */
[----:B--2---:R-:W-:-:S02]  /*adf0*/  PRMT R31, R69, 0x7632, R31 ;  /* 0x00007632451f7816 */ /* 0x004fc4000000001f */
[----:B---3--:R-:W-:Y:S01]  /*ae00*/  PRMT R33, R71, 0x7632, R33 ;  /* 0x0000763247217816 */ /* 0x008fe20000000021 */
[----:B------:R1:W-:Y:S04]  /*ae10*/  STG.E.U16 desc[UR16][R14.64+0xf006], R37 ;  /* 0x00f006250e007986 */ /* 0x0003e8000c101510 */
[----:B------:R2:W-:Y:S01]  /*ae20*/  STG.E.U16 desc[UR16][R14.64+0x14002], R31 ;  /* 0x0140021f0e007986 */ /* 0x0005e2000c101510 */
[----:B0-----:R-:W-:-:S03]  /*ae30*/  PRMT R35, R73, 0x7632, R35 ;  /* 0x0000763249237816 */ /* 0x001fc60000000023 */
[----:B------:R0:W-:Y:S01]  /*ae40*/  STG.E.U16 desc[UR16][R14.64+0x14006], R33 ;  /* 0x014006210e007986 */ /* 0x0001e2000c101510 */
[----:B-1----:R-:W-:-:S03]  /*ae50*/  PRMT R37, R75, 0x7632, R37 ;  /* 0x000076324b257816 */ /* 0x002fc60000000025 */
[----:B------:R1:W-:Y:S01]  /*ae60*/  STG.E.U16 desc[UR16][R14.64+0x19002], R35 ;  /* 0x019002230e007986 */ /* 0x0003e2000c101510 */
[----:B--2---:R-:W-:-:S03]  /*ae70*/  PRMT R31, R77, 0x7632, R31 ;  /* 0x000076324d1f7816 */ /* 0x004fc6000000001f */
[----:B------:R2:W-:Y:S01]  /*ae80*/  STG.E.U16 desc[UR16][R14.64+0x19006], R37 ;  /* 0x019006250e007986 */ /* 0x0005e2000c101510 */
[----:B0-----:R-:W-:-:S03]  /*ae90*/  PRMT R33, R79, 0x7632, R33 ;  /* 0x000076324f217816 */ /* 0x001fc60000000021 */
[----:B------:R0:W-:Y:S04]  /*aea0*/  STG.E.U16 desc[UR16][R14.64+0x1e002], R31 ;  /* 0x01e0021f0e007986 */ /* 0x0001e8000c101510 */
[----:B------:R3:W-:Y:S01]  /*aeb0*/  STG.E.U16 desc[UR16][R14.64+0x1e006], R33 ;  /* 0x01e006210e007986 */ /* 0x0007e2000c101510 */
[----:B-1----:R-:W-:Y:S02]  /*aec0*/  PRMT R35, R81, 0x7632, R35 ;  /* 0x0000763251237816 */ /* 0x002fe40000000023 */
[----:B--2---:R-:W-:Y:S01]  /*aed0*/  PRMT R37, R85, 0x7632, R37 ;  /* 0x0000763255257816 */ /* 0x004fe20000000025 */
[----:B------:R-:W-:Y:S01]  /*aee0*/  STG.E.U16 desc[UR16][R14.64+0x5000], R42 ;  /* 0x0050002a0e007986 */ /* 0x000fe2000c101510 */
[----:B0-----:R-:W-:-:S03]  /*aef0*/  PRMT R31, R89, 0x7632, R31 ;  /* 0x00007632591f7816 */ /* 0x001fc6000000001f */
[----:B------:R0:W-:Y:S01]  /*af00*/  STG.E.U16 desc[UR16][R14.64+0x23002], R35 ;  /* 0x023002230e007986 */ /* 0x0001e2000c101510 */
[----:B---3--:R-:W-:-:S03]  /*af10*/  PRMT R33, R95, 0x7632, R33 ;  /* 0x000076325f217816 */ /* 0x008fc60000000021 */
[----:B------:R1:W-:Y:S04]  /*af20*/  STG.E.U16 desc[UR16][R14.64+0x23006], R37 ;  /* 0x023006250e007986 */ /* 0x0003e8000c101510 */
[----:B------:R2:W-:Y:S01]  /*af30*/  STG.E.U16 desc[UR16][R14.64+0x28002], R31 ;  /* 0x0280021f0e007986 */ /* 0x0005e2000c101510 */
[----:B0-----:R-:W-:-:S03]  /*af40*/  PRMT R35, R91, 0x7632, R35 ;  /* 0x000076325b237816 */ /* 0x001fc60000000023 */
[----:B------:R0:W-:Y:S01]  /*af50*/  STG.E.U16 desc[UR16][R14.64+0x28006], R33 ;  /* 0x028006210e007986 */ /* 0x0001e2000c101510 */
[----:B-1----:R-:W-:-:S03]  /*af60*/  PRMT R37, R18, 0x7632, R37 ;  /* 0x0000763212257816 */ /* 0x002fc60000000025 */
[----:B------:R1:W-:Y:S01]  /*af70*/  STG.E.U16 desc[UR16][R14.64+0x2d002], R35 ;  /* 0x02d002230e007986 */ /* 0x0003e2000c101510 */
[----:B------:R-:W-:Y:S02]  /*af80*/  PRMT R18, R26, 0x7632, R18 ;  /* 0x000076321a127816 */ /* 0x000fe40000000012 */
[----:B--2---:R-:W-:Y:S01]  /*af90*/  PRMT R31, R99, 0x7632, R31 ;  /* 0x00007632631f7816 */ /* 0x004fe2000000001f */
[----:B------:R-:W-:Y:S01]  /*afa0*/  STG.E.U16 desc[UR16][R14.64+0x5004], R59 ;  /* 0x0050043b0e007986 */ /* 0x000fe2000c101510 */
[----:B0-----:R-:W-:-:S03]  /*afb0*/  PRMT R33, R20, 0x7632, R33 ;  /* 0x0000763214217816 */ /* 0x001fc60000000021 */
[----:B------:R0:W-:Y:S01]  /*afc0*/  STG.E.U16 desc[UR16][R14.64+0x2d006], R31 ;  /* 0x02d0061f0e007986 */ /* 0x0001e2000c101510 */
[----:B------:R-:W-:Y:S02]  /*afd0*/  PRMT R20, R17, 0x7632, R20 ;  /* 0x0000763211147816 */ /* 0x000fe40000000014 */
[----:B-1----:R-:W-:Y:S01]  /*afe0*/  PRMT R35, R22, 0x7632, R35 ;  /* 0x0000763216237816 */ /* 0x002fe20000000023 */
[----:B------:R1:W-:Y:S01]  /*aff0*/  STG.E.U16 desc[UR16][R14.64+0x3c002], R18 ;  /* 0x03c002120e007986 */ /* 0x0003e2000c101510 */
[----:B------:R-:W-:Y:S02]  /*b000*/  PRMT R22, R19, 0x7632, R22 ;  /* 0x0000763213167816 */ /* 0x000fe40000000016 */
[----:B------:R-:W-:Y:S01]  /*b010*/  PRMT R17, R25, 0x7632, R17 ;  /* 0x0000763219117816 */ /* 0x000fe20000000011 */
[----:B------:R2:W-:Y:S01]  /*b020*/  STG.E.U16 desc[UR16][R14.64+0x3c006], R20 ;  /* 0x03c006140e007986 */ /* 0x0005e2000c101510 */
[----:B------:R-:W-:Y:S02]  /*b030*/  PRMT R19, R27, 0x7632, R19 ;  /* 0x000076321b137816 */ /* 0x000fe40000000013 */
[----:B0-----:R-:W-:Y:S01]  /*b040*/  PRMT R31, R24, 0x7632, R31 ;  /* 0x00007632181f7816 */ /* 0x001fe2000000001f */
[----:B------:R3:W-:Y:S01]  /*b050*/  STG.E.U16 desc[UR16][R14.64+0xa000], R61 ;  /* 0x00a0003d0e007986 */ /* 0x0007e2000c101510 */
[----:B------:R-:W-:-:S02]  /*b060*/  PRMT R24, R23, 0x7632, R24 ;  /* 0x0000763217187816 */ /* 0x000fc40000000018 */
[----:B-1----:R-:W-:Y:S01]  /*b070*/  PRMT R18, R21, 0x7632, R18 ;  /* 0x0000763215127816 */ /* 0x002fe20000000012 */
[----:B------:R3:W-:Y:S01]  /*b080*/  STG.E.U16 desc[UR16][R14.64+0xa004], R63 ;  /* 0x00a0043f0e007986 */ /* 0x0007e2000c101510 */
[----:B--2---:R-:W-:-:S03]  /*b090*/  PRMT R20, R16, 0x7632, R20 ;  /* 0x0000763210147816 */ /* 0x004fc60000000014 */
        /* <DEDUP_REMOVED lines=15> */
.L_x_1072:
[----:B0-----:R-:W0:Y:S01]  /*b190*/  S2R R2, SR_CTAID.Y ;  /* 0x0000000000027919 */ /* 0x001e220000002600 */
[----:B------:R-:W1:Y:S01]  /*b1a0*/  S2R R5, SR_CTAID.X ;  /* 0x0000000000057919 */ /* 0x000e620000002500 */
[C---:B0-----:R-:W-:Y:S02]  /*b1b0*/  LOP3.LUT R3, R2.reuse, 0x7, RZ, 0xc0, !PT ;  /* 0x0000000702037812 */ /* 0x041fe400078ec0ff */
[----:B-1----:R-:W-:-:S03]  /*b1c0*/  LEA.HI R2, R2, R5, RZ, 0x1d ;  /* 0x0000000502027211 */ /* 0x002fc600078fe8ff */
[----:B------:R-:W-:-:S05]  /*b1d0*/  IMAD R3, R3, 0x140, RZ ;  /* 0x0000014003037824 */ /* 0x000fca00078e02ff */
[----:B------:R-:W-:Y:S02]  /*b1e0*/  LEA R26, R2, R3, 0x5 ;  /* 0x00000003021a7211 */ /* 0x000fe400078e28ff */
[----:B------:R-:W-:-:S04]  /*b1f0*/  IADD3 R13, R3, 0x140, RZ ;  /* 0x00000140030d7810 */ /* 0x000fc80007ffe0ff */
[----:B------:R-:W-:-:S13]  /*b200*/  ISETP.GE.AND P0, PT, R26, R13, PT ;  /* 0x0000000d1a00720c */ /* 0x000fda0003f06270 */
[----:B------:R-:W-:Y:S05]  /*b210*/  @P0 EXIT ;  /* 0x000000000000094d */ /* 0x000fea0003800000 */
[----:B------:R-:W0:Y:S01]  /*b220*/  S2R R12, SR_TID.X ;  /* 0x00000000000c7919 */ /* 0x000e220000002100 */
[----:B------:R-:W1:Y:S01]  /*b230*/  S2UR UR7, SR_CgaCtaId ;  /* 0x00000000000779c3 */ /* 0x000e620000008800 */
[----:B------:R-:W-:Y:S01]  /*b240*/  ULDC.64 UR4, c[0x0][0x258] ;  /* 0x0000960000047ab9 */ /* 0x000fe20000000a00 */
[----:B------:R-:W-:Y:S01]  /*b250*/  UMOV UR6, 0x400 ;  /* 0x0000040000067882 */ /* 0x000fe20000000000 */
[----:B------:R-:W-:Y:S01]  /*b260*/  LOP3.LUT R5, RZ, UR4, RZ, 0x33, !PT ;  /* 0x00000004ff057c12 */ /* 0x000fe2000f8e33ff */
[----:B------:R-:W-:Y:S01]  /*b270*/  UISETP.LT.U32.AND UP0, UPT, UR4, 0x12, UPT ;  /* 0x000000120400788c */ /* 0x000fe2000bf01070 */
[----:B---3--:R-:W-:Y:S01]  /*b280*/  LOP3.LUT R18, RZ, UR5, RZ, 0x33, !PT ;  /* 0x00000005ff127c12 */ /* 0x008fe2000f8e33ff */
[----:B------:R-:W-:Y:S01]  /*b290*/  ULDC.64 UR8, c[0x0][0x260] ;  /* 0x0000980000087ab9 */ /* 0x000fe20000000a00 */
[----:B------:R-:W-:Y:S01]  /*b2a0*/  ISETP.GT.U32.AND P0, PT, R5, -0x13, PT ;  /* 0xffffffed0500780c */ /* 0x000fe20003f04070 */
[----:B------:R-:W-:Y:S01]  /*b2b0*/  UISETP.LT.AND.EX UP0, UPT, UR5, URZ, UPT, UP0 ;  /* 0x0000003f0500728c */ /* 0x000fe2000bf01300 */
[----:B------:R-:W-:-:S02]  /*b2c0*/  MOV R7, 0xffffffff ;  /* 0xffffffff00077802 */ /* 0x000fc40000000f00 */
[C---:B------:R-:W-:Y:S01]  /*b2d0*/  ISETP.GT.AND.EX P0, PT, R18.reuse, -0x1, PT, P0 ;  /* 0xffffffff1200780c */ /* 0x040fe20003f04300 */
[----:B------:R-:W-:Y:S02]  /*b2e0*/  USEL UR4, UR4, 0x12, UP0 ;  /* 0x0000001204047887 */ /* 0x000fe40008000000 */
[----:B------:R-:W-:Y:S01]  /*b2f0*/  USEL UR5, UR5, URZ, UP0 ;  /* 0x0000003f05057287 */ /* 0x000fe20008000000 */
[----:B------:R-:W-:Y:S02]  /*b300*/  SEL R5, R5, 0xffffffed, P0 ;  /* 0xffffffed05057807 */ /* 0x000fe40000000000 */
[----:B------:R-:W-:-:S03]  /*b310*/  SEL R18, R18, 0xffffffff, P0 ;  /* 0xffffffff12127807 */ /* 0x000fc60000000000 */
[----:B------:R-:W-:Y:S01]  /*b320*/  MOV R11, UR5 ;  /* 0x00000005000b7c02 */ /* 0x000fe20008000f00 */
[----:B------:R-:W-:Y:S01]  /*b330*/  ULDC UR5, c[0x0][0x220] ;  /* 0x0000880000057ab9 */ /* 0x000fe20000000800 */
[----:B-1----:R-:W-:Y:S01]  /*b340*/  ULEA UR6, UR7, UR6, 0x18 ;  /* 0x0000000607067291 */ /* 0x002fe2000f8ec03f */
[--C-:B0-----:R-:W-:Y:S02]  /*b350*/  SHF.R.U32.HI R0, RZ, 0x4, R12.reuse ;  /* 0x00000004ff007819 */ /* 0x101fe4000001160c */
[C---:B------:R-:W-:Y:S02]  /*b360*/  SHF.L.U32 R4, R12.reuse, 0x7, RZ ;  /* 0x000000070c047819 */ /* 0x040fe400000006ff */
[----:B------:R-:W-:Y:S02]  /*b370*/  SHF.R.U32.HI R14, RZ, 0x5, R12 ;  /* 0x00000005ff0e7819 */ /* 0x000fe4000001160c */
[----:B------:R-:W-:Y:S02]  /*b380*/  SHF.L.U32 R19, R12, 0x1, RZ ;  /* 0x000000010c137819 */ /* 0x000fe400000006ff */
[----:B------:R-:W-:-:S02]  /*b390*/  LOP3.LUT R4, R4, 0x780, RZ, 0xc0, !PT ;  /* 0x0000078004047812 */ /* 0x000fc400078ec0ff */
[----:B------:R-:W-:Y:S02]  /*b3a0*/  IADD3 R22, R0, 0x28, RZ ;  /* 0x0000002800167810 */ /* 0x000fe40007ffe0ff */
[----:B------:R-:W-:Y:S02]  /*b3b0*/  IADD3 R15, R3, R0, RZ ;  /* 0x00000000030f7210 */ /* 0x000fe40007ffe0ff */
[C---:B------:R-:W-:Y:S02]  /*b3c0*/  SHF.L.U32 R3, R14.reuse, 0x1, RZ ;  /* 0x000000010e037819 */ /* 0x040fe400000006ff */
[----:B------:R-:W-:Y:S02]  /*b3d0*/  IADD3 R16, P0, P1, -R14, -0x2, -R5 ;  /* 0xfffffffe0e107810 */ /* 0x000fe4000791e905 */
[----:B------:R-:W-:Y:S02]  /*b3e0*/  IADD3 R4, R4, UR6, RZ ;  /* 0x0000000604047c10 */ /* 0x000fe4000fffe0ff */
[----:B------:R-:W-:-:S02]  /*b3f0*/  LOP3.LUT R5, R22, 0x1e, R19, 0x78, !PT ;  /* 0x0000001e16057812 */ /* 0x000fc400078e7813 */
[----:B------:R-:W-:Y:S02]  /*b400*/  IADD3 R20, R0, 0x14, RZ ;  /* 0x0000001400147810 */ /* 0x000fe40007ffe0ff */
[----:B------:R-:W-:Y:S02]  /*b410*/  LEA R15, R2, R15, 0x5 ;  /* 0x0000000f020f7211 */ /* 0x000fe400078e28ff */
[----:B------:R-:W-:Y:S02]  /*b420*/  LEA R2, R14, UR6, 0x7 ;  /* 0x000000060e027c11 */ /* 0x000fe4000f8e38ff */
[----:B------:R-:W-:Y:S02]  /*b430*/  LOP3.LUT R3, R3, 0x1f, R12, 0x78, !PT ;  /* 0x0000001f03037812 */ /* 0x000fe400078e780c */
[----:B------:R-:W-:Y:S02]  /*b440*/  IADD3.X R18, R7, -0x1, ~R18, P0, P1 ;  /* 0xffffffff07127810 */ /* 0x000fe400007e2c12 */
[----:B------:R-:W-:Y:S01]  /*b450*/  LEA R24, R5, R4, 0x2 ;  /* 0x0000000405187211 */ /* 0x000fe200078e10ff */
[----:B------:R-:W-:Y:S01]  /*b460*/  HFMA2.MMA R5, -RZ, RZ, 0, 0 ;  /* 0x00000000ff057435 */ /* 0x000fe200000001ff */
[----:B------:R-:W-:-:S02]  /*b470*/  LOP3.LUT R21, R0, 0x1e, R19, 0x78, !PT ;  /* 0x0000001e00157812 */ /* 0x000fc400078e7813 */
[----:B------:R-:W-:Y:S02]  /*b480*/  LOP3.LUT R23, R20, 0x1e, R19, 0x78, !PT ;  /* 0x0000001e14177812 */ /* 0x000fe400078e7813 */
[----:B------:R-:W-:Y:S01]  /*b490*/  LEA R17, R3, R2, 0x2 ;  /* 0x0000000203117211 */ /* 0x000fe200078e10ff */
[----:B------:R-:W-:Y:S01]  /*b4a0*/  IMAD.WIDE.U32 R2, R18, -0x33333333, RZ ;  /* 0xcccccccd12027825 */ /* 0x000fe200078e00ff */
[-C--:B------:R-:W-:Y:S02]  /*b4b0*/  LEA R21, R21, R4.reuse, 0x2 ;  /* 0x0000000415157211 */ /* 0x080fe400078e10ff */
[----:B------:R-:W-:Y:S02]  /*b4c0*/  LEA R23, R23, R4, 0x2 ;  /* 0x0000000417177211 */ /* 0x000fe400078e10ff */
[----:B------:R-:W-:Y:S01]  /*b4d0*/  LOP3.LUT R4, R19, 0x3e, RZ, 0xc0, !PT ;  /* 0x0000003e13047812 */ /* 0x000fe200078ec0ff */
[----:B------:R-:W-:Y:S01]  /*b4e0*/  IMAD.WIDE.U32 R6, P0, R16, -0x33333334, R2 ;  /* 0xcccccccc10067825 */ /* 0x000fe20007800002 */
[----:B------:R-:W-:-:S02]  /*b4f0*/  LOP3.LUT R8, RZ, R0, RZ, 0x33, !PT ;  /* 0x00000000ff087212 */ /* 0x000fc400078e33ff */
[----:B------:R-:W-:Y:S01]  /*b500*/  VIMNMX.U32 R25, R20, 0x20, !PT ;  /* 0x0000002014197848 */ /* 0x000fe20007fe0000 */
[----:B------:R-:W-:Y:S01]  /*b510*/  IMAD.WIDE.U32 R2, R16, -0x33333333, RZ ;  /* 0xcccccccd10027825 */ /* 0x000fe200078e00ff */
[----:B------:R-:W-:Y:S02]  /*b520*/  IADD3.X R9, RZ, RZ, RZ, P0, !PT ;  /* 0x000000ffff097210 */ /* 0x000fe400007fe4ff */
[----:B------:R-:W-:Y:S01]  /*b530*/  IADD3 R25, R25, R8, RZ ;  /* 0x0000000819197210 */ /* 0x000fe20007ffe0ff */
[----:B------:R-:W-:Y:S01]  /*b540*/  IMAD.WIDE R4, R26, 0x2, R4 ;  /* 0x000000021a047825 */ /* 0x000fe200078e0204 */
[----:B------:R-:W-:Y:S02]  /*b550*/  IADD3 RZ, P1, R3, R6, RZ ;  /* 0x0000000603ff7210 */ /* 0x000fe40007f3e0ff */
[----:B------:R-:W-:Y:S01]  /*b560*/  MOV R8, R7 ;  /* 0x0000000700087202 */ /* 0x000fe20000000f00 */
[----:B------:R-:W-:Y:S01]  /*b570*/  IMAD.WIDE.U32 R2, R25, -0x33333333, RZ ;  /* 0xcccccccd19027825 */ /* 0x000fe200078e00ff */
[----:B------:R-:W-:Y:S01]  /*b580*/  ISETP.LT.U32.AND P0, PT, R14, UR4, PT ;  /* 0x000000040e007c0c */ /* 0x000fe2000bf01070 */
[----:B------:R-:W-:Y:S01]  /*b590*/  ULDC UR4, c[0x0][0x218] ;  /* 0x0000860000047ab9 */ /* 0x000fe20000000800 */
[----:B------:R-:W-:Y:S01]  /*b5a0*/  LEA R28, P3, R4, UR8, 0x2 ;  /* 0x00000008041c7c11 */ /* 0x000fe2000f8610ff */
[----:B------:R-:W-:Y:S01]  /*b5b0*/  IMAD.WIDE.U32 R6, R14, 0x1400, R4 ;  /* 0x000014000e067825 */ /* 0x000fe200078e0004 */
[----:B------:R-:W-:-:S02]  /*b5c0*/  ISETP.GT.AND.EX P0, PT, R11, RZ, PT, P0 ;  /* 0x000000ff0b00720c */ /* 0x000fc40003f04300 */
[----:B------:R-:W-:Y:S01]  /*b5d0*/  LEA.HI.X R27, R4, UR9, R5, 0x2, P3 ;  /* 0x00000009041b7c11 */ /* 0x000fe200098f1405 */
[----:B------:R-:W-:Y:S01]  /*b5e0*/  IMAD.WIDE.U32.X R8, R18, -0x33333334, R8, P1 ;  /* 0xcccccccc12087825 */ /* 0x000fe200008e0408 */
[C---:B------:R-:W-:Y:S01]  /*b5f0*/  LEA R10, P2, R6.reuse, UR8, 0x2 ;  /* 0x00000008060a7c11 */ /* 0x040fe2000f8410ff */
[----:B------:R-:W0:Y:S01]  /*b600*/  LDC.64 R4, c[0x0][0x218] ;  /* 0x00008600ff047b82 */ /* 0x000e220000000a00 */
[----:B------:R-:W-:Y:S02]  /*b610*/  LEA.HI R36, R3, 0x1, RZ, 0x1c ;  /* 0x0000000103247811 */ /* 0x000fe400078fe0ff */
[----:B------:R-:W-:Y:S02]  /*b620*/  LEA.HI.X R11, R6, UR9, R7, 0x2, P2 ;  /* 0x00000009060b7c11 */ /* 0x000fe400090f1407 */
[----:B------:R-:W-:Y:S02]  /*b630*/  SHF.R.U64 R35, R8, 0x3, R9 ;  /* 0x0000000308237819 */ /* 0x000fe40000001209 */
[C---:B------:R-:W-:Y:S01]  /*b640*/  IADD3 R34, P1, R14.reuse, 0xa, RZ ;  /* 0x0000000a0e227810 */ /* 0x040fe20007f3e0ff */
[----:B------:R-:W1:Y:S01]  /*b650*/  LDC R9, c[0x0][0x21c] ;  /* 0x00008700ff097b82 */ /* 0x000e620000000800 */
[----:B------:R-:W-:-:S02]  /*b660*/  IADD3 R33, P2, R14, 0x14, RZ ;  /* 0x000000140e217810 */ /* 0x000fc40007f5e0ff */
[----:B------:R-:W-:Y:S02]  /*b670*/  IADD3.X R31, RZ, RZ, RZ, P1, !PT ;  /* 0x000000ffff1f7210 */ /* 0x000fe40000ffe4ff */
[----:B------:R-:W-:Y:S02]  /*b680*/  IADD3.X R30, RZ, RZ, RZ, P2, !PT ;  /* 0x000000ffff1e7210 */ /* 0x000fe400017fe4ff */
[----:B------:R-:W-:Y:S01]  /*b690*/  IADD3 R51, P3, R14, 0x1e, RZ ;  /* 0x0000001e0e337810 */ /* 0x000fe20007f7e0ff */
[----:B------:R-:W2:Y:S01]  /*b6a0*/  LDC R7, c[0x0][0x224] ;  /* 0x00008900ff077b82 */ /* 0x000ea20000000800 */
[----:B------:R-:W-:Y:S02]  /*b6b0*/  IADD3 R28, P2, R28, 0x65200, RZ ;  /* 0x000652001c1c7810 */ /* 0x000fe40007f5e0ff */
[----:B------:R-:W-:Y:S02]  /*b6c0*/  IADD3 R10, P1, R10, 0x33200, RZ ;  /* 0x000332000a0a7810 */ /* 0x000fe40007f3e0ff */
[----:B------:R-:W-:-:S02]  /*b6d0*/  IADD3 R35, R35, 0x1, RZ ;  /* 0x0000000123237810 */ /* 0x000fc40007ffe0ff */
[----:B------:R-:W-:Y:S01]  /*b6e0*/  LOP3.LUT R52, R12, 0xf, RZ, 0xc0, !PT ;  /* 0x0000000f0c347812 */ /* 0x000fe200078ec0ff */
[----:B------:R-:W3:Y:S01]  /*b6f0*/  LDC.64 R2, c[0x0][0x220] ;  /* 0x00008800ff027b82 */ /* 0x000ee20000000a00 */
[----:B------:R-:W-:Y:S02]  /*b700*/  MOV R8, UR4 ;  /* 0x0000000400087c02 */ /* 0x000fe40008000f00 */
[----:B------:R-:W-:Y:S02]  /*b710*/  MOV R6, UR5 ;  /* 0x0000000500067c02 */ /* 0x000fe40008000f00 */
[----:B------:R-:W-:Y:S02]  /*b720*/  IADD3 R32, R0, 0x3c, RZ ;  /* 0x0000003c00207810 */ /* 0x000fe40007ffe0ff */
[----:B------:R-:W-:Y:S02]  /*b730*/  IADD3.X R50, RZ, RZ, RZ, P3, !PT ;  /* 0x000000ffff327210 */ /* 0x000fe40001ffe4ff */
[----:B------:R-:W-:-:S02]  /*b740*/  IADD3 R29, R15, 0x14, RZ ;  /* 0x000000140f1d7810 */ /* 0x000fc40007ffe0ff */
[----:B------:R-:W-:Y:S02]  /*b750*/  IADD3.X R27, RZ, R27, RZ, P2, !PT ;  /* 0x0000001bff1b7210 */ /* 0x000fe400017fe4ff */
[----:B------:R-:W-:Y:S02]  /*b760*/  LOP3.LUT R36, R36, 0x3, RZ, 0xc0, !PT ;  /* 0x0000000324247812 */ /* 0x000fe400078ec0ff */
[----:B------:R-:W-:Y:S02]  /*b770*/  IADD3.X R11, RZ, R11, RZ, P1, !PT ;  /* 0x0000000bff0b7210 */ /* 0x000fe40000ffe4ff */
[----:B------:R-:W-:-:S07]  /*b780*/  LOP3.LUT R35, R35, 0x3, RZ, 0xc0, !PT ;  /* 0x0000000323237812 */ /* 0x000fce00078ec0ff */
.L_x_1097:
[----:B------:R-:W-:Y:S01]  /*b790*/  BSSY B0, `(.L_x_1083) ;  /* 0x0000035000007945 */ /* 0x000fe20003800000 */
[----:B0---4-:R-:W-:Y:S02]  /*b7a0*/  MOV R37, RZ ;  /* 0x000000ff00257202 */ /* 0x011fe40000000f00 */
[----:B------:R-:W-:Y:S01]  /*b7b0*/  MOV R40, RZ ;  /* 0x000000ff00287202 */ /* 0x000fe20000000f00 */
[----:B------:R-:W-:Y:S06]  /*b7c0*/  @!P0 BRA `(.L_x_1084) ;  /* 0x0000000000c48947 */ /* 0x000fec0003800000 */
[----:B------:R-:W-:Y:S01]  /*b7d0*/  ISETP.NE.U32.AND P2, PT, R35, RZ, PT ;  /* 0x000000ff2300720c */ /* 0x000fe20003f45070 */
[----:B------:R-:W-:Y:S01]  /*b7e0*/  BSSY B1, `(.L_x_1085) ;  /* 0x000001d000017945 */ /* 0x000fe20003800000 */
[----:B------:R-:W-:Y:S01]  /*b7f0*/  ISETP.GE.U32.AND P1, PT, R16, 0x1e, PT ;  /* 0x0000001e1000780c */ /* 0x000fe20003f26070 */
[----:B------:R-:W-:Y:S01]  /*b800*/  HFMA2.MMA R40, -RZ, RZ, 0, 0 ;  /* 0x00000000ff287435 */ /* 0x000fe200000001ff */
[----:B------:R-:W-:Y:S01]  /*b810*/  ISETP.NE.AND.EX P2, PT, RZ, RZ, PT, P2 ;  /* 0x000000ffff00720c */ /* 0x000fe20003f45320 */
[----:B------:R-:W-:Y:S01]  /*b820*/  HFMA2.MMA R38, -RZ, RZ, 0, 0 ;  /* 0x00000000ff267435 */ /* 0x000fe200000001ff */
[----:B------:R-:W-:Y:S02]  /*b830*/  ISETP.GE.U32.AND.EX P1, PT, R18, RZ, PT, P1 ;  /* 0x000000ff1200720c */ /* 0x000fe40003f26110 */
[----:B------:R-:W-:Y:S02]  /*b840*/  MOV R41, R14 ;  /* 0x0000000e00297202 */ /* 0x000fe40000000f00 */
[----:B------:R-:W-:-:S07]  /*b850*/  MOV R37, RZ ;  /* 0x000000ff00257202 */ /* 0x000fce0000000f00 */
[----:B------:R-:W-:Y:S05]  /*b860*/  @!P2 BRA `(.L_x_1086) ;  /* 0x000000000050a947 */ /* 0x000fea0003800000 */
[----:B------:R-:W4:Y:S01]  /*b870*/  LDG.E.64 R38, desc[UR16][R10.64+-0x32000] ;  /* 0xfce000100a267981 */ /* 0x000f22000c1e1b00 */
[----:B------:R-:W-:Y:S02]  /*b880*/  ISETP.NE.U32.AND P2, PT, R35, 0x1, PT ;  /* 0x000000012300780c */ /* 0x000fe40003f45070 */
[----:B------:R-:W-:Y:S02]  /*b890*/  MOV R41, R34 ;  /* 0x0000002200297202 */ /* 0x000fe40000000f00 */
[----:B------:R-:W-:Y:S01]  /*b8a0*/  ISETP.NE.AND.EX P2, PT, RZ, RZ, PT, P2 ;  /* 0x000000ffff00720c */ /* 0x000fe20003f45320 */
[----:B----4-:R-:W-:Y:S01]  /*b8b0*/  FADD.FTZ R37, RZ, R38 ;  /* 0x00000026ff257221 */ /* 0x010fe20000010000 */
[----:B------:R-:W-:Y:S01]  /*b8c0*/  FADD.FTZ R40, RZ, R39 ;  /* 0x00000027ff287221 */ /* 0x000fe20000010000 */
[----:B------:R-:W-:-:S10]  /*b8d0*/  MOV R38, R31 ;  /* 0x0000001f00267202 */ /* 0x000fd40000000f00 */
[----:B------:R-:W-:Y:S05]  /*b8e0*/  @!P2 BRA `(.L_x_1086) ;  /* 0x000000000030a947 */ /* 0x000fea0003800000 */
[----:B------:R-:W-:Y:S01]  /*b8f0*/  ISETP.NE.U32.AND P2, PT, R35, 0x2, PT ;  /* 0x000000022300780c */ /* 0x000fe20003f45070 */
[----:B------:R-:W4:Y:S03]  /*b900*/  LDG.E.64 R38, desc[UR16][R10.64] ;  /* 0x000000100a267981 */ /* 0x000f26000c1e1b00 */
[----:B------:R-:W-:-:S13]  /*b910*/  ISETP.NE.AND.EX P2, PT, RZ, RZ, PT, P2 ;  /* 0x000000ffff00720c */ /* 0x000fda0003f45320 */
[----:B------:R-:W5:Y:S01]  /*b920*/  @P2 LDG.E.64 R42, desc[UR16][R10.64+0x32000] ;  /* 0x032000100a2a2981 */ /* 0x000f62000c1e1b00 */
[----:B------:R-:W-:Y:S02]  /*b930*/  MOV R41, R33 ;  /* 0x0000002100297202 */ /* 0x000fe40000000f00 */
[----:B------:R-:W-:Y:S01]  /*b940*/  @P2 MOV R41, R51 ;  /* 0x0000003300292202 */ /* 0x000fe20000000f00 */
[----:B----4-:R-:W-:Y:S01]  /*b950*/  FADD.FTZ R37, R37, R38 ;  /* 0x0000002625257221 */ /* 0x010fe20000010000 */
[----:B------:R-:W-:Y:S01]  /*b960*/  FADD.FTZ R40, R40, R39 ;  /* 0x0000002728287221 */ /* 0x000fe20000010000 */
[----:B------:R-:W-:Y:S02]  /*b970*/  MOV R38, R30 ;  /* 0x0000001e00267202 */ /* 0x000fe40000000f00 */
[----:B------:R-:W-:Y:S01]  /*b980*/  @P2 MOV R38, R50 ;  /* 0x0000003200262202 */ /* 0x000fe20000000f00 */
[----:B-----5:R-:W-:Y:S01]  /*b990*/  @P2 FADD.FTZ R37, R37, R42 ;  /* 0x0000002a25252221 */ /* 0x020fe20000010000 */
[----:B------:R-:W-:-:S07]  /*b9a0*/  @P2 FADD.FTZ R40, R40, R43 ;  /* 0x0000002b28282221 */ /* 0x000fce0000010000 */
.L_x_1086:
[----:B------:R-:W-:Y:S05]  /*b9b0*/  BSYNC B1 ;  /* 0x0000000000017941 */ /* 0x000fea0003800000 */
.L_x_1085:
[----:B------:R-:W-:Y:S05]  /*b9c0*/  @!P1 BRA `(.L_x_1084) ;  /* 0x0000000000449947 */ /* 0x000fea0003800000 */
[----:B------:R-:W-:Y:S01]  /*b9d0*/  IMAD R43, R38, 0x5000, RZ ;  /* 0x00005000262b7824 */ /* 0x000fe200078e02ff */
[----:B------:R-:W-:Y:S02]  /*b9e0*/  MOV R38, R28 ;  /* 0x0000001c00267202 */ /* 0x000fe40000000f00 */
[----:B------:R-:W-:-:S03]  /*b9f0*/  MOV R39, R27 ;  /* 0x0000001b00277202 */ /* 0x000fc60000000f00 */
[----:B------:R-:W-:-:S05]  /*ba00*/  IMAD.WIDE.U32 R38, R41, 0x5000, R38 ;  /* 0x0000500029267825 */ /* 0x000fca00078e0026 */
[----:B------:R-:W-:-:S05]  /*ba10*/  IADD3 R39, R39, R43, RZ ;  /* 0x0000002b27277210 */ /* 0x000fca0007ffe0ff */
[----:B------:R-:W4:Y:S04]  /*ba20*/  LDG.E.64 R42, desc[UR16][R38.64+-0x64000] ;  /* 0xf9c00010262a7981 */ /* 0x000f28000c1e1b00 */
[----:B------:R-:W5:Y:S04]  /*ba30*/  LDG.E.64 R44, desc[UR16][R38.64+-0x32000] ;  /* 0xfce00010262c7981 */ /* 0x000f68000c1e1b00 */
[----:B------:R-:W2:Y:S04]  /*ba40*/  LDG.E.64 R46, desc[UR16][R38.64] ;  /* 0x00000010262e7981 */ /* 0x000ea8000c1e1b00 */
[----:B------:R-:W3:Y:S01]  /*ba50*/  LDG.E.64 R48, desc[UR16][R38.64+0x32000] ;  /* 0x0320001026307981 */ /* 0x000ee2000c1e1b00 */
[----:B----4-:R-:W-:Y:S01]  /*ba60*/  FADD.FTZ R37, R37, R42 ;  /* 0x0000002a25257221 */ /* 0x010fe20000010000 */
[----:B------:R-:W-:-:S03]  /*ba70*/  FADD.FTZ R40, R40, R43 ;  /* 0x0000002b28287221 */ /* 0x000fc60000010000 */
[----:B-----5:R-:W-:Y:S01]  /*ba80*/  FADD.FTZ R37, R37, R44 ;  /* 0x0000002c25257221 */ /* 0x020fe20000010000 */
[----:B------:R-:W-:-:S03]  /*ba90*/  FADD.FTZ R40, R40, R45 ;  /* 0x0000002d28287221 */ /* 0x000fc60000010000 */
[----:B--2---:R-:W-:Y:S01]  /*baa0*/  FADD.FTZ R37, R37, R46 ;  /* 0x0000002e25257221 */ /* 0x004fe20000010000 */
[----:B------:R-:W-:-:S03]  /*bab0*/  FADD.FTZ R40, R40, R47 ;  /* 0x0000002f28287221 */ /* 0x000fc60000010000 */
[----:B---3--:R-:W-:Y:S01]  /*bac0*/  FADD.FTZ R37, R37, R48 ;  /* 0x0000003025257221 */ /* 0x008fe20000010000 */
[----:B------:R-:W-:-:S07]  /*bad0*/  FADD.FTZ R40, R40, R49 ;  /* 0x0000003128287221 */ /* 0x000fce0000010000 */
.L_x_1084:
[----:B------:R-:W-:Y:S05]  /*bae0*/  BSYNC B0 ;  /* 0x0000000000007941 */ /* 0x000fea0003800000 */
.L_x_1083:
[----:B------:R-:W-:Y:S01]  /*baf0*/  ISETP.GT.U32.AND P1, PT, R12, 0x1ff, PT ;  /* 0x000001ff0c00780c */ /* 0x000fe20003f24070 */
[----:B------:R4:W-:Y:S04]  /*bb00*/  STS [R17], R37 ;  /* 0x0000002511007388 */ /* 0x0009e80000000800 */
[----:B------:R4:W-:Y:S01]  /*bb10*/  STS [R17+0x500], R40 ;  /* 0x0005002811007388 */ /* 0x0009e20000000800 */
[----:B------:R-:W-:Y:S07]  /*bb20*/  BAR.SYNC.DEFER_BLOCKING 0x0 ;  /* 0x0000000000007b1d */ /* 0x000fee0000010000 */
[----:B------:R-:W-:Y:S05]  /*bb30*/  @P1 BRA `(.L_x_1087) ;  /* 0x0000001000541947 */ /* 0x000fea0003800000 */
[----:B------:R-:W-:Y:S01]  /*bb40*/  ISETP.NE.AND P1, PT, R36, RZ, PT ;  /* 0x000000ff2400720c */ /* 0x000fe20003f25270 */
[----:B------:R-:W-:Y:S01]  /*bb50*/  BSSY B0, `(.L_x_1088) ;  /* 0x0000079000007945 */ /* 0x000fe20003800000 */
[----:B----4-:R-:W-:-:S11]  /*bb60*/  MOV R37, R0 ;  /* 0x0000000000257202 */ /* 0x010fd60000000f00 */
[----:B------:R-:W-:Y:S05]  /*bb70*/  @!P1 BRA `(.L_x_1089) ;  /* 0x0000000400d89947 */ /* 0x000fea0003800000 */
[----:B------:R-:W-:Y:S01]  /*bb80*/  ISETP.GT.U32.AND P2, PT, R52, 0x9, PT ;  /* 0x000000093400780c */ /* 0x000fe20003f44070 */
[----:B------:R-:W-:Y:S01]  /*bb90*/  HFMA2.MMA R37, -RZ, RZ, 0, 0 ;  /* 0x00000000ff257435 */ /* 0x000fe200000001ff */
[----:B------:R-:W-:Y:S01]  /*bba0*/  MOV R38, RZ ;  /* 0x000000ff00267202 */ /* 0x000fe20000000f00 */
[----:B------:R-:W-:-:S10]  /*bbb0*/  UMOV UR4, 0xffff ;  /* 0x0000ffff00047882 */ /* 0x000fd40000000000 */
[----:B------:R4:W0:Y:S04]  /*bbc0*/  @!P2 LDS R37, [R21] ;  /* 0x000000001525a984 */ /* 0x0008280000000800 */
[----:B------:R4:W0:Y:S01]  /*bbd0*/  @!P2 LDS R38, [R21+0x500] ;  /* 0x000500001526a984 */ /* 0x0008220000000800 */
[----:B------:R-:W-:Y:S05]  /*bbe0*/  BRA.DIV UR4, `(.L_x_1090) ;  /* 0x0000001204607947 */ /* 0x000fea000b800000 */
[----:B------:R-:W-:Y:S02]  /*bbf0*/  MOV R44, 0xffff ;  /* 0x0000ffff002c7802 */ /* 0x000fe40000000f00 */
[----:B------:R-:W-:Y:S02]  /*bc00*/  MOV R43, 0xffff ;  /* 0x0000ffff002b7802 */ /* 0x000fe40000000f00 */
[----:B------:R-:W-:Y:S01]  /*bc10*/  MOV R45, 0xffff ;  /* 0x0000ffff002d7802 */ /* 0x000fe20000000f00 */
[----:B0-----:R-:W0:Y:S01]  /*bc20*/  SHFL.BFLY PT, R40, R37, 0x8, 0x101f ;  /* 0x0d101f0025287f89 */ /* 0x001e2200000e0000 */
[----:B------:R-:W-:Y:S02]  /*bc30*/  MOV R46, 0xffff ;  /* 0x0000ffff002e7802 */ /* 0x000fe40000000f00 */
[----:B------:R-:W-:Y:S01]  /*bc40*/  MOV R48, 0xffff ;  /* 0x0000ffff00307802 */ /* 0x000fe20000000f00 */
[----:B------:R-:W5:Y:S01]  /*bc50*/  SHFL.BFLY PT, R39, R38, 0x8, 0x101f ;  /* 0x0d101f0026277f89 */ /* 0x000f6200000e0000 */
[----:B------:R-:W-:-:S02]  /*bc60*/  MOV R47, 0xffff ;  /* 0x0000ffff002f7802 */ /* 0x000fc40000000f00 */
[----:B------:R-:W-:Y:S01]  /*bc70*/  MOV R49, 0xffff ;  /* 0x0000ffff00317802 */ /* 0x000fe20000000f00 */
[----:B0-----:R-:W-:Y:S01]  /*bc80*/  FADD.FTZ R40, R40, R37 ;  /* 0x0000002528287221 */ /* 0x001fe20000010000 */
[----:B-----5:R-:W-:-:S04]  /*bc90*/  FADD.FTZ R39, R39, R38 ;  /* 0x0000002627277221 */ /* 0x020fc80000010000 */
[----:B------:R-:W0:Y:S01]  /*bca0*/  SHFL.BFLY PT, R41, R40, 0x4, 0x101f ;  /* 0x0c901f0028297f89 */ /* 0x000e2200000e0000 */
[----:B------:R-:W-:-:S03]  /*bcb0*/  MOV R38, 0xffff ;  /* 0x0000ffff00267802 */ /* 0x000fc60000000f00 */
[----:B------:R-:W5:Y:S01]  /*bcc0*/  SHFL.BFLY PT, R42, R39, 0x4, 0x101f ;  /* 0x0c901f00272a7f89 */ /* 0x000f6200000e0000 */
[----:B0-----:R-:W-:Y:S01]  /*bcd0*/  FADD.FTZ R41, R40, R41 ;  /* 0x0000002928297221 */ /* 0x001fe20000010000 */
[----:B-----5:R-:W-:-:S04]  /*bce0*/  FADD.FTZ R42, R39, R42 ;  /* 0x0000002a272a7221 */ /* 0x020fc80000010000 */
[----:B------:R-:W0:Y:S04]  /*bcf0*/  SHFL.BFLY PT, R44, R41, 0x2, 0x101f ;  /* 0x0c501f00292c7f89 */ /* 0x000e2800000e0000 */
[----:B------:R-:W5:Y:S01]  /*bd00*/  SHFL.BFLY PT, R37, R42, 0x2, 0x101f ;  /* 0x0c501f002a257f89 */ /* 0x000f6200000e0000 */
[----:B0-----:R-:W-:Y:S01]  /*bd10*/  FADD.FTZ R44, R41, R44 ;  /* 0x0000002c292c7221 */ /* 0x001fe20000010000 */
[----:B-----5:R-:W-:-:S04]  /*bd20*/  FADD.FTZ R37, R42, R37 ;  /* 0x000000252a257221 */ /* 0x020fc80000010000 */
[----:B------:R-:W0:Y:S04]  /*bd30*/  SHFL.BFLY PT, R43, R44, 0x1, 0x101f ;  /* 0x0c301f002c2b7f89 */ /* 0x000e2800000e0000 */
[----:B------:R0:W1:Y:S02]  /*bd40*/  SHFL.BFLY PT, R38, R37, 0x1, 0x101f ;  /* 0x0c301f0025267f89 */ /* 0x00006400000e0000 */
[----:B0-----:R-:W-:-:S07]  /*bd50*/  FADD.FTZ R43, R44, R43 ;  /* 0x0000002b2c2b7221 */ /* 0x001fce0000010000 */
.L_x_1106:
[----:B------:R-:W-:Y:S01]  /*bd60*/  ISETP.NE.AND P3, PT, R52, RZ, PT ;  /* 0x000000ff3400720c */ /* 0x000fe20003f65270 */
[----:B-1----:R-:W-:Y:S01]  /*bd70*/  FADD.FTZ R42, R37, R38 ;  /* 0x00000026252a7221 */ /* 0x002fe20000010000 */
[----:B------:R-:W-:-:S11]  /*bd80*/  ISETP.NE.AND P1, PT, R36, 0x1, PT ;  /* 0x000000012400780c */ /* 0x000fd60003f25270 */
[----:B------:R-:W-:Y:S01]  /*bd90*/  @!P3 F2FP.BF16.F32.PACK_AB R37, RZ, R43 ;  /* 0x0000002bff25b23e */ /* 0x000fe200000010ff */
[----:B------:R-:W-:Y:S01]  /*bda0*/  @!P3 IMAD.WIDE R38, R15, 0x2, R8 ;  /* 0x000000020f26b825 */ /* 0x000fe200078e0208 */
[----:B------:R-:W-:Y:S02]  /*bdb0*/  @!P3 F2FP.BF16.F32.PACK_AB R42, RZ, R42 ;  /* 0x0000002aff2ab23e */ /* 0x000fe400000010ff */
[----:B------:R-:W-:Y:S01]  /*bdc0*/  PRMT R43, R37, 0x7610, R43 ;  /* 0x00007610252b7816 */ /* 0x000fe2000000002b */
[----:B--2---:R-:W-:Y:S01]  /*bdd0*/  @!P3 IMAD.WIDE R40, R15, 0x2, R6 ;  /* 0x000000020f28b825 */ /* 0x004fe200078e0206 */
[----:B------:R-:W-:-:S03]  /*bde0*/  MOV R37, R20 ;  /* 0x0000001400257202 */ /* 0x000fc60000000f00 */
[----:B------:R0:W-:Y:S04]  /*bdf0*/  @!P3 STG.E.U16 desc[UR16][R38.64], R43 ;  /* 0x0000002b2600b986 */ /* 0x0001e8000c101510 */
[----:B------:R0:W-:Y:S01]  /*be00*/  @!P3 STG.E.U16 desc[UR16][R40.64], R42 ;  /* 0x0000002a2800b986 */ /* 0x0001e2000c101510 */
[----:B------:R-:W-:Y:S05]  /*be10*/  @!P1 BRA `(.L_x_1089) ;  /* 0x0000000400309947 */ /* 0x000fea0003800000 */
[----:B------:R-:W-:Y:S01]  /*be20*/  HFMA2.MMA R37, -RZ, RZ, 0, 0 ;  /* 0x00000000ff257435 */ /* 0x000fe200000001ff */
[----:B0-----:R-:W-:Y:S01]  /*be30*/  MOV R38, RZ ;  /* 0x000000ff00267202 */ /* 0x001fe20000000f00 */
[----:B------:R-:W-:-:S05]  /*be40*/  UMOV UR4, 0xffff ;  /* 0x0000ffff00047882 */ /* 0x000fca0000000000 */
[----:B------:R0:W1:Y:S04]  /*be50*/  @!P2 LDS R38, [R23+0x500] ;  /* 0x000500001726a984 */ /* 0x0000680000000800 */
[----:B------:R0:W2:Y:S01]  /*be60*/  @!P2 LDS R37, [R23] ;  /* 0x000000001725a984 */ /* 0x0000a20000000800 */
[----:B------:R-:W-:Y:S05]  /*be70*/  BRA.DIV UR4, `(.L_x_1091) ;  /* 0x0000001204947947 */ /* 0x000fea000b800000 */
[----:B------:R-:W-:Y:S02]  /*be80*/  MOV R44, 0xffff ;  /* 0x0000ffff002c7802 */ /* 0x000fe40000000f00 */
[----:B------:R-:W-:Y:S02]  /*be90*/  MOV R43, 0xffff ;  /* 0x0000ffff002b7802 */ /* 0x000fe40000000f00 */
[----:B------:R-:W-:Y:S01]  /*bea0*/  MOV R45, 0xffff ;  /* 0x0000ffff002d7802 */ /* 0x000fe20000000f00 */
[----:B--2---:R-:W2:Y:S01]  /*beb0*/  SHFL.BFLY PT, R40, R37, 0x8, 0x101f ;  /* 0x0d101f0025287f89 */ /* 0x004ea200000e0000 */
[----:B------:R-:W-:Y:S02]  /*bec0*/  MOV R46, 0xffff ;  /* 0x0000ffff002e7802 */ /* 0x000fe40000000f00 */
[----:B------:R-:W-:Y:S01]  /*bed0*/  MOV R48, 0xffff ;  /* 0x0000ffff00307802 */ /* 0x000fe20000000f00 */
[----:B-1----:R-:W1:Y:S01]  /*bee0*/  SHFL.BFLY PT, R39, R38, 0x8, 0x101f ;  /* 0x0d101f0026277f89 */ /* 0x002e6200000e0000 */
[----:B------:R-:W-:-:S02]  /*bef0*/  MOV R47, 0xffff ;  /* 0x0000ffff002f7802 */ /* 0x000fc40000000f00 */
[----:B------:R-:W-:Y:S01]  /*bf00*/  MOV R49, 0xffff ;  /* 0x0000ffff00317802 */ /* 0x000fe20000000f00 */
[----:B--2---:R-:W-:Y:S01]  /*bf10*/  FADD.FTZ R40, R40, R37 ;  /* 0x0000002528287221 */ /* 0x004fe20000010000 */
[----:B-1----:R-:W-:-:S04]  /*bf20*/  FADD.FTZ R39, R39, R38 ;  /* 0x0000002627277221 */ /* 0x002fc80000010000 */
        /* <DEDUP_REMOVED lines=10> */
[----:B------:R2:W0:Y:S02]  /*bfd0*/  SHFL.BFLY PT, R38, R37, 0x1, 0x101f ;  /* 0x0c301f0025267f89 */ /* 0x00042400000e0000 */
[----:B-12---:R-:W-:-:S07]  /*bfe0*/  FADD.FTZ R43, R44, R43 ;  /* 0x0000002b2c2b7221 */ /* 0x006fce0000010000 */
.L_x_1116:
[----:B0-----:R-:W-:Y:S01]  /*bff0*/  FADD.FTZ R42, R37, R38 ;  /* 0x00000026252a7221 */ /* 0x001fe20000010000 */
[----:B------:R-:W-:Y:S01]  /*c000*/  @!P3 F2FP.BF16.F32.PACK_AB R37, RZ, R43 ;  /* 0x0000002bff25b23e */ /* 0x000fe200000010ff */
[----:B------:R-:W-:Y:S01]  /*c010*/  IMAD.WIDE R38, R29, 0x2, R8 ;  /* 0x000000021d267825 */ /* 0x000fe200078e0208 */
[----:B------:R-:W-:Y:S02]  /*c020*/  ISETP.NE.AND P1, PT, R36, 0x2, PT ;  /* 0x000000022400780c */ /* 0x000fe40003f25270 */
[----:B------:R-:W-:Y:S01]  /*c030*/  PRMT R43, R37, 0x7610, R43 ;  /* 0x00007610252b7816 */ /* 0x000fe2000000002b */
[----:B------:R-:W-:Y:S01]  /*c040*/  IMAD.WIDE R40, R29, 0x2, R6 ;  /* 0x000000021d287825 */ /* 0x000fe200078e0206 */
[----:B------:R-:W-:Y:S02]  /*c050*/  @!P3 F2FP.BF16.F32.PACK_AB R42, RZ, R42 ;  /* 0x0000002aff2ab23e */ /* 0x000fe400000010ff */
[----:B------:R-:W-:Y:S01]  /*c060*/  MOV R37, R22 ;  /* 0x0000001600257202 */ /* 0x000fe20000000f00 */
[----:B------:R0:W-:Y:S04]  /*c070*/  @!P3 STG.E.U16 desc[UR16][R38.64], R43 ;  /* 0x0000002b2600b986 */ /* 0x0001e8000c101510 */
[----:B------:R0:W-:Y:S02]  /*c080*/  @!P3 STG.E.U16 desc[UR16][R40.64], R42 ;  /* 0x0000002a2800b986 */ /* 0x0001e4000c101510 */
        /* <DEDUP_REMOVED lines=30> */
.L_x_1126:
[----:B0-----:R-:W-:Y:S01]  /*c270*/  FADD.FTZ R42, R37, R42 ;  /* 0x0000002a252a7221 */ /* 0x001fe20000010000 */
[----:B------:R-:W-:-:S04]  /*c280*/  @!P3 F2FP.BF16.F32.PACK_AB R37, RZ, R47 ;  /* 0x0000002fff25b23e */ /* 0x000fc800000010ff */
[----:B------:R-:W-:Y:S02]  /*c290*/  PRMT R43, R37, 0x7610, R43 ;  /* 0x00007610252b7816 */ /* 0x000fe4000000002b */
[----:B------:R-:W-:Y:S02]  /*c2a0*/  @!P3 F2FP.BF16.F32.PACK_AB R42, RZ, R42 ;  /* 0x0000002aff2ab23e */ /* 0x000fe400000010ff */
[----:B------:R-:W-:Y:S01]  /*c2b0*/  MOV R37, R32 ;  /* 0x0000002000257202 */ /* 0x000fe20000000f00 */
[----:B------:R0:W-:Y:S04]  /*c2c0*/  @!P3 STG.E.U16 desc[UR16][R38.64+0x28], R43 ;  /* 0x0000282b2600b986 */ /* 0x0001e8000c101510 */
[----:B------:R0:W-:Y:S02]  /*c2d0*/  @!P3 STG.E.U16 desc[UR16][R40.64+0x28], R42 ;  /* 0x0000282a2800b986 */ /* 0x0001e4000c101510 */
.L_x_1089:
[----:B------:R-:W-:Y:S05]  /*c2e0*/  BSYNC B0 ;  /* 0x0000000000007941 */ /* 0x000fea0003800000 */
.L_x_1088:
[----:B------:R-:W-:-:S13]  /*c2f0*/  ISETP.GE.U32.AND P1, PT, R25, 0x3c, PT ;  /* 0x0000003c1900780c */ /* 0x000fda0003f26070 */
[----:B------:R-:W-:Y:S05]  /*c300*/  @!P1 BRA `(.L_x_1087) ;  /* 0x0000000800609947 */ /* 0x000fea0003800000 */
[----:B------:R-:W-:Y:S01]  /*c310*/  ISETP.GT.U32.AND P1, PT, R52, 0x9, PT ;  /* 0x000000093400780c */ /* 0x000fe20003f24070 */
[----:B------:R-:W-:-:S12]  /*c320*/  UMOV UR4, 0xffff ;  /* 0x0000ffff00047882 */ /* 0x000fd80000000000 */
[----:B0-----:R-:W-:Y:S02]  /*c330*/  @!P1 LOP3.LUT R39, R37, 0x1e, R19, 0x78, !PT ;  /* 0x0000001e25279812 */ /* 0x001fe400078e7813 */
[----:B------:R-:W-:-:S04]  /*c340*/  @!P1 LEA R40, R52, UR6, 0x7 ;  /* 0x0000000634289c11 */ /* 0x000fc8000f8e38ff */
[----:B------:R-:W-:Y:S02]  /*c350*/  @!P1 LEA R40, R39, R40, 0x2 ;  /* 0x0000002827289211 */ /* 0x000fe400078e10ff */
[----:B------:R-:W-:-:S06]  /*c360*/  CS2R R38, SRZ ;  /* 0x0000000000267805 */ /* 0x000fcc000001ff00 */
        /* <DEDUP_REMOVED lines=26> */
.L_x_1136:
[----:B------:R-:W-:Y:S02]  /*c510*/  IADD3 R55, R37, 0x14, RZ ;  /* 0x0000001425377810 */ /* 0x000fe40007ffe0ff */
[----:B------:R-:W-:Y:S02]  /*c520*/  CS2R R42, SRZ ;  /* 0x00000000002a7805 */ /* 0x000fe4000001ff00 */
[----:B------:R-:W-:Y:S01]  /*c530*/  @!P1 LEA R41, R52, UR6, 0x7 ;  /* 0x0000000634299c11 */ /* 0x000fe2000f8e38ff */
[----:B------:R-:W-:Y:S01]  /*c540*/  BSSY B0, `(.L_x_1094) ;  /* 0x0000010000007945 */ /* 0x000fe20003800000 */
[----:B------:R-:W-:Y:S01]  /*c550*/  @!P1 LOP3.LUT R40, R55, 0x1e, R19, 0x78, !PT ;  /* 0x0000001e37289812 */ /* 0x000fe200078e7813 */
[----:B-1----:R-:W-:Y:S01]  /*c560*/  FADD.FTZ R39, R38, R39 ;  /* 0x0000002726277221 */ /* 0x002fe20000010000 */
[----:B------:R-:W-:Y:S02]  /*c570*/  ISETP.NE.AND P2, PT, R52, RZ, PT ;  /* 0x000000ff3400720c */ /* 0x000fe40003f45270 */
[----:B------:R-:W-:-:S05]  /*c580*/  @!P1 LEA R40, R40, R41, 0x2 ;  /* 0x0000002928289211 */ /* 0x000fca00078e10ff */
[----:B------:R0:W1:Y:S04]  /*c590*/  @!P1 LDS R42, [R40] ;  /* 0x00000000282a9984 */ /* 0x0000680000000800 */
[----:B------:R0:W0:Y:S02]  /*c5a0*/  @!P1 LDS R43, [R40+0x500] ;  /* 0x00050000282b9984 */ /* 0x0000240000000800 */
[----:B------:R-:W-:Y:S05]  /*c5b0*/  @P2 BRA `(.L_x_1095) ;  /* 0x0000000000202947 */ /* 0x000fea0003800000 */
[----:B------:R-:W-:Y:S02]  /*c5c0*/  F2FP.BF16.F32.PACK_AB R38, R39, R44 ;  /* 0x0000002c2726723e */ /* 0x000fe400000010ff */
[----:B------:R-:W-:Y:S02]  /*c5d0*/  IADD3 R41, R37, R26, RZ ;  /* 0x0000001a25297210 */ /* 0x000fe40007ffe0ff */
[C---:B------:R-:W-:Y:S02]  /*c5e0*/  PRMT R44, R38.reuse, 0x7610, R44 ;  /* 0x00007610262c7816 */ /* 0x040fe4000000002c */
[----:B------:R-:W-:Y:S01]  /*c5f0*/  PRMT R45, R38, 0x7632, R45 ;  /* 0x00007632262d7816 */ /* 0x000fe2000000002d */
[----:B------:R-:W-:-:S04]  /*c600*/  IMAD.WIDE R38, R41, 0x2, R4 ;  /* 0x0000000229267825 */ /* 0x000fc800078e0204 */
[----:B0--3--:R-:W-:Y:S01]  /*c610*/  IMAD.WIDE R40, R41, 0x2, R2 ;  /* 0x0000000229287825 */ /* 0x009fe200078e0202 */
[----:B------:R0:W-:Y:S04]  /*c620*/  STG.E.U16 desc[UR16][R38.64], R44 ;  /* 0x0000002c26007986 */ /* 0x0001e8000c101510 */
[----:B------:R0:W-:Y:S02]  /*c630*/  STG.E.U16 desc[UR16][R40.64], R45 ;  /* 0x0000002d28007986 */ /* 0x0001e4000c101510 */
.L_x_1095:
[----:B------:R-:W-:Y:S05]  /*c640*/  BSYNC B0 ;  /* 0x0000000000007941 */ /* 0x000fea0003800000 */
.L_x_1094:
[----:B------:R-:W-:-:S03]  /*c650*/  UMOV UR4, 0xffff ;  /* 0x0000ffff00047882 */ /* 0x000fc60000000000 */
[----:B------:R-:W-:Y:S05]  /*c660*/  BRA.DIV UR4, `(.L_x_1096) ;  /* 0x00000016045c7947 */ /* 0x000fea000b800000 */
[C---:B0-----:R-:W-:Y:S02]  /*c670*/  @!P1 IADD3 R44, R37.reuse, 0x28, RZ ;  /* 0x00000028252c9810 */ /* 0x041fe40007ffe0ff */
[----:B------:R-:W-:Y:S02]  /*c680*/  @!P1 LEA R45, R52, UR6, 0x7 ;  /* 0x00000006342d9c11 */ /* 0x000fe4000f8e38ff */
[----:B------:R-:W-:Y:S02]  /*c690*/  @!P1 LOP3.LUT R44, R44, 0x1e, R19, 0x78, !PT ;  /* 0x0000001e2c2c9812 */ /* 0x000fe400078e7813 */
[----:B------:R-:W-:Y:S02]  /*c6a0*/  @!P1 LEA R49, R52, UR6, 0x7 ;  /* 0x0000000634319c11 */ /* 0x000fe4000f8e38ff */
[----:B------:R-:W-:Y:S02]  /*c6b0*/  @!P1 LEA R46, R44, R45, 0x2 ;  /* 0x0000002d2c2e9211 */ /* 0x000fe400078e10ff */
[----:B------:R-:W-:-:S02]  /*c6c0*/  @!P1 IADD3 R44, R37, 0x3c, RZ ;  /* 0x0000003c252c9810 */ /* 0x000fc40007ffe0ff */
[----:B------:R-:W-:Y:S01]  /*c6d0*/  MOV R40, 0xffff ;  /* 0x0000ffff00287802 */ /* 0x000fe20000000f00 */
[----:B------:R-:W-:Y:S01]  /*c6e0*/  @!P1 LDS R47, [R46] ;  /* 0x000000002e2f9984 */ /* 0x000fe20000000800 */
[----:B------:R-:W-:Y:S02]  /*c6f0*/  @!P1 LOP3.LUT R44, R44, 0x1e, R19, 0x78, !PT ;  /* 0x0000001e2c2c9812 */ /* 0x000fe400078e7813 */
[----:B------:R-:W-:Y:S01]  /*c700*/  MOV R37, 0xffff ;  /* 0x0000ffff00257802 */ /* 0x000fe20000000f00 */
[----:B------:R-:W-:Y:S01]  /*c710*/  @!P1 LDS R48, [R46+0x500] ;  /* 0x000500002e309984 */ /* 0x000fe20000000800 */
[----:B------:R-:W-:Y:S02]  /*c720*/  @!P1 LEA R49, R44, R49, 0x2 ;  /* 0x000000312c319211 */ /* 0x000fe400078e10ff */
[----:B------:R-:W-:Y:S02]  /*c730*/  CS2R R44, SRZ ;  /* 0x00000000002c7805 */ /* 0x000fe4000001ff00 */
[----:B------:R-:W-:Y:S01]  /*c740*/  MOV R41, 0xffff ;  /* 0x0000ffff00297802 */ /* 0x000fe20000000f00 */
[----:B------:R-:W0:Y:S01]  /*c750*/  SHFL.BFLY PT, R38, R43, 0x8, 0x101f ;  /* 0x0d101f002b267f89 */ /* 0x000e2200000e0000 */
[----:B------:R-:W-:-:S02]  /*c760*/  MOV R58, 0xffff ;  /* 0x0000ffff003a7802 */ /* 0x000fc40000000f00 */
[----:B------:R-:W-:Y:S01]  /*c770*/  MOV R56, 0xffff ;  /* 0x0000ffff00387802 */ /* 0x000fe20000000f00 */
[----:B------:R-:W-:Y:S01]  /*c780*/  @!P1 LDS R54, [R49+0x500] ;  /* 0x0005000031369984 */ /* 0x000fe20000000800 */
[----:B------:R-:W-:Y:S02]  /*c790*/  MOV R57, 0xffff ;  /* 0x0000ffff00397802 */ /* 0x000fe40000000f00 */
[----:B------:R-:W-:Y:S01]  /*c7a0*/  MOV R60, 0xffff ;  /* 0x0000ffff003c7802 */ /* 0x000fe20000000f00 */
[----:B------:R-:W-:Y:S01]  /*c7b0*/  @!P1 LDS R53, [R49] ;  /* 0x0000000031359984 */ /* 0x000fe20000000800 */
[----:B------:R-:W-:-:S03]  /*c7c0*/  MOV R59, 0xffff ;  /* 0x0000ffff003b7802 */ /* 0x000fc60000000f00 */
[----:B-1----:R-:W1:Y:S01]  /*c7d0*/  SHFL.BFLY PT, R39, R42, 0x8, 0x101f ;  /* 0x0d101f002a277f89 */ /* 0x002e6200000e0000 */
[----:B0-----:R-:W-:Y:S01]  /*c7e0*/  FADD.FTZ R38, R38, R43 ;  /* 0x0000002b26267221 */ /* 0x001fe20000010000 */
[----:B------:R-:W-:Y:S02]  /*c7f0*/  @!P1 MOV R44, R47 ;  /* 0x0000002f002c9202 */ /* 0x000fe40000000f00 */
[----:B------:R-:W-:-:S03]  /*c800*/  @!P1 MOV R45, R48 ;  /* 0x00000030002d9202 */ /* 0x000fc60000000f00 */
[----:B------:R-:W0:Y:S01]  /*c810*/  SHFL.BFLY PT, R47, R44, 0x8, 0x101f ;  /* 0x0d101f002c2f7f89 */ /* 0x000e2200000e0000 */
[----:B-1----:R-:W-:Y:S01]  /*c820*/  FADD.FTZ R39, R39, R42 ;  /* 0x0000002a27277221 */ /* 0x002fe20000010000 */
[----:B------:R-:W-:Y:S02]  /*c830*/  CS2R R48, SRZ ;  /* 0x0000000000307805 */ /* 0x000fe4000001ff00 */
[----:B------:R-:W1:Y:S01]  /*c840*/  SHFL.BFLY PT, R46, R45, 0x8, 0x101f ;  /* 0x0d101f002d2e7f89 */ /* 0x000e6200000e0000 */
[----:B------:R-:W-:-:S03]  /*c850*/  @!P1 MOV R49, R54 ;  /* 0x0000003600319202 */ /* 0x000fc60000000f00 */
[----:B------:R-:W5:Y:S01]  /*c860*/  SHFL.BFLY PT, R41, R38, 0x4, 0x101f ;  /* 0x0c901f0026297f89 */ /* 0x000f6200000e0000 */
[----:B------:R-:W-:-:S03]  /*c870*/  @!P1 MOV R48, R53 ;  /* 0x0000003500309202 */ /* 0x000fc60000000f00 */
[----:B------:R-:W2:Y:S01]  /*c880*/  SHFL.BFLY PT, R40, R39, 0x4, 0x101f ;  /* 0x0c901f0027287f89 */ /* 0x000ea200000e0000 */
[----:B------:R-:W-:-:S03]  /*c890*/  MOV R53, 0xffff ;  /* 0x0000ffff00357802 */ /* 0x000fc60000000f00 */
[----:B------:R-:W3:Y:S01]  /*c8a0*/  SHFL.BFLY PT, R54, R49, 0x8, 0x101f ;  /* 0x0d101f0031367f89 */ /* 0x000ee200000e0000 */
[----:B0-----:R-:W-:Y:S01]  /*c8b0*/  FADD.FTZ R47, R47, R44 ;  /* 0x0000002c2f2f7221 */ /* 0x001fe20000010000 */
[----:B------:R-:W-:Y:S01]  /*c8c0*/  MOV R44, 0xffff ;  /* 0x0000ffff002c7802 */ /* 0x000fe20000000f00 */
[----:B-1----:R-:W-:-:S03]  /*c8d0*/  FADD.FTZ R46, R46, R45 ;  /* 0x0000002d2e2e7221 */ /* 0x002fc60000010000 */
[----:B------:R-:W0:Y:S01]  /*c8e0*/  SHFL.BFLY PT, R42, R47, 0x4, 0x101f ;  /* 0x0c901f002f2a7f89 */ /* 0x000e2200000e0000 */
[----:B-----5:R-:W-:-:S03]  /*c8f0*/  FADD.FTZ R41, R38, R41 ;  /* 0x0000002926297221 */ /* 0x020fc60000010000 */
[----:B------:R-:W1:Y:S01]  /*c900*/  SHFL.BFLY PT, R43, R46, 0x4, 0x101f ;  /* 0x0c901f002e2b7f89 */ /* 0x000e6200000e0000 */
[----:B--2---:R-:W-:-:S03]  /*c910*/  FADD.FTZ R40, R39, R40 ;  /* 0x0000002827287221 */ /* 0x004fc60000010000 */
[----:B------:R-:W2:Y:S01]  /*c920*/  SHFL.BFLY PT, R45, R48, 0x8, 0x101f ;  /* 0x0d101f00302d7f89 */ /* 0x000ea200000e0000 */
[----:B---3--:R-:W-:Y:S01]  /*c930*/  FADD.FTZ R54, R54, R49 ;  /* 0x0000003136367221 */ /* 0x008fe20000010000 */
[----:B------:R-:W-:Y:S02]  /*c940*/  MOV R49, 0xffff ;  /* 0x0000ffff00317802 */ /* 0x000fe40000000f00 */
[----:B------:R-:W3:Y:S04]  /*c950*/  SHFL.BFLY PT, R38, R41, 0x2, 0x101f ;  /* 0x0c501f0029267f89 */ /* 0x000ee800000e0000 */
[----:B------:R-:W5:Y:S01]  /*c960*/  SHFL.BFLY PT, R39, R40, 0x2, 0x101f ;  /* 0x0c501f0028277f89 */ /* 0x000f6200000e0000 */
[----:B0-----:R-:W-:-:S03]  /*c970*/  FADD.FTZ R42, R47, R42 ;  /* 0x0000002a2f2a7221 */ /* 0x001fc60000010000 */
[----:B------:R-:W0:Y:S01]  /*c980*/  SHFL.BFLY PT, R47, R54, 0x4, 0x101f ;  /* 0x0c901f00362f7f89 */ /* 0x000e2200000e0000 */
[----:B-1----:R-:W-:-:S03]  /*c990*/  FADD.FTZ R43, R46, R43 ;  /* 0x0000002b2e2b7221 */ /* 0x002fc60000010000 */
[----:B------:R-:W1:Y:S01]  /*c9a0*/  SHFL.BFLY PT, R37, R42, 0x2, 0x101f ;  /* 0x0c501f002a257f89 */ /* 0x000e6200000e0000 */
[----:B--2---:R-:W-:-:S03]  /*c9b0*/  FADD.FTZ R45, R45, R48 ;  /* 0x000000302d2d7221 */ /* 0x004fc60000010000 */
[----:B------:R-:W2:Y:S01]  /*c9c0*/  SHFL.BFLY PT, R46, R43, 0x2, 0x101f ;  /* 0x0c501f002b2e7f89 */ /* 0x000ea200000e0000 */
[----:B---3--:R-:W-:Y:S01]  /*c9d0*/  FADD.FTZ R38, R41, R38 ;  /* 0x0000002629267221 */ /* 0x008fe20000010000 */
[----:B------:R-:W-:Y:S02]  /*c9e0*/  MOV R41, 0xffff ;  /* 0x0000ffff00297802 */ /* 0x000fe40000000f00 */
[----:B------:R-:W3:Y:S01]  /*c9f0*/  SHFL.BFLY PT, R48, R45, 0x4, 0x101f ;  /* 0x0c901f002d307f89 */ /* 0x000ee200000e0000 */
[----:B-----5:R-:W-:-:S03]  /*ca00*/  FADD.FTZ R39, R40, R39 ;  /* 0x0000002728277221 */ /* 0x020fc60000010000 */
[----:B------:R-:W5:Y:S04]  /*ca10*/  SHFL.BFLY PT, R41, R38, 0x1, 0x101f ;  /* 0x0c301f0026297f89 */ /* 0x000f6800000e0000 */
[----:B------:R-:W4:Y:S01]  /*ca20*/  SHFL.BFLY PT, R40, R39, 0x1, 0x101f ;  /* 0x0c301f0027287f89 */ /* 0x000f2200000e0000 */
[----:B0-----:R-:W-:Y:S01]  /*ca30*/  FADD.FTZ R47, R54, R47 ;  /* 0x0000002f362f7221 */ /* 0x001fe20000010000 */
[----:B-1----:R-:W-:-:S04]  /*ca40*/  FADD.FTZ R44, R42, R37 ;  /* 0x000000252a2c7221 */ /* 0x002fc80000010000 */
[----:B------:R-:W0:Y:S01]  /*ca50*/  SHFL.BFLY PT, R54, R47, 0x2, 0x101f ;  /* 0x0c501f002f367f89 */ /* 0x000e2200000e0000 */
[----:B--2---:R-:W-:Y:S01]  /*ca60*/  FADD.FTZ R46, R43, R46 ;  /* 0x0000002e2b2e7221 */ /* 0x004fe20000010000 */
[----:B------:R-:W-:Y:S02]  /*ca70*/  MOV R43, 0xffff ;  /* 0x0000ffff002b7802 */ /* 0x000fe40000000f00 */
[----:B------:R-:W1:Y:S01]  /*ca80*/  SHFL.BFLY PT, R37, R44, 0x1, 0x101f ;  /* 0x0c301f002c257f89 */ /* 0x000e6200000e0000 */
[----:B---3--:R-:W-:-:S03]  /*ca90*/  FADD.FTZ R48, R45, R48 ;  /* 0x000000302d307221 */ /* 0x008fc60000010000 */
[----:B------:R-:W2:Y:S01]  /*caa0*/  SHFL.BFLY PT, R43, R46, 0x1, 0x101f ;  /* 0x0c301f002e2b7f89 */ /* 0x000ea200000e0000 */
[----:B-----5:R-:W-:Y:S01]  /*cab0*/  FADD.FTZ R42, R38, R41 ;  /* 0x00000029262a7221 */ /* 0x020fe20000010000 */
[----:B------:R-:W-:Y:S02]  /*cac0*/  IADD3 R41, R55, R26, RZ ;  /* 0x0000001a37297210 */ /* 0x000fe40007ffe0ff */
[----:B------:R-:W3:Y:S01]  /*cad0*/  SHFL.BFLY PT, R45, R48, 0x2, 0x101f ;  /* 0x0c501f00302d7f89 */ /* 0x000ee200000e0000 */
[----:B----4-:R-:W-:Y:S01]  /*cae0*/  FADD.FTZ R40, R39, R40 ;  /* 0x0000002827287221 */ /* 0x010fe20000010000 */
[----:B------:R-:W-:Y:S01]  /*caf0*/  @!P2 F2FP.BF16.F32.PACK_AB R42, RZ, R42 ;  /* 0x0000002aff2aa23e */ /* 0x000fe200000010ff */
[----:B------:R-:W-:-:S04]  /*cb00*/  IMAD.WIDE R38, R41, 0x2, R4 ;  /* 0x0000000229267825 */ /* 0x000fc800078e0204 */
[----:B0-----:R-:W-:Y:S01]  /*cb10*/  FADD.FTZ R54, R47, R54 ;  /* 0x000000362f367221 */ /* 0x001fe20000010000 */
[----:B-1----:R-:W-:Y:S01]  /*cb20*/  FADD.FTZ R49, R44, R37 ;  /* 0x000000252c317221 */ /* 0x002fe20000010000 */
[----:B------:R-:W-:Y:S01]  /*cb30*/  @!P2 F2FP.BF16.F32.PACK_AB R37, RZ, R40 ;  /* 0x00000028ff25a23e */ /* 0x000fe200000010ff */
[----:B------:R-:W-:-:S04]  /*cb40*/  IMAD.WIDE R40, R41, 0x2, R2 ;  /* 0x0000000229287825 */ /* 0x000fc800078e0202 */
[----:B--2---:R-:W-:Y:S01]  /*cb50*/  FADD.FTZ R53, R46, R43 ;  /* 0x0000002b2e357221 */ /* 0x004fe20000010000 */
[----:B------:R-:W-:Y:S02]  /*cb60*/  MOV R46, 0xffff ;  /* 0x0000ffff002e7802 */ /* 0x000fe40000000f00 */
[----:B------:R-:W-:Y:S01]  /*cb70*/  PRMT R47, R37, 0x7610, R47 ;  /* 0x00007610252f7816 */ /* 0x000fe2000000002f */
[----:B---3--:R-:W-:Y:S01]  /*cb80*/  FADD.FTZ R45, R48, R45 ;  /* 0x0000002d302d7221 */ /* 0x008fe20000010000 */
[----:B------:R-:W-:Y:S02]  /*cb90*/  PRMT R48, R42, 0x7610, R48 ;  /* 0x000076102a307816 */ /* 0x000fe40000000030 */
[----:B------:R-:W-:Y:S01]  /*cba0*/  @!P2 F2FP.BF16.F32.PACK_AB R43, RZ, R49 ;  /* 0x00000031ff2ba23e */ /* 0x000fe200000010ff */
[----:B------:R-:W-:Y:S01]  /*cbb0*/  @!P2 STG.E.U16 desc[UR16][R38.64], R47 ;  /* 0x0000002f2600a986 */ /* 0x000fe2000c101510 */
[----:B------:R-:W-:Y:S02]  /*cbc0*/  MOV R37, 0xffff ;  /* 0x0000ffff00257802 */ /* 0x000fe40000000f00 */
[----:B------:R-:W-:Y:S01]  /*cbd0*/  @!P2 F2FP.BF16.F32.PACK_AB R44, RZ, R53 ;  /* 0x00000035ff2ca23e */ /* 0x000fe200000010ff */
[----:B------:R-:W0:Y:S04]  /*cbe0*/  SHFL.BFLY PT, R42, R45, 0x1, 0x101f ;  /* 0x0c301f002d2a7f89 */ /* 0x000e2800000e0000 */
[----:B------:R1:W-:Y:S04]  /*cbf0*/  @!P2 STG.E.U16 desc[UR16][R40.64], R48 ;  /* 0x000000302800a986 */ /* 0x0003e8000c101510 */
[----:B------:R1:W-:Y:S04]  /*cc00*/  @!P2 STG.E.U16 desc[UR16][R38.64+0x28], R43 ;  /* 0x0000282b2600a986 */ /* 0x0003e8000c101510 */
[----:B------:R1:W2:Y:S04]  /*cc10*/  SHFL.BFLY PT, R37, R54, 0x1, 0x101f ;  /* 0x0c301f0036257f89 */ /* 0x0002a800000e0000 */
[----:B------:R1:W-:Y:S01]  /*cc20*/  @!P2 STG.E.U16 desc[UR16][R40.64+0x28], R44 ;  /* 0x0000282c2800a986 */ /* 0x0003e2000c101510 */
[----:B0-----:R-:W-:-:S07]  /*cc30*/  FADD.FTZ R42, R45, R42 ;  /* 0x0000002a2d2a7221 */ /* 0x001fce0000010000 */
.L_x_1162:
[----:B-12---:R-:W-:Y:S01]  /*cc40*/  FADD.FTZ R54, R54, R37 ;  /* 0x0000002536367221 */ /* 0x006fe20000010000 */
[----:B------:R-:W-:-:S04]  /*cc50*/  @!P2 F2FP.BF16.F32.PACK_AB R37, RZ, R42 ;  /* 0x0000002aff25a23e */ /* 0x000fc800000010ff */
[----:B------:R-:W-:Y:S01]  /*cc60*/  @!P2 F2FP.BF16.F32.PACK_AB R42, RZ, R54 ;  /* 0x00000036ff2aa23e */ /* 0x000fe200000010ff */
[----:B------:R0:W-:Y:S04]  /*cc70*/  @!P2 STG.E.U16 desc[UR16][R38.64+0x50], R37 ;  /* 0x000050252600a986 */ /* 0x0001e8000c101510 */
[----:B------:R0:W-:Y:S02]  /*cc80*/  @!P2 STG.E.U16 desc[UR16][R40.64+0x50], R42 ;  /* 0x0000502a2800a986 */ /* 0x0001e4000c101510 */
.L_x_1087:
[----:B------:R-:W-:Y:S05]  /*cc90*/  WARPSYNC.ALL ;  /* 0x0000000000007948 */ /* 0x000fea0003800000 */
[----:B------:R-:W-:Y:S01]  /*cca0*/  IADD3 R26, R26, 0x240, RZ ;  /* 0x000002401a1a7810 */ /* 0x000fe20007ffe0ff */
[----:B------:R-:W-:Y:S01]  /*ccb0*/  BAR.SYNC.DEFER_BLOCKING 0x0 ;  /* 0x0000000000007b1d */ /* 0x000fe20000010000 */
[----:B------:R-:W-:Y:S02]  /*ccc0*/  IADD3 R28, P5, R28, 0x1200, RZ ;  /* 0x000012001c1c7810 */ /* 0x000fe40007fbe0ff */
[----:B------:R-:W-:Y:S02]  /*ccd0*/  ISETP.GE.AND P1, PT, R26, R13, PT ;  /* 0x0000000d1a00720c */ /* 0x000fe40003f26270 */
[----:B------:R-:W-:-:S02]  /*cce0*/  IADD3 R6, P2, R6, 0x480, RZ ;  /* 0x0000048006067810 */ /* 0x000fc40007f5e0ff */
[----:B------:R-:W-:Y:S02]  /*ccf0*/  IADD3 R8, P3, R8, 0x480, RZ ;  /* 0x0000048008087810 */ /* 0x000fe40007f7e0ff */
[----:B------:R-:W-:Y:S02]  /*cd00*/  IADD3 R10, P4, R10, 0x1200, RZ ;  /* 0x000012000a0a7810 */ /* 0x000fe40007f9e0ff */
[----:B--2---:R-:W-:Y:S02]  /*cd10*/  IADD3.X R7, RZ, R7, RZ, P2, !PT ;  /* 0x00000007ff077210 */ /* 0x004fe400017fe4ff */
[----:B-1----:R-:W-:Y:S02]  /*cd20*/  IADD3.X R9, RZ, R9, RZ, P3, !PT ;  /* 0x00000009ff097210 */ /* 0x002fe40001ffe4ff */
[----:B------:R-:W-:Y:S02]  /*cd30*/  IADD3.X R11, RZ, R11, RZ, P4, !PT ;  /* 0x0000000bff0b7210 */ /* 0x000fe400027fe4ff */
[----:B------:R-:W-:Y:S01]  /*cd40*/  IADD3.X R27, RZ, R27, RZ, P5, !PT ;  /* 0x0000001bff1b7210 */ /* 0x000fe20002ffe4ff */
[----:B------:R-:W-:Y:S06]  /*cd50*/  @!P1 BRA `(.L_x_1097) ;  /* 0xffffffe8008c9947 */ /* 0x000fec000383ffff */
[----:B------:R-:W-:Y:S05]  /*cd60*/  EXIT ;  /* 0x000000000000794d */ /* 0x000fea0003800000 */
.L_x_1090:
[----:B0-----:R-:W-:Y:S02]  /*cd70*/  MOV R59, R37 ;  /* 0x00000025003b7202 */ /* 0x001fe40000000f00 */
[----:B------:R-:W-:Y:S02]  /*cd80*/  MOV R58, 0x8 ;  /* 0x00000008003a7802 */ /* 0x000fe40000000f00 */
[----:B------:R-:W-:Y:S02]  /*cd90*/  MOV R61, 0x101f ;  /* 0x0000101f003d7802 */ /* 0x000fe40000000f00 */
[----:B------:R-:W-:-:S07]  /*cda0*/  MOV R56, 0xffff ;  /* 0x0000ffff00387802 */ /* 0x000fce0000000f00 */
[----:B-1234-:R-:W-:Y:S05]  /*cdb0*/  WARPSYNC.COLLECTIVE R56, `(.L_x_1098) ;  /* 0x0000000038087348 */ /* 0x01efea0003c00000 */
[----:B------:R0:W0:Y:S02]  /*cdc0*/  SHFL.BFLY P4, R57, R59, R58, R61 ;  /* 0x0c00003a3b397389 */ /* 0x000024000008003d */
[----:B01234-:R-:W-:Y:S01]  /*cdd0*/  ENDCOLLECTIVE ;  /* 0x000000000000791b */ /* 0x01ffe20003800000 */
.L_x_1098:
[----:B------:R-:W-:Y:S02]  /*cde0*/  MOV R59, R38 ;  /* 0x00000026003b7202 */ /* 0x000fe40000000f00 */
[----:B------:R-:W-:-:S07]  /*cdf0*/  MOV R40, R57 ;  /* 0x0000003900287202 */ /* 0x000fce0000000f00 */
[----:B------:R-:W-:Y:S05]  /*ce00*/  WARPSYNC.COLLECTIVE R56, `(.L_x_1099) ;  /* 0x0000000038087348 */ /* 0x000fea0003c00000 */
[----:B------:R0:W1:Y:S02]  /*ce10*/  SHFL.BFLY P4, R57, R59, R58, R61 ;  /* 0x0c00003a3b397389 */ /* 0x000064000008003d */
[----:B01----:R-:W-:Y:S01]  /*ce20*/  ENDCOLLECTIVE ;  /* 0x000000000000791b */ /* 0x003fe20003800000 */
.L_x_1099:
[----:B------:R-:W-:-:S05]  /*ce30*/  FADD.FTZ R40, R40, R37 ;  /* 0x0000002528287221 */ /* 0x000fca0000010000 */
[----:B------:R-:W-:Y:S02]  /*ce40*/  MOV R59, R40 ;  /* 0x00000028003b7202 */ /* 0x000fe40000000f00 */
[----:B------:R-:W-:Y:S02]  /*ce50*/  MOV R58, 0x4 ;  /* 0x00000004003a7802 */ /* 0x000fe40000000f00 */
[----:B------:R-:W-:-:S07]  /*ce60*/  MOV R39, R57 ;  /* 0x0000003900277202 */ /* 0x000fce0000000f00 */
[----:B------:R-:W-:Y:S05]  /*ce70*/  WARPSYNC.COLLECTIVE R56, `(.L_x_1100) ;  /* 0x0000000038087348 */ /* 0x000fea0003c00000 */
[----:B------:R0:W1:Y:S02]  /*ce80*/  SHFL.BFLY P4, R57, R59, R58, R61 ;  /* 0x0c00003a3b397389 */ /* 0x000064000008003d */
[----:B01----:R-:W-:Y:S01]  /*ce90*/  ENDCOLLECTIVE ;  /* 0x000000000000791b */ /* 0x003fe20003800000 */
.L_x_1100:
[----:B------:R-:W-:-:S05]  /*cea0*/  FADD.FTZ R39, R39, R38 ;  /* 0x0000002627277221 */ /* 0x000fca0000010000 */
[----:B------:R-:W-:Y:S02]  /*ceb0*/  MOV R59, R39 ;  /* 0x00000027003b7202 */ /* 0x000fe40000000f00 */
[----:B------:R-:W-:-:S07]  /*cec0*/  MOV R41, R57 ;  /* 0x0000003900297202 */ /* 0x000fce0000000f00 */
[----:B------:R-:W-:Y:S05]  /*ced0*/  WARPSYNC.COLLECTIVE R56, `(.L_x_1101) ;  /* 0x0000000038087348 */ /* 0x000fea0003c00000 */
[----:B------:R0:W1:Y:S02]  /*cee0*/  SHFL.BFLY P4, R57, R59, R58, R61 ;  /* 0x0c00003a3b397389 */ /* 0x000064000008003d */
[----:B01----:R-:W-:Y:S01]  /*cef0*/  ENDCOLLECTIVE ;  /* 0x000000000000791b */ /* 0x003fe20003800000 */
.L_x_1101:
[----:B------:R-:W-:-:S05]  /*cf00*/  FADD.FTZ R41, R40, R41 ;  /* 0x0000002928297221 */ /* 0x000fca0000010000 */
[----:B------:R-:W-:Y:S02]  /*cf10*/  MOV R59, R41 ;  /* 0x00000029003b7202 */ /* 0x000fe40000000f00 */
[----:B------:R-:W-:Y:S02]  /*cf20*/  MOV R58, 0x2 ;  /* 0x00000002003a7802 */ /* 0x000fe40000000f00 */
[----:B------:R-:W-:-:S07]  /*cf30*/  MOV R42, R57 ;  /* 0x00000039002a7202 */ /* 0x000fce0000000f00 */
[----:B------:R-:W-:Y:S05]  /*cf40*/  WARPSYNC.COLLECTIVE R56, `(.L_x_1102) ;  /* 0x0000000038087348 */ /* 0x000fea0003c00000 */
[----:B------:R0:W1:Y:S02]  /*cf50*/  SHFL.BFLY P4, R57, R59, R58, R61 ;  /* 0x0c00003a3b397389 */ /* 0x000064000008003d */
[----:B01----:R-:W-:Y:S01]  /*cf60*/  ENDCOLLECTIVE ;  /* 0x000000000000791b */ /* 0x003fe20003800000 */
.L_x_1102:
[----:B------:R-:W-:-:S05]  /*cf70*/  FADD.FTZ R42, R39, R42 ;  /* 0x0000002a272a7221 */ /* 0x000fca0000010000 */
[----:B------:R-:W-:Y:S02]  /*cf80*/  MOV R59, R42 ;  /* 0x0000002a003b7202 */ /* 0x000fe40000000f00 */
[----:B------:R-:W-:-:S07]  /*cf90*/  MOV R44, R57 ;  /* 0x00000039002c7202 */ /* 0x000fce0000000f00 */
[----:B------:R-:W-:Y:S05]  /*cfa0*/  WARPSYNC.COLLECTIVE R56, `(.L_x_1103) ;  /* 0x0000000038087348 */ /* 0x000fea0003c00000 */
[----:B------:R0:W1:Y:S02]  /*cfb0*/  SHFL.BFLY P4, R57, R59, R58, R61 ;  /* 0x0c00003a3b397389 */ /* 0x000064000008003d */
[----:B01----:R-:W-:Y:S01]  /*cfc0*/  ENDCOLLECTIVE ;  /* 0x000000000000791b */ /* 0x003fe20003800000 */
.L_x_1103:
[----:B------:R-:W-:-:S05]  /*cfd0*/  FADD.FTZ R44, R41, R44 ;  /* 0x0000002c292c7221 */ /* 0x000fca0000010000 */
[----:B------:R-:W-:Y:S02]  /*cfe0*/  MOV R59, R44 ;  /* 0x0000002c003b7202 */ /* 0x000fe40000000f00 */
[----:B------:R-:W-:Y:S02]  /*cff0*/  MOV R58, 0x1 ;  /* 0x00000001003a7802 */ /* 0x000fe40000000f00 */
[----:B------:R-:W-:-:S07]  /*d000*/  MOV R37, R57 ;  /* 0x0000003900257202 */ /* 0x000fce0000000f00 */
[----:B------:R-:W-:Y:S05]  /*d010*/  WARPSYNC.COLLECTIVE R56, `(.L_x_1104) ;  /* 0x0000000038087348 */ /* 0x000fea0003c00000 */
[----:B------:R0:W1:Y:S02]  /*d020*/  SHFL.BFLY P4, R57, R59, R58, R61 ;  /* 0x0c00003a3b397389 */ /* 0x000064000008003d */
[----:B01----:R-:W-:Y:S01]  /*d030*/  ENDCOLLECTIVE ;  /* 0x000000000000791b */ /* 0x003fe20003800000 */
.L_x_1104:
[----:B------:R-:W-:-:S05]  /*d040*/  FADD.FTZ R37, R42, R37 ;  /* 0x000000252a257221 */ /* 0x000fca0000010000 */
[----:B------:R-:W-:Y:S02]  /*d050*/  MOV R59, R37 ;  /* 0x00000025003b7202 */ /* 0x000fe40000000f00 */
[----:B------:R-:W-:-:S07]  /*d060*/  MOV R43, R57 ;  /* 0x00000039002b7202 */ /* 0x000fce0000000f00 */
[----:B------:R-:W-:Y:S05]  /*d070*/  WARPSYNC.COLLECTIVE R56, `(.L_x_1105) ;  /* 0x0000000038087348 */ /* 0x000fea0003c00000 */
[----:B------:R0:W1:Y:S02]  /*d080*/  SHFL.BFLY P4, R57, R59, R58, R61 ;  /* 0x0c00003a3b397389 */ /* 0x000064000008003d */
[----:B01----:R-:W-:Y:S01]  /*d090*/  ENDCOLLECTIVE ;  /* 0x000000000000791b */ /* 0x003fe20003800000 */
.L_x_1105:
[----:B------:R-:W-:Y:S01]  /*d0a0*/  FADD.FTZ R43, R44, R43 ;  /* 0x0000002b2c2b7221 */ /* 0x000fe20000010000 */
[----:B------:R-:W-:Y:S01]  /*d0b0*/  MOV R38, R57 ;  /* 0x0000003900267202 */ /* 0x000fe20000000f00 */
[----:B------:R-:W-:Y:S06]  /*d0c0*/  BRA `(.L_x_1106) ;  /* 0xffffffec00247947 */ /* 0x000fec000383ffff */
.L_x_1091:
[----:B------:R-:W-:Y:S01]  /*d0d0*/  BSSY B1, `(.L_x_1107) ;  /* 0x0000008000017945 */ /* 0x000fe20003800000 */
[----:B--2---:R-:W-:Y:S02]  /*d0e0*/  MOV R59, R37 ;  /* 0x00000025003b7202 */ /* 0x004fe40000000f00 */
[----:B------:R-:W-:Y:S02]  /*d0f0*/  MOV R58, 0x8 ;  /* 0x00000008003a7802 */ /* 0x000fe40000000f00 */
[----:B------:R-:W-:Y:S02]  /*d100*/  MOV R61, 0x101f ;  /* 0x0000101f003d7802 */ /* 0x000fe40000000f00 */
[----:B------:R-:W-:-:S07]  /*d110*/  MOV R56, 0xffff ;  /* 0x0000ffff00387802 */ /* 0x000fce0000000f00 */
[----:B01-34-:R-:W-:Y:S05]  /*d120*/  WARPSYNC.COLLECTIVE R56, `(.L_x_1108) ;  /* 0x0000000038087348 */ /* 0x01bfea0003c00000 */
[----:B------:R2:W0:Y:S02]  /*d130*/  SHFL.BFLY P4, R57, R59, R58, R61 ;  /* 0x0c00003a3b397389 */ /* 0x000424000008003d */
[----:B01234-:R-:W-:Y:S01]  /*d140*/  ENDCOLLECTIVE ;  /* 0x000000000000791b */ /* 0x01ffe20003800000 */
.L_x_1108:
[----:B------:R-:W-:Y:S05]  /*d150*/  BSYNC B1 ;  /* 0x0000000000017941 */ /* 0x000fea0003800000 */
.L_x_1107:
        /* <DEDUP_REMOVED lines=8> */
.L_x_1109:
[----:B------:R-:W-:Y:S01]  /*d1e0*/  FADD.FTZ R40, R40, R37 ;  /* 0x0000002528287221 */ /* 0x000fe20000010000 */
[----:B------:R-:W-:-:S04]  /*d1f0*/  HFMA2.MMA R58, -RZ, RZ, 0, 2.384185791015625e-07 ;  /* 0x00000004ff3a7435 */ /* 0x000fc800000001ff */
[----:B------:R-:W-:Y:S02]  /*d200*/  MOV R59, R40 ;  /* 0x00000028003b7202 */ /* 0x000fe40000000f00 */
[----:B------:R-:W-:-:S07]  /*d210*/  MOV R39, R57 ;  /* 0x0000003900277202 */ /* 0x000fce0000000f00 */
[----:B------:R-:W-:Y:S05]  /*d220*/  WARPSYNC.COLLECTIVE R56, `(.L_x_1110) ;  /* 0x0000000038087348 */ /* 0x000fea0003c00000 */
[----:B------:R0:W1:Y:S02]  /*d230*/  SHFL.BFLY P4, R57, R59, R58, R61 ;  /* 0x0c00003a3b397389 */ /* 0x000064000008003d */
[----:B01----:R-:W-:Y:S01]  /*d240*/  ENDCOLLECTIVE ;  /* 0x000000000000791b */ /* 0x003fe20003800000 */
.L_x_1110:
[----:B------:R-:W-:-:S05]  /*d250*/  FADD.FTZ R39, R39, R38 ;  /* 0x0000002627277221 */ /* 0x000fca0000010000 */
[----:B------:R-:W-:Y:S02]  /*d260*/  MOV R59, R39 ;  /* 0x00000027003b7202 */ /* 0x000fe40000000f00 */
[----:B------:R-:W-:-:S07]  /*d270*/  MOV R41, R57 ;  /* 0x0000003900297202 */ /* 0x000fce0000000f00 */
[----:B------:R-:W-:Y:S05]  /*d280*/  WARPSYNC.COLLECTIVE R56, `(.L_x_1111) ;  /* 0x0000000038087348 */ /* 0x000fea0003c00000 */
[----:B------:R0:W1:Y:S02]  /*d290*/  SHFL.BFLY P4, R57, R59, R58, R61 ;  /* 0x0c00003a3b397389 */ /* 0x000064000008003d */
[----:B01----:R-:W-:Y:S01]  /*d2a0*/  ENDCOLLECTIVE ;  /* 0x000000000000791b */ /* 0x003fe20003800000 */
.L_x_1111:
[----:B------:R-:W-:Y:S01]  /*d2b0*/  FADD.FTZ R41, R40, R41 ;  /* 0x0000002928297221 */ /* 0x000fe20000010000 */
[----:B------:R-:W-:-:S04]  /*d2c0*/  HFMA2.MMA R58, -RZ, RZ, 0, 1.1920928955078125e-07 ;  /* 0x00000002ff3a7435 */ /* 0x000fc800000001ff */
[----:B------:R-:W-:Y:S02]  /*d2d0*/  MOV R59, R41 ;  /* 0x00000029003b7202 */ /* 0x000fe40000000f00 */
[----:B------:R-:W-:-:S07]  /*d2e0*/  MOV R42, R57 ;  /* 0x00000039002a7202 */ /* 0x000fce0000000f00 */
[----:B------:R-:W-:Y:S05]  /*d2f0*/  WARPSYNC.COLLECTIVE R56, `(.L_x_1112) ;  /* 0x0000000038087348 */ /* 0x000fea0003c00000 */
[----:B------:R0:W1:Y:S02]  /*d300*/  SHFL.BFLY P4, R57, R59, R58, R61 ;  /* 0x0c00003a3b397389 */ /* 0x000064000008003d */
[----:B01----:R-:W-:Y:S01]  /*d310*/  ENDCOLLECTIVE ;  /* 0x000000000000791b */ /* 0x003fe20003800000 */
.L_x_1112:
[----:B------:R-:W-:-:S05]  /*d320*/  FADD.FTZ R42, R39, R42 ;  /* 0x0000002a272a7221 */ /* 0x000fca0000010000 */
[----:B------:R-:W-:Y:S02]  /*d330*/  MOV R59, R42 ;  /* 0x0000002a003b7202 */ /* 0x000fe40000000f00 */
[----:B------:R-:W-:-:S07]  /*d340*/  MOV R44, R57 ;  /* 0x00000039002c7202 */ /* 0x000fce0000000f00 */
[----:B------:R-:W-:Y:S05]  /*d350*/  WARPSYNC.COLLECTIVE R56, `(.L_x_1113) ;  /* 0x0000000038087348 */ /* 0x000fea0003c00000 */
[----:B------:R0:W1:Y:S02]  /*d360*/  SHFL.BFLY P4, R57, R59, R58, R61 ;  /* 0x0c00003a3b397389 */ /* 0x000064000008003d */
[----:B01----:R-:W-:Y:S01]  /*d370*/  ENDCOLLECTIVE ;  /* 0x000000000000791b */ /* 0x003fe20003800000 */
.L_x_1113:
[----:B------:R-:W-:Y:S01]  /*d380*/  FADD.FTZ R44, R41, R44 ;  /* 0x0000002c292c7221 */ /* 0x000fe20000010000 */
[----:B------:R-:W-:-:S04]  /*d390*/  HFMA2.MMA R58, -RZ, RZ, 0, 5.9604644775390625e-08 ;  /* 0x00000001ff3a7435 */ /* 0x000fc800000001ff */
[----:B------:R-:W-:Y:S02]  /*d3a0*/  MOV R59, R44 ;  /* 0x0000002c003b7202 */ /* 0x000fe40000000f00 */
[----:B------:R-:W-:-:S07]  /*d3b0*/  MOV R37, R57 ;  /* 0x0000003900257202 */ /* 0x000fce0000000f00 */
[----:B------:R-:W-:Y:S05]  /*d3c0*/  WARPSYNC.COLLECTIVE R56, `(.L_x_1114) ;  /* 0x0000000038087348 */ /* 0x000fea0003c00000 */
[----:B------:R0:W1:Y:S02]  /*d3d0*/  SHFL.BFLY P4, R57, R59, R58, R61 ;  /* 0x0c00003a3b397389 */ /* 0x000064000008003d */
[----:B01----:R-:W-:Y:S01]  /*d3e0*/  ENDCOLLECTIVE ;  /* 0x000000000000791b */ /* 0x003fe20003800000 */
.L_x_1114:
[----:B------:R-:W-:-:S05]  /*d3f0*/  FADD.FTZ R37, R42, R37 ;  /* 0x000000252a257221 */ /* 0x000fca0000010000 */
[----:B------:R-:W-:Y:S02]  /*d400*/  MOV R59, R37 ;  /* 0x00000025003b7202 */ /* 0x000fe40000000f00 */
[----:B------:R-:W-:-:S07]  /*d410*/  MOV R43, R57 ;  /* 0x00000039002b7202 */ /* 0x000fce0000000f00 */
[----:B------:R-:W-:Y:S05]  /*d420*/  WARPSYNC.COLLECTIVE R56, `(.L_x_1115) ;  /* 0x0000000038087348 */ /* 0x000fea0003c00000 */
[----:B------:R0:W1:Y:S02]  /*d430*/  SHFL.BFLY P4, R57, R59, R58, R61 ;  /* 0x0c00003a3b397389 */ /* 0x000064000008003d */
[----:B01----:R-:W-:Y:S01]  /*d440*/  ENDCOLLECTIVE ;  /* 0x000000000000791b */ /* 0x003fe20003800000 */
.L_x_1115:
[----:B------:R-:W-:Y:S01]  /*d450*/  FADD.FTZ R43, R44, R43 ;  /* 0x0000002b2c2b7221 */ /* 0x000fe20000010000 */
[----:B------:R-:W-:Y:S01]  /*d460*/  MOV R38, R57 ;  /* 0x0000003900267202 */ /* 0x000fe20000000f00 */
[----:B------:R-:W-:Y:S06]  /*d470*/  BRA `(.L_x_1116) ;  /* 0xffffffe800dc7947 */ /* 0x000fec000383ffff */
.L_x_1092:
        /* <DEDUP_REMOVED lines=8> */
.L_x_1118:
[----:B------:R-:W-:Y:S05]  /*d500*/  BSYNC B1 ;  /* 0x0000000000017941 */ /* 0x000fea0003800000 */
.L_x_1117:
        /* <DEDUP_REMOVED lines=8> */
.L_x_1119:
[----:B------:R-:W-:Y:S01]  /*d590*/  FADD.FTZ R44, R44, R37 ;  /* 0x000000252c2c7221 */ /* 0x000fe20000010000 */
[----:B------:R-:W-:-:S04]  /*d5a0*/  HFMA2.MMA R58, -RZ, RZ, 0, 2.384185791015625e-07 ;  /* 0x00000004ff3a7435 */ /* 0x000fc800000001ff */
[----:B------:R-:W-:Y:S02]  /*d5b0*/  MOV R59, R44 ;  /* 0x0000002c003b7202 */ /* 0x000fe40000000f00 */
[----:B------:R-:W-:-:S07]  /*d5c0*/  MOV R43, R57 ;  /* 0x00000039002b7202 */ /* 0x000fce0000000f00 */
[----:B------:R-:W-:Y:S05]  /*d5d0*/  WARPSYNC.COLLECTIVE R56, `(.L_x_1120) ;  /* 0x0000000038087348 */ /* 0x000fea0003c00000 */
[----:B------:R0:W1:Y:S02]  /*d5e0*/  SHFL.BFLY P4, R57, R59, R58, R61 ;  /* 0x0c00003a3b397389 */ /* 0x000064000008003d */
[----:B01----:R-:W-:Y:S01]  /*d5f0*/  ENDCOLLECTIVE ;  /* 0x000000000000791b */ /* 0x003fe20003800000 */
.L_x_1120:
[----:B------:R-:W-:-:S05]  /*d600*/  FADD.FTZ R43, R43, R42 ;  /* 0x0000002a2b2b7221 */ /* 0x000fca0000010000 */
[----:B------:R-:W-:Y:S02]  /*d610*/  MOV R59, R43 ;  /* 0x0000002b003b7202 */ /* 0x000fe40000000f00 */
[----:B------:R-:W-:-:S07]  /*d620*/  MOV R45, R57 ;  /* 0x00000039002d7202 */ /* 0x000fce0000000f00 */
[----:B------:R-:W-:Y:S05]  /*d630*/  WARPSYNC.COLLECTIVE R56, `(.L_x_1121) ;  /* 0x0000000038087348 */ /* 0x000fea0003c00000 */
[----:B------:R0:W1:Y:S02]  /*d640*/  SHFL.BFLY P4, R57, R59, R58, R61 ;  /* 0x0c00003a3b397389 */ /* 0x000064000008003d */
[----:B01----:R-:W-:Y:S01]  /*d650*/  ENDCOLLECTIVE ;  /* 0x000000000000791b */ /* 0x003fe20003800000 */
.L_x_1121:
[----:B------:R-:W-:Y:S01]  /*d660*/  FADD.FTZ R45, R44, R45 ;  /* 0x0000002d2c2d7221 */ /* 0x000fe20000010000 */
[----:B------:R-:W-:-:S04]  /*d670*/  HFMA2.MMA R58, -RZ, RZ, 0, 1.1920928955078125e-07 ;  /* 0x00000002ff3a7435 */ /* 0x000fc800000001ff */
[----:B------:R-:W-:Y:S02]  /*d680*/  MOV R59, R45 ;  /* 0x0000002d003b7202 */ /* 0x000fe40000000f00 */
[----:B------:R-:W-:-:S07]  /*d690*/  MOV R46, R57 ;  /* 0x00000039002e7202 */ /* 0x000fce0000000f00 */
[----:B------:R-:W-:Y:S05]  /*d6a0*/  WARPSYNC.COLLECTIVE R56, `(.L_x_1122) ;  /* 0x0000000038087348 */ /* 0x000fea0003c00000 */
[----:B------:R0:W1:Y:S02]  /*d6b0*/  SHFL.BFLY P4, R57, R59, R58, R61 ;  /* 0x0c00003a3b397389 */ /* 0x000064000008003d */
[----:B01----:R-:W-:Y:S01]  /*d6c0*/  ENDCOLLECTIVE ;  /* 0x000000000000791b */ /* 0x003fe20003800000 */
.L_x_1122:
[----:B------:R-:W-:-:S05]  /*d6d0*/  FADD.FTZ R46, R43, R46 ;  /* 0x0000002e2b2e7221 */ /* 0x000fca0000010000 */
[----:B------:R-:W-:Y:S02]  /*d6e0*/  MOV R59, R46 ;  /* 0x0000002e003b7202 */ /* 0x000fe40000000f00 */
[----:B------:R-:W-:-:S07]  /*d6f0*/  MOV R48, R57 ;  /* 0x0000003900307202 */ /* 0x000fce0000000f00 */
[----:B------:R-:W-:Y:S05]  /*d700*/  WARPSYNC.COLLECTIVE R56, `(.L_x_1123) ;  /* 0x0000000038087348 */ /* 0x000fea0003c00000 */
[----:B------:R0:W1:Y:S02]  /*d710*/  SHFL.BFLY P4, R57, R59, R58, R61 ;  /* 0x0c00003a3b397389 */ /* 0x000064000008003d */
[----:B01----:R-:W-:Y:S01]  /*d720*/  ENDCOLLECTIVE ;  /* 0x000000000000791b */ /* 0x003fe20003800000 */
.L_x_1123:
[----:B------:R-:W-:Y:S01]  /*d730*/  FADD.FTZ R48, R45, R48 ;  /* 0x000000302d307221 */ /* 0x000fe20000010000 */
[----:B------:R-:W-:-:S04]  /*d740*/  HFMA2.MMA R58, -RZ, RZ, 0, 5.9604644775390625e-08 ;  /* 0x00000001ff3a7435 */ /* 0x000fc800000001ff */
[----:B------:R-:W-:Y:S02]  /*d750*/  MOV R59, R48 ;  /* 0x00000030003b7202 */ /* 0x000fe40000000f00 */
[----:B------:R-:W-:-:S07]  /*d760*/  MOV R37, R57 ;  /* 0x0000003900257202 */ /* 0x000fce0000000f00 */
[----:B------:R-:W-:Y:S05]  /*d770*/  WARPSYNC.COLLECTIVE R56, `(.L_x_1124) ;  /* 0x0000000038087348 */ /* 0x000fea0003c00000 */
[----:B------:R0:W1:Y:S02]  /*d780*/  SHFL.BFLY P4, R57, R59, R58, R61 ;  /* 0x0c00003a3b397389 */ /* 0x000064000008003d */
[----:B01----:R-:W-:Y:S01]  /*d790*/  ENDCOLLECTIVE ;  /* 0x000000000000791b */ /* 0x003fe20003800000 */
.L_x_1124:
[----:B------:R-:W-:-:S05]  /*d7a0*/  FADD.FTZ R37, R46, R37 ;  /* 0x000000252e257221 */ /* 0x000fca0000010000 */
[----:B------:R-:W-:Y:S02]  /*d7b0*/  MOV R59, R37 ;  /* 0x00000025003b7202 */ /* 0x000fe40000000f00 */
[----:B------:R-:W-:-:S07]  /*d7c0*/  MOV R47, R57 ;  /* 0x00000039002f7202 */ /* 0x000fce0000000f00 */
[----:B------:R-:W-:Y:S05]  /*d7d0*/  WARPSYNC.COLLECTIVE R56, `(.L_x_1125) ;  /* 0x0000000038087348 */ /* 0x000fea0003c00000 */
[----:B------:R0:W1:Y:S02]  /*d7e0*/  SHFL.BFLY P4, R57, R59, R58, R61 ;  /* 0x0c00003a3b397389 */ /* 0x000064000008003d */
[----:B01----:R-:W-:Y:S01]  /*d7f0*/  ENDCOLLECTIVE ;  /* 0x000000000000791b */ /* 0x003fe20003800000 */
.L_x_1125:
[----:B------:R-:W-:Y:S01]  /*d800*/  FADD.FTZ R47, R48, R47 ;  /* 0x0000002f302f7221 */ /* 0x000fe20000010000 */
[----:B------:R-:W-:Y:S01]  /*d810*/  MOV R42, R57 ;  /* 0x00000039002a7202 */ /* 0x000fe20000000f00 */
[----:B------:R-:W-:Y:S06]  /*d820*/  BRA `(.L_x_1126) ;  /* 0xffffffe800907947 */ /* 0x000fec000383ffff */
.L_x_1093:
[----:B------:R-:W-:Y:S01]  /*d830*/  HFMA2.MMA R58, -RZ, RZ, 0, 4.76837158203125e-07 ;  /* 0x00000008ff3a7435 */ /* 0x000fe200000001ff */
[----:B------:R-:W-:Y:S01]  /*d840*/  BSSY B0, `(.L_x_1127) ;  /* 0x0000007000007945 */ /* 0x000fe20003800000 */
[----:B0-----:R-:W-:Y:S02]  /*d850*/  MOV R59, R38 ;  /* 0x00000026003b7202 */ /* 0x001fe40000000f00 */
[----:B------:R-:W-:Y:S02]  /*d860*/  MOV R61, 0x101f ;  /* 0x0000101f003d7802 */ /* 0x000fe40000000f00 */
[----:B------:R-:W-:-:S07]  /*d870*/  MOV R56, 0xffff ;  /* 0x0000ffff00387802 */ /* 0x000fce0000000f00 */
[----:B-1234-:R-:W-:Y:S05]  /*d880*/  WARPSYNC.COLLECTIVE R56, `(.L_x_1128) ;  /* 0x0000000038087348 */ /* 0x01efea0003c00000 */
[----:B------:R0:W0:Y:S02]  /*d890*/  SHFL.BFLY P4, R57, R59, R58, R61 ;  /* 0x0c00003a3b397389 */ /* 0x000024000008003d */
[----:B01234-:R-:W-:Y:S01]  /*d8a0*/  ENDCOLLECTIVE ;  /* 0x000000000000791b */ /* 0x01ffe20003800000 */
.L_x_1128:
[----:B------:R-:W-:Y:S05]  /*d8b0*/  BSYNC B0 ;  /* 0x0000000000007941 */ /* 0x000fea0003800000 */
.L_x_1127:
        /* <DEDUP_REMOVED lines=8> */
.L_x_1129:
[----:B------:R-:W-:Y:S01]  /*d940*/  FADD.FTZ R41, R41, R38 ;  /* 0x0000002629297221 */ /* 0x000fe20000010000 */
[----:B------:R-:W-:-:S04]  /*d950*/  HFMA2.MMA R58, -RZ, RZ, 0, 2.384185791015625e-07 ;  /* 0x00000004ff3a7435 */ /* 0x000fc800000001ff */
[----:B------:R-:W-:Y:S02]  /*d960*/  MOV R59, R41 ;  /* 0x00000029003b7202 */ /* 0x000fe40000000f00 */
[----:B------:R-:W-:-:S07]  /*d970*/  MOV R40, R57 ;  /* 0x0000003900287202 */ /* 0x000fce0000000f00 */
[----:B------:R-:W-:Y:S05]  /*d980*/  WARPSYNC.COLLECTIVE R56, `(.L_x_1130) ;  /* 0x0000000038087348 */ /* 0x000fea0003c00000 */
[----:B------:R0:W1:Y:S02]  /*d990*/  SHFL.BFLY P4, R57, R59, R58, R61 ;  /* 0x0c00003a3b397389 */ /* 0x000064000008003d */
[----:B01----:R-:W-:Y:S01]  /*d9a0*/  ENDCOLLECTIVE ;  /* 0x000000000000791b */ /* 0x003fe20003800000 */
.L_x_1130:
[----:B------:R-:W-:-:S05]  /*d9b0*/  FADD.FTZ R40, R40, R39 ;  /* 0x0000002728287221 */ /* 0x000fca0000010000 */
[----:B------:R-:W-:Y:S02]  /*d9c0*/  MOV R59, R40 ;  /* 0x00000028003b7202 */ /* 0x000fe40000000f00 */
[----:B------:R-:W-:-:S07]  /*d9d0*/  MOV R42, R57 ;  /* 0x00000039002a7202 */ /* 0x000fce0000000f00 */
[----:B------:R-:W-:Y:S05]  /*d9e0*/  WARPSYNC.COLLECTIVE R56, `(.L_x_1131) ;  /* 0x0000000038087348 */ /* 0x000fea0003c00000 */
[----:B------:R0:W1:Y:S02]  /*d9f0*/  SHFL.BFLY P4, R57, R59, R58, R61 ;  /* 0x0c00003a3b397389 */ /* 0x000064000008003d */
[----:B01----:R-:W-:Y:S01]  /*da00*/  ENDCOLLECTIVE ;  /* 0x000000000000791b */ /* 0x003fe20003800000 */
.L_x_1131:
[----:B------:R-:W-:Y:S01]  /*da10*/  FADD.FTZ R42, R41, R42 ;  /* 0x0000002a292a7221 */ /* 0x000fe20000010000 */
[----:B------:R-:W-:-:S04]  /*da20*/  HFMA2.MMA R58, -RZ, RZ, 0, 1.1920928955078125e-07 ;  /* 0x00000002ff3a7435 */ /* 0x000fc800000001ff */
[----:B------:R-:W-:Y:S02]  /*da30*/  MOV R59, R42 ;  /* 0x0000002a003b7202 */ /* 0x000fe40000000f00 */
[----:B------:R-:W-:-:S07]  /*da40*/  MOV R43, R57 ;  /* 0x00000039002b7202 */ /* 0x000fce0000000f00 */
[----:B------:R-:W-:Y:S05]  /*da50*/  WARPSYNC.COLLECTIVE R56, `(.L_x_1132) ;  /* 0x0000000038087348 */ /* 0x000fea0003c00000 */
[----:B------:R0:W1:Y:S02]  /*da60*/  SHFL.BFLY P4, R57, R59, R58, R61 ;  /* 0x0c00003a3b397389 */ /* 0x000064000008003d */
[----:B01----:R-:W-:Y:S01]  /*da70*/  ENDCOLLECTIVE ;  /* 0x000000000000791b */ /* 0x003fe20003800000 */
.L_x_1132:
[----:B------:R-:W-:-:S05]  /*da80*/  FADD.FTZ R43, R40, R43 ;  /* 0x0000002b282b7221 */ /* 0x000fca0000010000 */
[----:B------:R-:W-:Y:S02]  /*da90*/  MOV R59, R43 ;  /* 0x0000002b003b7202 */ /* 0x000fe40000000f00 */
[----:B------:R-:W-:-:S07]  /*daa0*/  MOV R45, R57 ;  /* 0x00000039002d7202 */ /* 0x000fce0000000f00 */
[----:B------:R-:W-:Y:S05]  /*dab0*/  WARPSYNC.COLLECTIVE R56, `(.L_x_1133) ;  /* 0x0000000038087348 */ /* 0x000fea0003c00000 */
[----:B------:R0:W1:Y:S02]  /*dac0*/  SHFL.BFLY P4, R57, R59, R58, R61 ;  /* 0x0c00003a3b397389 */ /* 0x000064000008003d */
[----:B01----:R-:W-:Y:S01]  /*dad0*/  ENDCOLLECTIVE ;  /* 0x000000000000791b */ /* 0x003fe20003800000 */
.L_x_1133:
[----:B------:R-:W-:Y:S01]  /*dae0*/  FADD.FTZ R45, R42, R45 ;  /* 0x0000002d2a2d7221 */ /* 0x000fe20000010000 */
[----:B------:R-:W-:-:S04]  /*daf0*/  HFMA2.MMA R58, -RZ, RZ, 0, 5.9604644775390625e-08 ;  /* 0x00000001ff3a7435 */ /* 0x000fc800000001ff */
[----:B------:R-:W-:Y:S02]  /*db00*/  MOV R59, R45 ;  /* 0x0000002d003b7202 */ /* 0x000fe40000000f00 */
[----:B------:R-:W-:-:S07]  /*db10*/  MOV R38, R57 ;  /* 0x0000003900267202 */ /* 0x000fce0000000f00 */
[----:B------:R-:W-:Y:S05]  /*db20*/  WARPSYNC.COLLECTIVE R56, `(.L_x_1134) ;  /* 0x0000000038087348 */ /* 0x000fea0003c00000 */
[----:B------:R0:W1:Y:S02]  /*db30*/  SHFL.BFLY P4, R57, R59, R58, R61 ;  /* 0x0c00003a3b397389 */ /* 0x000064000008003d */
[----:B01----:R-:W-:Y:S01]  /*db40*/  ENDCOLLECTIVE ;  /* 0x000000000000791b */ /* 0x003fe20003800000 */
.L_x_1134:
[----:B------:R-:W-:-:S05]  /*db50*/  FADD.FTZ R38, R43, R38 ;  /* 0x000000262b267221 */ /* 0x000fca0000010000 */
[----:B------:R-:W-:Y:S02]  /*db60*/  MOV R59, R38 ;  /* 0x00000026003b7202 */ /* 0x000fe40000000f00 */
[----:B------:R-:W-:-:S07]  /*db70*/  MOV R44, R57 ;  /* 0x00000039002c7202 */ /* 0x000fce0000000f00 */
[----:B------:R-:W-:Y:S05]  /*db80*/  WARPSYNC.COLLECTIVE R56, `(.L_x_1135) ;  /* 0x0000000038087348 */ /* 0x000fea0003c00000 */
[----:B------:R0:W1:Y:S02]  /*db90*/  SHFL.BFLY P4, R57, R59, R58, R61 ;  /* 0x0c00003a3b397389 */ /* 0x000064000008003d */
[----:B01----:R-:W-:Y:S01]  /*dba0*/  ENDCOLLECTIVE ;  /* 0x000000000000791b */ /* 0x003fe20003800000 */
.L_x_1135:
[----:B------:R-:W-:Y:S01]  /*dbb0*/  FADD.FTZ R44, R45, R44 ;  /* 0x0000002c2d2c7221 */ /* 0x000fe20000010000 */
[----:B------:R-:W-:Y:S01]  /*dbc0*/  MOV R39, R57 ;  /* 0x0000003900277202 */ /* 0x000fe20000000f00 */
[----:B------:R-:W-:Y:S06]  /*dbd0*/  BRA `(.L_x_1136) ;  /* 0xffffffe8004c7947 */ /* 0x000fec000383ffff */
.L_x_1096:
[----:B------:R-:W-:Y:S01]  /*dbe0*/  HFMA2.MMA R58, -RZ, RZ, 0, 4.76837158203125e-07 ;  /* 0x00000008ff3a7435 */ /* 0x000fe200000001ff */
[----:B------:R-:W-:Y:S01]  /*dbf0*/  BSSY B0, `(.L_x_1137) ;  /* 0x0000007000007945 */ /* 0x000fe20003800000 */
[----:B-1----:R-:W-:Y:S02]  /*dc00*/  MOV R59, R42 ;  /* 0x0000002a003b7202 */ /* 0x002fe40000000f00 */
[----:B------:R-:W-:Y:S02]  /*dc10*/  MOV R61, 0x101f ;  /* 0x0000101f003d7802 */ /* 0x000fe40000000f00 */
[----:B------:R-:W-:-:S07]  /*dc20*/  MOV R56, 0xffff ;  /* 0x0000ffff00387802 */ /* 0x000fce0000000f00 */
[----:B0-234-:R-:W-:Y:S05]  /*dc30*/  WARPSYNC.COLLECTIVE R56, `(.L_x_1138) ;  /* 0x0000000038087348 */ /* 0x01dfea0003c00000 */
[----:B------:R1:W0:Y:S02]  /*dc40*/  SHFL.BFLY P4, R57, R59, R58, R61 ;  /* 0x0c00003a3b397389 */ /* 0x000224000008003d */
[----:B01234-:R-:W-:Y:S01]  /*dc50*/  ENDCOLLECTIVE ;  /* 0x000000000000791b */ /* 0x01ffe20003800000 */
.L_x_1138:
[----:B------:R-:W-:Y:S05]  /*dc60*/  BSYNC B0 ;  /* 0x0000000000007941 */ /* 0x000fea0003800000 */
.L_x_1137:
[----:B------:R-:W-:Y:S01]  /*dc70*/  HFMA2.MMA R58, -RZ, RZ, 0, 4.76837158203125e-07 ;  /* 0x00000008ff3a7435 */ /* 0x000fe200000001ff */
[----:B------:R-:W-:Y:S02]  /*dc80*/  MOV R59, R43 ;  /* 0x0000002b003b7202 */ /* 0x000fe40000000f00 */
[----:B------:R-:W-:Y:S02]  /*dc90*/  MOV R61, 0x101f ;  /* 0x0000101f003d7802 */ /* 0x000fe40000000f00 */
[----:B------:R-:W-:Y:S02]  /*dca0*/  MOV R56, 0xffff ;  /* 0x0000ffff00387802 */ /* 0x000fe40000000f00 */
[----:B------:R-:W-:Y:S02]  /*dcb0*/  MOV R39, R57 ;  /* 0x0000003900277202 */ /* 0x000fe40000000f00 */
[----:B------:R-:W-:-:S07]  /*dcc0*/  @!P1 IADD3 R44, R37, 0x28, RZ ;  /* 0x00000028252c9810 */ /* 0x000fce0007ffe0ff */
[----:B------:R-:W-:Y:S05]  /*dcd0*/  WARPSYNC.COLLECTIVE R56, `(.L_x_1139) ;  /* 0x0000000038087348 */ /* 0x000fea0003c00000 */
[----:B------:R0:W1:Y:S02]  /*dce0*/  SHFL.BFLY P4, R57, R59, R58, R61 ;  /* 0x0c00003a3b397389 */ /* 0x000064000008003d */
[----:B01----:R-:W-:Y:S01]  /*dcf0*/  ENDCOLLECTIVE ;  /* 0x000000000000791b */ /* 0x003fe20003800000 */
.L_x_1139:
[----:B------:R-:W-:Y:S01]  /*dd00*/  @!P1 LEA R45, R52, UR6, 0x7 ;  /* 0x00000006342d9c11 */ /* 0x000fe2000f8e38ff */
[----:B------:R-:W-:Y:S01]  /*dd10*/  FADD.FTZ R39, R39, R42 ;  /* 0x0000002a27277221 */ /* 0x000fe20000010000 */
[----:B------:R-:W-:Y:S02]  /*dd20*/  @!P1 LOP3.LUT R44, R44, 0x1e, R19, 0x78, !PT ;  /* 0x0000001e2c2c9812 */ /* 0x000fe400078e7813 */
[----:B------:R-:W-:Y:S02]  /*dd30*/  @!P1 LEA R49, R52, UR6, 0x7 ;  /* 0x0000000634319c11 */ /* 0x000fe4000f8e38ff */
[----:B------:R-:W-:Y:S02]  /*dd40*/  @!P1 LEA R46, R44, R45, 0x2 ;  /* 0x0000002d2c2e9211 */ /* 0x000fe400078e10ff */
[----:B------:R-:W-:-:S03]  /*dd50*/  CS2R R44, SRZ ;  /* 0x00000000002c7805 */ /* 0x000fc6000001ff00 */
[----:B------:R0:W1:Y:S01]  /*dd60*/  @!P1 LDS R47, [R46] ;  /* 0x000000002e2f9984 */ /* 0x0000620000000800 */
[----:B------:R-:W-:Y:S01]  /*dd70*/  HFMA2.MMA R58, -RZ, RZ, 0, 2.384185791015625e-07 ;  /* 0x00000004ff3a7435 */ /* 0x000fe200000001ff */
[----:B------:R-:W-:Y:S02]  /*dd80*/  MOV R59, R39 ;  /* 0x00000027003b7202 */ /* 0x000fe40000000f00 */
[----:B------:R0:W2:Y:S01]  /*dd90*/  @!P1 LDS R48, [R46+0x500] ;  /* 0x000500002e309984 */ /* 0x0000a20000000800 */
[----:B------:R-:W-:-:S07]  /*dda0*/  MOV R38, R57 ;  /* 0x0000003900267202 */ /* 0x000fce0000000f00 */
[----:B012---:R-:W-:Y:S05]  /*ddb0*/  WARPSYNC.COLLECTIVE R56, `(.L_x_1140) ;  /* 0x0000000038087348 */ /* 0x007fea0003c00000 */
[----:B------:R3:W4:Y:S02]  /*ddc0*/  SHFL.BFLY P4, R57, R59, R58, R61 ;  /* 0x0c00003a3b397389 */ /* 0x000724000008003d */
[----:B01234-:R-:W-:Y:S01]  /*ddd0*/  ENDCOLLECTIVE ;  /* 0x000000000000791b */ /* 0x01ffe20003800000 */
.L_x_1140:
[----:B------:R-:W-:-:S05]  /*dde0*/  FADD.FTZ R38, R38, R43 ;  /* 0x0000002b26267221 */ /* 0x000fca0000010000 */
[----:B------:R-:W-:Y:S02]  /*ddf0*/  MOV R59, R38 ;  /* 0x00000026003b7202 */ /* 0x000fe40000000f00 */
[----:B------:R-:W-:-:S07]  /*de00*/  MOV R40, R57 ;  /* 0x0000003900287202 */ /* 0x000fce0000000f00 */
[----:B------:R-:W-:Y:S05]  /*de10*/  WARPSYNC.COLLECTIVE R56, `(.L_x_1141) ;  /* 0x0000000038087348 */ /* 0x000fea0003c00000 */
[----:B------:R0:W1:Y:S02]  /*de20*/  SHFL.BFLY P4, R57, R59, R58, R61 ;  /* 0x0c00003a3b397389 */ /* 0x000064000008003d */
[----:B01----:R-:W-:Y:S01]  /*de30*/  ENDCOLLECTIVE ;  /* 0x000000000000791b */ /* 0x003fe20003800000 */
.L_x_1141:
[----:B------:R-:W-:Y:S01]  /*de40*/  @!P1 MOV R44, R47 ;  /* 0x0000002f002c9202 */ /* 0x000fe20000000f00 */
[----:B------:R-:W-:Y:S01]  /*de50*/  FADD.FTZ R40, R39, R40 ;  /* 0x0000002827287221 */ /* 0x000fe20000010000 */
[----:B------:R-:W-:Y:S01]  /*de60*/  @!P1 MOV R45, R48 ;  /* 0x00000030002d9202 */ /* 0x000fe20000000f00 */
[----:B------:R-:W-:-:S03]  /*de70*/  HFMA2.MMA R58, -RZ, RZ, 0, 1.1920928955078125e-07 ;  /* 0x00000002ff3a7435 */ /* 0x000fc600000001ff */
[----:B------:R-:W-:Y:S02]  /*de80*/  MOV R59, R40 ;  /* 0x00000028003b7202 */ /* 0x000fe40000000f00 */
[----:B------:R-:W-:-:S07]  /*de90*/  MOV R41, R57 ;  /* 0x0000003900297202 */ /* 0x000fce0000000f00 */
[----:B------:R-:W-:Y:S05]  /*dea0*/  WARPSYNC.COLLECTIVE R56, `(.L_x_1142) ;  /* 0x0000000038087348 */ /* 0x000fea0003c00000 */
[----:B------:R0:W1:Y:S02]  /*deb0*/  SHFL.BFLY P4, R57, R59, R58, R61 ;  /* 0x0c00003a3b397389 */ /* 0x000064000008003d */
[----:B01----:R-:W-:Y:S01]  /*dec0*/  ENDCOLLECTIVE ;  /* 0x000000000000791b */ /* 0x003fe20003800000 */
.L_x_1142:
[----:B------:R-:W-:-:S05]  /*ded0*/  FADD.FTZ R41, R38, R41 ;  /* 0x0000002926297221 */ /* 0x000fca0000010000 */
[----:B------:R-:W-:Y:S02]  /*dee0*/  MOV R59, R41 ;  /* 0x00000029003b7202 */ /* 0x000fe40000000f00 */
[----:B------:R-:W-:-:S07]  /*def0*/  MOV R39, R57 ;  /* 0x0000003900277202 */ /* 0x000fce0000000f00 */
[----:B------:R-:W-:Y:S05]  /*df00*/  WARPSYNC.COLLECTIVE R56, `(.L_x_1143) ;  /* 0x0000000038087348 */ /* 0x000fea0003c00000 */
[----:B------:R0:W1:Y:S02]  /*df10*/  SHFL.BFLY P4, R57, R59, R58, R61 ;  /* 0x0c00003a3b397389 */ /* 0x000064000008003d */
[----:B01----:R-:W-:Y:S01]  /*df20*/  ENDCOLLECTIVE ;  /* 0x000000000000791b */ /* 0x003fe20003800000 */
.L_x_1143:
[----:B------:R-:W-:Y:S01]  /*df30*/  FADD.FTZ R39, R40, R39 ;  /* 0x0000002728277221 */ /* 0x000fe20000010000 */
[----:B------:R-:W-:-:S04]  /*df40*/  HFMA2.MMA R58, -RZ, RZ, 0, 5.9604644775390625e-08 ;  /* 0x00000001ff3a7435 */ /* 0x000fc800000001ff */
[----:B------:R-:W-:Y:S02]  /*df50*/  MOV R59, R39 ;  /* 0x00000027003b7202 */ /* 0x000fe40000000f00 */
[----:B------:R-:W-:-:S07]  /*df60*/  MOV R38, R57 ;  /* 0x0000003900267202 */ /* 0x000fce0000000f00 */
[----:B------:R-:W-:Y:S05]  /*df70*/  WARPSYNC.COLLECTIVE R56, `(.L_x_1144) ;  /* 0x0000000038087348 */ /* 0x000fea0003c00000 */
[----:B------:R0:W1:Y:S02]  /*df80*/  SHFL.BFLY P4, R57, R59, R58, R61 ;  /* 0x0c00003a3b397389 */ /* 0x000064000008003d */
[----:B01----:R-:W-:Y:S01]  /*df90*/  ENDCOLLECTIVE ;  /* 0x000000000000791b */ /* 0x003fe20003800000 */
.L_x_1144:
[----:B------:R-:W-:-:S05]  /*dfa0*/  FADD.FTZ R38, R41, R38 ;  /* 0x0000002629267221 */ /* 0x000fca0000010000 */
[----:B------:R-:W-:Y:S02]  /*dfb0*/  MOV R59, R38 ;  /* 0x00000026003b7202 */ /* 0x000fe40000000f00 */
[----:B------:R-:W-:-:S07]  /*dfc0*/  MOV R40, R57 ;  /* 0x0000003900287202 */ /* 0x000fce0000000f00 */
[----:B------:R-:W-:Y:S05]  /*dfd0*/  WARPSYNC.COLLECTIVE R56, `(.L_x_1145) ;  /* 0x0000000038087348 */ /* 0x000fea0003c00000 */
[----:B------:R0:W1:Y:S02]  /*dfe0*/  SHFL.BFLY P4, R57, R59, R58, R61 ;  /* 0x0c00003a3b397389 */ /* 0x000064000008003d */
[----:B01----:R-:W-:Y:S01]  /*dff0*/  ENDCOLLECTIVE ;  /* 0x000000000000791b */ /* 0x003fe20003800000 */
.L_x_1145:
[----:B------:R-:W-:Y:S01]  /*e000*/  FADD.FTZ R40, R39, R40 ;  /* 0x0000002827287221 */ /* 0x000fe20000010000 */
[----:B------:R-:W-:Y:S01]  /*e010*/  HFMA2.MMA R58, -RZ, RZ, 0, 4.76837158203125e-07 ;  /* 0x00000008ff3a7435 */ /* 0x000fe200000001ff */
[----:B------:R-:W-:Y:S02]  /*e020*/  MOV R59, R44 ;  /* 0x0000002c003b7202 */ /* 0x000fe40000000f00 */
[----:B------:R-:W-:-:S08]  /*e030*/  MOV R41, R57 ;  /* 0x0000003900297202 */ /* 0x000fd00000000f00 */
[----:B------:R-:W-:Y:S05]  /*e040*/  WARPSYNC.COLLECTIVE R56, `(.L_x_1146) ;  /* 0x0000000038087348 */ /* 0x000fea0003c00000 */
[----:B------:R0:W1:Y:S02]  /*e050*/  SHFL.BFLY P4, R57, R59, R58, R61 ;  /* 0x0c00003a3b397389 */ /* 0x000064000008003d */
[----:B01----:R-:W-:Y:S01]  /*e060*/  ENDCOLLECTIVE ;  /* 0x000000000000791b */ /* 0x003fe20003800000 */
.L_x_1146:
[----:B------:R-:W-:Y:S02]  /*e070*/  MOV R59, R45 ;  /* 0x0000002d003b7202 */ /* 0x000fe40000000f00 */
[----:B------:R-:W-:-:S07]  /*e080*/  MOV R47, R57 ;  /* 0x00000039002f7202 */ /* 0x000fce0000000f00 */
[----:B------:R-:W-:Y:S05]  /*e090*/  WARPSYNC.COLLECTIVE R56, `(.L_x_1147) ;  /* 0x0000000038087348 */ /* 0x000fea0003c00000 */
[----:B------:R0:W1:Y:S02]  /*e0a0*/  SHFL.BFLY P4, R57, R59, R58, R61 ;  /* 0x0c00003a3b397389 */ /* 0x000064000008003d */
[----:B01----:R-:W-:Y:S01]  /*e0b0*/  ENDCOLLECTIVE ;  /* 0x000000000000791b */ /* 0x003fe20003800000 */
.L_x_1147:
[----:B------:R-:W-:Y:S01]  /*e0c0*/  FADD.FTZ R47, R47, R44 ;  /* 0x0000002c2f2f7221 */ /* 0x000fe20000010000 */
[----:B------:R-:W-:-:S04]  /*e0d0*/  @!P1 IADD3 R44, R37, 0x3c, RZ ;  /* 0x0000003c252c9810 */ /* 0x000fc80007ffe0ff */
[----:B------:R-:W-:-:S04]  /*e0e0*/  @!P1 LOP3.LUT R44, R44, 0x1e, R19, 0x78, !PT ;  /* 0x0000001e2c2c9812 */ /* 0x000fc800078e7813 */
[----:B------:R-:W-:Y:S01]  /*e0f0*/  @!P1 LEA R49, R44, R49, 0x2 ;  /* 0x000000312c319211 */ /* 0x000fe200078e10ff */
[----:B------:R-:W-:Y:S01]  /*e100*/  HFMA2.MMA R58, -RZ, RZ, 0, 2.384185791015625e-07 ;  /* 0x00000004ff3a7435 */ /* 0x000fe200000001ff */
[----:B------:R-:W-:-:S03]  /*e110*/  MOV R59, R47 ;  /* 0x0000002f003b7202 */ /* 0x000fc60000000f00 */
[----:B------:R0:W1:Y:S04]  /*e120*/  @!P1 LDS R53, [R49] ;  /* 0x0000000031359984 */ /* 0x0000680000000800 */
[----:B------:R0:W2:Y:S01]  /*e130*/  @!P1 LDS R54, [R49+0x500] ;  /* 0x0005000031369984 */ /* 0x0000a20000000800 */
[----:B------:R-:W-:-:S07]  /*e140*/  MOV R46, R57 ;  /* 0x00000039002e7202 */ /* 0x000fce0000000f00 */
[----:B012---:R-:W-:Y:S05]  /*e150*/  WARPSYNC.COLLECTIVE R56, `(.L_x_1148) ;  /* 0x0000000038087348 */ /* 0x007fea0003c00000 */
[----:B------:R3:W4:Y:S02]  /*e160*/  SHFL.BFLY P4, R57, R59, R58, R61 ;  /* 0x0c00003a3b397389 */ /* 0x000724000008003d */
[----:B01234-:R-:W-:Y:S01]  /*e170*/  ENDCOLLECTIVE ;  /* 0x000000000000791b */ /* 0x01ffe20003800000 */
.L_x_1148:
[----:B------:R-:W-:Y:S01]  /*e180*/  FADD.FTZ R46, R46, R45 ;  /* 0x0000002d2e2e7221 */ /* 0x000fe20000010000 */
[----:B------:R-:W-:-:S04]  /*e190*/  CS2R R48, SRZ ;  /* 0x0000000000307805 */ /* 0x000fc8000001ff00 */
[----:B------:R-:W-:Y:S02]  /*e1a0*/  MOV R59, R46 ;  /* 0x0000002e003b7202 */ /* 0x000fe40000000f00 */
[----:B------:R-:W-:-:S07]  /*e1b0*/  MOV R42, R57 ;  /* 0x00000039002a7202 */ /* 0x000fce0000000f00 */
[----:B------:R-:W-:Y:S05]  /*e1c0*/  WARPSYNC.COLLECTIVE R56, `(.L_x_1149) ;  /* 0x0000000038087348 */ /* 0x000fea0003c00000 */
[----:B------:R0:W1:Y:S02]  /*e1d0*/  SHFL.BFLY P4, R57, R59, R58, R61 ;  /* 0x0c00003a3b397389 */ /* 0x000064000008003d */
[----:B01----:R-:W-:Y:S01]  /*e1e0*/  ENDCOLLECTIVE ;  /* 0x000000000000791b */ /* 0x003fe20003800000 */
.L_x_1149:
[----:B------:R-:W-:Y:S01]  /*e1f0*/  FADD.FTZ R42, R47, R42 ;  /* 0x0000002a2f2a7221 */ /* 0x000fe20000010000 */
[----:B------:R-:W-:Y:S02]  /*e200*/  @!P1 MOV R48, R53 ;  /* 0x0000003500309202 */ /* 0x000fe40000000f00 */
[----:B------:R-:W-:Y:S01]  /*e210*/  @!P1 MOV R49, R54 ;  /* 0x0000003600319202 */ /* 0x000fe20000000f00 */
[----:B------:R-:W-:Y:S01]  /*e220*/  HFMA2.MMA R58, -RZ, RZ, 0, 1.1920928955078125e-07 ;  /* 0x00000002ff3a7435 */ /* 0x000fe200000001ff */
[----:B------:R-:W-:Y:S02]  /*e230*/  MOV R59, R42 ;  /* 0x0000002a003b7202 */ /* 0x000fe40000000f00 */
[----:B------:R-:W-:-:S08]  /*e240*/  MOV R43, R57 ;  /* 0x00000039002b7202 */ /* 0x000fd00000000f00 */
[----:B------:R-:W-:Y:S05]  /*e250*/  WARPSYNC.COLLECTIVE R56, `(.L_x_1150) ;  /* 0x0000000038087348 */ /* 0x000fea0003c00000 */
[----:B------:R0:W1:Y:S02]  /*e260*/  SHFL.BFLY P4, R57, R59, R58, R61 ;  /* 0x0c00003a3b397389 */ /* 0x000064000008003d */
[----:B01----:R-:W-:Y:S01]  /*e270*/  ENDCOLLECTIVE ;  /* 0x000000000000791b */ /* 0x003fe20003800000 */
.L_x_1150:
[----:B------:R-:W-:-:S05]  /*e280*/  FADD.FTZ R43, R46, R43 ;  /* 0x0000002b2e2b7221 */ /* 0x000fca0000010000 */
[----:B------:R-:W-:Y:S02]  /*e290*/  MOV R59, R43 ;  /* 0x0000002b003b7202 */ /* 0x000fe40000000f00 */
[----:B------:R-:W-:-:S07]  /*e2a0*/  MOV R37, R57 ;  /* 0x0000003900257202 */ /* 0x000fce0000000f00 */
[----:B------:R-:W-:Y:S05]  /*e2b0*/  WARPSYNC.COLLECTIVE R56, `(.L_x_1151) ;  /* 0x0000000038087348 */ /* 0x000fea0003c00000 */
[----:B------:R0:W1:Y:S02]  /*e2c0*/  SHFL.BFLY P4, R57, R59, R58, R61 ;  /* 0x0c00003a3b397389 */ /* 0x000064000008003d */
[----:B01----:R-:W-:Y:S01]  /*e2d0*/  ENDCOLLECTIVE ;  /* 0x000000000000791b */ /* 0x003fe20003800000 */
.L_x_1151:
[----:B------:R-:W-:Y:S01]  /*e2e0*/  FADD.FTZ R44, R42, R37 ;  /* 0x000000252a2c7221 */ /* 0x000fe20000010000 */
[----:B------:R-:W-:Y:S01]  /*e2f0*/  FADD.FTZ R42, R38, R41 ;  /* 0x00000029262a7221 */ /* 0x000fe20000010000 */
[----:B------:R-:W-:-:S04]  /*e300*/  IADD3 R41, R55, R26, RZ ;  /* 0x0000001a37297210 */ /* 0x000fc80007ffe0ff */
[----:B------:R-:W-:Y:S01]  /*e310*/  @!P2 F2FP.BF16.F32.PACK_AB R42, RZ, R42 ;  /* 0x0000002aff2aa23e */ /* 0x000fe200000010ff */
[----:B------:R-:W-:Y:S01]  /*e320*/  IMAD.WIDE R38, R41, 0x2, R4 ;  /* 0x0000000229267825 */ /* 0x000fe200078e0204 */
[----:B------:R-:W-:Y:S01]  /*e330*/  HFMA2.MMA R58, -RZ, RZ, 0, 5.9604644775390625e-08 ;  /* 0x00000001ff3a7435 */ /* 0x000fe200000001ff */
[----:B------:R-:W-:Y:S02]  /*e340*/  MOV R59, R44 ;  /* 0x0000002c003b7202 */ /* 0x000fe40000000f00 */
[----:B------:R-:W-:-:S08]  /*e350*/  MOV R46, R57 ;  /* 0x00000039002e7202 */ /* 0x000fd00000000f00 */
[----:B------:R-:W-:Y:S05]  /*e360*/  WARPSYNC.COLLECTIVE R56, `(.L_x_1152) ;  /* 0x0000000038087348 */ /* 0x000fea0003c00000 */
[----:B------:R0:W1:Y:S02]  /*e370*/  SHFL.BFLY P4, R57, R59, R58, R61 ;  /* 0x0c00003a3b397389 */ /* 0x000064000008003d */
[----:B01----:R-:W-:Y:S01]  /*e380*/  ENDCOLLECTIVE ;  /* 0x000000000000791b */ /* 0x003fe20003800000 */
.L_x_1152:
[----:B------:R-:W-:-:S05]  /*e390*/  FADD.FTZ R46, R43, R46 ;  /* 0x0000002e2b2e7221 */ /* 0x000fca0000010000 */
[----:B------:R-:W-:Y:S02]  /*e3a0*/  MOV R59, R46 ;  /* 0x0000002e003b7202 */ /* 0x000fe40000000f00 */
[----:B------:R-:W-:-:S07]  /*e3b0*/  MOV R37, R57 ;  /* 0x0000003900257202 */ /* 0x000fce0000000f00 */
[----:B------:R-:W-:Y:S05]  /*e3c0*/  WARPSYNC.COLLECTIVE R56, `(.L_x_1153) ;  /* 0x0000000038087348 */ /* 0x000fea0003c00000 */
[----:B------:R0:W1:Y:S02]  /*e3d0*/  SHFL.BFLY P4, R57, R59, R58, R61 ;  /* 0x0c00003a3b397389 */ /* 0x000064000008003d */
[----:B01----:R-:W-:Y:S01]  /*e3e0*/  ENDCOLLECTIVE ;  /* 0x000000000000791b */ /* 0x003fe20003800000 */
.L_x_1153:
[----:B------:R-:W-:Y:S01]  /*e3f0*/  HFMA2.MMA R58, -RZ, RZ, 0, 4.76837158203125e-07 ;  /* 0x00000008ff3a7435 */ /* 0x000fe200000001ff */
[----:B------:R-:W-:Y:S02]  /*e400*/  MOV R59, R48 ;  /* 0x00000030003b7202 */ /* 0x000fe40000000f00 */
[----:B------:R-:W-:-:S08]  /*e410*/  MOV R43, R57 ;  /* 0x00000039002b7202 */ /* 0x000fd00000000f00 */
[----:B------:R-:W-:Y:S05]  /*e420*/  WARPSYNC.COLLECTIVE R56, `(.L_x_1154) ;  /* 0x0000000038087348 */ /* 0x000fea0003c00000 */
[----:B------:R0:W1:Y:S02]  /*e430*/  SHFL.BFLY P4, R57, R59, R58, R61 ;  /* 0x0c00003a3b397389 */ /* 0x000064000008003d */
[----:B01----:R-:W-:Y:S01]  /*e440*/  ENDCOLLECTIVE ;  /* 0x000000000000791b */ /* 0x003fe20003800000 */
.L_x_1154:
[----:B------:R-:W-:Y:S02]  /*e450*/  MOV R59, R49 ;  /* 0x00000031003b7202 */ /* 0x000fe40000000f00 */
[----:B------:R-:W-:-:S07]  /*e460*/  MOV R45, R57 ;  /* 0x00000039002d7202 */ /* 0x000fce0000000f00 */
[----:B------:R-:W-:Y:S05]  /*e470*/  WARPSYNC.COLLECTIVE R56, `(.L_x_1155) ;  /* 0x0000000038087348 */ /* 0x000fea0003c00000 */
[----:B------:R0:W1:Y:S02]  /*e480*/  SHFL.BFLY P4, R57, R59, R58, R61 ;  /* 0x0c00003a3b397389 */ /* 0x000064000008003d */
[----:B01----:R-:W-:Y:S01]  /*e490*/  ENDCOLLECTIVE ;  /* 0x000000000000791b */ /* 0x003fe20003800000 */
.L_x_1155:
[----:B------:R-:W-:Y:S01]  /*e4a0*/  FADD.FTZ R45, R45, R48 ;  /* 0x000000302d2d7221 */ /* 0x000fe20000010000 */
[----:B------:R-:W-:-:S04]  /*e4b0*/  HFMA2.MMA R58, -RZ, RZ, 0, 2.384185791015625e-07 ;  /* 0x00000004ff3a7435 */ /* 0x000fc800000001ff */
[----:B------:R-:W-:Y:S02]  /*e4c0*/  MOV R59, R45 ;  /* 0x0000002d003b7202 */ /* 0x000fe40000000f00 */
[----:B------:R-:W-:-:S07]  /*e4d0*/  MOV R54, R57 ;  /* 0x0000003900367202 */ /* 0x000fce0000000f00 */
[----:B------:R-:W-:Y:S05]  /*e4e0*/  WARPSYNC.COLLECTIVE R56, `(.L_x_1156) ;  /* 0x0000000038087348 */ /* 0x000fea0003c00000 */
[----:B------:R0:W1:Y:S02]  /*e4f0*/  SHFL.BFLY P4, R57, R59, R58, R61 ;  /* 0x0c00003a3b397389 */ /* 0x000064000008003d */
[----:B01----:R-:W-:Y:S01]  /*e500*/  ENDCOLLECTIVE ;  /* 0x000000000000791b */ /* 0x003fe20003800000 */
.L_x_1156:
[----:B------:R-:W-:Y:S01]  /*e510*/  FADD.FTZ R54, R54, R49 ;  /* 0x0000003136367221 */ /* 0x000fe20000010000 */
[----:B------:R-:W-:Y:S01]  /*e520*/  FADD.FTZ R49, R44, R37 ;  /* 0x000000252c317221 */ /* 0x000fe20000010000 */
[----:B------:R-:W-:Y:S01]  /*e530*/  @!P2 F2FP.BF16.F32.PACK_AB R37, RZ, R40 ;  /* 0x00000028ff25a23e */ /* 0x000fe200000010ff */
[----:B------:R-:W-:Y:S01]  /*e540*/  FADD.FTZ R44, R46, R43 ;  /* 0x0000002b2e2c7221 */ /* 0x000fe20000010000 */
[----:B------:R-:W-:Y:S02]  /*e550*/  IMAD.WIDE R40, R41, 0x2, R2 ;  /* 0x0000000229287825 */ /* 0x000fe400078e0202 */
[----:B------:R-:W-:Y:S02]  /*e560*/  PRMT R46, R37, 0x7610, R46 ;  /* 0x00007610252e7816 */ /* 0x000fe4000000002e */
[----:B------:R-:W-:Y:S02]  /*e570*/  @!P2 F2FP.BF16.F32.PACK_AB R43, RZ, R49 ;  /* 0x00000031ff2ba23e */ /* 0x000fe400000010ff */
[----:B------:R-:W-:Y:S01]  /*e580*/  @!P2 F2FP.BF16.F32.PACK_AB R44, RZ, R44 ;  /* 0x0000002cff2ca23e */ /* 0x000fe200000010ff */
[----:B------:R0:W-:Y:S01]  /*e590*/  @!P2 STG.E.U16 desc[UR16][R38.64], R46 ;  /* 0x0000002e2600a986 */ /* 0x0001e2000c101510 */
[----:B------:R-:W-:-:S02]  /*e5a0*/  MOV R59, R54 ;  /* 0x00000036003b7202 */ /* 0x000fc40000000f00 */
[----:B------:R-:W-:-:S07]  /*e5b0*/  MOV R48, R57 ;  /* 0x0000003900307202 */ /* 0x000fce0000000f00 */
[----:B0-----:R-:W-:Y:S05]  /*e5c0*/  WARPSYNC.COLLECTIVE R56, `(.L_x_1157) ;  /* 0x0000000038087348 */ /* 0x001fea0003c00000 */
[----:B------:R1:W2:Y:S02]  /*e5d0*/  SHFL.BFLY P4, R57, R59, R58, R61 ;  /* 0x0c00003a3b397389 */ /* 0x0002a4000008003d */
[----:B012---:R-:W-:Y:S01]  /*e5e0*/  ENDCOLLECTIVE ;  /* 0x000000000000791b */ /* 0x007fe20003800000 */
.L_x_1157:
[----:B------:R-:W-:Y:S01]  /*e5f0*/  FADD.FTZ R48, R45, R48 ;  /* 0x000000302d307221 */ /* 0x000fe20000010000 */
[----:B------:R-:W-:-:S04]  /*e600*/  HFMA2.MMA R58, -RZ, RZ, 0, 1.1920928955078125e-07 ;  /* 0x00000002ff3a7435 */ /* 0x000fc800000001ff */
[----:B------:R-:W-:Y:S02]  /*e610*/  MOV R59, R48 ;  /* 0x00000030003b7202 */ /* 0x000fe40000000f00 */
[----:B------:R-:W-:-:S07]  /*e620*/  MOV R47, R57 ;  /* 0x00000039002f7202 */ /* 0x000fce0000000f00 */
[----:B------:R-:W-:Y:S05]  /*e630*/  WARPSYNC.COLLECTIVE R56, `(.L_x_1158) ;  /* 0x0000000038087348 */ /* 0x000fea0003c00000 */
[----:B------:R0:W1:Y:S02]  /*e640*/  SHFL.BFLY P4, R57, R59, R58, R61 ;  /* 0x0c00003a3b397389 */ /* 0x000064000008003d */
[----:B01----:R-:W-:Y:S01]  /*e650*/  ENDCOLLECTIVE ;  /* 0x000000000000791b */ /* 0x003fe20003800000 */
.L_x_1158:
[----:B------:R-:W-:-:S05]  /*e660*/  FADD.FTZ R47, R54, R47 ;  /* 0x0000002f362f7221 */ /* 0x000fca0000010000 */
[----:B------:R-:W-:Y:S02]  /*e670*/  MOV R59, R47 ;  /* 0x0000002f003b7202 */ /* 0x000fe40000000f00 */
[----:B------:R-:W-:-:S07]  /*e680*/  MOV R45, R57 ;  /* 0x00000039002d7202 */ /* 0x000fce0000000f00 */
[----:B------:R-:W-:Y:S05]  /*e690*/  WARPSYNC.COLLECTIVE R56, `(.L_x_1159) ;  /* 0x0000000038087348 */ /* 0x000fea0003c00000 */
[----:B------:R0:W1:Y:S02]  /*e6a0*/  SHFL.BFLY P4, R57, R59, R58, R61 ;  /* 0x0c00003a3b397389 */ /* 0x000064000008003d */
[----:B01----:R-:W-:Y:S01]  /*e6b0*/  ENDCOLLECTIVE ;  /* 0x000000000000791b */ /* 0x003fe20003800000 */
.L_x_1159:
[----:B------:R-:W-:Y:S01]  /*e6c0*/  FADD.FTZ R45, R48, R45 ;  /* 0x0000002d302d7221 */ /* 0x000fe20000010000 */
[----:B------:R-:W-:-:S05]  /*e6d0*/  PRMT R48, R42, 0x7610, R48 ;  /* 0x000076102a307816 */ /* 0x000fca0000000030 */
[----:B------:R0:W-:Y:S04]  /*e6e0*/  @!P2 STG.E.U16 desc[UR16][R40.64], R48 ;  /* 0x000000302800a986 */ /* 0x0001e8000c101510 */
[----:B------:R0:W-:Y:S01]  /*e6f0*/  @!P2 STG.E.U16 desc[UR16][R38.64+0x28], R43 ;  /* 0x0000282b2600a986 */ /* 0x0001e2000c101510 */
[----:B------:R-:W-:Y:S01]  /*e700*/  HFMA2.MMA R58, -RZ, RZ, 0, 5.9604644775390625e-08 ;  /* 0x00000001ff3a7435 */ /* 0x000fe200000001ff */
[----:B------:R-:W-:Y:S02]  /*e710*/  MOV R59, R45 ;  /* 0x0000002d003b7202 */ /* 0x000fe40000000f00 */
[----:B------:R0:W-:Y:S01]  /*e720*/  @!P2 STG.E.U16 desc[UR16][R40.64+0x28], R44 ;  /* 0x0000282c2800a986 */ /* 0x0001e2000c101510 */
[----:B------:R-:W-:-:S07]  /*e730*/  MOV R54, R57 ;  /* 0x0000003900367202 */ /* 0x000fce0000000f00 */
[----:B0-----:R-:W-:Y:S05]  /*e740*/  WARPSYNC.COLLECTIVE R56, `(.L_x_1160) ;  /* 0x0000000038087348 */ /* 0x001fea0003c00000 */
[----:B------:R1:W2:Y:S02]  /*e750*/  SHFL.BFLY P4, R57, R59, R58, R61 ;  /* 0x0c00003a3b397389 */ /* 0x0002a4000008003d */
[----:B012---:R-:W-:Y:S01]  /*e760*/  ENDCOLLECTIVE ;  /* 0x000000000000791b */ /* 0x007fe20003800000 */
.L_x_1160:
[----:B------:R-:W-:-:S05]  /*e770*/  FADD.FTZ R54, R47, R54 ;  /* 0x000000362f367221 */ /* 0x000fca0000010000 */
[----:B------:R-:W-:Y:S02]  /*e780*/  MOV R59, R54 ;  /* 0x00000036003b7202 */ /* 0x000fe40000000f00 */
[----:B------:R-:W-:-:S07]  /*e790*/  MOV R42, R57 ;  /* 0x00000039002a7202 */ /* 0x000fce0000000f00 */
[----:B------:R-:W-:Y:S05]  /*e7a0*/  WARPSYNC.COLLECTIVE R56, `(.L_x_1161) ;  /* 0x0000000038087348 */ /* 0x000fea0003c00000 */
[----:B------:R0:W1:Y:S02]  /*e7b0*/  SHFL.BFLY P4, R57, R59, R58, R61 ;  /* 0x0c00003a3b397389 */ /* 0x000064000008003d */
[----:B01----:R-:W-:Y:S01]  /*e7c0*/  ENDCOLLECTIVE ;  /* 0x000000000000791b */ /* 0x003fe20003800000 */
.L_x_1161:
[----:B------:R-:W-:Y:S01]  /*e7d0*/  FADD.FTZ R42, R45, R42 ;  /* 0x0000002a2d2a7221 */ /* 0x000fe20000010000 */
[----:B------:R-:W-:Y:S01]  /*e7e0*/  MOV R37, R57 ;  /* 0x0000003900257202 */ /* 0x000fe20000000f00 */
[----:B------:R-:W-:Y:S06]  /*e7f0*/  BRA `(.L_x_1162) ;  /* 0xffffffe400107947 */ /* 0x000fec000383ffff */
.L_x_1163:
        /* <DEDUP_REMOVED lines=16> */
.L_x_2452:


//--------------------- .text._ZN13group_norm_v214gn_cuda_kernelI13__nv_bfloat16Li320ELi1ELi32ELi80ELi64ELb0ELi64ELi80ELi80ELi4ELb0ELi116ELb0ELb0ENS_16CompileConditionILi900EEEEEvPT_PKS4_S7_S7_flPfS8_Pj --------------------------
	.section	.text._ZN13group_norm_v214gn_cuda_kernelI13__nv_bfloat16Li320ELi1ELi32ELi80ELi64ELb0ELi64ELi80ELi80ELi4ELb0ELi116ELb0ELb0ENS_16CompileConditionILi900EEEEEvPT_PKS4_S7_S7_flPfS8_Pj,"ax",@progbits
	.align	128
        .global         _ZN13group_norm_v214gn_cuda_kernelI13__nv_bfloat16Li320ELi1ELi32ELi80ELi64ELb0ELi64ELi80ELi80ELi4ELb0ELi116ELb0ELb0ENS_16CompileConditionILi900EEEEEvPT_PKS4_S7_S7_flPfS8_Pj
        .type           _ZN13group_norm_v214gn_cuda_kernelI13__nv_bfloat16Li320ELi1ELi32ELi80ELi64ELb0ELi64ELi80ELi80ELi4ELb0ELi116ELb0ELb0ENS_16CompileConditionILi900EEEEEvPT_PKS4_S7_S7_flPfS8_Pj,@function
        .size           _ZN13group_norm_v214gn_cuda_kernelI13__nv_bfloat16Li320ELi1ELi32ELi80ELi64ELb0ELi64ELi80ELi80ELi4ELb0ELi116ELb0ELb0ENS_16CompileConditionILi900EEEEEvPT_PKS4_S7_S7_flPfS8_Pj,(.L_x_2453 - _ZN13group_norm_v214gn_cuda_kernelI13__nv_bfloat16Li320ELi1ELi32ELi80ELi64ELb0ELi64ELi80ELi80ELi4ELb0ELi116ELb0ELb0ENS_16CompileConditionILi900EEEEEvPT_PKS4_S7_S7_flPfS8_Pj)
        .other          _ZN13group_norm_v214gn_cuda_kernelI13__nv_bfloat16Li320ELi1ELi32ELi80ELi64ELb0ELi64ELi80ELi80ELi4ELb0ELi116ELb0ELb0ENS_16CompileConditionILi900EEEEEvPT_PKS4_S7_S7_flPfS8_Pj,@"STO_CUDA_ENTRY STV_DEFAULT"
_ZN13group_norm_v214gn_cuda_kernelI13__nv_bfloat16Li320ELi1ELi32ELi80ELi64ELb0ELi64ELi80ELi80ELi4ELb0ELi116ELb0ELb0ENS_16CompileConditionILi900EEEEEvPT_PKS4_S7_S7_flPfS8_Pj:
.text._ZN13group_norm_v214gn_cuda_kernelI13__nv_bfloat16Li320ELi1ELi32ELi80ELi64ELb0ELi64ELi80ELi80ELi4ELb0ELi116ELb0ELb0ENS_16CompileConditionILi900EEEEEvPT_PKS4_S7_S7_flPfS8_Pj:
[----:B------:R-:W-:Y:S01]  /*0000*/  LDC R1, c[0x0][0x28] ;  /* 0x00000a00ff017b82 */ /* 0x000fe20000000800 */
[----:B------:R-:W0:Y:S01]  /*0010*/  S2R R14, SR_TID.X ;  /* 0x00000000000e7919 */ /* 0x000e220000002100 */
[----:B------:R-:W-:Y:S01]  /*0020*/  ULDC.64 UR4, c[0x0][0x218] ;  /* 0x0000860000047ab9 */ /* 0x000fe20000000a00 */
[----:B------:R-:W-:Y:S01]  /*0030*/  ULDC.64 UR6, c[0x0][0x208] ;  /* 0x0000820000067ab9 */ /* 0x000fe20000000a00 */
[----:B------:R-:W-:Y:S01]  /*0040*/  ULDC.64 UR8, c[0x0][0x228] ;  /* 0x00008a0000087ab9 */ /* 0x000fe20000000a00 */
[----:B------:R-:W1:Y:S01]  /*0050*/  S2R R8, SR_CTAID.Y ;  /* 0x0000000000087919 */ /* 0x000e620000002600 */
[----:B0-----:R-:W-:Y:S01]  /*0060*/  IMAD.WIDE.U32 R2, R14, -0x33333333, RZ ;  /* 0xcccccccd0e027825 */ /* 0x001fe200078e00ff */
[----:B-1----:R-:W-:-:S04]  /*0070*/  LOP3.LUT R6, R8, 0x1f, RZ, 0xc0, !PT ;  /* 0x0000001f08067812 */ /* 0x002fc800078ec0ff */
[----:B------:R-:W-:Y:S02]  /*0080*/  SHF.R.U32.HI R5, RZ, 0x4, R3 ;  /* 0x00000004ff057819 */ /* 0x000fe40000011603 */
[----:B------:R-:W-:-:S03]  /*0090*/  SHF.R.U32.HI R2, RZ, 0x5, R8 ;  /* 0x00000005ff027819 */ /* 0x000fc60000011608 */
[C---:B------:R-:W-:Y:S02]  /*00a0*/  IMAD R3, R5.reuse, -0x14, R14 ;  /* 0xffffffec05037824 */ /* 0x040fe400078e020e */
[----:B------:R-:W-:Y:S02]  /*00b0*/  IMAD R5, R5, 0xa00, RZ ;  /* 0x00000a0005057824 */ /* 0x000fe400078e02ff */
[----:B------:R-:W-:Y:S02]  /*00c0*/  IMAD R4, R6, 0x14, R3 ;  /* 0x0000001406047824 */ /* 0x000fe400078e0203 */
[----:B------:R-:W-:-:S03]  /*00d0*/  IMAD.WIDE.U32 R2, R2, 0x28000, RZ ;  /* 0x0002800002027825 */ /* 0x000fc600078e00ff */
[----:B------:R-:W-:-:S04]  /*00e0*/  SHF.L.U32 R4, R4, 0x2, RZ ;  /* 0x0000000204047819 */ /* 0x000fc800000006ff */
[----:B------:R-:W-:-:S04]  /*00f0*/  LOP3.LUT R0, R2, R4, RZ, 0xfc, !PT ;  /* 0x0000000402007212 */ /* 0x000fc800078efcff */
[----:B------:R-:W-:-:S04]  /*0100*/  IADD3 R0, P0, R5, R0, RZ ;  /* 0x0000000005007210 */ /* 0x000fc80007f1e0ff */
[----:B------:R-:W-:Y:S02]  /*0110*/  IADD3.X R3, RZ, R3, RZ, P0, !PT ;  /* 0x00000003ff037210 */ /* 0x000fe400007fe4ff */
[C---:B------:R-:W-:Y:S02]  /*0120*/  SHF.L.U32 R2, R0.reuse, 0x1, RZ ;  /* 0x0000000100027819 */ /* 0x040fe400000006ff */
[----:B------:R-:W-:Y:S02]  /*0130*/  SHF.L.U64.HI R0, R0, 0x1, R3 ;  /* 0x0000000100007819 */ /* 0x000fe40000010203 */
[----:B------:R-:W-:-:S04]  /*0140*/  IADD3 R16, P0, R2, UR4, RZ ;  /* 0x0000000402107c10 */ /* 0x000fc8000ff1e0ff */
[----:B------:R-:W-:Y:S01]  /*0150*/  IADD3.X R17, R0, UR5, RZ, P0, !PT ;  /* 0x0000000500117c10 */ /* 0x000fe200087fe4ff */
[----:B------:R-:W-:-:S04]  /*0160*/  ULDC.64 UR4, c[0x0][0x220] ;  /* 0x0000880000047ab9 */ /* 0x000fc80000000a00 */
[----:B------:R-:W2:Y:S04]  /*0170*/  LDG.E.64.CONSTANT R10, desc[UR6][R16.64] ;  /* 0x00000006100a7981 */ /* 0x000ea8000c1e9b00 */
[----:B------:R-:W3:Y:S04]  /*0180*/  LDG.E.64.CONSTANT R12, desc[UR6][R16.64+0x14000] ;  /* 0x01400006100c7981 */ /* 0x000ee8000c1e9b00 */
[----:B------:R-:W4:Y:S04]  /*0190*/  LDG.E.64.CONSTANT R24, desc[UR6][R16.64+0x28000] ;  /* 0x0280000610187981 */ /* 0x000f28000c1e9b00 */
[----:B------:R0:W4:Y:S01]  /*01a0*/  LDG.E.64.CONSTANT R26, desc[UR6][R16.64+0x3c000] ;  /* 0x03c00006101a7981 */ /* 0x000122000c1e9b00 */
[----:B------:R-:W-:-:S02]  /*01b0*/  SHF.L.U32 R22, R4, 0x1, RZ ;  /* 0x0000000104167819 */ /* 0x000fc400000006ff */
[----:B------:R-:W-:Y:S02]  /*01c0*/  SHF.R.U32.HI R3, RZ, 0x1f, R4 ;  /* 0x0000001fff037819 */ /* 0x000fe40000011604 */
[C---:B------:R-:W-:Y:S02]  /*01d0*/  IADD3 R20, P0, R22.reuse, UR4, RZ ;  /* 0x0000000416147c10 */ /* 0x040fe4000ff1e0ff */
[----:B------:R-:W-:Y:S02]  /*01e0*/  IADD3 R22, P1, R22, UR8, RZ ;  /* 0x0000000816167c10 */ /* 0x000fe4000ff3e0ff */
[C---:B------:R-:W-:Y:S02]  /*01f0*/  IADD3.X R21, R3.reuse, UR5, RZ, P0, !PT ;  /* 0x0000000503157c10 */ /* 0x040fe400087fe4ff */
[----:B------:R-:W-:-:S04]  /*0200*/  IADD3.X R23, R3, UR9, RZ, P1, !PT ;  /* 0x0000000903177c10 */ /* 0x000fc80008ffe4ff */
[----:B------:R-:W5:Y:S04]  /*0210*/  LDG.E.64.CONSTANT R20, desc[UR6][R20.64] ;  /* 0x0000000614147981 */ /* 0x000f68000c1e9b00 */
[----:B------:R-:W5:Y:S01]  /*0220*/  LDG.E.64.CONSTANT R22, desc[UR6][R22.64] ;  /* 0x0000000616167981 */ /* 0x000f62000c1e9b00 */
[----:B------:R-:W-:-:S13]  /*0230*/  LOP3.LUT P0, RZ, R14, 0x1f, RZ, 0xc0, !PT ;  /* 0x0000001f0eff7812 */ /* 0x000fda000780c0ff */
[----:B------:R-:W1:Y:S01]  /*0240*/  @!P0 S2R R32, SR_CgaCtaId ;  /* 0x0000000000208919 */ /* 0x000e620000008800 */
[C---:B--2---:R-:W-:Y:S02]  /*0250*/  PRMT R9, R10.reuse, 0x7632, R9 ;  /* 0x000076320a097816 */ /* 0x044fe40000000009 */
[----:B------:R-:W-:Y:S02]  /*0260*/  SHF.L.U32 R3, R10, 0x10, RZ ;  /* 0x000000100a037819 */ /* 0x000fe400000006ff */
[----:B------:R-:W-:Y:S02]  /*0270*/  SHF.L.U32 R9, R9, 0x10, RZ ;  /* 0x0000001009097819 */ /* 0x000fe400000006ff */
[----:B------:R-:W-:Y:S01]  /*0280*/  PRMT R5, R11, 0x7632, R5 ;  /* 0x000076320b057816 */ /* 0x000fe20000000005 */
[----:B------:R-:W-:Y:S01]  /*0290*/  FADD.FTZ R10, RZ, R3 ;  /* 0x00000003ff0a7221 */ /* 0x000fe20000010000 */
[----:B0-----:R-:W-:Y:S01]  /*02a0*/  FFMA.FTZ R16, R3, R3, RZ ;  /* 0x0000000303107223 */ /* 0x001fe200000100ff */
[----:B------:R-:W-:-:S02]  /*02b0*/  SHF.L.U32 R11, R11, 0x10, RZ ;  /* 0x000000100b0b7819 */ /* 0x000fc400000006ff */
[----:B------:R-:W-:Y:S01]  /*02c0*/  FADD.FTZ R10, R10, R9 ;  /* 0x000000090a0a7221 */ /* 0x000fe20000010000 */
[----:B------:R-:W-:Y:S01]  /*02d0*/  FFMA.FTZ R16, R9, R9, R16 ;  /* 0x0000000909107223 */ /* 0x000fe20000010010 */
[----:B------:R-:W-:Y:S02]  /*02e0*/  SHF.L.U32 R5, R5, 0x10, RZ ;  /* 0x0000001005057819 */ /* 0x000fe400000006ff */
[----:B------:R-:W-:Y:S01]  /*02f0*/  FADD.FTZ R10, R10, R11 ;  /* 0x0000000b0a0a7221 */ /* 0x000fe20000010000 */
[----:B------:R-:W-:Y:S01]  /*0300*/  FFMA.FTZ R16, R11, R11, R16 ;  /* 0x0000000b0b107223 */ /* 0x000fe20000010010 */
[C---:B---3--:R-:W-:Y:S02]  /*0310*/  PRMT R7, R12.reuse, 0x7632, R7 ;  /* 0x000076320c077816 */ /* 0x048fe40000000007 */
[----:B------:R-:W-:Y:S01]  /*0320*/  SHF.L.U32 R17, R12, 0x10, RZ ;  /* 0x000000100c117819 */ /* 0x000fe200000006ff */
[----:B------:R-:W-:Y:S01]  /*0330*/  FADD.FTZ R10, R10, R5 ;  /* 0x000000050a0a7221 */ /* 0x000fe20000010000 */
[----:B------:R-:W-:Y:S01]  /*0340*/  FFMA.FTZ R16, R5, R5, R16 ;  /* 0x0000000505107223 */ /* 0x000fe20000010010 */
[----:B------:R-:W-:-:S02]  /*0350*/  SHF.L.U32 R7, R7, 0x10, RZ ;  /* 0x0000001007077819 */ /* 0x000fc400000006ff */
[----:B------:R-:W-:Y:S01]  /*0360*/  FADD.FTZ R10, R10, R17 ;  /* 0x000000110a0a7221 */ /* 0x000fe20000010000 */
[----:B------:R-:W-:Y:S01]  /*0370*/  FFMA.FTZ R16, R17, R17, R16 ;  /* 0x0000001111107223 */ /* 0x000fe20000010010 */
[C---:B------:R-:W-:Y:S02]  /*0380*/  PRMT R15, R13.reuse, 0x7632, R15 ;  /* 0x000076320d0f7816 */ /* 0x040fe4000000000f */
[----:B------:R-:W-:Y:S01]  /*0390*/  SHF.L.U32 R13, R13, 0x10, RZ ;  /* 0x000000100d0d7819 */ /* 0x000fe200000006ff */
[----:B------:R-:W-:Y:S01]  /*03a0*/  FADD.FTZ R10, R10, R7 ;  /* 0x000000070a0a7221 */ /* 0x000fe20000010000 */
[----:B------:R-:W-:Y:S01]  /*03b0*/  FFMA.FTZ R16, R7, R7, R16 ;  /* 0x0000000707107223 */ /* 0x000fe20000010010 */
[----:B------:R-:W-:Y:S02]  /*03c0*/  SHF.L.U32 R15, R15, 0x10, RZ ;  /* 0x000000100f0f7819 */ /* 0x000fe400000006ff */
[----:B------:R-:W-:Y:S01]  /*03d0*/  FADD.FTZ R10, R10, R13 ;  /* 0x0000000d0a0a7221 */ /* 0x000fe20000010000 */
[----:B------:R-:W-:Y:S01]  /*03e0*/  FFMA.FTZ R16, R13, R13, R16 ;  /* 0x0000000d0d107223 */ /* 0x000fe20000010010 */
[----:B----4-:R-:W-:-:S02]  /*03f0*/  PRMT R19, R24, 0x7632, R19 ;  /* 0x0000763218137816 */ /* 0x010fc40000000013 */
[----:B------:R-:W-:Y:S01]  /*0400*/  SHF.L.U32 R29, R24, 0x10, RZ ;  /* 0x00000010181d7819 */ /* 0x000fe200000006ff */
[----:B------:R-:W-:Y:S01]  /*0410*/  FADD.FTZ R10, R10, R15 ;  /* 0x0000000f0a0a7221 */ /* 0x000fe20000010000 */
[----:B------:R-:W-:Y:S01]  /*0420*/  FFMA.FTZ R16, R15, R15, R16 ;  /* 0x0000000f0f107223 */ /* 0x000fe20000010010 */
[----:B------:R-:W-:Y:S02]  /*0430*/  SHF.L.U32 R19, R19, 0x10, RZ ;  /* 0x0000001013137819 */ /* 0x000fe400000006ff */
[----:B------:R-:W-:Y:S01]  /*0440*/  FADD.FTZ R10, R10, R29 ;  /* 0x0000001d0a0a7221 */ /* 0x000fe20000010000 */
[----:B------:R-:W-:Y:S01]  /*0450*/  FFMA.FTZ R16, R29, R29, R16 ;  /* 0x0000001d1d107223 */ /* 0x000fe20000010010 */
[C---:B------:R-:W-:Y:S02]  /*0460*/  PRMT R31, R25.reuse, 0x7632, R31 ;  /* 0x00007632191f7816 */ /* 0x040fe4000000001f */
        /* <DEDUP_REMOVED lines=13> */
[----:B------:R-:W-:-:S02]  /*0540*/  PRMT R12, R27, 0x7632, R12 ;  /* 0x000076321b0c7816 */ /* 0x000fc4000000000c */
[----:B------:R-:W-:Y:S01]  /*0550*/  SHF.L.U32 R10, R27, 0x10, RZ ;  /* 0x000000101b0a7819 */ /* 0x000fe200000006ff */
[----:B------:R-:W-:Y:S01]  /*0560*/  FADD.FTZ R25, R18, R35 ;  /* 0x0000002312197221 */ /* 0x000fe20000010000 */
[----:B------:R-:W-:Y:S01]  /*0570*/  FFMA.FTZ R27, R35, R35, R16 ;  /* 0x00000023231b7223 */ /* 0x000fe20000010010 */
[----:B------:R-:W-:Y:S02]  /*0580*/  SHF.L.U32 R12, R12, 0x10, RZ ;  /* 0x000000100c0c7819 */ /* 0x000fe400000006ff */
[----:B------:R-:W-:Y:S01]  /*0590*/  FADD.FTZ R25, R25, R10 ;  /* 0x0000000a19197221 */ /* 0x000fe20000010000 */
[----:B------:R-:W-:-:S03]  /*05a0*/  FFMA.FTZ R27, R10, R10, R27 ;  /* 0x0000000a0a1b7223 */ /* 0x000fc6000001001b */
[----:B------:R-:W-:Y:S01]  /*05b0*/  FADD.FTZ R25, R25, R12 ;  /* 0x0000000c19197221 */ /* 0x000fe20000010000 */
[----:B------:R-:W-:-:S04]  /*05c0*/  FFMA.FTZ R27, R12, R12, R27 ;  /* 0x0000000c0c1b7223 */ /* 0x000fc8000001001b */
        /* <DEDUP_REMOVED lines=11> */
[----:B------:R-:W-:Y:S01]  /*0680*/  @!P0 SHF.R.U32.HI R24, RZ, 0x2, R14 ;  /* 0x00000002ff188819 */ /* 0x000fe2000001160e */
[----:B--2---:R-:W-:-:S03]  /*0690*/  FADD.FTZ R30, R26, R30 ;  /* 0x0000001e1a1e7221 */ /* 0x004fc60000010000 */
[----:B------:R-:W0:Y:S01]  /*06a0*/  SHFL.BFLY PT, R25, R28, 0x2, 0x1f ;  /* 0x0c401f001c197f89 */ /* 0x000e2200000e0000 */
[----:B------:R-:W-:Y:S02]  /*06b0*/  @!P0 MOV R26, 0x400 ;  /* 0x00000400001a8802 */ /* 0x000fe40000000f00 */
[----:B------:R-:W-:Y:S01]  /*06c0*/  @!P0 LOP3.LUT R24, R24, 0x3ffffff8, RZ, 0xc0, !PT ;  /* 0x3ffffff818188812 */ /* 0x000fe200078ec0ff */
[----:B------:R-:W2:Y:S01]  /*06d0*/  SHFL.BFLY PT, R27, R30, 0x2, 0x1f ;  /* 0x0c401f001e1b7f89 */ /* 0x000ea200000e0000 */
[----:B-1----:R-:W-:-:S04]  /*06e0*/  @!P0 LEA R26, R32, R26, 0x18 ;  /* 0x0000001a201a8211 */ /* 0x002fc800078ec0ff */
[----:B------:R-:W-:Y:S01]  /*06f0*/  @!P0 IADD3 R26, R24, R26, RZ ;  /* 0x0000001a181a8210 */ /* 0x000fe20007ffe0ff */
[----:B0-----:R-:W-:Y:S01]  /*0700*/  FADD.FTZ R16, R28, R25 ;  /* 0x000000191c107221 */ /* 0x001fe20000010000 */
[----:B--2---:R-:W-:-:S04]  /*0710*/  FADD.FTZ R27, R30, R27 ;  /* 0x0000001b1e1b7221 */ /* 0x004fc80000010000 */
[----:B------:R-:W0:Y:S04]  /*0720*/  SHFL.BFLY PT, R25, R16, 0x1, 0x1f ;  /* 0x0c201f0010197f89 */ /* 0x000e2800000e0000 */
[----:B------:R-:W1:Y:S01]  /*0730*/  SHFL.BFLY PT, R18, R27, 0x1, 0x1f ;  /* 0x0c201f001b127f89 */ /* 0x000e6200000e0000 */
[----:B0-----:R-:W-:Y:S01]  /*0740*/  @!P0 FADD.FTZ R24, R16, R25 ;  /* 0x0000001910188221 */ /* 0x001fe20000010000 */
[----:B-1----:R-:W-:-:S05]  /*0750*/  @!P0 FADD.FTZ R25, R27, R18 ;  /* 0x000000121b198221 */ /* 0x002fca0000010000 */
[----:B------:R0:W-:Y:S01]  /*0760*/  @!P0 STS.64 [R26], R24 ;  /* 0x000000181a008388 */ /* 0x0001e20000000a00 */
[----:B------:R-:W-:Y:S01]  /*0770*/  BAR.SYNC.DEFER_BLOCKING 0x0 ;  /* 0x0000000000007b1d */ /* 0x000fe20000010000 */
[----:B------:R-:W-:-:S13]  /*0780*/  ISETP.GT.U32.AND P0, PT, R14, 0x1f, PT ;  /* 0x0000001f0e00780c */ /* 0x000fda0003f04070 */
[----:B0-----:R-:W-:Y:S05]  /*0790*/  @P0 BRA `(.L_x_1164) ;  /* 0x0000000000880947 */ /* 0x001fea0003800000 */
[----:B------:R-:W-:Y:S01]  /*07a0*/  ISETP.GT.U32.AND P0, PT, R14, 0x9, PT ;  /* 0x000000090e00780c */ /* 0x000fe20003f04070 */
[----:B------:R-:W-:-:S12]  /*07b0*/  UMOV UR4, 0xffffffff ;  /* 0xffffffff00047882 */ /* 0x000fd80000000000 */
[----:B------:R-:W0:Y:S01]  /*07c0*/  @!P0 S2R R25, SR_CgaCtaId ;  /* 0x0000000000198919 */ /* 0x000e220000008800 */
[----:B------:R-:W-:-:S04]  /*07d0*/  @!P0 MOV R16, 0x400 ;  /* 0x0000040000108802 */ /* 0x000fc80000000f00 */
[----:B0-----:R-:W-:Y:S02]  /*07e0*/  @!P0 LEA R27, R25, R16, 0x18 ;  /* 0x00000010191b8211 */ /* 0x001fe400078ec0ff */
        /* <DEDUP_REMOVED lines=19> */
.L_x_1176:
[----:B------:R-:W-:Y:S01]  /*0920*/  ISETP.NE.AND P0, PT, R14, RZ, PT ;  /* 0x000000ff0e00720c */ /* 0x000fe20003f05270 */
[----:B---3--:R-:W-:-:S12]  /*0930*/  FADD.FTZ R25, R36, R28 ;  /* 0x0000001c24197221 */ /* 0x008fd80000010000 */
[----:B------:R-:W1:Y:S01]  /*0940*/  @!P0 S2R R27, SR_CgaCtaId ;  /* 0x00000000001b8919 */ /* 0x000e620000008800 */
[----:B------:R-:W-:Y:S01]  /*0950*/  @!P0 FMUL.FTZ R24, R24, 0.00019531250291038304567 ;  /* 0x394ccccd18188820 */ /* 0x000fe20000410000 */
[----:B------:R-:W-:-:S03]  /*0960*/  @!P0 MOV R18, 0x400 ;  /* 0x0000040000128802 */ /* 0x000fc60000000f00 */
[----:B0-----:R-:W-:-:S04]  /*0970*/  @!P0 FMUL.FTZ R16, R24, R24 ;  /* 0x0000001818108220 */ /* 0x001fc80000410000 */
[----:B------:R-:W-:-:S05]  /*0980*/  @!P0 FFMA.FTZ R16, R25, 0.00019531250291038304567, -R16 ;  /* 0x394ccccd19108823 */ /* 0x000fca0000010810 */
[----:B------:R-:W-:Y:S02]  /*0990*/  @!P0 FMNMX.FTZ R25, RZ, R16, !PT ;  /* 0x00000010ff198209 */ /* 0x000fe40007810000 */
[----:B-1----:R-:W-:-:S05]  /*09a0*/  @!P0 LEA R18, R27, R18, 0x18 ;  /* 0x000000121b128211 */ /* 0x002fca00078ec0ff */
[----:B------:R0:W-:Y:S02]  /*09b0*/  @!P0 STS.64 [R18+0x50], R24 ;  /* 0x0000501812008388 */ /* 0x0001e40000000a00 */
.L_x_1164:
[----:B------:R-:W-:Y:S05]  /*09c0*/  WARPSYNC.ALL ;  /* 0x0000000000007948 */ /* 0x000fea0003800000 */
[----:B------:R-:W-:Y:S01]  /*09d0*/  ULDC.64 UR4, c[0x0][0x240] ;  /* 0x0000900000047ab9 */ /* 0x000fe20000000a00 */
[----:B------:R-:W-:Y:S01]  /*09e0*/  BSSY B0, `(.L_x_1166) ;  /* 0x000000f000007945 */ /* 0x000fe20003800000 */
[----:B------:R-:W-:Y:S01]  /*09f0*/  BAR.SYNC.DEFER_BLOCKING 0x0 ;  /* 0x0000000000007b1d */ /* 0x000fe20000010000 */
[----:B------:R-:W-:-:S04]  /*0a00*/  ISETP.NE.U32.AND P0, PT, RZ, UR4, PT ;  /* 0x00000004ff007c0c */ /* 0x000fc8000bf05070 */
[----:B------:R-:W-:-:S04]  /*0a10*/  ISETP.NE.AND.EX P0, PT, RZ, UR5, PT, P0 ;  /* 0x00000005ff007c0c */ /* 0x000fc8000bf05300 */
[----:B------:R-:W-:-:S13]  /*0a20*/  ISETP.NE.OR P0, PT, R14, RZ, !P0 ;  /* 0x000000ff0e00720c */ /* 0x000fda0004705670 */
[----:B------:R-:W-:Y:S05]  /*0a30*/  @P0 BRA `(.L_x_1167) ;  /* 0x0000000000240947 */ /* 0x000fea0003800000 */
[----:B------:R-:W1:Y:S01]  /*0a40*/  S2UR UR5, SR_CgaCtaId ;  /* 0x00000000000579c3 */ /* 0x000e620000008800 */
[----:B------:R-:W-:Y:S01]  /*0a50*/  UMOV UR4, 0x400 ;  /* 0x0000040000047882 */ /* 0x000fe20000000000 */
[----:B------:R-:W-:-:S04]  /*0a60*/  LOP3.LUT R14, R8, 0xffffffe0, RZ, 0xc0, !PT ;  /* 0xffffffe0080e7812 */ /* 0x000fc800078ec0ff */
[----:B------:R-:W-:Y:S02]  /*0a70*/  LOP3.LUT R14, R14, 0x1f, R8, 0xf8, !PT ;  /* 0x0000001f0e0e7812 */ /* 0x000fe400078ef808 */
[----:B------:R-:W2:Y:S01]  /*0a80*/  LDC.64 R26, c[0x0][0x240] ;  /* 0x00009000ff1a7b82 */ /* 0x000ea20000000a00 */
[----:B-1----:R-:W-:Y:S02]  /*0a90*/  ULEA UR4, UR5, UR4, 0x18 ;  /* 0x0000000405047291 */ /* 0x002fe4000f8ec03f */
[----:B--2---:R-:W-:-:S07]  /*0aa0*/  IMAD.WIDE.U32 R26, R14, 0x8, R26 ;  /* 0x000000080e1a7825 */ /* 0x004fce00078e001a */
[----:B0-----:R-:W0:Y:S04]  /*0ab0*/  LDS.64 R24, [UR4+0x50] ;  /* 0x00005004ff187984 */ /* 0x001e280008000a00 */
[----:B0-----:R1:W-:Y:S02]  /*0ac0*/  STG.E.64 desc[UR6][R26.64], R24 ;  /* 0x000000181a007986 */ /* 0x0013e4000c101b06 */
.L_x_1167:
[----:B------:R-:W-:Y:S05]  /*0ad0*/  BSYNC B0 ;  /* 0x0000000000007941 */ /* 0x000fea0003800000 */
.L_x_1166:
[----:B------:R-:W2:Y:S01]  /*0ae0*/  S2UR UR5, SR_CgaCtaId ;  /* 0x00000000000579c3 */ /* 0x000ea20000008800 */
[----:B------:R-:W-:Y:S01]  /*0af0*/  IADD3 R6, RZ, -R6, RZ ;  /* 0x80000006ff067210 */ /* 0x000fe20007ffe0ff */
[----:B------:R-:W-:Y:S01]  /*0b00*/  UMOV UR4, 0x400 ;  /* 0x0000040000047882 */ /* 0x000fe20000000000 */
[----:B01----:R-:W-:Y:S01]  /*0b10*/  IMAD.WIDE.U32 R24, R4, -0x33333333, RZ ;  /* 0xcccccccd04187825 */ /* 0x003fe200078e00ff */
[----:B------:R-:W-:Y:S01]  /*0b20*/  UIADD3 UR4, UR4, 0x50, URZ ;  /* 0x0000005004047890 */ /* 0x000fe2000fffe03f */
[----:B------:R-:W-:Y:S02]  /*0b30*/  MOV R24, R6 ;  /* 0x0000000600187202 */ /* 0x000fe40000000f00 */
[----:B-----5:R-:W-:Y:S02]  /*0b40*/  PRMT R6, R20, 0x7632, R6 ;  /* 0x0000763214067816 */ /* 0x020fe40000000006 */
[----:B------:R-:W-:Y:S02]  /*0b50*/  LEA.HI R24, R25, R24, RZ, 0x1a ;  /* 0x0000001819187211 */ /* 0x000fe400078fd0ff */
[----:B------:R-:W-:-:S02]  /*0b60*/  PRMT R8, R22, 0x7632, R8 ;  /* 0x0000763216087816 */ /* 0x000fc40000000008 */
[----:B------:R-:W-:Y:S02]  /*0b70*/  SHF.L.U32 R20, R20, 0x10, RZ ;  /* 0x0000001014147819 */ /* 0x000fe400000006ff */
[----:B------:R-:W-:Y:S02]  /*0b80*/  SHF.L.U32 R27, R22, 0x10, RZ ;  /* 0x00000010161b7819 */ /* 0x000fe400000006ff */
[----:B------:R-:W-:Y:S02]  /*0b90*/  SHF.L.U32 R14, R6, 0x10, RZ ;  /* 0x00000010060e7819 */ /* 0x000fe400000006ff */
[----:B------:R-:W-:Y:S01]  /*0ba0*/  SHF.L.U32 R8, R8, 0x10, RZ ;  /* 0x0000001008087819 */ /* 0x000fe200000006ff */
[----:B--2---:R-:W-:-:S06]  /*0bb0*/  ULEA UR4, UR5, UR4, 0x18 ;  /* 0x0000000405047291 */ /* 0x004fcc000f8ec03f */
[----:B------:R-:W-:Y:S01]  /*0bc0*/  LEA R24, R24, UR4, 0x3 ;  /* 0x0000000418187c11 */ /* 0x000fe2000f8e18ff */
[----:B------:R-:W-:-:S05]  /*0bd0*/  ULDC UR4, c[0x0][0x230] ;  /* 0x00008c0000047ab9 */ /* 0x000fca0000000800 */
[----:B------:R-:W0:Y:S02]  /*0be0*/  LDS.64 R24, [R24] ;  /* 0x0000000018187984 */ /* 0x000e240000000a00 */
[----:B0-----:R-:W-:Y:S01]  /*0bf0*/  FADD.FTZ R4, R25, UR4 ;  /* 0x0000000419047e21 */ /* 0x001fe20008010000 */
[--C-:B------:R-:W-:Y:S01]  /*0c00*/  FADD.FTZ R17, R17, -R24.reuse ;  /* 0x8000001811117221 */ /* 0x100fe20000010000 */
[--C-:B------:R-:W-:Y:S01]  /*0c10*/  FADD.FTZ R7, R7, -R24.reuse ;  /* 0x8000001807077221 */ /* 0x100fe20000010000 */
[--C-:B------:R-:W-:Y:S01]  /*0c20*/  FADD.FTZ R29, R29, -R24.reuse ;  /* 0x800000181d1d7221 */ /* 0x100fe20000010000 */
[--C-:B------:R-:W-:Y:S01]  /*0c30*/  FADD.FTZ R19, R19, -R24.reuse ;  /* 0x8000001813137221 */ /* 0x100fe20000010000 */
[--C-:B------:R-:W-:Y:S01]  /*0c40*/  FADD.FTZ R3, R3, -R24.reuse ;  /* 0x8000001803037221 */ /* 0x100fe20000010000 */
[----:B------:R-:W0:Y:S01]  /*0c50*/  MUFU.RSQ R4, R4 ;  /* 0x0000000400047308 */ /* 0x000e220000001400 */
[--C-:B------:R-:W-:Y:S01]  /*0c60*/  FADD.FTZ R37, R37, -R24.reuse ;  /* 0x8000001825257221 */ /* 0x100fe20000010000 */
        /* <DEDUP_REMOVED lines=9> */
[----:B------:R-:W-:Y:S01]  /*0d00*/  FADD.FTZ R12, R12, -R24 ;  /* 0x800000180c0c7221 */ /* 0x000fe20000010000 */
[----:B------:R-:W-:-:S02]  /*0d10*/  ULDC.64 UR4, c[0x0][0x210] ;  /* 0x0000840000047ab9 */ /* 0x000fc40000000a00 */
[----:B------:R-:W-:Y:S01]  /*0d20*/  IADD3 R2, P0, R2, UR4, RZ ;  /* 0x0000000402027c10 */ /* 0x000fe2000ff1e0ff */
[C---:B0-----:R-:W-:Y:S01]  /*0d30*/  FMUL.FTZ R17, R4.reuse, R17 ;  /* 0x0000001104117220 */ /* 0x041fe20000410000 */
[C---:B------:R-:W-:Y:S01]  /*0d40*/  FMUL.FTZ R7, R4.reuse, R7 ;  /* 0x0000000704077220 */ /* 0x040fe20000410000 */
[C---:B------:R-:W-:Y:S01]  /*0d50*/  FMUL.FTZ R16, R4.reuse, R29 ;  /* 0x0000001d04107220 */ /* 0x040fe20000410000 */
[C---:B------:R-:W-:Y:S01]  /*0d60*/  FMUL.FTZ R19, R4.reuse, R19 ;  /* 0x0000001304137220 */ /* 0x040fe20000410000 */
[----:B------:R-:W-:Y:S01]  /*0d70*/  FMUL.FTZ R10, R3, R4 ;  /* 0x00000004030a7220 */ /* 0x000fe20000410000 */
[----:B------:R-:W-:Y:S01]  /*0d80*/  FMUL.FTZ R18, R4, R37 ;  /* 0x0000002504127220 */ /* 0x000fe20000410000 */
[--C-:B------:R-:W-:Y:S01]  /*0d90*/  FFMA.FTZ R6, R20, R17, R27.reuse ;  /* 0x0000001114067223 */ /* 0x100fe2000001001b */
        /* <DEDUP_REMOVED lines=10> */
[--C-:B------:R-:W-:Y:S01]  /*0e40*/  FFMA.FTZ R17, R14, R7, R8.reuse ;  /* 0x000000070e117223 */ /* 0x100fe20000010008 */
[--C-:B------:R-:W-:Y:S01]  /*0e50*/  FFMA.FTZ R4, R20, R16, R27.reuse ;  /* 0x0000001014047223 */ /* 0x100fe2000001001b */
[----:B------:R-:W-:Y:S01]  /*0e60*/  FFMA.FTZ R7, R14, R19, R8 ;  /* 0x000000130e077223 */ /* 0x000fe20000010008 */
[--C-:B------:R-:W-:Y:S01]  /*0e70*/  FFMA.FTZ R10, R10, R20, R27.reuse ;  /* 0x000000140a0a7223 */ /* 0x100fe2000001001b */
[----:B------:R-:W-:Y:S01]  /*0e80*/  PRMT R16, R21, 0x7632, R16 ;  /* 0x0000763215107816 */ /* 0x000fe20000000010 */
[----:B------:R-:W-:Y:S01]  /*0e90*/  FFMA.FTZ R20, R20, R18, R27 ;  /* 0x0000001214147223 */ /* 0x000fe2000001001b */
[----:B------:R-:W-:Y:S01]  /*0ea0*/  PRMT R19, R23, 0x7632, R19 ;  /* 0x0000763217137816 */ /* 0x000fe20000000013 */
[--C-:B------:R-:W-:Y:S01]  /*0eb0*/  FFMA.FTZ R27, R9, R14, R8.reuse ;  /* 0x0000000e091b7223 */ /* 0x100fe20000010008 */
[----:B------:R-:W-:Y:S01]  /*0ec0*/  FFMA.FTZ R9, R14, R35, R8 ;  /* 0x000000230e097223 */ /* 0x000fe20000010008 */
[----:B------:R-:W-:-:S02]  /*0ed0*/  SHF.L.U32 R8, R21, 0x10, RZ ;  /* 0x0000001015087819 */ /* 0x000fc400000006ff */
[----:B------:R-:W-:Y:S02]  /*0ee0*/  SHF.L.U32 R14, R23, 0x10, RZ ;  /* 0x00000010170e7819 */ /* 0x000fe400000006ff */
[----:B------:R-:W-:Y:S02]  /*0ef0*/  SHF.L.U32 R16, R16, 0x10, RZ ;  /* 0x0000001010107819 */ /* 0x000fe400000006ff */
[----:B------:R-:W-:Y:S01]  /*0f00*/  SHF.L.U32 R19, R19, 0x10, RZ ;  /* 0x0000001013137819 */ /* 0x000fe200000006ff */
[--C-:B------:R-:W-:Y:S01]  /*0f10*/  FFMA.FTZ R11, R11, R8, R14.reuse ;  /* 0x000000080b0b7223 */ /* 0x100fe2000001000e */
[----:B------:R-:W-:Y:S01]  /*0f20*/  IADD3.X R3, R0, UR5, RZ, P0, !PT ;  /* 0x0000000500037c10 */ /* 0x000fe200087fe4ff */
[C-C-:B------:R-:W-:Y:S01]  /*0f30*/  FFMA.FTZ R13, R8.reuse, R13, R14.reuse ;  /* 0x0000000d080d7223 */ /* 0x140fe2000001000e */
[C-C-:B------:R-:W-:Y:S01]  /*0f40*/  FFMA.FTZ R33, R8.reuse, R33, R14.reuse ;  /* 0x0000002108217223 */ /* 0x140fe2000001000e */
[--C-:B------:R-:W-:Y:S01]  /*0f50*/  FFMA.FTZ R0, R5, R16, R19.reuse ;  /* 0x0000001005007223 */ /* 0x100fe20000010013 */
[----:B------:R-:W-:Y:S01]  /*0f60*/  FFMA.FTZ R25, R8, R25, R14 ;  /* 0x0000001908197223 */ /* 0x000fe2000001000e */
[----:B------:R-:W-:Y:S01]  /*0f70*/  F2FP.BF16.F32.PACK_AB R10, R27, R10 ;  /* 0x0000000a1b0a723e */ /* 0x000fe200000010ff */
[C-C-:B------:R-:W-:Y:S01]  /*0f80*/  FFMA.FTZ R8, R16.reuse, R15, R19.reuse ;  /* 0x0000000f10087223 */ /* 0x140fe20000010013 */
[--C-:B------:R-:W-:Y:S01]  /*0f90*/  FFMA.FTZ R14, R16, R31, R19.reuse ;  /* 0x0000001f100e7223 */ /* 0x100fe20000010013 */
[----:B------:R-:W-:Y:S01]  /*0fa0*/  F2FP.BF16.F32.PACK_AB R11, R0, R11 ;  /* 0x0000000b000b723e */ /* 0x000fe200000010ff */
[----:B------:R-:W-:Y:S01]  /*0fb0*/  FFMA.FTZ R12, R16, R12, R19 ;  /* 0x0000000c100c7223 */ /* 0x000fe20000010013 */
[----:B------:R-:W-:Y:S01]  /*0fc0*/  PRMT R0, R10, 0x7632, R0 ;  /* 0x000076320a007816 */ /* 0x000fe20000000000 */
[----:B------:R-:W-:Y:S01]  /*0fd0*/  STG.E.U16 desc[UR6][R2.64], R10 ;  /* 0x0000000a02007986 */ /* 0x000fe2000c101506 */
[----:B------:R-:W-:-:S02]  /*0fe0*/  F2FP.BF16.F32.PACK_AB R6, R17, R6 ;  /* 0x000000061106723e */ /* 0x000fc400000010ff */
[----:B------:R-:W-:Y:S01]  /*0ff0*/  PRMT R5, R11, 0x7632, R5 ;  /* 0x000076320b057816 */ /* 0x000fe20000000005 */
[----:B------:R0:W-:Y:S01]  /*1000*/  STG.E.U16 desc[UR6][R2.64+0x2], R0 ;  /* 0x0000020002007986 */ /* 0x0001e2000c101506 */
[----:B------:R-:W-:Y:S02]  /*1010*/  F2FP.BF16.F32.PACK_AB R13, R8, R13 ;  /* 0x0000000d080d723e */ /* 0x000fe400000010ff */
[----:B------:R-:W-:Y:S01]  /*1020*/  F2FP.BF16.F32.PACK_AB R4, R7, R4 ;  /* 0x000000040704723e */ /* 0x000fe200000010ff */
[----:B------:R1:W-:Y:S01]  /*1030*/  STG.E.U16 desc[UR6][R2.64+0x6], R5 ;  /* 0x0000060502007986 */ /* 0x0003e2000c101506 */
[----:B------:R-:W-:Y:S02]  /*1040*/  F2FP.BF16.F32.PACK_AB R33, R14, R33 ;  /* 0x000000210e21723e */ /* 0x000fe400000010ff */
[----:B------:R-:W-:Y:S01]  /*1050*/  F2FP.BF16.F32.PACK_AB R9, R9, R20 ;  /* 0x000000140909723e */ /* 0x000fe200000010ff */
[----:B------:R2:W-:Y:S01]  /*1060*/  STG.E.U16 desc[UR6][R2.64+0x14000], R6 ;  /* 0x0140000602007986 */ /* 0x0005e2000c101506 */
[----:B------:R-:W-:-:S02]  /*1070*/  F2FP.BF16.F32.PACK_AB R25, R12, R25 ;  /* 0x000000190c19723e */ /* 0x000fc400000010ff */
[----:B------:R-:W-:Y:S01]  /*1080*/  PRMT R15, R6, 0x7632, R15 ;  /* 0x00007632060f7816 */ /* 0x000fe2000000000f */
[----:B------:R-:W-:Y:S01]  /*1090*/  STG.E.U16 desc[UR6][R2.64+0x4], R11 ;  /* 0x0000040b02007986 */ /* 0x000fe2000c101506 */
[----:B0-----:R-:W-:Y:S02]  /*10a0*/  PRMT R0, R13, 0x7632, R0 ;  /* 0x000076320d007816 */ /* 0x001fe40000000000 */
[----:B------:R-:W-:Y:S01]  /*10b0*/  PRMT R7, R4, 0x7632, R7 ;  /* 0x0000763204077816 */ /* 0x000fe20000000007 */
[----:B------:R-:W-:Y:S01]  /*10c0*/  STG.E.U16 desc[UR6][R2.64+0x14002], R15 ;  /* 0x0140020f02007986 */ /* 0x000fe2000c101506 */
[----:B-1----:R-:W-:Y:S02]  /*10d0*/  PRMT R5, R33, 0x7632, R5 ;  /* 0x0000763221057816 */ /* 0x002fe40000000005 */
[----:B------:R-:W-:Y:S01]  /*10e0*/  PRMT R8, R25, 0x7632, R8 ;  /* 0x0000763219087816 */ /* 0x000fe20000000008 */
[----:B------:R-:W-:Y:S01]  /*10f0*/  STG.E.U16 desc[UR6][R2.64+0x14004], R13 ;  /* 0x0140040d02007986 */ /* 0x000fe2000c101506 */
[----:B--2---:R-:W-:-:S03]  /*1100*/  PRMT R6, R9, 0x7632, R6 ;  /* 0x0000763209067816 */ /* 0x004fc60000000006 */
[----:B------:R-:W-:Y:S04]  /*1110*/  STG.E.U16 desc[UR6][R2.64+0x14006], R0 ;  /* 0x0140060002007986 */ /* 0x000fe8000c101506 */
[----:B------:R-:W-:Y:S04]  /*1120*/  STG.E.U16 desc[UR6][R2.64+0x28000], R4 ;  /* 0x0280000402007986 */ /* 0x000fe8000c101506 */
[----:B------:R-:W-:Y:S04]  /*1130*/  STG.E.U16 desc[UR6][R2.64+0x28002], R7 ;  /* 0x0280020702007986 */ /* 0x000fe8000c101506 */
[----:B------:R-:W-:Y:S04]  /*1140*/  STG.E.U16 desc[UR6][R2.64+0x28004], R33 ;  /* 0x0280042102007986 */ /* 0x000fe8000c101506 */
[----:B------:R-:W-:Y:S04]  /*1150*/  STG.E.U16 desc[UR6][R2.64+0x28006], R5 ;  /* 0x0280060502007986 */ /* 0x000fe8000c101506 */
[----:B------:R-:W-:Y:S04]  /*1160*/  STG.E.U16 desc[UR6][R2.64+0x3c000], R9 ;  /* 0x03c0000902007986 */ /* 0x000fe8000c101506 */
[----:B------:R-:W-:Y:S04]  /*1170*/  STG.E.U16 desc[UR6][R2.64+0x3c002], R6 ;  /* 0x03c0020602007986 */ /* 0x000fe8000c101506 */
[----:B------:R-:W-:Y:S04]  /*1180*/  STG.E.U16 desc[UR6][R2.64+0x3c004], R25 ;  /* 0x03c0041902007986 */ /* 0x000fe8000c101506 */
[----:B------:R-:W-:Y:S01]  /*1190*/  STG.E.U16 desc[UR6][R2.64+0x3c006], R8 ;  /* 0x03c0060802007986 */ /* 0x000fe2000c101506 */
[----:B------:R-:W-:Y:S05]  /*11a0*/  EXIT ;  /* 0x000000000000794d */ /* 0x000fea0003800000 */
.L_x_1165:
[----:B------:R-:W-:Y:S01]  /*11b0*/  HFMA2.MMA R18, -RZ, RZ, 0, 4.76837158203125e-07 ;  /* 0x00000008ff127435 */ /* 0x000fe200000001ff */
[----:B-1----:R-:W-:Y:S02]  /*11c0*/  MOV R26, R24 ;  /* 0x00000018001a7202 */ /* 0x002fe40000000f00 */
[----:B------:R-:W-:Y:S02]  /*11d0*/  MOV R27, 0x1f ;  /* 0x0000001f001b7802 */ /* 0x000fe40000000f00 */
[----:B0-----:R-:W-:-:S07]  /*11e0*/  MOV R16, 0xffffffff ;  /* 0xffffffff00107802 */ /* 0x001fce0000000f00 */
[----:B-----5:R-:W-:Y:S05]  /*11f0*/  WARPSYNC.COLLECTIVE R16, `(.L_x_1168) ;  /* 0x0000000010087348 */ /* 0x020fea0003c00000 */
[----:B------:R0:W1:Y:S02]  /*1200*/  SHFL.BFLY P0, R28, R26, R18, R27 ;  /* 0x0c0000121a1c7389 */ /* 0x000064000000001b */
[----:B01---5:R-:W-:Y:S01]  /*1210*/  ENDCOLLECTIVE ;  /* 0x000000000000791b */ /* 0x023fe20003800000 */
.L_x_1168:
[----:B------:R-:W-:Y:S02]  /*1220*/  MOV R26, R25 ;  /* 0x00000019001a7202 */ /* 0x000fe40000000f00 */
[----:B------:R-:W-:-:S07]  /*1230*/  MOV R30, R28 ;  /* 0x0000001c001e7202 */ /* 0x000fce0000000f00 */
[----:B------:R-:W-:Y:S05]  /*1240*/  WARPSYNC.COLLECTIVE R16, `(.L_x_1169) ;  /* 0x0000000010087348 */ /* 0x000fea0003c00000 */
[----:B------:R0:W1:Y:S02]  /*1250*/  SHFL.BFLY P0, R28, R26, R18, R27 ;  /* 0x0c0000121a1c7389 */ /* 0x000064000000001b */
[----:B01----:R-:W-:Y:S01]  /*1260*/  ENDCOLLECTIVE ;  /* 0x000000000000791b */ /* 0x003fe20003800000 */
.L_x_1169:
[----:B------:R-:W-:Y:S01]  /*1270*/  FADD.FTZ R30, R30, R24 ;  /* 0x000000181e1e7221 */ /* 0x000fe20000010000 */
[----:B------:R-:W-:-:S04]  /*1280*/  HFMA2.MMA R18, -RZ, RZ, 0, 2.384185791015625e-07 ;  /* 0x00000004ff127435 */ /* 0x000fc800000001ff */
[----:B------:R-:W-:Y:S02]  /*1290*/  MOV R26, R30 ;  /* 0x0000001e001a7202 */ /* 0x000fe40000000f00 */
[----:B------:R-:W-:-:S07]  /*12a0*/  MOV R32, R28 ;  /* 0x0000001c00207202 */ /* 0x000fce0000000f00 */
[----:B------:R-:W-:Y:S05]  /*12b0*/  WARPSYNC.COLLECTIVE R16, `(.L_x_1170) ;  /* 0x0000000010087348 */ /* 0x000fea0003c00000 */
[----:B------:R0:W1:Y:S02]  /*12c0*/  SHFL.BFLY P0, R28, R26, R18, R27 ;  /* 0x0c0000121a1c7389 */ /* 0x000064000000001b */
[----:B01----:R-:W-:Y:S01]  /*12d0*/  ENDCOLLECTIVE ;  /* 0x000000000000791b */ /* 0x003fe20003800000 */
.L_x_1170:
[----:B------:R-:W-:-:S05]  /*12e0*/  FADD.FTZ R32, R32, R25 ;  /* 0x0000001920207221 */ /* 0x000fca0000010000 */
[----:B------:R-:W-:Y:S02]  /*12f0*/  MOV R26, R32 ;  /* 0x00000020001a7202 */ /* 0x000fe40000000f00 */
[----:B------:R-:W-:-:S07]  /*1300*/  MOV R34, R28 ;  /* 0x0000001c00227202 */ /* 0x000fce0000000f00 */
[----:B------:R-:W-:Y:S05]  /*1310*/  WARPSYNC.COLLECTIVE R16, `(.L_x_1171) ;  /* 0x0000000010087348 */ /* 0x000fea0003c00000 */
[----:B------:R0:W1:Y:S02]  /*1320*/  SHFL.BFLY P0, R28, R26, R18, R27 ;  /* 0x0c0000121a1c7389 */ /* 0x000064000000001b */
[----:B01----:R-:W-:Y:S01]  /*1330*/  ENDCOLLECTIVE ;  /* 0x000000000000791b */ /* 0x003fe20003800000 */
.L_x_1171:
[----:B------:R-:W-:Y:S01]  /*1340*/  FADD.FTZ R34, R30, R34 ;  /* 0x000000221e227221 */ /* 0x000fe20000010000 */
[----:B------:R-:W-:-:S04]  /*1350*/  HFMA2.MMA R18, -RZ, RZ, 0, 1.1920928955078125e-07 ;  /* 0x00000002ff127435 */ /* 0x000fc800000001ff */
[----:B------:R-:W-:Y:S02]  /*1360*/  MOV R26, R34 ;  /* 0x00000022001a7202 */ /* 0x000fe40000000f00 */
[----:B------:R-:W-:-:S07]  /*1370*/  MOV R36, R28 ;  /* 0x0000001c00247202 */ /* 0x000fce0000000f00 */
[----:B------:R-:W-:Y:S05]  /*1380*/  WARPSYNC.COLLECTIVE R16, `(.L_x_1172) ;  /* 0x0000000010087348 */ /* 0x000fea0003c00000 */
[----:B------:R0:W1:Y:S02]  /*1390*/  SHFL.BFLY P0, R28, R26, R18, R27 ;  /* 0x0c0000121a1c7389 */ /* 0x000064000000001b */
[----:B01----:R-:W-:Y:S01]  /*13a0*/  ENDCOLLECTIVE ;  /* 0x000000000000791b */ /* 0x003fe20003800000 */
.L_x_1172:
[----:B------:R-:W-:-:S05]  /*13b0*/  FADD.FTZ R36, R32, R36 ;  /* 0x0000002420247221 */ /* 0x000fca0000010000 */
[----:B------:R-:W-:Y:S02]  /*13c0*/  MOV R26, R36 ;  /* 0x00000024001a7202 */ /* 0x000fe40000000f00 */
[----:B------:R-:W-:-:S07]  /*13d0*/  MOV R25, R28 ;  /* 0x0000001c00197202 */ /* 0x000fce0000000f00 */
[----:B------:R-:W-:Y:S05]  /*13e0*/  WARPSYNC.COLLECTIVE R16, `(.L_x_1173) ;  /* 0x0000000010087348 */ /* 0x000fea0003c00000 */
[----:B------:R0:W1:Y:S02]  /*13f0*/  SHFL.BFLY P0, R28, R26, R18, R27 ;  /* 0x0c0000121a1c7389 */ /* 0x000064000000001b */
[----:B01----:R-:W-:Y:S01]  /*1400*/  ENDCOLLECTIVE ;  /* 0x000000000000791b */ /* 0x003fe20003800000 */
.L_x_1173:
[----:B------:R-:W-:Y:S01]  /*1410*/  FADD.FTZ R25, R34, R25 ;  /* 0x0000001922197221 */ /* 0x000fe20000010000 */
[----:B------:R-:W-:-:S04]  /*1420*/  HFMA2.MMA R18, -RZ, RZ, 0, 5.9604644775390625e-08 ;  /* 0x00000001ff127435 */ /* 0x000fc800000001ff */
[----:B------:R-:W-:Y:S02]  /*1430*/  MOV R26, R25 ;  /* 0x00000019001a7202 */ /* 0x000fe40000000f00 */
[----:B------:R-:W-:-:S07]  /*1440*/  MOV R24, R28 ;  /* 0x0000001c00187202 */ /* 0x000fce0000000f00 */
[----:B------:R-:W-:Y:S05]  /*1450*/  WARPSYNC.COLLECTIVE R16, `(.L_x_1174) ;  /* 0x0000000010087348 */ /* 0x000fea0003c00000 */
[----:B------:R0:W1:Y:S02]  /*1460*/  SHFL.BFLY P0, R28, R26, R18, R27 ;  /* 0x0c0000121a1c7389 */ /* 0x000064000000001b */
[----:B01----:R-:W-:Y:S01]  /*1470*/  ENDCOLLECTIVE ;  /* 0x000000000000791b */ /* 0x003fe20003800000 */
.L_x_1174:
[----:B------:R-:W-:-:S05]  /*1480*/  FADD.FTZ R36, R36, R24 ;  /* 0x0000001824247221 */ /* 0x000fca0000010000 */
[----:B------:R-:W-:Y:S02]  /*1490*/  MOV R26, R36 ;  /* 0x00000024001a7202 */ /* 0x000fe40000000f00 */
[----:B------:R-:W-:-:S07]  /*14a0*/  MOV R30, R28 ;  /* 0x0000001c001e7202 */ /* 0x000fce0000000f00 */
[----:B------:R-:W-:Y:S05]  /*14b0*/  WARPSYNC.COLLECTIVE R16, `(.L_x_1175) ;  /* 0x0000000010087348 */ /* 0x000fea0003c00000 */
[----:B------:R0:W1:Y:S02]  /*14c0*/  SHFL.BFLY P0, R28, R26, R18, R27 ;  /* 0x0c0000121a1c7389 */ /* 0x000064000000001b */
[----:B01----:R-:W-:Y:S01]  /*14d0*/  ENDCOLLECTIVE ;  /* 0x000000000000791b */ /* 0x003fe20003800000 */
.L_x_1175:
[----:B------:R-:W-:Y:S01]  /*14e0*/  FADD.FTZ R24, R25, R30 ;  /* 0x0000001e19187221 */ /* 0x000fe20000010000 */
[----:B------:R-:W-:Y:S06]  /*14f0*/  BRA `(.L_x_1176) ;  /* 0xfffffff400087947 */ /* 0x000fec000383ffff */
.L_x_1177:
        /* <DEDUP_REMOVED lines=16> */
.L_x_2453:


//--------------------- .text._ZN13group_norm_v214gn_cuda_kernelI13__nv_bfloat16Li320ELi1ELi32ELi80ELi64ELb0ELi64ELi80ELi80ELi4ELb0ELi148ELb0ELb0ENS_16CompileConditionILi900EEEEEvPT_PKS4_S7_S7_flPfS8_Pj --------------------------
	.section	.text._ZN13group_norm_v214gn_cuda_kernelI13__nv_bfloat16Li320ELi1ELi32ELi80ELi64ELb0ELi64ELi80ELi80ELi4ELb0ELi148ELb0ELb0ENS_16CompileConditionILi900EEEEEvPT_PKS4_S7_S7_flPfS8_Pj,"ax",@progbits
	.align	128
        .global         _ZN13group_norm_v214gn_cuda_kernelI13__nv_bfloat16Li320ELi1ELi32ELi80ELi64ELb0ELi64ELi80ELi80ELi4ELb0ELi148ELb0ELb0ENS_16CompileConditionILi900EEEEEvPT_PKS4_S7_S7_flPfS8_Pj
        .type           _ZN13group_norm_v214gn_cuda_kernelI13__nv_bfloat16Li320ELi1ELi32ELi80ELi64ELb0ELi64ELi80ELi80ELi4ELb0ELi148ELb0ELb0ENS_16CompileConditionILi900EEEEEvPT_PKS4_S7_S7_flPfS8_Pj,@function
        .size           _ZN13group_norm_v214gn_cuda_kernelI13__nv_bfloat16Li320ELi1ELi32ELi80ELi64ELb0ELi64ELi80ELi80ELi4ELb0ELi148ELb0ELb0ENS_16CompileConditionILi900EEEEEvPT_PKS4_S7_S7_flPfS8_Pj,(.L_x_2454 - _ZN13group_norm_v214gn_cuda_kernelI13__nv_bfloat16Li320ELi1ELi32ELi80ELi64ELb0ELi64ELi80ELi80ELi4ELb0ELi148ELb0ELb0ENS_16CompileConditionILi900EEEEEvPT_PKS4_S7_S7_flPfS8_Pj)
        .other          _ZN13group_norm_v214gn_cuda_kernelI13__nv_bfloat16Li320ELi1ELi32ELi80ELi64ELb0ELi64ELi80ELi80ELi4ELb0ELi148ELb0ELb0ENS_16CompileConditionILi900EEEEEvPT_PKS4_S7_S7_flPfS8_Pj,@"STO_CUDA_ENTRY STV_DEFAULT"
_ZN13group_norm_v214gn_cuda_kernelI13__nv_bfloat16Li320ELi1ELi32ELi80ELi64ELb0ELi64ELi80ELi80ELi4ELb0ELi148ELb0ELb0ENS_16CompileConditionILi900EEEEEvPT_PKS4_S7_S7_flPfS8_Pj:
.text._ZN13group_norm_v214gn_cuda_kernelI13__nv_bfloat16Li320ELi1ELi32ELi80ELi64ELb0ELi64ELi80ELi80ELi4ELb0ELi148ELb0ELb0ENS_16CompileConditionILi900EEEEEvPT_PKS4_S7_S7_flPfS8_Pj:
        /* <DEDUP_REMOVED lines=146> */
.L_x_1190:
        /* <DEDUP_REMOVED lines=10> */
.L_x_1178:
        /* <DEDUP_REMOVED lines=17> */
.L_x_1181:
[----:B------:R-:W-:Y:S05]  /*0ad0*/  BSYNC B0 ;  /* 0x0000000000007941 */ /* 0x000fea0003800000 */
.L_x_1180:
        /* <DEDUP_REMOVED lines=109> */
.L_x_1179:
[----:B------:R-:W-:Y:S01]  /*11b0*/  HFMA2.MMA R18, -RZ, RZ, 0, 4.76837158203125e-07 ;  /* 0x00000008ff127435 */ /* 0x000fe200000001ff */
[----:B-1----:R-:W-:Y:S02]  /*11c0*/  MOV R26, R24 ;  /* 0x00000018001a7202 */ /* 0x002fe40000000f00 */
[----:B------:R-:W-:Y:S02]  /*11d0*/  MOV R27, 0x1f ;  /* 0x0000001f001b7802 */ /* 0x000fe40000000f00 */
[----:B0-----:R-:W-:-:S07]  /*11e0*/  MOV R16, 0xffffffff ;  /* 0xffffffff00107802 */ /* 0x001fce0000000f00 */
[----:B-----5:R-:W-:Y:S05]  /*11f0*/  WARPSYNC.COLLECTIVE R16, `(.L_x_1182) ;  /* 0x0000000010087348 */ /* 0x020fea0003c00000 */
[----:B------:R0:W1:Y:S02]  /*1200*/  SHFL.BFLY P0, R28, R26, R18, R27 ;  /* 0x0c0000121a1c7389 */ /* 0x000064000000001b */
[----:B01---5:R-:W-:Y:S01]  /*1210*/  ENDCOLLECTIVE ;  /* 0x000000000000791b */ /* 0x023fe20003800000 */
.L_x_1182:
[----:B------:R-:W-:Y:S02]  /*1220*/  MOV R26, R25 ;  /* 0x00000019001a7202 */ /* 0x000fe40000000f00 */
[----:B------:R-:W-:-:S07]  /*1230*/  MOV R30, R28 ;  /* 0x0000001c001e7202 */ /* 0x000fce0000000f00 */
[----:B------:R-:W-:Y:S05]  /*1240*/  WARPSYNC.COLLECTIVE R16, `(.L_x_1183) ;  /* 0x0000000010087348 */ /* 0x000fea0003c00000 */
[----:B------:R0:W1:Y:S02]  /*1250*/  SHFL.BFLY P0, R28, R26, R18, R27 ;  /* 0x0c0000121a1c7389 */ /* 0x000064000000001b */
[----:B01----:R-:W-:Y:S01]  /*1260*/  ENDCOLLECTIVE ;  /* 0x000000000000791b */ /* 0x003fe20003800000 */
.L_x_1183:
[----:B------:R-:W-:Y:S01]  /*1270*/  FADD.FTZ R30, R30, R24 ;  /* 0x000000181e1e7221 */ /* 0x000fe20000010000 */
[----:B------:R-:W-:-:S04]  /*1280*/  HFMA2.MMA R18, -RZ, RZ, 0, 2.384185791015625e-07 ;  /* 0x00000004ff127435 */ /* 0x000fc800000001ff */
[----:B------:R-:W-:Y:S02]  /*1290*/  MOV R26, R30 ;  /* 0x0000001e001a7202 */ /* 0x000fe40000000f00 */
[----:B------:R-:W-:-:S07]  /*12a0*/  MOV R32, R28 ;  /* 0x0000001c00207202 */ /* 0x000fce0000000f00 */
[----:B------:R-:W-:Y:S05]  /*12b0*/  WARPSYNC.COLLECTIVE R16, `(.L_x_1184) ;  /* 0x0000000010087348 */ /* 0x000fea0003c00000 */
[----:B------:R0:W1:Y:S02]  /*12c0*/  SHFL.BFLY P0, R28, R26, R18, R27 ;  /* 0x0c0000121a1c7389 */ /* 0x000064000000001b */
[----:B01----:R-:W-:Y:S01]  /*12d0*/  ENDCOLLECTIVE ;  /* 0x000000000000791b */ /* 0x003fe20003800000 */
.L_x_1184:
[----:B------:R-:W-:-:S05]  /*12e0*/  FADD.FTZ R32, R32, R25 ;  /* 0x0000001920207221 */ /* 0x000fca0000010000 */
[----:B------:R-:W-:Y:S02]  /*12f0*/  MOV R26, R32 ;  /* 0x00000020001a7202 */ /* 0x000fe40000000f00 */
[----:B------:R-:W-:-:S07]  /*1300*/  MOV R34, R28 ;  /* 0x0000001c00227202 */ /* 0x000fce0000000f00 */
[----:B------:R-:W-:Y:S05]  /*1310*/  WARPSYNC.COLLECTIVE R16, `(.L_x_1185) ;  /* 0x0000000010087348 */ /* 0x000fea0003c00000 */
[----:B------:R0:W1:Y:S02]  /*1320*/  SHFL.BFLY P0, R28, R26, R18, R27 ;  /* 0x0c0000121a1c7389 */ /* 0x000064000000001b */
[----:B01----:R-:W-:Y:S01]  /*1330*/  ENDCOLLECTIVE ;  /* 0x000000000000791b */ /* 0x003fe20003800000 */
.L_x_1185:
[----:B------:R-:W-:Y:S01]  /*1340*/  FADD.FTZ R34, R30, R34 ;  /* 0x000000221e227221 */ /* 0x000fe20000010000 */
[----:B------:R-:W-:-:S04]  /*1350*/  HFMA2.MMA R18, -RZ, RZ, 0, 1.1920928955078125e-07 ;  /* 0x00000002ff127435 */ /* 0x000fc800000001ff */
[----:B------:R-:W-:Y:S02]  /*1360*/  MOV R26, R34 ;  /* 0x00000022001a7202 */ /* 0x000fe40000000f00 */
[----:B------:R-:W-:-:S07]  /*1370*/  MOV R36, R28 ;  /* 0x0000001c00247202 */ /* 0x000fce0000000f00 */
[----:B------:R-:W-:Y:S05]  /*1380*/  WARPSYNC.COLLECTIVE R16, `(.L_x_1186) ;  /* 0x0000000010087348 */ /* 0x000fea0003c00000 */
[----:B------:R0:W1:Y:S02]  /*1390*/  SHFL.BFLY P0, R28, R26, R18, R27 ;  /* 0x0c0000121a1c7389 */ /* 0x000064000000001b */
[----:B01----:R-:W-:Y:S01]  /*13a0*/  ENDCOLLECTIVE ;  /* 0x000000000000791b */ /* 0x003fe20003800000 */
.L_x_1186:
[----:B------:R-:W-:-:S05]  /*13b0*/  FADD.FTZ R36, R32, R36 ;  /* 0x0000002420247221 */ /* 0x000fca0000010000 */
[----:B------:R-:W-:Y:S02]  /*13c0*/  MOV R26, R36 ;  /* 0x00000024001a7202 */ /* 0x000fe40000000f00 */
[----:B------:R-:W-:-:S07]  /*13d0*/  MOV R25, R28 ;  /* 0x0000001c00197202 */ /* 0x000fce0000000f00 */
[----:B------:R-:W-:Y:S05]  /*13e0*/  WARPSYNC.COLLECTIVE R16, `(.L_x_1187) ;  /* 0x0000000010087348 */ /* 0x000fea0003c00000 */
[----:B------:R0:W1:Y:S02]  /*13f0*/  SHFL.BFLY P0, R28, R26, R18, R27 ;  /* 0x0c0000121a1c7389 */ /* 0x000064000000001b */
[----:B01----:R-:W-:Y:S01]  /*1400*/  ENDCOLLECTIVE ;  /* 0x000000000000791b */ /* 0x003fe20003800000 */
.L_x_1187:
[----:B------:R-:W-:Y:S01]  /*1410*/  FADD.FTZ R25, R34, R25 ;  /* 0x0000001922197221 */ /* 0x000fe20000010000 */
[----:B------:R-:W-:-:S04]  /*1420*/  HFMA2.MMA R18, -RZ, RZ, 0, 5.9604644775390625e-08 ;  /* 0x00000001ff127435 */ /* 0x000fc800000001ff */
[----:B------:R-:W-:Y:S02]  /*1430*/  MOV R26, R25 ;  /* 0x00000019001a7202 */ /* 0x000fe40000000f00 */
[----:B------:R-:W-:-:S07]  /*1440*/  MOV R24, R28 ;  /* 0x0000001c00187202 */ /* 0x000fce0000000f00 */
[----:B------:R-:W-:Y:S05]  /*1450*/  WARPSYNC.COLLECTIVE R16, `(.L_x_1188) ;  /* 0x0000000010087348 */ /* 0x000fea0003c00000 */
[----:B------:R0:W1:Y:S02]  /*1460*/  SHFL.BFLY P0, R28, R26, R18, R27 ;  /* 0x0c0000121a1c7389 */ /* 0x000064000000001b */
[----:B01----:R-:W-:Y:S01]  /*1470*/  ENDCOLLECTIVE ;  /* 0x000000000000791b */ /* 0x003fe20003800000 */
.L_x_1188:
[----:B------:R-:W-:-:S05]  /*1480*/  FADD.FTZ R36, R36, R24 ;  /* 0x0000001824247221 */ /* 0x000fca0000010000 */
[----:B------:R-:W-:Y:S02]  /*1490*/  MOV R26, R36 ;  /* 0x00000024001a7202 */ /* 0x000fe40000000f00 */
[----:B------:R-:W-:-:S07]  /*14a0*/  MOV R30, R28 ;  /* 0x0000001c001e7202 */ /* 0x000fce0000000f00 */
[----:B------:R-:W-:Y:S05]  /*14b0*/  WARPSYNC.COLLECTIVE R16, `(.L_x_1189) ;  /* 0x0000000010087348 */ /* 0x000fea0003c00000 */
[----:B------:R0:W1:Y:S02]  /*14c0*/  SHFL.BFLY P0, R28, R26, R18, R27 ;  /* 0x0c0000121a1c7389 */ /* 0x000064000000001b */
[----:B01----:R-:W-:Y:S01]  /*14d0*/  ENDCOLLECTIVE ;  /* 0x000000000000791b */ /* 0x003fe20003800000 */
.L_x_1189:
[----:B------:R-:W-:Y:S01]  /*14e0*/  FADD.FTZ R24, R25, R30 ;  /* 0x0000001e19187221 */ /* 0x000fe20000010000 */
[----:B------:R-:W-:Y:S06]  /*14f0*/  BRA `(.L_x_1190) ;  /* 0xfffffff400087947 */ /* 0x000fec000383ffff */
.L_x_1191:
        /* <DEDUP_REMOVED lines=16> */
.L_x_2454:


//--------------------- .text._ZN13group_norm_v214gn_cuda_kernelI13__nv_bfloat16Li320ELi1ELi16ELi160ELi64ELb1ELi64ELi160ELi160ELi4ELb0ELi116ELb0ELb0ENS_16CompileConditionILi900EEEEEvPT_PKS4_S7_S7_flPfS8_Pj --------------------------
	.section	.text._ZN13group_norm_v214gn_cuda_kernelI13__nv_bfloat16Li320ELi1ELi16ELi160ELi64ELb1ELi64ELi160ELi160ELi4ELb0ELi116ELb0ELb0ENS_16CompileConditionILi900EEEEEvPT_PKS4_S7_S7_flPfS8_Pj,"ax",@progbits
	.align	128
        .global         _ZN13group_norm_v214gn_cuda_kernelI13__nv_bfloat16Li320ELi1ELi16ELi160ELi64ELb1ELi64ELi160ELi160ELi4ELb0ELi116ELb0ELb0ENS_16CompileConditionILi900EEEEEvPT_PKS4_S7_S7_flPfS8_Pj
        .type           _ZN13group_norm_v214gn_cuda_kernelI13__nv_bfloat16Li320ELi1ELi16ELi160ELi64ELb1ELi64ELi160ELi160ELi4ELb0ELi116ELb0ELb0ENS_16CompileConditionILi900EEEEEvPT_PKS4_S7_S7_flPfS8_Pj,@function
        .size           _ZN13group_norm_v214gn_cuda_kernelI13__nv_bfloat16Li320ELi1ELi16ELi160ELi64ELb1ELi64ELi160ELi160ELi4ELb0ELi116ELb0ELb0ENS_16CompileConditionILi900EEEEEvPT_PKS4_S7_S7_flPfS8_Pj,(.L_x_2455 - _ZN13group_norm_v214gn_cuda_kernelI13__nv_bfloat16Li320ELi1ELi16ELi160ELi64ELb1ELi64ELi160ELi160ELi4ELb0ELi116ELb0ELb0ENS_16CompileConditionILi900EEEEEvPT_PKS4_S7_S7_flPfS8_Pj)
        .other          _ZN13group_norm_v214gn_cuda_kernelI13__nv_bfloat16Li320ELi1ELi16ELi160ELi64ELb1ELi64ELi160ELi160ELi4ELb0ELi116ELb0ELb0ENS_16CompileConditionILi900EEEEEvPT_PKS4_S7_S7_flPfS8_Pj,@"STO_CUDA_ENTRY STV_DEFAULT"
_ZN13group_norm_v214gn_cuda_kernelI13__nv_bfloat16Li320ELi1ELi16ELi160ELi64ELb1ELi64ELi160ELi160ELi4ELb0ELi116ELb0ELb0ENS_16CompileConditionILi900EEEEEvPT_PKS4_S7_S7_flPfS8_Pj:
.text._ZN13group_norm_v214gn_cuda_kernelI13__nv_bfloat16Li320ELi1ELi16ELi160ELi64ELb1ELi64ELi160ELi160ELi4ELb0ELi116ELb0ELb0ENS_16CompileConditionILi900EEEEEvPT_PKS4_S7_S7_flPfS8_Pj:
        /* <DEDUP_REMOVED lines=10> */
[----:B------:R-:W-:Y:S02]  /*00a0*/  IMAD R3, R7, -0x28, R12 ;  /* 0xffffffd807037824 */ /* 0x000fe400078e020c */
[----:B------:R-:W-:-:S04]  /*00b0*/  IMAD.WIDE.U32 R4, R4, 0x28000, RZ ;  /* 0x0002800004047825 */ /* 0x000fc800078e00ff */
[----:B------:R-:W-:Y:S02]  /*00c0*/  IMAD R3, R6, 0x28, R3 ;  /* 0x0000002806037824 */ /* 0x000fe400078e0203 */
[----:B------:R-:W-:-:S03]  /*00d0*/  IMAD R7, R7, 0xa00, RZ ;  /* 0x00000a0007077824 */ /* 0x000fc600078e02ff */
[----:B------:R-:W-:-:S04]  /*00e0*/  SHF.L.U32 R10, R3, 0x2, RZ ;  /* 0x00000002030a7819 */ /* 0x000fc800000006ff */
[----:B------:R-:W-:-:S04]  /*00f0*/  LOP3.LUT R0, R4, R10, RZ, 0xfc, !PT ;  /* 0x0000000a04007212 */ /* 0x000fc800078efcff */
[----:B------:R-:W-:-:S04]  /*0100*/  IADD3 R0, P0, R7, R0, RZ ;  /* 0x0000000007007210 */ /* 0x000fc80007f1e0ff */
[----:B------:R-:W-:Y:S02]  /*0110*/  IADD3.X R7, RZ, R5, RZ, P0, !PT ;  /* 0x00000005ff077210 */ /* 0x000fe400007fe4ff */
[----:B------:R-:W-:-:S04]  /*0120*/  LEA R8, P0, R0, UR4, 0x1 ;  /* 0x0000000400087c11 */ /* 0x000fc8000f8008ff */
[----:B------:R-:W-:Y:S01]  /*0130*/  LEA.HI.X R9, R0, UR5, R7, 0x1, P0 ;  /* 0x0000000500097c11 */ /* 0x000fe200080f0c07 */
[----:B------:R-:W-:-:S04]  /*0140*/  ULDC.64 UR4, c[0x0][0x220] ;  /* 0x0000880000047ab9 */ /* 0x000fc80000000a00 */
[----:B------:R-:W2:Y:S04]  /*0150*/  LDG.E.64.CONSTANT R76, desc[UR6][R8.64] ;  /* 0x00000006084c7981 */ /* 0x000ea8000c1e9b00 */
[----:B------:R-:W3:Y:S04]  /*0160*/  LDG.E.64.CONSTANT R54, desc[UR6][R8.64+0xa000] ;  /* 0x00a0000608367981 */ /* 0x000ee8000c1e9b00 */
[----:B------:R-:W4:Y:S04]  /*0170*/  LDG.E.64.CONSTANT R4, desc[UR6][R8.64+0x14000] ;  /* 0x0140000608047981 */ /* 0x000f28000c1e9b00 */
[----:B------:R-:W4:Y:S04]  /*0180*/  LDG.E.64.CONSTANT R16, desc[UR6][R8.64+0x1e000] ;  /* 0x01e0000608107981 */ /* 0x000f28000c1e9b00 */
[----:B------:R-:W4:Y:S04]  /*0190*/  LDG.E.64.CONSTANT R20, desc[UR6][R8.64+0x28000] ;  /* 0x0280000608147981 */ /* 0x000f28000c1e9b00 */
[----:B------:R-:W4:Y:S04]  /*01a0*/  LDG.E.64.CONSTANT R24, desc[UR6][R8.64+0x32000] ;  /* 0x0320000608187981 */ /* 0x000f28000c1e9b00 */
[----:B------:R-:W4:Y:S04]  /*01b0*/  LDG.E.64.CONSTANT R28, desc[UR6][R8.64+0x3c000] ;  /* 0x03c00006081c7981 */ /* 0x000f28000c1e9b00 */
[----:B------:R-:W4:Y:S01]  /*01c0*/  LDG.E.64.CONSTANT R62, desc[UR6][R8.64+0x46000] ;  /* 0x04600006083e7981 */ /* 0x000f22000c1e9b00 */
[----:B------:R-:W-:-:S02]  /*01d0*/  SHF.L.U32 R68, R10, 0x1, RZ ;  /* 0x000000010a447819 */ /* 0x000fc400000006ff */
[----:B------:R-:W-:Y:S02]  /*01e0*/  SHF.R.U32.HI R3, RZ, 0x1f, R10 ;  /* 0x0000001fff037819 */ /* 0x000fe4000001160a */
[C---:B------:R-:W-:Y:S02]  /*01f0*/  IADD3 R14, P0, R68.reuse, UR4, RZ ;  /* 0x00000004440e7c10 */ /* 0x040fe4000ff1e0ff */
[----:B------:R-:W-:Y:S02]  /*0200*/  IADD3 R68, P1, R68, UR8, RZ ;  /* 0x0000000844447c10 */ /* 0x000fe4000ff3e0ff */
[C---:B------:R-:W-:Y:S02]  /*0210*/  IADD3.X R15, R3.reuse, UR5, RZ, P0, !PT ;  /* 0x00000005030f7c10 */ /* 0x040fe400087fe4ff */
[----:B------:R-:W-:-:S03]  /*0220*/  IADD3.X R69, R3, UR9, RZ, P1, !PT ;  /* 0x0000000903457c10 */ /* 0x000fc60008ffe4ff */
[----:B------:R0:W5:Y:S04]  /*0230*/  LDG.E.64.CONSTANT R8, desc[UR6][R14.64] ;  /* 0x000000060e087981 */ /* 0x000168000c1e9b00 */
[----:B------:R-:W5:Y:S01]  /*0240*/  LDG.E.64.CONSTANT R68, desc[UR6][R68.64] ;  /* 0x0000000644447981 */ /* 0x000f62000c1e9b00 */
[----:B------:R-:W-:Y:S02]  /*0250*/  LOP3.LUT P0, RZ, R12, 0x1f, RZ, 0xc0, !PT ;  /* 0x0000001f0cff7812 */ /* 0x000fe4000780c0ff */
[C---:B--2---:R-:W-:Y:S02]  /*0260*/  PRMT R71, R76.reuse, 0x7632, R71 ;  /* 0x000076324c477816 */ /* 0x044fe40000000047 */
[----:B------:R-:W-:Y:S02]  /*0270*/  SHF.L.U32 R3, R76, 0x10, RZ ;  /* 0x000000104c037819 */ /* 0x000fe400000006ff */
[----:B------:R-:W-:-:S03]  /*0280*/  SHF.L.U32 R71, R71, 0x10, RZ ;  /* 0x0000001047477819 */ /* 0x000fc600000006ff */
[----:B------:R-:W-:Y:S01]  /*0290*/  FADD.FTZ R18, RZ, R3 ;  /* 0x00000003ff127221 */ /* 0x000fe20000010000 */
[----:B------:R-:W-:Y:S01]  /*02a0*/  FFMA.FTZ R22, R3, R3, RZ ;  /* 0x0000000303167223 */ /* 0x000fe200000100ff */
[C---:B------:R-:W-:Y:S02]  /*02b0*/  PRMT R67, R77.reuse, 0x7632, R67 ;  /* 0x000076324d437816 */ /* 0x040fe40000000043 */
[----:B------:R-:W-:Y:S01]  /*02c0*/  SHF.L.U32 R77, R77, 0x10, RZ ;  /* 0x000000104d4d7819 */ /* 0x000fe200000006ff */
[----:B------:R-:W-:Y:S01]  /*02d0*/  FADD.FTZ R18, R18, R71 ;  /* 0x0000004712127221 */ /* 0x000fe20000010000 */
[----:B------:R-:W-:Y:S01]  /*02e0*/  FFMA.FTZ R22, R71, R71, R22 ;  /* 0x0000004747167223 */ /* 0x000fe20000010016 */
[----:B------:R-:W-:Y:S02]  /*02f0*/  SHF.L.U32 R67, R67, 0x10, RZ ;  /* 0x0000001043437819 */ /* 0x000fe400000006ff */
[----:B------:R-:W-:Y:S01]  /*0300*/  FADD.FTZ R18, R18, R77 ;  /* 0x0000004d12127221 */ /* 0x000fe20000010000 */
[----:B------:R-:W-:Y:S01]  /*0310*/  FFMA.FTZ R22, R77, R77, R22 ;  /* 0x0000004d4d167223 */ /* 0x000fe20000010016 */
[----:B---3--:R-:W-:-:S02]  /*0320*/  PRMT R39, R54, 0x7632, R39 ;  /* 0x0000763236277816 */ /* 0x008fc40000000027 */
        /* <DEDUP_REMOVED lines=13> */
[C---:B----4-:R-:W-:Y:S02]  /*0400*/  PRMT R37, R4.reuse, 0x7632, R37 ;  /* 0x0000763204257816 */ /* 0x050fe40000000025 */
        /* <DEDUP_REMOVED lines=12> */
[----:B------:R-:W-:Y:S01]  /*04d0*/  FFMA.FTZ R22, R13, R13, R22 ;  /* 0x0000000d0d167223 */ /* 0x000fe20000010016 */
[C---:B------:R-:W-:Y:S02]  /*04e0*/  PRMT R53, R16.reuse, 0x7632, R53 ;  /* 0x0000763210357816 */ /* 0x040fe40000000035 */
[----:B0-----:R-:W-:Y:S01]  /*04f0*/  SHF.L.U32 R15, R16, 0x10, RZ ;  /* 0x00000010100f7819 */ /* 0x001fe200000006ff */
        /* <DEDUP_REMOVED lines=67> */
[----:B------:R-:W-:-:S03]  /*0930*/  FFMA.FTZ R22, R63, R63, R22 ;  /* 0x0000003f3f167223 */ /* 0x000fc60000010016 */
[----:B------:R-:W-:Y:S01]  /*0940*/  FADD.FTZ R18, R18, R65 ;  /* 0x0000004112127221 */ /* 0x000fe20000010000 */
[----:B------:R-:W-:-:S04]  /*0950*/  FFMA.FTZ R22, R65, R65, R22 ;  /* 0x0000004141167223 */ /* 0x000fc80000010016 */
        /* <DEDUP_REMOVED lines=21> */
[----:B--2---:R-:W-:Y:S02]  /*0ab0*/  @!P0 LEA R14, R22, R14, 0x18 ;  /* 0x0000000e160e8211 */ /* 0x004fe400078ec0ff */
[----:B------:R-:W-:-:S04]  /*0ac0*/  @!P0 LOP3.LUT R4, R4, 0x3ffffff8, RZ, 0xc0, !PT ;  /* 0x3ffffff804048812 */ /* 0x000fc800078ec0ff */
[----:B------:R-:W-:Y:S01]  /*0ad0*/  @!P0 IADD3 R14, R4, R14, RZ ;  /* 0x0000000e040e8210 */ /* 0x000fe20007ffe0ff */
[----:B0-----:R-:W-:Y:S01]  /*0ae0*/  FADD.FTZ R4, R18, R5 ;  /* 0x0000000512047221 */ /* 0x001fe20000010000 */
[----:B-1----:R-:W-:-:S05]  /*0af0*/  FADD.FTZ R5, R20, R31 ;  /* 0x0000001f14057221 */ /* 0x002fca0000010000 */
        /* <DEDUP_REMOVED lines=14> */
[----:B0-----:R-:W0:Y:S01]  /*0be0*/  SHFL.BFLY PT, R14, R5, 0x8, 0x1f ;  /* 0x0d001f00050e7f89 */ /* 0x001e2200000e0000 */
[----:B-1----:R-:W-:Y:S01]  /*0bf0*/  FADD.FTZ R31, R31, R4 ;  /* 0x000000041f1f7221 */ /* 0x002fe20000010000 */
[----:B0-----:R-:W-:-:S04]  /*0c00*/  FADD.FTZ R14, R14, R5 ;  /* 0x000000050e0e7221 */ /* 0x001fc80000010000 */
        /* <DEDUP_REMOVED lines=11> */
.L_x_1204:
[----:B------:R-:W-:Y:S01]  /*0cc0*/  ISETP.NE.AND P0, PT, R12, RZ, PT ;  /* 0x000000ff0c00720c */ /* 0x000fe20003f05270 */
[----:B--2---:R-:W-:-:S12]  /*0cd0*/  FADD.FTZ R20, R20, R5 ;  /* 0x0000000514147221 */ /* 0x004fd80000010000 */
[----:B------:R-:W0:Y:S01]  /*0ce0*/  @!P0 S2R R31, SR_CgaCtaId ;  /* 0x00000000001f8919 */ /* 0x000e220000008800 */
[----:B------:R-:W-:Y:S01]  /*0cf0*/  @!P0 FMUL.FTZ R4, R4, 9.7656251455191522837e-05 ;  /* 0x38cccccd04048820 */ /* 0x000fe20000410000 */
[----:B------:R-:W-:-:S03]  /*0d00*/  @!P0 MOV R14, 0x400 ;  /* 0x00000400000e8802 */ /* 0x000fc60000000f00 */
[----:B------:R-:W-:-:S04]  /*0d10*/  @!P0 FMUL.FTZ R5, R4, R4 ;  /* 0x0000000404058220 */ /* 0x000fc80000410000 */
[----:B------:R-:W-:-:S05]  /*0d20*/  @!P0 FFMA.FTZ R5, R20, 9.7656251455191522837e-05, -R5 ;  /* 0x38cccccd14058823 */ /* 0x000fca0000010805 */
[----:B------:R-:W-:Y:S02]  /*0d30*/  @!P0 FMNMX.FTZ R5, RZ, R5, !PT ;  /* 0x00000005ff058209 */ /* 0x000fe40007810000 */
[----:B0-----:R-:W-:-:S05]  /*0d40*/  @!P0 LEA R14, R31, R14, 0x18 ;  /* 0x0000000e1f0e8211 */ /* 0x001fca00078ec0ff */
[----:B------:R0:W-:Y:S02]  /*0d50*/  @!P0 STS.64 [R14+0x50], R4 ;  /* 0x000050040e008388 */ /* 0x0001e40000000a00 */
.L_x_1192:
        /* <DEDUP_REMOVED lines=17> */
.L_x_1195:
[----:B------:R-:W-:Y:S05]  /*0e70*/  BSYNC B0 ;  /* 0x0000000000007941 */ /* 0x000fea0003800000 */
.L_x_1194:
[----:B------:R-:W2:Y:S01]  /*0e80*/  S2UR UR5, SR_CgaCtaId ;  /* 0x00000000000579c3 */ /* 0x000ea20000008800 */
[----:B------:R-:W-:Y:S01]  /*0e90*/  IADD3 R6, RZ, -R6, RZ ;  /* 0x80000006ff067210 */ /* 0x000fe20007ffe0ff */
[----:B------:R-:W-:Y:S01]  /*0ea0*/  UMOV UR4, 0x400 ;  /* 0x0000040000047882 */ /* 0x000fe20000000000 */
[----:B01----:R-:W-:Y:S01]  /*0eb0*/  IMAD.WIDE.U32 R4, R10, -0x33333333, RZ ;  /* 0xcccccccd0a047825 */ /* 0x003fe200078e00ff */
[----:B------:R-:W-:Y:S01]  /*0ec0*/  UIADD3 UR4, UR4, 0x50, URZ ;  /* 0x0000005004047890 */ /* 0x000fe2000fffe03f */
[----:B------:R-:W-:Y:S02]  /*0ed0*/  MOV R4, R6 ;  /* 0x0000000600047202 */ /* 0x000fe40000000f00 */
[----:B-----5:R-:W-:Y:S02]  /*0ee0*/  SHF.L.U32 R73, R68, 0x10, RZ ;  /* 0x0000001044497819 */ /* 0x020fe400000006ff */
[----:B------:R-:W-:Y:S02]  /*0ef0*/  LEA.HI R4, R5, R4, RZ, 0x19 ;  /* 0x0000000405047211 */ /* 0x000fe400078fc8ff */
[----:B------:R-:W-:-:S02]  /*0f00*/  PRMT R62, R8, 0x7632, R62 ;  /* 0x00007632083e7816 */ /* 0x000fc4000000003e */
[----:B------:R-:W-:Y:S02]  /*0f10*/  PRMT R68, R68, 0x7632, R68 ;  /* 0x0000763244447816 */ /* 0x000fe40000000044 */
[----:B------:R-:W-:Y:S02]  /*0f20*/  SHF.L.U32 R60, R8, 0x10, RZ ;  /* 0x00000010083c7819 */ /* 0x000fe400000006ff */
[C---:B------:R-:W-:Y:S02]  /*0f30*/  PRMT R66, R9.reuse, 0x7632, R66 ;  /* 0x0000763209427816 */ /* 0x040fe40000000042 */
[----:B------:R-:W-:Y:S02]  /*0f40*/  SHF.L.U32 R64, R9, 0x10, RZ ;  /* 0x0000001009407819 */ /* 0x000fe400000006ff */
[----:B------:R-:W-:Y:S02]  /*0f50*/  SHF.L.U32 R62, R62, 0x10, RZ ;  /* 0x000000103e3e7819 */ /* 0x000fe400000006ff */
[C---:B------:R-:W-:Y:S01]  /*0f60*/  PRMT R9, R69.reuse, 0x7632, R9 ;  /* 0x0000763245097816 */ /* 0x040fe20000000009 */
[----:B--2---:R-:W-:Y:S01]  /*0f70*/  ULEA UR4, UR5, UR4, 0x18 ;  /* 0x0000000405047291 */ /* 0x004fe2000f8ec03f */
[----:B------:R-:W-:-:S02]  /*0f80*/  SHF.L.U32 R69, R69, 0x10, RZ ;  /* 0x0000001045457819 */ /* 0x000fc400000006ff */
[----:B------:R-:W-:-:S03]  /*0f90*/  SHF.L.U32 R66, R66, 0x10, RZ ;  /* 0x0000001042427819 */ /* 0x000fc600000006ff */
[----:B------:R-:W-:Y:S01]  /*0fa0*/  LEA R4, R4, UR4, 0x3 ;  /* 0x0000000404047c11 */ /* 0x000fe2000f8e18ff */
[----:B------:R-:W-:-:S05]  /*0fb0*/  ULDC UR4, c[0x0][0x230] ;  /* 0x00008c0000047ab9 */ /* 0x000fca0000000800 */
[----:B------:R-:W0:Y:S02]  /*0fc0*/  LDS.64 R4, [R4] ;  /* 0x0000000004047984 */ /* 0x000e240000000a00 */
[----:B0-----:R-:W-:Y:S01]  /*0fd0*/  FADD.FTZ R5, R5, UR4 ;  /* 0x0000000405057e21 */ /* 0x001fe20008010000 */
[--C-:B------:R-:W-:Y:S01]  /*0fe0*/  FADD.FTZ R6, R71, -R4.reuse ;  /* 0x8000000447067221 */ /* 0x100fe20000010000 */
[--C-:B------:R-:W-:Y:S01]  /*0ff0*/  FADD.FTZ R8, R77, -R4.reuse ;  /* 0x800000044d087221 */ /* 0x100fe20000010000 */
[----:B------:R-:W-:Y:S01]  /*1000*/  SHF.L.U32 R71, R68, 0x10, RZ ;  /* 0x0000001044477819 */ /* 0x000fe200000006ff */
        /* <DEDUP_REMOVED lines=14> */
[----:B------:R-:W-:Y:S01]  /*10f0*/  ULDC.64 UR4, c[0x0][0x210] ;  /* 0x0000840000047ab9 */ /* 0x000fe20000000a00 */
[C---:B0-----:R-:W-:Y:S01]  /*1100*/  FMUL.FTZ R6, R31.reuse, R6 ;  /* 0x000000061f067220 */ /* 0x041fe20000410000 */
[C---:B------:R-:W-:Y:S01]  /*1110*/  FMUL.FTZ R8, R31.reuse, R8 ;  /* 0x000000081f087220 */ /* 0x040fe20000410000 */
[C---:B------:R-:W-:Y:S01]  /*1120*/  FMUL.FTZ R20, R31.reuse, R20 ;  /* 0x000000141f147220 */ /* 0x040fe20000410000 */
[----:B------:R-:W-:Y:S01]  /*1130*/  FMUL.FTZ R22, R31, R22 ;  /* 0x000000161f167220 */ /* 0x000fe20000410000 */
[----:B------:R-:W-:Y:S01]  /*1140*/  FFMA.FTZ R3, R6, R62, R71 ;  /* 0x0000003e06037223 */ /* 0x000fe20000010047 */
[--C-:B------:R-:W-:Y:S01]  /*1150*/  FADD.FTZ R6, R67, -R4.reuse ;  /* 0x8000000443067221 */ /* 0x100fe20000010000 */
[----:B------:R-:W-:Y:S01]  /*1160*/  FFMA.FTZ R5, R8, R64, R69 ;  /* 0x0000004008057223 */ /* 0x000fe20000010045 */
[----:B------:R-:W-:Y:S01]  /*1170*/  SHF.L.U32 R67, R9, 0x10, RZ ;  /* 0x0000001009437819 */ /* 0x000fe200000006ff */
[C---:B------:R-:W-:Y:S01]  /*1180*/  FMUL.FTZ R9, R31.reuse, R14 ;  /* 0x0000000e1f097220 */ /* 0x040fe20000410000 */
[----:B------:R-:W-:Y:S01]  /*1190*/  FMUL.FTZ R6, R31, R6 ;  /* 0x000000061f067220 */ /* 0x000fe20000410000 */
[----:B------:R-:W-:Y:S01]  /*11a0*/  FMUL.FTZ R10, R5, -1.4426950216293334961 ;  /* 0xbfb8aa3b050a7820 */ /* 0x000fe20000410000 */
[--C-:B------:R-:W-:Y:S01]  /*11b0*/  FADD.FTZ R14, R55, -R4.reuse ;  /* 0x80000004370e7221 */ /* 0x100fe20000010000 */
[--C-:B------:R-:W-:Y:S01]  /*11c0*/  FADD.FTZ R8, R57, -R4.reuse ;  /* 0x8000000439087221 */ /* 0x100fe20000010000 */
[----:B------:R-:W-:Y:S01]  /*11d0*/  FFMA.FTZ R6, R6, R66, R67 ;  /* 0x0000004206067223 */ /* 0x000fe20000010043 */
[----:B------:R0:W-:Y:S01]  /*11e0*/  MUFU.EX2 R57, R10 ;  /* 0x0000000a00397308 */ /* 0x0001e20000000800 */
[----:B------:R-:W-:Y:S01]  /*11f0*/  FMUL.FTZ R2, R2, R31 ;  /* 0x0000001f02027220 */ /* 0x000fe20000410000 */
[----:B------:R-:W-:Y:S01]  /*1200*/  FMUL.FTZ R8, R31, R8 ;  /* 0x000000081f087220 */ /* 0x000fe20000410000 */
[----:B------:R-:W-:Y:S01]  /*1210*/  FMUL.FTZ R12, R6, -1.4426950216293334961 ;  /* 0xbfb8aa3b060c7820 */ /* 0x000fe20000410000 */
[----:B------:R-:W-:Y:S01]  /*1220*/  FFMA.FTZ R9, R62, R9, R71 ;  /* 0x000000093e097223 */ /* 0x000fe20000010047 */
[--C-:B------:R-:W-:Y:S01]  /*1230*/  FFMA.FTZ R2, R2, R60, R73.reuse ;  /* 0x0000003c02027223 */ /* 0x100fe20000010049 */
[----:B------:R-:W-:Y:S01]  /*1240*/  FFMA.FTZ R8, R60, R8, R73 ;  /* 0x000000083c087223 */ /* 0x000fe20000010049 */
[----:B------:R-:W-:Y:S01]  /*1250*/  FMUL.FTZ R36, R3, -1.4426950216293334961 ;  /* 0xbfb8aa3b03247820 */ /* 0x000fe20000410000 */
[----:B------:R1:W2:Y:S01]  /*1260*/  MUFU.EX2 R39, R12 ;  /* 0x0000000c00277308 */ /* 0x0002a20000000800 */
[----:B0-----:R-:W-:Y:S01]  /*1270*/  FMUL.FTZ R10, R31, R14 ;  /* 0x0000000e1f0a7220 */ /* 0x001fe20000410000 */
[--C-:B------:R-:W-:Y:S01]  /*1280*/  FADD.FTZ R14, R51, -R4.reuse ;  /* 0x80000004330e7221 */ /* 0x100fe20000010000 */
[----:B------:R-:W-:Y:S01]  /*1290*/  FMUL.FTZ R58, R2, -1.4426950216293334961 ;  /* 0xbfb8aa3b023a7820 */ /* 0x000fe20000410000 */
[----:B------:R-:W-:Y:S01]  /*12a0*/  FMUL.FTZ R56, R8, -1.4426950216293334961 ;  /* 0xbfb8aa3b08387820 */ /* 0x000fe20000410000 */
[C---:B------:R-:W-:Y:S01]  /*12b0*/  FMUL.FTZ R74, R31.reuse, R72 ;  /* 0x000000481f4a7220 */ /* 0x040fe20000410000 */
[----:B------:R-:W-:Y:S01]  /*12c0*/  FMUL.FTZ R14, R31, R14 ;  /* 0x0000000e1f0e7220 */ /* 0x000fe20000410000 */
[----:B------:R-:W-:Y:S01]  /*12d0*/  FMUL.FTZ R34, R9, -1.4426950216293334961 ;  /* 0xbfb8aa3b09227820 */ /* 0x000fe20000410000 */
[----:B------:R-:W-:Y:S01]  /*12e0*/  FFMA.FTZ R10, R64, R10, R69 ;  /* 0x0000000a400a7223 */ /* 0x000fe20000010045 */
[--C-:B-1----:R-:W-:Y:S01]  /*12f0*/  FADD.FTZ R12, R11, -R4.reuse ;  /* 0x800000040b0c7221 */ /* 0x102fe20000010000 */
[----:B------:R-:W-:Y:S01]  /*1300*/  FFMA.FTZ R11, R66, R14, R67 ;  /* 0x0000000e420b7223 */ /* 0x000fe20000010043 */
[----:B------:R-:W-:Y:S01]  /*1310*/  FADD.FTZ R14, R37, -R4 ;  /* 0x80000004250e7221 */ /* 0x000fe20000010000 */
[C---:B------:R-:W-:Y:S01]  /*1320*/  FMUL.FTZ R76, R31.reuse, R76 ;  /* 0x0000004c1f4c7220 */ /* 0x040fe20000410000 */
[----:B------:R-:W-:Y:S01]  /*1330*/  FMUL.FTZ R12, R31, R12 ;  /* 0x0000000c1f0c7220 */ /* 0x000fe20000410000 */
[----:B------:R-:W-:Y:S01]  /*1340*/  FMUL.FTZ R16, R11, -1.4426950216293334961 ;  /* 0xbfb8aa3b0b107820 */ /* 0x000fe20000410000 */
[C---:B------:R-:W-:Y:S01]  /*1350*/  FMUL.FTZ R14, R31.reuse, R14 ;  /* 0x0000000e1f0e7220 */ /* 0x040fe20000410000 */
[----:B------:R-:W-:Y:S01]  /*1360*/  MUFU.EX2 R58, R58 ;  /* 0x0000003a003a7308 */ /* 0x000fe20000000800 */
[----:B------:R-:W-:Y:S01]  /*1370*/  FFMA.FTZ R12, R60, R12, R73 ;  /* 0x0000000c3c0c7223 */ /* 0x000fe20000010049 */
[----:B------:R-:W-:Y:S01]  /*1380*/  FMUL.FTZ R55, R10, -1.4426950216293334961 ;  /* 0xbfb8aa3b0a377820 */ /* 0x000fe20000410000 */
[----:B------:R-:W-:Y:S01]  /*1390*/  FFMA.FTZ R13, R62, R14, R71 ;  /* 0x0000000e3e0d7223 */ /* 0x000fe20000010047 */
[----:B------:R-:W-:Y:S01]  /*13a0*/  FMUL.FTZ R14, R31, R18 ;  /* 0x000000121f0e7220 */ /* 0x000fe20000410000 */
[----:B------:R-:W-:Y:S01]  /*13b0*/  FMUL.FTZ R51, R12, -1.4426950216293334961 ;  /* 0xbfb8aa3b0c337820 */ /* 0x000fe20000410000 */
[----:B--2---:R-:W-:Y:S01]  /*13c0*/  FADD.FTZ R39, R39, 1 ;  /* 0x3f80000027277421 */ /* 0x004fe20000010000 */
[----:B------:R-:W-:Y:S01]  /*13d0*/  FMUL.FTZ R18, R13, -1.4426950216293334961 ;  /* 0xbfb8aa3b0d127820 */ /* 0x000fe20000410000 */
[----:B------:R0:W-:Y:S01]  /*13e0*/  MUFU.EX2 R37, R16 ;  /* 0x0000001000257308 */ /* 0x0001e20000000800 */
[----:B------:R-:W-:-:S04]  /*13f0*/  FFMA.FTZ R14, R64, R14, R69 ;  /* 0x0000000e400e7223 */ /* 0x000fc80000010045 */
[----:B------:R-:W-:-:S03]  /*1400*/  FMUL.FTZ R46, R14, -1.4426950216293334961 ;  /* 0xbfb8aa3b0e2e7820 */ /* 0x000fc60000410000 */
[----:B------:R1:W-:Y:S01]  /*1410*/  MUFU.EX2 R47, R18 ;  /* 0x00000012002f7308 */ /* 0x0003e20000000800 */
[----:B0-----:R-:W-:Y:S01]  /*1420*/  FADD.FTZ R16, R15, -R4 ;  /* 0x800000040f107221 */ /* 0x001fe20000010000 */
[----:B------:R-:W-:-:S03]  /*1430*/  FFMA.FTZ R15, R66, R20, R67 ;  /* 0x00000014420f7223 */ /* 0x000fc60000010043 */
[----:B------:R-:W-:Y:S01]  /*1440*/  FMUL.FTZ R16, R31, R16 ;  /* 0x000000101f107220 */ /* 0x000fe20000410000 */
[----:B------:R-:W-:Y:S02]  /*1450*/  FMUL.FTZ R20, R15, -1.4426950216293334961 ;  /* 0xbfb8aa3b0f147820 */ /* 0x000fe40000410000 */
[----:B------:R-:W0:Y:S01]  /*1460*/  MUFU.EX2 R36, R36 ;  /* 0x0000002400247308 */ /* 0x000e220000000800 */
[--C-:B-1----:R-:W-:Y:S01]  /*1470*/  FADD.FTZ R18, R17, -R4.reuse ;  /* 0x8000000411127221 */ /* 0x102fe20000010000 */
[----:B------:R-:W-:Y:S01]  /*1480*/  FFMA.FTZ R17, R62, R22, R71 ;  /* 0x000000163e117223 */ /* 0x000fe20000010047 */
[----:B------:R-:W-:Y:S01]  /*1490*/  FADD.FTZ R22, R49, -R4 ;  /* 0x8000000431167221 */ /* 0x000fe20000010000 */
[----:B------:R-:W-:Y:S01]  /*14a0*/  FFMA.FTZ R16, R60, R16, R73 ;  /* 0x000000103c107223 */ /* 0x000fe20000010049 */
[----:B------:R-:W-:Y:S01]  /*14b0*/  FMUL.FTZ R18, R31, R18 ;  /* 0x000000121f127220 */ /* 0x000fe20000410000 */
[----:B------:R-:W-:Y:S01]  /*14c0*/  FMUL.FTZ R38, R17, -1.4426950216293334961 ;  /* 0xbfb8aa3b11267820 */ /* 0x000fe20000410000 */
[----:B------:R-:W-:Y:S01]  /*14d0*/  FMUL.FTZ R22, R31, R22 ;  /* 0x000000161f167220 */ /* 0x000fe20000410000 */
[----:B------:R1:W-:Y:S01]  /*14e0*/  MUFU.EX2 R53, R20 ;  /* 0x0000001400357308 */ /* 0x0003e20000000800 */
[----:B------:R-:W-:Y:S01]  /*14f0*/  FMUL.FTZ R52, R16, -1.4426950216293334961 ;  /* 0xbfb8aa3b10347820 */ /* 0x000fe20000410000 */
[----:B------:R-:W-:-:S04]  /*1500*/  FFMA.FTZ R18, R64, R18, R69 ;  /* 0x0000001240127223 */ /* 0x000fc80000010045 */
[----:B------:R-:W-:Y:S02]  /*1510*/  FMUL.FTZ R49, R18, -1.4426950216293334961 ;  /* 0xbfb8aa3b12317820 */ /* 0x000fe40000410000 */
[----:B------:R-:W-:Y:S01]  /*1520*/  MUFU.EX2 R56, R56 ;  /* 0x0000003800387308 */ /* 0x000fe20000000800 */
[--C-:B-1----:R-:W-:Y:S01]  /*1530*/  FADD.FTZ R20, R19, -R4.reuse ;  /* 0x8000000413147221 */ /* 0x102fe20000010000 */
[----:B------:R-:W-:Y:S01]  /*1540*/  FFMA.FTZ R19, R66, R22, R67 ;  /* 0x0000001642137223 */ /* 0x000fe20000010043 */
[----:B------:R-:W-:Y:S01]  /*1550*/  FADD.FTZ R22, R33, -R4 ;  /* 0x8000000421167221 */ /* 0x000fe20000010000 */
[----:B0-----:R-:W-:Y:S01]  /*1560*/  FADD.FTZ R36, R36, 1 ;  /* 0x3f80000024247421 */ /* 0x001fe20000010000 */
[----:B------:R-:W-:Y:S01]  /*1570*/  FMUL.FTZ R20, R31, R20 ;  /* 0x000000141f147220 */ /* 0x000fe20000410000 */
[----:B------:R-:W-:Y:S01]  /*1580*/  FMUL.FTZ R50, R19, -1.4426950216293334961 ;  /* 0xbfb8aa3b13327820 */ /* 0x000fe20000410000 */
[----:B------:R-:W-:Y:S01]  /*1590*/  FMUL.FTZ R22, R31, R22 ;  /* 0x000000161f167220 */ /* 0x000fe20000410000 */
[----:B------:R-:W0:Y:S01]  /*15a0*/  MUFU.EX2 R34, R34 ;  /* 0x0000002200227308 */ /* 0x000e220000000800 */
[----:B------:R-:W-:-:S02]  /*15b0*/  FFMA.FTZ R20, R60, R20, R73 ;  /* 0x000000143c147223 */ /* 0x000fc40000010049 */
[----:B------:R-:W-:Y:S01]  /*15c0*/  FFMA.FTZ R21, R62, R22, R71 ;  /* 0x000000163e157223 */ /* 0x000fe20000010047 */
[----:B------:R-:W-:Y:S01]  /*15d0*/  FMUL.FTZ R22, R31, R24 ;  /* 0x000000181f167220 */ /* 0x000fe20000410000 */
[----:B------:R-:W-:Y:S01]  /*15e0*/  FADD.FTZ R24, R75, -R4 ;  /* 0x800000044b187221 */ /* 0x000fe20000010000 */
[----:B------:R-:W-:Y:S01]  /*15f0*/  FMUL.FTZ R33, R20, -1.4426950216293334961 ;  /* 0xbfb8aa3b14217820 */ /* 0x000fe20000410000 */
[----:B------:R-:W-:Y:S01]  /*1600*/  FMUL.FTZ R48, R21, -1.4426950216293334961 ;  /* 0xbfb8aa3b15307820 */ /* 0x000fe20000410000 */
[----:B------:R-:W-:Y:S01]  /*1610*/  MUFU.EX2 R51, R51 ;  /* 0x0000003300337308 */ /* 0x000fe20000000800 */
[----:B------:R-:W-:Y:S01]  /*1620*/  FMUL.FTZ R24, R31, R24 ;  /* 0x000000181f187220 */ /* 0x000fe20000410000 */
[----:B------:R-:W-:-:S03]  /*1630*/  FFMA.FTZ R22, R64, R22, R69 ;  /* 0x0000001640167223 */ /* 0x000fc60000010045 */
[----:B------:R-:W-:Y:S01]  /*1640*/  FFMA.FTZ R23, R66, R24, R67 ;  /* 0x0000001842177223 */ /* 0x000fe20000010043 */
[----:B------:R-:W-:Y:S01]  /*1650*/  FMUL.FTZ R24, R31, R26 ;  /* 0x0000001a1f187220 */ /* 0x000fe20000410000 */
[--C-:B------:R-:W-:Y:S01]  /*1660*/  FADD.FTZ R26, R45, -R4.reuse ;  /* 0x800000042d1a7221 */ /* 0x100fe20000010000 */
[----:B------:R-:W-:Y:S01]  /*1670*/  MUFU.EX2 R46, R46 ;  /* 0x0000002e002e7308 */ /* 0x000fe20000000800 */
[----:B------:R-:W-:Y:S01]  /*1680*/  FMUL.FTZ R42, R22, -1.4426950216293334961 ;  /* 0xbfb8aa3b162a7820 */ /* 0x000fe20000410000 */
[----:B------:R-:W-:Y:S01]  /*1690*/  FFMA.FTZ R24, R60, R24, R73 ;  /* 0x000000183c187223 */ /* 0x000fe20000010049 */
[----:B------:R-:W-:Y:S01]  /*16a0*/  FMUL.FTZ R26, R31, R26 ;  /* 0x0000001a1f1a7220 */ /* 0x000fe20000410000 */
[----:B------:R-:W-:Y:S01]  /*16b0*/  FMUL.FTZ R54, R23, -1.4426950216293334961 ;  /* 0xbfb8aa3b17367820 */ /* 0x000fe20000410000 */
[----:B0-----:R-:W-:Y:S01]  /*16c0*/  FADD.FTZ R34, R34, 1 ;  /* 0x3f80000022227421 */ /* 0x001fe20000010000 */
[----:B------:R-:W-:Y:S01]  /*16d0*/  FMUL.FTZ R44, R24, -1.4426950216293334961 ;  /* 0xbfb8aa3b182c7820 */ /* 0x000fe20000410000 */
[----:B------:R-:W-:Y:S01]  /*16e0*/  FFMA.FTZ R25, R62, R26, R71 ;  /* 0x0000001a3e197223 */ /* 0x000fe20000010047 */
[----:B------:R-:W-:Y:S01]  /*16f0*/  FMUL.FTZ R26, R31, R28 ;  /* 0x0000001c1f1a7220 */ /* 0x000fe20000410000 */
[----:B------:R-:W-:Y:S01]  /*1700*/  FADD.FTZ R28, R43, -R4 ;  /* 0x800000042b1c7221 */ /* 0x000fe20000010000 */
[----:B------:R-:W0:Y:S01]  /*1710*/  MUFU.EX2 R55, R55 ;  /* 0x0000003700377308 */ /* 0x000e220000000800 */
[----:B------:R-:W-:Y:S01]  /*1720*/  FMUL.FTZ R45, R25, -1.4426950216293334961 ;  /* 0xbfb8aa3b192d7820 */ /* 0x000fe20000410000 */
[----:B------:R-:W-:Y:S01]  /*1730*/  FFMA.FTZ R26, R64, R26, R69 ;  /* 0x0000001a401a7223 */ /* 0x000fe20000010045 */
[----:B------:R-:W-:-:S03]  /*1740*/  FMUL.FTZ R28, R31, R28 ;  /* 0x0000001c1f1c7220 */ /* 0x000fc60000410000 */
[----:B------:R-:W-:Y:S01]  /*1750*/  FMUL.FTZ R43, R26, -1.4426950216293334961 ;  /* 0xbfb8aa3b1a2b7820 */ /* 0x000fe20000410000 */
[----:B------:R-:W-:Y:S01]  /*1760*/  FFMA.FTZ R27, R66, R28, R67 ;  /* 0x0000001c421b7223 */ /* 0x000fe20000010043 */
[----:B------:R-:W-:Y:S01]  /*1770*/  FMUL.FTZ R28, R31, R30 ;  /* 0x0000001e1f1c7220 */ /* 0x000fe20000410000 */
[--C-:B------:R-:W-:Y:S01]  /*1780*/  FADD.FTZ R30, R35, -R4.reuse ;  /* 0x80000004231e7221 */ /* 0x100fe20000010000 */
[----:B------:R-:W-:Y:S01]  /*1790*/  MUFU.EX2 R52, R52 ;  /* 0x0000003400347308 */ /* 0x000fe20000000800 */
[----:B------:R-:W-:Y:S01]  /*17a0*/  FMUL.FTZ R32, R27, -1.4426950216293334961 ;  /* 0xbfb8aa3b1b207820 */ /* 0x000fe20000410000 */
[C-C-:B------:R-:W-:Y:S01]  /*17b0*/  FFMA.FTZ R28, R60.reuse, R28, R73.reuse ;  /* 0x0000001c3c1c7223 */ /* 0x140fe20000010049 */
[----:B------:R-:W-:Y:S01]  /*17c0*/  FMUL.FTZ R30, R31, R30 ;  /* 0x0000001e1f1e7220 */ /* 0x000fe20000410000 */
[----:B------:R-:W-:Y:S01]  /*17d0*/  FFMA.FTZ R60, R60, R74, R73 ;  /* 0x0000004a3c3c7223 */ /* 0x000fe20000010049 */
[--C-:B------:R-:W-:Y:S01]  /*17e0*/  FADD.FTZ R74, R63, -R4.reuse ;  /* 0x800000043f4a7221 */ /* 0x100fe20000010000 */
[C-C-:B------:R-:W-:Y:S01]  /*17f0*/  FFMA.FTZ R63, R62.reuse, R76, R71.reuse ;  /* 0x0000004c3e3f7223 */ /* 0x140fe20000010047 */
[----:B------:R-:W-:Y:S01]  /*1800*/  FFMA.FTZ R29, R62, R30, R71 ;  /* 0x0000001e3e1d7223 */ /* 0x000fe20000010047 */
[----:B------:R-:W-:Y:S01]  /*1810*/  FMUL.FTZ R30, R31, R68 ;  /* 0x000000441f1e7220 */ /* 0x000fe20000410000 */
[----:B------:R-:W-:Y:S01]  /*1820*/  FADD.FTZ R76, R65, -R4 ;  /* 0x80000004414c7221 */ /* 0x000fe20000010000 */
[----:B------:R1:W-:Y:S01]  /*1830*/  MUFU.EX2 R35, R32 ;  /* 0x0000002000237308 */ /* 0x0003e20000000800 */
[C---:B------:R-:W-:Y:S01]  /*1840*/  FMUL.FTZ R74, R31.reuse, R74 ;  /* 0x0000004a1f4a7220 */ /* 0x040fe20000410000 */
[--C-:B------:R-:W-:Y:S01]  /*1850*/  FFMA.FTZ R30, R64, R30, R69.reuse ;  /* 0x0000001e401e7223 */ /* 0x100fe20000010045 */
[----:B------:R-:W-:Y:S01]  /*1860*/  FMUL.FTZ R76, R31, R76 ;  /* 0x0000004c1f4c7220 */ /* 0x000fe20000410000 */
[----:B------:R-:W-:Y:S01]  /*1870*/  FMUL.FTZ R40, R28, -1.4426950216293334961 ;  /* 0xbfb8aa3b1c287820 */ /* 0x000fe20000410000 */
[----:B------:R-:W-:Y:S01]  /*1880*/  FFMA.FTZ R64, R64, R74, R69 ;  /* 0x0000004a40407223 */ /* 0x000fe20000010045 */
[----:B------:R-:W-:Y:S01]  /*1890*/  FMUL.FTZ R68, R29, -1.4426950216293334961 ;  /* 0xbfb8aa3b1d447820 */ /* 0x000fe20000410000 */
[----:B0-----:R-:W-:Y:S01]  /*18a0*/  FADD.FTZ R55, R55, 1 ;  /* 0x3f80000037377421 */ /* 0x001fe20000010000 */
[----:B------:R-:W0:Y:S01]  /*18b0*/  MUFU.EX2 R38, R38 ;  /* 0x0000002600267308 */ /* 0x000e220000000800 */
[----:B-1----:R-:W-:Y:S01]  /*18c0*/  FMUL.FTZ R32, R31, R70 ;  /* 0x000000461f207220 */ /* 0x002fe20000410000 */
[----:B------:R-:W-:Y:S01]  /*18d0*/  FMUL.FTZ R70, R30, -1.4426950216293334961 ;  /* 0xbfb8aa3b1e467820 */ /* 0x000fe20000410000 */
[----:B------:R-:W-:-:S02]  /*18e0*/  FMUL.FTZ R65, R64, -1.4426950216293334961 ;  /* 0xbfb8aa3b40417820 */ /* 0x000fc40000410000 */
[C-C-:B------:R-:W-:Y:S01]  /*18f0*/  FFMA.FTZ R32, R66.reuse, R32, R67.reuse ;  /* 0x0000002042207223 */ /* 0x140fe20000010043 */
[----:B------:R-:W-:Y:S01]  /*1900*/  FFMA.FTZ R66, R66, R76, R67 ;  /* 0x0000004c42427223 */ /* 0x000fe20000010043 */
[----:B------:R-:W-:Y:S01]  /*1910*/  FADD.FTZ R67, R58, 1 ;  /* 0x3f8000003a437421 */ /* 0x000fe20000010000 */
[----:B------:R-:W1:Y:S01]  /*1920*/  MUFU.EX2 R44, R44 ;  /* 0x0000002c002c7308 */ /* 0x000e620000000800 */
[----:B------:R-:W-:Y:S01]  /*1930*/  FMUL.FTZ R72, R32, -1.4426950216293334961 ;  /* 0xbfb8aa3b20487820 */ /* 0x000fe20000410000 */
[----:B------:R-:W-:Y:S01]  /*1940*/  FMUL.FTZ R31, R66, -1.4426950216293334961 ;  /* 0xbfb8aa3b421f7820 */ /* 0x000fe20000410000 */
[----:B------:R-:W-:Y:S01]  /*1950*/  FADD.FTZ R58, R57, 1 ;  /* 0x3f800000393a7421 */ /* 0x000fe20000010000 */
[----:B------:R-:W-:-:S04]  /*1960*/  FADD.FTZ R57, R56, 1 ;  /* 0x3f80000038397421 */ /* 0x000fc80000010000 */
[----:B------:R-:W2:Y:S01]  /*1970*/  MUFU.EX2 R49, R49 ;  /* 0x0000003100317308 */ /* 0x000ea20000000800 */
[----:B0-----:R-:W-:-:S07]  /*1980*/  FADD.FTZ R38, R38, 1 ;  /* 0x3f80000026267421 */ /* 0x001fce0000010000 */
[----:B------:R-:W0:Y:S01]  /*1990*/  MUFU.EX2 R50, R50 ;  /* 0x0000003200327308 */ /* 0x000e220000000800 */
[----:B-1----:R-:W-:-:S07]  /*19a0*/  FADD.FTZ R69, R44, 1 ;  /* 0x3f8000002c457421 */ /* 0x002fce0000010000 */
[----:B------:R-:W1:Y:S01]  /*19b0*/  MUFU.EX2 R33, R33 ;  /* 0x0000002100217308 */ /* 0x000e620000000800 */
[----:B--2---:R-:W-:-:S07]  /*19c0*/  FADD.FTZ R49, R49, 1 ;  /* 0x3f80000031317421 */ /* 0x004fce0000010000 */
[----:B------:R-:W2:Y:S01]  /*19d0*/  MUFU.EX2 R48, R48 ;  /* 0x0000003000307308 */ /* 0x000ea20000000800 */
[----:B0-----:R-:W-:-:S07]  /*19e0*/  FADD.FTZ R50, R50, 1 ;  /* 0x3f80000032327421 */ /* 0x001fce0000010000 */
[----:B------:R-:W0:Y:S01]  /*19f0*/  MUFU.EX2 R45, R45 ;  /* 0x0000002d002d7308 */ /* 0x000e220000000800 */
[----:B-1----:R-:W-:-:S07]  /*1a00*/  FADD.FTZ R33, R33, 1 ;  /* 0x3f80000021217421 */ /* 0x002fce0000010000 */
[----:B------:R1:W-:Y:S01]  /*1a10*/  MUFU.EX2 R59, R70 ;  /* 0x00000046003b7308 */ /* 0x0003e20000000800 */
[----:B--2---:R-:W-:-:S07]  /*1a20*/  FADD.FTZ R48, R48, 1 ;  /* 0x3f80000030307421 */ /* 0x004fce0000010000 */
[----:B------:R-:W2:Y:S01]  /*1a30*/  MUFU.EX2 R40, R40 ;  /* 0x0000002800287308 */ /* 0x000ea20000000800 */
[----:B-1----:R-:W-:Y:S01]  /*1a40*/  FMUL.FTZ R70, R63, -1.4426950216293334961 ;  /* 0xbfb8aa3b3f467820 */ /* 0x002fe20000410000 */
[----:B0-----:R-:W-:-:S06]  /*1a50*/  FADD.FTZ R44, R45, 1 ;  /* 0x3f8000002d2c7421 */ /* 0x001fcc0000010000 */
[----:B------:R0:W1:Y:S08]  /*1a60*/  MUFU.EX2 R41, R68 ;  /* 0x0000004400297308 */ /* 0x0000700000000800 */
[----:B------:R-:W-:Y:S01]  /*1a70*/  MUFU.EX2 R42, R42 ;  /* 0x0000002a002a7308 */ /* 0x000fe20000000800 */
[----:B0-----:R-:W-:Y:S01]  /*1a80*/  FMUL.FTZ R68, R60, -1.4426950216293334961 ;  /* 0xbfb8aa3b3c447820 */ /* 0x001fe20000410000 */
[----:B--2---:R-:W-:-:S06]  /*1a90*/  FADD.FTZ R45, R40, 1 ;  /* 0x3f800000282d7421 */ /* 0x004fcc0000010000 */
[----:B------:R-:W-:Y:S01]  /*1aa0*/  MUFU.EX2 R54, R54 ;  /* 0x0000003600367308 */ /* 0x000fe20000000800 */
[----:B-1----:R-:W-:Y:S01]  /*1ab0*/  FADD.FTZ R40, R41, 1 ;  /* 0x3f80000029287421 */ /* 0x002fe20000010000 */
[----:B------:R-:W-:-:S06]  /*1ac0*/  FADD.FTZ R41, R59, 1 ;  /* 0x3f8000003b297421 */ /* 0x000fcc0000010000 */
[----:B------:R-:W0:Y:S08]  /*1ad0*/  MUFU.EX2 R43, R43 ;  /* 0x0000002b002b7308 */ /* 0x000e300000000800 */
[----:B------:R-:W1:Y:S08]  /*1ae0*/  MUFU.EX2 R61, R72 ;  /* 0x00000048003d7308 */ /* 0x000e700000000800 */
[----:B------:R2:W-:Y:S01]  /*1af0*/  MUFU.EX2 R4, R70 ;  /* 0x0000004600047308 */ /* 0x0005e20000000800 */
[----:B0-----:R-:W-:-:S07]  /*1b00*/  FADD.FTZ R43, R43, 1 ;  /* 0x3f8000002b2b7421 */ /* 0x001fce0000010000 */
[----:B------:R-:W0:Y:S01]  /*1b10*/  MUFU.EX2 R65, R65 ;  /* 0x0000004100417308 */ /* 0x000e220000000800 */
[----:B--2---:R-:W-:Y:S01]  /*1b20*/  FADD.FTZ R70, R47, 1 ;  /* 0x3f8000002f467421 */ /* 0x004fe20000010000 */
[----:B------:R-:W-:Y:S01]  /*1b30*/  FADD.FTZ R47, R46, 1 ;  /* 0x3f8000002e2f7421 */ /* 0x000fe20000010000 */
[----:B------:R-:W-:Y:S01]  /*1b40*/  FADD.FTZ R46, R53, 1 ;  /* 0x3f800000352e7421 */ /* 0x000fe20000010000 */
[----:B------:R-:W-:Y:S01]  /*1b50*/  FADD.FTZ R53, R42, 1 ;  /* 0x3f8000002a357421 */ /* 0x000fe20000010000 */
[----:B------:R-:W-:Y:S01]  /*1b60*/  FADD.FTZ R42, R54, 1 ;  /* 0x3f800000362a7421 */ /* 0x000fe20000010000 */
[----:B-1----:R-:W-:Y:S02]  /*1b70*/  FADD.FTZ R59, R61, 1 ;  /* 0x3f8000003d3b7421 */ /* 0x002fe40000010000 */
[----:B------:R1:W2:Y:S08]  /*1b80*/  MUFU.EX2 R62, R68 ;  /* 0x00000044003e7308 */ /* 0x0002b00000000800 */
[----:B------:R-:W3:Y:S01]  /*1b90*/  MUFU.EX2 R31, R31 ;  /* 0x0000001f001f7308 */ /* 0x000ee20000000800 */
[----:B-1----:R-:W-:Y:S01]  /*1ba0*/  FADD.FTZ R68, R37, 1 ;  /* 0x3f80000025447421 */ /* 0x002fe20000010000 */
[----:B------:R-:W-:Y:S01]  /*1bb0*/  FADD.FTZ R37, R51, 1 ;  /* 0x3f80000033257421 */ /* 0x000fe20000010000 */
[----:B------:R-:W-:Y:S01]  /*1bc0*/  FADD.FTZ R51, R52, 1 ;  /* 0x3f80000034337421 */ /* 0x000fe20000010000 */
[----:B------:R-:W-:Y:S01]  /*1bd0*/  FADD.FTZ R52, R35, 1 ;  /* 0x3f80000023347421 */ /* 0x000fe20000010000 */
[----:B0-----:R-:W-:-:S03]  /*1be0*/  FADD.FTZ R65, R65, 1 ;  /* 0x3f80000041417421 */ /* 0x001fc60000010000 */
[----:B------:R-:W0:Y:S01]  /*1bf0*/  MUFU.RCP R67, R67 ;  /* 0x0000004300437308 */ /* 0x000e220000001000 */
[----:B--2---:R-:W-:-:S07]  /*1c00*/  FADD.FTZ R62, R62, 1 ;  /* 0x3f8000003e3e7421 */ /* 0x004fce0000010000 */
[----:B------:R-:W1:Y:S01]  /*1c10*/  MUFU.RCP R36, R36 ;  /* 0x0000002400247308 */ /* 0x000e620000001000 */
[----:B---3--:R-:W-:-:S07]  /*1c20*/  FADD.FTZ R31, R31, 1 ;  /* 0x3f8000001f1f7421 */ /* 0x008fce0000010000 */
[----:B------:R-:W2:Y:S01]  /*1c30*/  MUFU.RCP R58, R58 ;  /* 0x0000003a003a7308 */ /* 0x000ea20000001000 */
[----:B0-----:R-:W-:-:S07]  /*1c40*/  FMUL.FTZ R67, R2, R67 ;  /* 0x0000004302437220 */ /* 0x001fce0000410000 */
[----:B------:R-:W0:Y:S01]  /*1c50*/  MUFU.RCP R39, R39 ;  /* 0x0000002700277308 */ /* 0x000e220000001000 */
[----:B-1----:R-:W-:-:S05]  /*1c60*/  FMUL.FTZ R36, R3, R36 ;  /* 0x0000002403247220 */ /* 0x002fca0000410000 */
[----:B------:R-:W-:Y:S02]  /*1c70*/  F2FP.BF16.F32.PACK_AB R36, R36, R67 ;  /* 0x000000432424723e */ /* 0x000fe400000010ff */
[----:B------:R-:W1:Y:S01]  /*1c80*/  MUFU.RCP R57, R57 ;  /* 0x0000003900397308 */ /* 0x000e620000001000 */
[----:B--2---:R-:W-:-:S07]  /*1c90*/  FMUL.FTZ R58, R5, R58 ;  /* 0x0000003a053a7220 */ /* 0x004fce0000410000 */
[----:B------:R2:W3:Y:S01]  /*1ca0*/  MUFU.RCP R56, R34 ;  /* 0x0000002200387308 */ /* 0x0004e20000001000 */
[----:B0-----:R-:W-:-:S05]  /*1cb0*/  FMUL.FTZ R39, R6, R39 ;  /* 0x0000002706277220 */ /* 0x001fca0000410000 */
[----:B------:R-:W-:Y:S02]  /*1cc0*/  F2FP.BF16.F32.PACK_AB R39, R39, R58 ;  /* 0x0000003a2727723e */ /* 0x000fe400000010ff */
[----:B------:R-:W0:Y:S01]  /*1cd0*/  MUFU.RCP R55, R55 ;  /* 0x0000003700377308 */ /* 0x000e220000001000 */
[----:B--2---:R-:W-:Y:S01]  /*1ce0*/  LEA R34, P0, R0, UR4, 0x1 ;  /* 0x0000000400227c11 */ /* 0x004fe2000f8008ff */
[----:B-1----:R-:W-:Y:S01]  /*1cf0*/  FMUL.FTZ R57, R8, R57 ;  /* 0x0000003908397220 */ /* 0x002fe20000410000 */
[----:B------:R-:W-:Y:S02]  /*1d00*/  PRMT R2, R39, 0x7632, R2 ;  /* 0x0000763227027816 */ /* 0x000fe40000000002 */
[----:B------:R-:W-:Y:S01]  /*1d10*/  LEA.HI.X R35, R0, UR5, R7, 0x1, P0 ;  /* 0x0000000500237c11 */ /* 0x000fe200080f0c07 */
[----:B------:R-:W-:Y:S02]  /*1d20*/  FADD.FTZ R0, R4, 1 ;  /* 0x3f80000004007421 */ /* 0x000fe40000010000 */
[----:B------:R-:W1:Y:S01]  /*1d30*/  MUFU.RCP R68, R68 ;  /* 0x0000004400447308 */ /* 0x000e620000001000 */
[----:B---3--:R-:W-:Y:S01]  /*1d40*/  FMUL.FTZ R56, R9, R56 ;  /* 0x0000003809387220 */ /* 0x008fe20000410000 */
[----:B------:R2:W-:Y:S04]  /*1d50*/  STG.E.U16 desc[UR6][R34.64+0x6], R2 ;  /* 0x0000060222007986 */ /* 0x0005e8000c101506 */
[----:B------:R-:W-:Y:S01]  /*1d60*/  F2FP.BF16.F32.PACK_AB R56, R56, R57 ;  /* 0x000000393838723e */ /* 0x000fe200000010ff */
[----:B------:R-:W-:Y:S01]  /*1d70*/  STG.E.U16 desc[UR6][R34.64], R36 ;  /* 0x0000002422007986 */ /* 0x000fe2000c101506 */
[----:B------:R-:W3:Y:S01]  /*1d80*/  MUFU.RCP R47, R47 ;  /* 0x0000002f002f7308 */ /* 0x000ee20000001000 */
[----:B0-----:R-:W-:Y:S01]  /*1d90*/  FMUL.FTZ R55, R10, R55 ;  /* 0x000000370a377220 */ /* 0x001fe20000410000 */
[----:B------:R-:W-:Y:S01]  /*1da0*/  PRMT R4, R56, 0x7632, R4 ;  /* 0x0000763238047816 */ /* 0x000fe20000000004 */
[----:B------:R-:W-:Y:S04]  /*1db0*/  STG.E.U16 desc[UR6][R34.64+0x4], R39 ;  /* 0x0000042722007986 */ /* 0x000fe8000c101506 */
[----:B------:R0:W-:Y:S01]  /*1dc0*/  STG.E.U16 desc[UR6][R34.64+0xa002], R4 ;  /* 0x00a0020422007986 */ /* 0x0001e2000c101506 */
[----:B------:R-:W4:Y:S01]  /*1dd0*/  MUFU.RCP R46, R46 ;  /* 0x0000002e002e7308 */ /* 0x000f220000001000 */
[----:B-1----:R-:W-:-:S02]  /*1de0*/  FMUL.FTZ R68, R11, R68 ;  /* 0x000000440b447220 */ /* 0x002fc40000410000 */
[----:B------:R-:W-:Y:S03]  /*1df0*/  STG.E.U16 desc[UR6][R34.64+0xa000], R56 ;  /* 0x00a0003822007986 */ /* 0x000fe6000c101506 */
[----:B------:R-:W-:Y:S02]  /*1e00*/  F2FP.BF16.F32.PACK_AB R55, R68, R55 ;  /* 0x000000374437723e */ /* 0x000fe400000010ff */
[----:B------:R-:W1:Y:S01]  /*1e10*/  MUFU.RCP R51, R51 ;  /* 0x0000003300337308 */ /* 0x000e620000001000 */
[----:B---3--:R-:W-:Y:S02]  /*1e20*/  FMUL.FTZ R47, R14, R47 ;  /* 0x0000002f0e2f7220 */ /* 0x008fe40000410000 */
[----:B------:R-:W-:Y:S05]  /*1e30*/  STG.E.U16 desc[UR6][R34.64+0xa004], R55 ;  /* 0x00a0043722007986 */ /* 0x000fea000c101506 */
[----:B------:R-:W3:Y:S01]  /*1e40*/  MUFU.RCP R38, R38 ;  /* 0x0000002600267308 */ /* 0x000ee20000001000 */
[----:B----4-:R-:W-:-:S05]  /*1e50*/  FMUL.FTZ R46, R15, R46 ;  /* 0x0000002e0f2e7220 */ /* 0x010fca0000410000 */
[----:B------:R-:W-:Y:S02]  /*1e60*/  F2FP.BF16.F32.PACK_AB R46, R46, R47 ;  /* 0x0000002f2e2e723e */ /* 0x000fe400000010ff */
[----:B------:R-:W4:Y:S01]  /*1e70*/  MUFU.RCP R37, R37 ;  /* 0x0000002500257308 */ /* 0x000f220000001000 */
[----:B-1----:R-:W-:Y:S01]  /*1e80*/  FMUL.FTZ R51, R16, R51 ;  /* 0x0000003310337220 */ /* 0x002fe20000410000 */
[----:B--2---:R-:W-:Y:S01]  /*1e90*/  PRMT R2, R46, 0x7632, R2 ;  /* 0x000076322e027816 */ /* 0x004fe20000000002 */
[----:B------:R-:W-:Y:S04]  /*1ea0*/  STG.E.U16 desc[UR6][R34.64+0x14004], R46 ;  /* 0x0140042e22007986 */ /* 0x000fe8000c101506 */
[----:B------:R-:W-:Y:S01]  /*1eb0*/  STG.E.U16 desc[UR6][R34.64+0x14006], R2 ;  /* 0x0140060222007986 */ /* 0x000fe2000c101506 */
[----:B------:R-:W1:Y:S01]  /*1ec0*/  MUFU.RCP R70, R70 ;  /* 0x0000004600467308 */ /* 0x000e620000001000 */
[----:B---3--:R-:W-:Y:S01]  /*1ed0*/  FMUL.FTZ R38, R17, R38 ;  /* 0x0000002611267220 */ /* 0x008fe20000410000 */
[----:B------:R-:W-:-:S04]  /*1ee0*/  PRMT R17, R36, 0x7632, R17 ;  /* 0x0000763224117816 */ /* 0x000fc80000000011 */
[----:B------:R-:W-:Y:S01]  /*1ef0*/  F2FP.BF16.F32.PACK_AB R38, R38, R51 ;  /* 0x000000332626723e */ /* 0x000fe200000010ff */
[----:B------:R2:W-:Y:S01]  /*1f00*/  STG.E.U16 desc[UR6][R34.64+0x2], R17 ;  /* 0x0000021122007986 */ /* 0x0005e2000c101506 */
[----:B------:R-:W3:Y:S01]  /*1f10*/  MUFU.RCP R49, R49 ;  /* 0x0000003100317308 */ /* 0x000ee20000001000 */
[----:B----4-:R-:W-:Y:S01]  /*1f20*/  FMUL.FTZ R37, R12, R37 ;  /* 0x000000250c257220 */ /* 0x010fe20000410000 */
[----:B0-----:R-:W-:Y:S01]  /*1f30*/  PRMT R4, R38, 0x7632, R4 ;  /* 0x0000763226047816 */ /* 0x001fe20000000004 */
[----:B------:R-:W-:Y:S04]  /*1f40*/  STG.E.U16 desc[UR6][R34.64+0x1e000], R38 ;  /* 0x01e0002622007986 */ /* 0x000fe8000c101506 */
[----:B------:R-:W-:Y:S01]  /*1f50*/  STG.E.U16 desc[UR6][R34.64+0x1e002], R4 ;  /* 0x01e0020422007986 */ /* 0x000fe2000c101506 */
[----:B------:R-:W0:Y:S01]  /*1f60*/  MUFU.RCP R50, R50 ;  /* 0x0000003200327308 */ /* 0x000e220000001000 */
[----:B-1----:R-:W-:Y:S01]  /*1f70*/  FMUL.FTZ R70, R13, R70 ;  /* 0x000000460d467220 */ /* 0x002fe20000410000 */
[----:B--2---:R-:W-:-:S04]  /*1f80*/  PRMT R17, R55, 0x7632, R17 ;  /* 0x0000763237117816 */ /* 0x004fc80000000011 */
[----:B------:R-:W-:Y:S02]  /*1f90*/  F2FP.BF16.F32.PACK_AB R37, R70, R37 ;  /* 0x000000254625723e */ /* 0x000fe400000010ff */
[----:B------:R-:W1:Y:S01]  /*1fa0*/  MUFU.RCP R33, R33 ;  /* 0x0000002100217308 */ /* 0x000e620000001000 */
[----:B---3--:R-:W-:Y:S01]  /*1fb0*/  FMUL.FTZ R49, R18, R49 ;  /* 0x0000003112317220 */ /* 0x008fe20000410000 */
[----:B------:R2:W-:Y:S01]  /*1fc0*/  STG.E.U16 desc[UR6][R34.64+0xa006], R17 ;  /* 0x00a0061122007986 */ /* 0x0005e2000c101506 */
[----:B------:R-:W-:-:S03]  /*1fd0*/  PRMT R5, R37, 0x7632, R5 ;  /* 0x0000763225057816 */ /* 0x000fc60000000005 */
[----:B------:R-:W-:Y:S02]  /*1fe0*/  STG.E.U16 desc[UR6][R34.64+0x14000], R37 ;  /* 0x0140002522007986 */ /* 0x000fe4000c101506 */
[----:B------:R-:W3:Y:S01]  /*1ff0*/  MUFU.RCP R48, R48 ;  /* 0x0000003000307308 */ /* 0x000ee20000001000 */
[----:B0-----:R-:W-:Y:S01]  /*2000*/  FMUL.FTZ R50, R19, R50 ;  /* 0x0000003213327220 */ /* 0x001fe20000410000 */
[----:B------:R0:W-:Y:S04]  /*2010*/  STG.E.U16 desc[UR6][R34.64+0x14002], R5 ;  /* 0x0140020522007986 */ /* 0x0001e8000c101506 */
[----:B------:R-:W-:Y:S02]  /*2020*/  F2FP.BF16.F32.PACK_AB R49, R50, R49 ;  /* 0x000000313231723e */ /* 0x000fe400000010ff */
[----:B------:R-:W4:Y:S01]  /*2030*/  MUFU.RCP R69, R69 ;  /* 0x0000004500457308 */ /* 0x000f220000001000 */
[----:B-1----:R-:W-:Y:S01]  /*2040*/  FMUL.FTZ R33, R20, R33 ;  /* 0x0000002114217220 */ /* 0x002fe20000410000 */
[----:B--2---:R-:W-:Y:S01]  /*2050*/  PRMT R17, R49, 0x7632, R17 ;  /* 0x0000763231117816 */ /* 0x004fe20000000011 */
[----:B------:R-:W-:Y:S04]  /*2060*/  STG.E.U16 desc[UR6][R34.64+0x1e004], R49 ;  /* 0x01e0043122007986 */ /* 0x000fe8000c101506 */
[----:B------:R1:W-:Y:S01]  /*2070*/  STG.E.U16 desc[UR6][R34.64+0x1e006], R17 ;  /* 0x01e0061122007986 */ /* 0x0003e2000c101506 */
[----:B------:R-:W2:Y:S01]  /*2080*/  MUFU.RCP R44, R44 ;  /* 0x0000002c002c7308 */ /* 0x000ea20000001000 */
[----:B---3--:R-:W-:-:S05]  /*2090*/  FMUL.FTZ R48, R21, R48 ;  /* 0x0000003015307220 */ /* 0x008fca0000410000 */
[----:B------:R-:W-:Y:S02]  /*20a0*/  F2FP.BF16.F32.PACK_AB R33, R48, R33 ;  /* 0x000000213021723e */ /* 0x000fe400000010ff */
[----:B------:R-:W3:Y:S01]  /*20b0*/  MUFU.RCP R53, R53 ;  /* 0x0000003500357308 */ /* 0x000ee20000001000 */
[----:B----4-:R-:W-:Y:S01]  /*20c0*/  FMUL.FTZ R69, R24, R69 ;  /* 0x0000004518457220 */ /* 0x010fe20000410000 */
[----:B------:R-:W-:Y:S01]  /*20d0*/  PRMT R2, R33, 0x7632, R2 ;  /* 0x0000763221027816 */ /* 0x000fe20000000002 */
[----:B------:R-:W-:Y:S04]  /*20e0*/  STG.E.U16 desc[UR6][R34.64+0x28000], R33 ;  /* 0x0280002122007986 */ /* 0x000fe8000c101506 */
[----:B------:R4:W-:Y:S01]  /*20f0*/  STG.E.U16 desc[UR6][R34.64+0x28002], R2 ;  /* 0x0280020222007986 */ /* 0x0009e2000c101506 */
[----:B------:R-:W0:Y:S01]  /*2100*/  MUFU.RCP R42, R42 ;  /* 0x0000002a002a7308 */ /* 0x000e220000001000 */
[----:B--2---:R-:W-:-:S05]  /*2110*/  FMUL.FTZ R44, R25, R44 ;  /* 0x0000002c192c7220 */ /* 0x004fca0000410000 */
[----:B------:R-:W-:Y:S02]  /*2120*/  F2FP.BF16.F32.PACK_AB R44, R44, R69 ;  /* 0x000000452c2c723e */ /* 0x000fe400000010ff */
[----:B------:R-:W2:Y:S01]  /*2130*/  MUFU.RCP R43, R43 ;  /* 0x0000002b002b7308 */ /* 0x000ea20000001000 */
[----:B---3--:R-:W-:Y:S01]  /*2140*/  FMUL.FTZ R53, R22, R53 ;  /* 0x0000003516357220 */ /* 0x008fe20000410000 */
[----:B------:R-:W-:Y:S01]  /*2150*/  PRMT R4, R44, 0x7632, R4 ;  /* 0x000076322c047816 */ /* 0x000fe20000000004 */
[----:B------:R-:W-:Y:S04]  /*2160*/  STG.E.U16 desc[UR6][R34.64+0x32000], R44 ;  /* 0x0320002c22007986 */ /* 0x000fe8000c101506 */
[----:B------:R3:W-:Y:S01]  /*2170*/  STG.E.U16 desc[UR6][R34.64+0x32002], R4 ;  /* 0x0320020422007986 */ /* 0x0007e2000c101506 */
[----:B------:R-:W1:Y:S01]  /*2180*/  MUFU.RCP R52, R52 ;  /* 0x0000003400347308 */ /* 0x000e620000001000 */
[----:B0-----:R-:W-:-:S05]  /*2190*/  FMUL.FTZ R42, R23, R42 ;  /* 0x0000002a172a7220 */ /* 0x001fca0000410000 */
[----:B------:R-:W-:Y:S02]  /*21a0*/  F2FP.BF16.F32.PACK_AB R42, R42, R53 ;  /* 0x000000352a2a723e */ /* 0x000fe400000010ff */
[----:B------:R-:W0:Y:S01]  /*21b0*/  MUFU.RCP R45, R45 ;  /* 0x0000002d002d7308 */ /* 0x000e220000001000 */
[----:B--2---:R-:W-:Y:S01]  /*21c0*/  FMUL.FTZ R43, R26, R43 ;  /* 0x0000002b1a2b7220 */ /* 0x004fe20000410000 */
[----:B------:R-:W-:Y:S01]  /*21d0*/  PRMT R5, R42, 0x7632, R5 ;  /* 0x000076322a057816 */ /* 0x000fe20000000005 */
[----:B------:R-:W-:Y:S04]  /*21e0*/  STG.E.U16 desc[UR6][R34.64+0x28004], R42 ;  /* 0x0280042a22007986 */ /* 0x000fe8000c101506 */
[----:B------:R-:W-:Y:S01]  /*21f0*/  STG.E.U16 desc[UR6][R34.64+0x28006], R5 ;  /* 0x0280060522007986 */ /* 0x000fe2000c101506 */
[----:B------:R-:W2:Y:S01]  /*2200*/  MUFU.RCP R40, R40 ;  /* 0x0000002800287308 */ /* 0x000ea20000001000 */
[----:B-1----:R-:W-:-:S05]  /*2210*/  FMUL.FTZ R52, R27, R52 ;  /* 0x000000341b347220 */ /* 0x002fca0000410000 */
[----:B------:R-:W-:Y:S02]  /*2220*/  F2FP.BF16.F32.PACK_AB R43, R52, R43 ;  /* 0x0000002b342b723e */ /* 0x000fe400000010ff */
[----:B------:R-:W1:Y:S01]  /*2230*/  MUFU.RCP R41, R41 ;  /* 0x0000002900297308 */ /* 0x000e620000001000 */
[----:B0-----:R-:W-:Y:S01]  /*2240*/  FMUL.FTZ R45, R28, R45 ;  /* 0x0000002d1c2d7220 */ /* 0x001fe20000410000 */
[----:B------:R-:W-:Y:S01]  /*2250*/  PRMT R17, R43, 0x7632, R17 ;  /* 0x000076322b117816 */ /* 0x000fe20000000011 */
[----:B------:R-:W-:Y:S04]  /*2260*/  STG.E.U16 desc[UR6][R34.64+0x32004], R43 ;  /* 0x0320042b22007986 */ /* 0x000fe8000c101506 */
[----:B------:R-:W-:Y:S01]  /*2270*/  STG.E.U16 desc[UR6][R34.64+0x32006], R17 ;  /* 0x0320061122007986 */ /* 0x000fe2000c101506 */
[----:B------:R-:W0:Y:S01]  /*2280*/  MUFU.RCP R59, R59 ;  /* 0x0000003b003b7308 */ /* 0x000e220000001000 */
[----:B--2---:R-:W-:-:S05]  /*2290*/  FMUL.FTZ R40, R29, R40 ;  /* 0x000000281d287220 */ /* 0x004fca0000410000 */
[----:B------:R-:W-:Y:S02]  /*22a0*/  F2FP.BF16.F32.PACK_AB R40, R40, R45 ;  /* 0x0000002d2828723e */ /* 0x000fe400000010ff */
[----:B------:R-:W2:Y:S01]  /*22b0*/  MUFU.RCP R7, R62 ;  /* 0x0000003e00077308 */ /* 0x000ea20000001000 */
[----:B-1----:R-:W-:Y:S01]  /*22c0*/  FMUL.FTZ R41, R30, R41 ;  /* 0x000000291e297220 */ /* 0x002fe20000410000 */
[----:B----4-:R-:W-:Y:S01]  /*22d0*/  PRMT R2, R40, 0x7632, R2 ;  /* 0x0000763228027816 */ /* 0x010fe20000000002 */
[----:B------:R-:W-:Y:S04]  /*22e0*/  STG.E.U16 desc[UR6][R34.64+0x3c000], R40 ;  /* 0x03c0002822007986 */ /* 0x000fe8000c101506 */
[----:B------:R-:W-:Y:S01]  /*22f0*/  STG.E.U16 desc[UR6][R34.64+0x3c002], R2 ;  /* 0x03c0020222007986 */ /* 0x000fe2000c101506 */
[----:B------:R-:W1:Y:S01]  /*2300*/  MUFU.RCP R0, R0 ;  /* 0x0000000000007308 */ /* 0x000e620000001000 */
[----:B0-----:R-:W-:-:S05]  /*2310*/  FMUL.FTZ R32, R32, R59 ;  /* 0x0000003b20207220 */ /* 0x001fca0000410000 */
[----:B------:R-:W-:Y:S02]  /*2320*/  F2FP.BF16.F32.PACK_AB R32, R32, R41 ;  /* 0x000000292020723e */ /* 0x000fe400000010ff */
[----:B------:R-:W0:Y:S01]  /*2330*/  MUFU.RCP R65, R65 ;  /* 0x0000004100417308 */ /* 0x000e220000001000 */
[----:B--2---:R-:W-:Y:S02]  /*2340*/  FMUL.FTZ R7, R60, R7 ;  /* 0x000000073c077220 */ /* 0x004fe40000410000 */
[----:B------:R-:W-:Y:S05]  /*2350*/  STG.E.U16 desc[UR6][R34.64+0x3c004], R32 ;  /* 0x03c0042022007986 */ /* 0x000fea000c101506 */
[----:B------:R-:W2:Y:S01]  /*2360*/  MUFU.RCP R3, R31 ;  /* 0x0000001f00037308 */ /* 0x000ea20000001000 */
[----:B-1----:R-:W-:-:S05]  /*2370*/  FMUL.FTZ R0, R63, R0 ;  /* 0x000000003f007220 */ /* 0x002fca0000410000 */
[----:B------:R-:W-:Y:S02]  /*2380*/  F2FP.BF16.F32.PACK_AB R7, R0, R7 ;  /* 0x000000070007723e */ /* 0x000fe400000010ff */
[----:B------:R-:W-:Y:S01]  /*2390*/  PRMT R0, R32, 0x7632, R0 ;  /* 0x0000763220007816 */ /* 0x000fe20000000000 */
[----:B0-----:R-:W-:Y:S02]  /*23a0*/  FMUL.FTZ R64, R64, R65 ;  /* 0x0000004140407220 */ /* 0x001fe40000410000 */
[----:B------:R-:W-:Y:S04]  /*23b0*/  STG.E.U16 desc[UR6][R34.64+0x46000], R7 ;  /* 0x0460000722007986 */ /* 0x000fe8000c101506 */
[----:B------:R-:W-:Y:S01]  /*23c0*/  STG.E.U16 desc[UR6][R34.64+0x3c006], R0 ;  /* 0x03c0060022007986 */ /* 0x000fe2000c101506 */
[----:B--2---:R-:W-:-:S05]  /*23d0*/  FMUL.FTZ R3, R66, R3 ;  /* 0x0000000342037220 */ /* 0x004fca0000410000 */
[----:B------:R-:W-:Y:S02]  /*23e0*/  F2FP.BF16.F32.PACK_AB R64, R3, R64 ;  /* 0x000000400340723e */ /* 0x000fe400000010ff */
[----:B------:R-:W-:Y:S02]  /*23f0*/  PRMT R3, R7, 0x7632, R3 ;  /* 0x0000763207037816 */ /* 0x000fe40000000003 */
[----:B---3--:R-:W-:Y:S01]  /*2400*/  PRMT R4, R64, 0x7632, R4 ;  /* 0x0000763240047816 */ /* 0x008fe20000000004 */
[----:B------:R-:W-:Y:S04]  /*2410*/  STG.E.U16 desc[UR6][R34.64+0x46004], R64 ;  /* 0x0460044022007986 */ /* 0x000fe8000c101506 */
[----:B------:R-:W-:Y:S04]  /*2420*/  STG.E.U16 desc[UR6][R34.64+0x46002], R3 ;  /* 0x0460020322007986 */ /* 0x000fe8000c101506 */
[----:B------:R-:W-:Y:S01]  /*2430*/  STG.E.U16 desc[UR6][R34.64+0x46006], R4 ;  /* 0x0460060422007986 */ /* 0x000fe2000c101506 */
[----:B------:R-:W-:Y:S05]  /*2440*/  EXIT ;  /* 0x000000000000794d */ /* 0x000fea0003800000 */
.L_x_1193:
[----:B------:R-:W-:Y:S01]  /*2450*/  HFMA2.MMA R28, -RZ, RZ, 0, 4.76837158203125e-07 ;  /* 0x00000008ff1c7435 */ /* 0x000fe200000001ff */
[----:B-1----:R-:W-:Y:S02]  /*2460*/  MOV R26, R4 ;  /* 0x00000004001a7202 */ /* 0x002fe40000000f00 */
[----:B------:R-:W-:Y:S02]  /*2470*/  MOV R30, 0x1f ;  /* 0x0000001f001e7802 */ /* 0x000fe40000000f00 */
[----:B------:R-:W-:-:S07]  /*2480*/  MOV R22, 0xffffffff ;  /* 0xffffffff00167802 */ /* 0x000fce0000000f00 */
[----:B0----5:R-:W-:Y:S05]  /*2490*/  WARPSYNC.COLLECTIVE R22, `(.L_x_1196) ;  /* 0x0000000016087348 */ /* 0x021fea0003c00000 */
[----:B------:R1:W2:Y:S02]  /*24a0*/  SHFL.BFLY P0, R24, R26, R28, R30 ;  /* 0x0c00001c1a187389 */ /* 0x0002a4000000001e */
[----:B012--5:R-:W-:Y:S01]  /*24b0*/  ENDCOLLECTIVE ;  /* 0x000000000000791b */ /* 0x027fe20003800000 */
.L_x_1196:
[----:B------:R-:W-:Y:S02]  /*24c0*/  MOV R26, R5 ;  /* 0x00000005001a7202 */ /* 0x000fe40000000f00 */
[----:B------:R-:W-:-:S07]  /*24d0*/  MOV R31, R24 ;  /* 0x00000018001f7202 */ /* 0x000fce0000000f00 */
[----:B------:R-:W-:Y:S05]  /*24e0*/  WARPSYNC.COLLECTIVE R22, `(.L_x_1197) ;  /* 0x0000000016087348 */ /* 0x000fea0003c00000 */
[----:B------:R0:W1:Y:S02]  /*24f0*/  SHFL.BFLY P0, R24, R26, R28, R30 ;  /* 0x0c00001c1a187389 */ /* 0x000064000000001e */
[----:B01----:R-:W-:Y:S01]  /*2500*/  ENDCOLLECTIVE ;  /* 0x000000000000791b */ /* 0x003fe20003800000 */
.L_x_1197:
[----:B------:R-:W-:Y:S01]  /*2510*/  FADD.FTZ R31, R31, R4 ;  /* 0x000000041f1f7221 */ /* 0x000fe20000010000 */
[----:B------:R-:W-:-:S04]  /*2520*/  HFMA2.MMA R28, -RZ, RZ, 0, 2.384185791015625e-07 ;  /* 0x00000004ff1c7435 */ /* 0x000fc800000001ff */
[----:B------:R-:W-:Y:S02]  /*2530*/  MOV R26, R31 ;  /* 0x0000001f001a7202 */ /* 0x000fe40000000f00 */
[----:B------:R-:W-:-:S07]  /*2540*/  MOV R14, R24 ;  /* 0x00000018000e7202 */ /* 0x000fce0000000f00 */
[----:B------:R-:W-:Y:S05]  /*2550*/  WARPSYNC.COLLECTIVE R22, `(.L_x_1198) ;  /* 0x0000000016087348 */ /* 0x000fea0003c00000 */
[----:B------:R0:W1:Y:S02]  /*2560*/  SHFL.BFLY P0, R24, R26, R28, R30 ;  /* 0x0c00001c1a187389 */ /* 0x000064000000001e */
[----:B01----:R-:W-:Y:S01]  /*2570*/  ENDCOLLECTIVE ;  /* 0x000000000000791b */ /* 0x003fe20003800000 */
.L_x_1198:
[----:B------:R-:W-:-:S05]  /*2580*/  FADD.FTZ R14, R14, R5 ;  /* 0x000000050e0e7221 */ /* 0x000fca0000010000 */
[----:B------:R-:W-:Y:S02]  /*2590*/  MOV R26, R14 ;  /* 0x0000000e001a7202 */ /* 0x000fe40000000f00 */
[----:B------:R-:W-:-:S07]  /*25a0*/  MOV R16, R24 ;  /* 0x0000001800107202 */ /* 0x000fce0000000f00 */
[----:B------:R-:W-:Y:S05]  /*25b0*/  WARPSYNC.COLLECTIVE R22, `(.L_x_1199) ;  /* 0x0000000016087348 */ /* 0x000fea0003c00000 */
[----:B------:R0:W1:Y:S02]  /*25c0*/  SHFL.BFLY P0, R24, R26, R28, R30 ;  /* 0x0c00001c1a187389 */ /* 0x000064000000001e */
[----:B01----:R-:W-:Y:S01]  /*25d0*/  ENDCOLLECTIVE ;  /* 0x000000000000791b */ /* 0x003fe20003800000 */
.L_x_1199:
[----:B------:R-:W-:Y:S01]  /*25e0*/  FADD.FTZ R16, R31, R16 ;  /* 0x000000101f107221 */ /* 0x000fe20000010000 */
[----:B------:R-:W-:-:S04]  /*25f0*/  HFMA2.MMA R28, -RZ, RZ, 0, 1.1920928955078125e-07 ;  /* 0x00000002ff1c7435 */ /* 0x000fc800000001ff */
[----:B------:R-:W-:Y:S02]  /*2600*/  MOV R26, R16 ;  /* 0x00000010001a7202 */ /* 0x000fe40000000f00 */
[----:B------:R-:W-:-:S07]  /*2610*/  MOV R73, R24 ;  /* 0x0000001800497202 */ /* 0x000fce0000000f00 */
[----:B------:R-:W-:Y:S05]  /*2620*/  WARPSYNC.COLLECTIVE R22, `(.L_x_1200) ;  /* 0x0000000016087348 */ /* 0x000fea0003c00000 */
[----:B------:R0:W1:Y:S02]  /*2630*/  SHFL.BFLY P0, R24, R26, R28, R30 ;  /* 0x0c00001c1a187389 */ /* 0x000064000000001e */
[----:B01----:R-:W-:Y:S01]  /*2640*/  ENDCOLLECTIVE ;  /* 0x000000000000791b */ /* 0x003fe20003800000 */
.L_x_1200:
[----:B------:R-:W-:-:S05]  /*2650*/  FADD.FTZ R73, R14, R73 ;  /* 0x000000490e497221 */ /* 0x000fca0000010000 */
[----:B------:R-:W-:Y:S02]  /*2660*/  MOV R26, R73 ;  /* 0x00000049001a7202 */ /* 0x000fe40000000f00 */
[----:B------:R-:W-:-:S07]  /*2670*/  MOV R18, R24 ;  /* 0x0000001800127202 */ /* 0x000fce0000000f00 */
[----:B------:R-:W-:Y:S05]  /*2680*/  WARPSYNC.COLLECTIVE R22, `(.L_x_1201) ;  /* 0x0000000016087348 */ /* 0x000fea0003c00000 */
[----:B------:R0:W1:Y:S02]  /*2690*/  SHFL.BFLY P0, R24, R26, R28, R30 ;  /* 0x0c00001c1a187389 */ /* 0x000064000000001e */
[----:B01----:R-:W-:Y:S01]  /*26a0*/  ENDCOLLECTIVE ;  /* 0x000000000000791b */ /* 0x003fe20003800000 */
.L_x_1201:
[----:B------:R-:W-:Y:S01]  /*26b0*/  FADD.FTZ R18, R16, R18 ;  /* 0x0000001210127221 */ /* 0x000fe20000010000 */
[----:B------:R-:W-:-:S04]  /*26c0*/  HFMA2.MMA R28, -RZ, RZ, 0, 5.9604644775390625e-08 ;  /* 0x00000001ff1c7435 */ /* 0x000fc800000001ff */
[----:B------:R-:W-:Y:S02]  /*26d0*/  MOV R26, R18 ;  /* 0x00000012001a7202 */ /* 0x000fe40000000f00 */
[----:B------:R-:W-:-:S07]  /*26e0*/  MOV R20, R24 ;  /* 0x0000001800147202 */ /* 0x000fce0000000f00 */
[----:B------:R-:W-:Y:S05]  /*26f0*/  WARPSYNC.COLLECTIVE R22, `(.L_x_1202) ;  /* 0x0000000016087348 */ /* 0x000fea0003c00000 */
[----:B------:R0:W1:Y:S02]  /*2700*/  SHFL.BFLY P0, R24, R26, R28, R30 ;  /* 0x0c00001c1a187389 */ /* 0x000064000000001e */
[----:B01----:R-:W-:Y:S01]  /*2710*/  ENDCOLLECTIVE ;  /* 0x000000000000791b */ /* 0x003fe20003800000 */
.L_x_1202:
[----:B------:R-:W-:-:S05]  /*2720*/  FADD.FTZ R20, R73, R20 ;  /* 0x0000001449147221 */ /* 0x000fca0000010000 */
[----:B------:R-:W-:Y:S02]  /*2730*/  MOV R26, R20 ;  /* 0x00000014001a7202 */ /* 0x000fe40000000f00 */
[----:B------:R-:W-:-:S07]  /*2740*/  MOV R4, R24 ;  /* 0x0000001800047202 */ /* 0x000fce0000000f00 */
[----:B------:R-:W-:Y:S05]  /*2750*/  WARPSYNC.COLLECTIVE R22, `(.L_x_1203) ;  /* 0x0000000016087348 */ /* 0x000fea0003c00000 */
[----:B------:R0:W1:Y:S02]  /*2760*/  SHFL.BFLY P0, R24, R26, R28, R30 ;  /* 0x0c00001c1a187389 */ /* 0x000064000000001e */
[----:B01----:R-:W-:Y:S01]  /*2770*/  ENDCOLLECTIVE ;  /* 0x000000000000791b */ /* 0x003fe20003800000 */
.L_x_1203:
[----:B------:R-:W-:Y:S01]  /*2780*/  FADD.FTZ R4, R18, R4 ;  /* 0x0000000412047221 */ /* 0x000fe20000010000 */
[----:B------:R-:W-:Y:S01]  /*2790*/  MOV R5, R24 ;  /* 0x0000001800057202 */ /* 0x000fe20000000f00 */
[----:B------:R-:W-:Y:S06]  /*27a0*/  BRA `(.L_x_1204) ;  /* 0xffffffe400447947 */ /* 0x000fec000383ffff */
.L_x_1205:
        /* <DEDUP_REMOVED lines=13> */
.L_x_2455:


//--------------------- .text._ZN13group_norm_v214gn_cuda_kernelI13__nv_bfloat16Li320ELi1ELi16ELi160ELi64ELb1ELi64ELi160ELi160ELi4ELb0ELi148ELb0ELb0ENS_16CompileConditionILi900EEEEEvPT_PKS4_S7_S7_flPfS8_Pj --------------------------
	.section	.text._ZN13group_norm_v214gn_cuda_kernelI13__nv_bfloat16Li320ELi1ELi16ELi160ELi64ELb1ELi64ELi160ELi160ELi4ELb0ELi148ELb0ELb0ENS_16CompileConditionILi900EEEEEvPT_PKS4_S7_S7_flPfS8_Pj,"ax",@progbits
	.align	128
        .global         _ZN13group_norm_v214gn_cuda_kernelI13__nv_bfloat16Li320ELi1ELi16ELi160ELi64ELb1ELi64ELi160ELi160ELi4ELb0ELi148ELb0ELb0ENS_16CompileConditionILi900EEEEEvPT_PKS4_S7_S7_flPfS8_Pj
        .type           _ZN13group_norm_v214gn_cuda_kernelI13__nv_bfloat16Li320ELi1ELi16ELi160ELi64ELb1ELi64ELi160ELi160ELi4ELb0ELi148ELb0ELb0ENS_16CompileConditionILi900EEEEEvPT_PKS4_S7_S7_flPfS8_Pj,@function
        .size           _ZN13group_norm_v214gn_cuda_kernelI13__nv_bfloat16Li320ELi1ELi16ELi160ELi64ELb1ELi64ELi160ELi160ELi4ELb0ELi148ELb0ELb0ENS_16CompileConditionILi900EEEEEvPT_PKS4_S7_S7_flPfS8_Pj,(.L_x_2456 - _ZN13group_norm_v214gn_cuda_kernelI13__nv_bfloat16Li320ELi1ELi16ELi160ELi64ELb1ELi64ELi160ELi160ELi4ELb0ELi148ELb0ELb0ENS_16CompileConditionILi900EEEEEvPT_PKS4_S7_S7_flPfS8_Pj)
        .other          _ZN13group_norm_v214gn_cuda_kernelI13__nv_bfloat16Li320ELi1ELi16ELi160ELi64ELb1ELi64ELi160ELi160ELi4ELb0ELi148ELb0ELb0ENS_16CompileConditionILi900EEEEEvPT_PKS4_S7_S7_flPfS8_Pj,@"STO_CUDA_ENTRY STV_DEFAULT"
_ZN13group_norm_v214gn_cuda_kernelI13__nv_bfloat16Li320ELi1ELi16ELi160ELi64ELb1ELi64ELi160ELi160ELi4ELb0ELi148ELb0ELb0ENS_16CompileConditionILi900EEEEEvPT_PKS4_S7_S7_flPfS8_Pj:
.text._ZN13group_norm_v214gn_cuda_kernelI13__nv_bfloat16Li320ELi1ELi16ELi160ELi64ELb1ELi64ELi160ELi160ELi4ELb0ELi148ELb0ELb0ENS_16CompileConditionILi900EEEEEvPT_PKS4_S7_S7_flPfS8_Pj:
        /* <DEDUP_REMOVED lines=204> */
.L_x_1218:
        /* <DEDUP_REMOVED lines=10> */
.L_x_1206:
        /* <DEDUP_REMOVED lines=17> */
.L_x_1209:
[----:B------:R-:W-:Y:S05]  /*0e70*/  BSYNC B0 ;  /* 0x0000000000007941 */ /* 0x000fea0003800000 */
.L_x_1208:
        /* <DEDUP_REMOVED lines=349> */
.L_x_1207:
[----:B------:R-:W-:Y:S01]  /*2450*/  HFMA2.MMA R28, -RZ, RZ, 0, 4.76837158203125e-07 ;  /* 0x00000008ff1c7435 */ /* 0x000fe200000001ff */
[----:B-1----:R-:W-:Y:S02]  /*2460*/  MOV R26, R4 ;  /* 0x00000004001a7202 */ /* 0x002fe40000000f00 */
[----:B------:R-:W-:Y:S02]  /*2470*/  MOV R30, 0x1f ;  /* 0x0000001f001e7802 */ /* 0x000fe40000000f00 */
[----:B------:R-:W-:-:S07]  /*2480*/  MOV R22, 0xffffffff ;  /* 0xffffffff00167802 */ /* 0x000fce0000000f00 */
[----:B0----5:R-:W-:Y:S05]  /*2490*/  WARPSYNC.COLLECTIVE R22, `(.L_x_1210) ;  /* 0x0000000016087348 */ /* 0x021fea0003c00000 */
[----:B------:R1:W2:Y:S02]  /*24a0*/  SHFL.BFLY P0, R24, R26, R28, R30 ;  /* 0x0c00001c1a187389 */ /* 0x0002a4000000001e */
[----:B012--5:R-:W-:Y:S01]  /*24b0*/  ENDCOLLECTIVE ;  /* 0x000000000000791b */ /* 0x027fe20003800000 */
.L_x_1210:
[----:B------:R-:W-:Y:S02]  /*24c0*/  MOV R26, R5 ;  /* 0x00000005001a7202 */ /* 0x000fe40000000f00 */
[----:B------:R-:W-:-:S07]  /*24d0*/  MOV R31, R24 ;  /* 0x00000018001f7202 */ /* 0x000fce0000000f00 */
[----:B------:R-:W-:Y:S05]  /*24e0*/  WARPSYNC.COLLECTIVE R22, `(.L_x_1211) ;  /* 0x0000000016087348 */ /* 0x000fea0003c00000 */
[----:B------:R0:W1:Y:S02]  /*24f0*/  SHFL.BFLY P0, R24, R26, R28, R30 ;  /* 0x0c00001c1a187389 */ /* 0x000064000000001e */
[----:B01----:R-:W-:Y:S01]  /*2500*/  ENDCOLLECTIVE ;  /* 0x000000000000791b */ /* 0x003fe20003800000 */
.L_x_1211:
[----:B------:R-:W-:Y:S01]  /*2510*/  FADD.FTZ R31, R31, R4 ;  /* 0x000000041f1f7221 */ /* 0x000fe20000010000 */
[----:B------:R-:W-:-:S04]  /*2520*/  HFMA2.MMA R28, -RZ, RZ, 0, 2.384185791015625e-07 ;  /* 0x00000004ff1c7435 */ /* 0x000fc800000001ff */
[----:B------:R-:W-:Y:S02]  /*2530*/  MOV R26, R31 ;  /* 0x0000001f001a7202 */ /* 0x000fe40000000f00 */
[----:B------:R-:W-:-:S07]  /*2540*/  MOV R14, R24 ;  /* 0x00000018000e7202 */ /* 0x000fce0000000f00 */
[----:B------:R-:W-:Y:S05]  /*2550*/  WARPSYNC.COLLECTIVE R22, `(.L_x_1212) ;  /* 0x0000000016087348 */ /* 0x000fea0003c00000 */
[----:B------:R0:W1:Y:S02]  /*2560*/  SHFL.BFLY P0, R24, R26, R28, R30 ;  /* 0x0c00001c1a187389 */ /* 0x000064000000001e */
[----:B01----:R-:W-:Y:S01]  /*2570*/  ENDCOLLECTIVE ;  /* 0x000000000000791b */ /* 0x003fe20003800000 */
.L_x_1212:
[----:B------:R-:W-:-:S05]  /*2580*/  FADD.FTZ R14, R14, R5 ;  /* 0x000000050e0e7221 */ /* 0x000fca0000010000 */
[----:B------:R-:W-:Y:S02]  /*2590*/  MOV R26, R14 ;  /* 0x0000000e001a7202 */ /* 0x000fe40000000f00 */
[----:B------:R-:W-:-:S07]  /*25a0*/  MOV R16, R24 ;  /* 0x0000001800107202 */ /* 0x000fce0000000f00 */
[----:B------:R-:W-:Y:S05]  /*25b0*/  WARPSYNC.COLLECTIVE R22, `(.L_x_1213) ;  /* 0x0000000016087348 */ /* 0x000fea0003c00000 */
[----:B------:R0:W1:Y:S02]  /*25c0*/  SHFL.BFLY P0, R24, R26, R28, R30 ;  /* 0x0c00001c1a187389 */ /* 0x000064000000001e */
[----:B01----:R-:W-:Y:S01]  /*25d0*/  ENDCOLLECTIVE ;  /* 0x000000000000791b */ /* 0x003fe20003800000 */
.L_x_1213:
[----:B------:R-:W-:Y:S01]  /*25e0*/  FADD.FTZ R16, R31, R16 ;  /* 0x000000101f107221 */ /* 0x000fe20000010000 */
[----:B------:R-:W-:-:S04]  /*25f0*/  HFMA2.MMA R28, -RZ, RZ, 0, 1.1920928955078125e-07 ;  /* 0x00000002ff1c7435 */ /* 0x000fc800000001ff */
[----:B------:R-:W-:Y:S02]  /*2600*/  MOV R26, R16 ;  /* 0x00000010001a7202 */ /* 0x000fe40000000f00 */
[----:B------:R-:W-:-:S07]  /*2610*/  MOV R73, R24 ;  /* 0x0000001800497202 */ /* 0x000fce0000000f00 */
[----:B------:R-:W-:Y:S05]  /*2620*/  WARPSYNC.COLLECTIVE R22, `(.L_x_1214) ;  /* 0x0000000016087348 */ /* 0x000fea0003c00000 */
[----:B------:R0:W1:Y:S02]  /*2630*/  SHFL.BFLY P0, R24, R26, R28, R30 ;  /* 0x0c00001c1a187389 */ /* 0x000064000000001e */
[----:B01----:R-:W-:Y:S01]  /*2640*/  ENDCOLLECTIVE ;  /* 0x000000000000791b */ /* 0x003fe20003800000 */
.L_x_1214:
[----:B------:R-:W-:-:S05]  /*2650*/  FADD.FTZ R73, R14, R73 ;  /* 0x000000490e497221 */ /* 0x000fca0000010000 */
[----:B------:R-:W-:Y:S02]  /*2660*/  MOV R26, R73 ;  /* 0x00000049001a7202 */ /* 0x000fe40000000f00 */
[----:B------:R-:W-:-:S07]  /*2670*/  MOV R18, R24 ;  /* 0x0000001800127202 */ /* 0x000fce0000000f00 */
[----:B------:R-:W-:Y:S05]  /*2680*/  WARPSYNC.COLLECTIVE R22, `(.L_x_1215) ;  /* 0x0000000016087348 */ /* 0x000fea0003c00000 */
[----:B------:R0:W1:Y:S02]  /*2690*/  SHFL.BFLY P0, R24, R26, R28, R30 ;  /* 0x0c00001c1a187389 */ /* 0x000064000000001e */
[----:B01----:R-:W-:Y:S01]  /*26a0*/  ENDCOLLECTIVE ;  /* 0x000000000000791b */ /* 0x003fe20003800000 */
.L_x_1215:
[----:B------:R-:W-:Y:S01]  /*26b0*/  FADD.FTZ R18, R16, R18 ;  /* 0x0000001210127221 */ /* 0x000fe20000010000 */
[----:B------:R-:W-:-:S04]  /*26c0*/  HFMA2.MMA R28, -RZ, RZ, 0, 5.9604644775390625e-08 ;  /* 0x00000001ff1c7435 */ /* 0x000fc800000001ff */
[----:B------:R-:W-:Y:S02]  /*26d0*/  MOV R26, R18 ;  /* 0x00000012001a7202 */ /* 0x000fe40000000f00 */
[----:B------:R-:W-:-:S07]  /*26e0*/  MOV R20, R24 ;  /* 0x0000001800147202 */ /* 0x000fce0000000f00 */
[----:B------:R-:W-:Y:S05]  /*26f0*/  WARPSYNC.COLLECTIVE R22, `(.L_x_1216) ;  /* 0x0000000016087348 */ /* 0x000fea0003c00000 */
[----:B------:R0:W1:Y:S02]  /*2700*/  SHFL.BFLY P0, R24, R26, R28, R30 ;  /* 0x0c00001c1a187389 */ /* 0x000064000000001e */
[----:B01----:R-:W-:Y:S01]  /*2710*/  ENDCOLLECTIVE ;  /* 0x000000000000791b */ /* 0x003fe20003800000 */
.L_x_1216:
[----:B------:R-:W-:-:S05]  /*2720*/  FADD.FTZ R20, R73, R20 ;  /* 0x0000001449147221 */ /* 0x000fca0000010000 */
[----:B------:R-:W-:Y:S02]  /*2730*/  MOV R26, R20 ;  /* 0x00000014001a7202 */ /* 0x000fe40000000f00 */
[----:B------:R-:W-:-:S07]  /*2740*/  MOV R4, R24 ;  /* 0x0000001800047202 */ /* 0x000fce0000000f00 */
[----:B------:R-:W-:Y:S05]  /*2750*/  WARPSYNC.COLLECTIVE R22, `(.L_x_1217) ;  /* 0x0000000016087348 */ /* 0x000fea0003c00000 */
[----:B------:R0:W1:Y:S02]  /*2760*/  SHFL.BFLY P0, R24, R26, R28, R30 ;  /* 0x0c00001c1a187389 */ /* 0x000064000000001e */
[----:B01----:R-:W-:Y:S01]  /*2770*/  ENDCOLLECTIVE ;  /* 0x000000000000791b */ /* 0x003fe20003800000 */
.L_x_1217:
[----:B------:R-:W-:Y:S01]  /*2780*/  FADD.FTZ R4, R18, R4 ;  /* 0x0000000412047221 */ /* 0x000fe20000010000 */
[----:B------:R-:W-:Y:S01]  /*2790*/  MOV R5, R24 ;  /* 0x0000001800057202 */ /* 0x000fe20000000f00 */
[----:B------:R-:W-:Y:S06]  /*27a0*/  BRA `(.L_x_1218) ;  /* 0xffffffe400447947 */ /* 0x000fec000383ffff */
.L_x_1219:
        /* <DEDUP_REMOVED lines=13> */
.L_x_2456:


//--------------------- .text._ZN13group_norm_v218gn_bwd_cuda_kernelI6__halfLi320ELi1ELi32ELi80ELi64ELb0ELb1ELi64ELi80ELi80ELi4ELb1ELi96ELb0ELb0ELNS_15WgradSyncMethodE3ENS_16CompileConditionILi900EEEEEvPT_S6_S6_PKS5_S8_S8_S8_PKfflPfPj --------------------------
	.section	.text._ZN13group_norm_v218gn_bwd_cuda_kernelI6__halfLi320ELi1ELi32ELi80ELi64ELb0ELb1ELi64ELi80ELi80ELi4ELb1ELi96ELb0ELb0ELNS_15WgradSyncMethodE3ENS_16CompileConditionILi900EEEEEvPT_S6_S6_PKS5_S8_S8_S8_PKfflPfPj,"ax",@progbits
	.align	128
        .global         _ZN13group_norm_v218gn_bwd_cuda_kernelI6__halfLi320ELi1ELi32ELi80ELi64ELb0ELb1ELi64ELi80ELi80ELi4ELb1ELi96ELb0ELb0ELNS_15WgradSyncMethodE3ENS_16CompileConditionILi900EEEEEvPT_S6_S6_PKS5_S8_S8_S8_PKfflPfPj
        .type           _ZN13group_norm_v218gn_bwd_cuda_kernelI6__halfLi320ELi1ELi32ELi80ELi64ELb0ELb1ELi64ELi80ELi80ELi4ELb1ELi96ELb0ELb0ELNS_15WgradSyncMethodE3ENS_16CompileConditionILi900EEEEEvPT_S6_S6_PKS5_S8_S8_S8_PKfflPfPj,@function
        .size           _ZN13group_norm_v218gn_bwd_cuda_kernelI6__halfLi320ELi1ELi32ELi80ELi64ELb0ELb1ELi64ELi80ELi80ELi4ELb1ELi96ELb0ELb0ELNS_15WgradSyncMethodE3ENS_16CompileConditionILi900EEEEEvPT_S6_S6_PKS5_S8_S8_S8_PKfflPfPj,(.L_x_2457 - _ZN13group_norm_v218gn_bwd_cuda_kernelI6__halfLi320ELi1ELi32ELi80ELi64ELb0ELb1ELi64ELi80ELi80ELi4ELb1ELi96ELb0ELb0ELNS_15WgradSyncMethodE3ENS_16CompileConditionILi900EEEEEvPT_S6_S6_PKS5_S8_S8_S8_PKfflPfPj)
        .other          _ZN13group_norm_v218gn_bwd_cuda_kernelI6__halfLi320ELi1ELi32ELi80ELi64ELb0ELb1ELi64ELi80ELi80ELi4ELb1ELi96ELb0ELb0ELNS_15WgradSyncMethodE3ENS_16CompileConditionILi900EEEEEvPT_S6_S6_PKS5_S8_S8_S8_PKfflPfPj,@"STO_CUDA_ENTRY STV_DEFAULT"
_ZN13group_norm_v218gn_bwd_cuda_kernelI6__halfLi320ELi1ELi32ELi80ELi64ELb0ELb1ELi64ELi80ELi80ELi4ELb1ELi96ELb0ELb0ELNS_15WgradSyncMethodE3ENS_16CompileConditionILi900EEEEEvPT_S6_S6_PKS5_S8_S8_S8_PKfflPfPj:
.text._ZN13group_norm_v218gn_bwd_cuda_kernelI6__halfLi320ELi1ELi32ELi80ELi64ELb0ELb1ELi64ELi80ELi80ELi4ELb1ELi96ELb0ELb0ELNS_15WgradSyncMethodE3ENS_16CompileConditionILi900EEEEEvPT_S6_S6_PKS5_S8_S8_S8_PKfflPfPj:
[----:B------:R-:W-:Y:S01]  /*0000*/  LDC R1, c[0x0][0x28] ;  /* 0x00000a00ff017b82 */ /* 0x000fe20000000800 */
[----:B------:R-:W0:Y:S01]  /*0010*/  S2R R98, SR_CTAID.Y ;  /* 0x0000000000627919 */ /* 0x000e220000002600 */
[----:B------:R-:W-:Y:S01]  /*0020*/  ULDC.64 UR6, c[0x0][0x258] ;  /* 0x0000960000067ab9 */ /* 0x000fe20000000a00 */
[----:B------:R-:W-:Y:S01]  /*0030*/  ULDC.64 UR8, c[0x0][0x208] ;  /* 0x0000820000087ab9 */ /* 0x000fe20000000a00 */
[----:B------:R-:W-:Y:S01]  /*0040*/  USHF.L.U32 UR10, UR6, 0x5, URZ ;  /* 0x00000005060a7899 */ /* 0x000fe2000800063f */
[----:B------:R-:W-:Y:S01]  /*0050*/  BSSY B0, `(.L_x_1220) ;  /* 0x000025b000007945 */ /* 0x000fe20003800000 */
[----:B------:R-:W-:Y:S01]  /*0060*/  USHF.L.U64.HI UR6, UR6, 0x5, UR7 ;  /* 0x0000000506067899 */ /* 0x000fe20008010207 */
[----:B------:R-:W-:-:S05]  /*0070*/  HFMA2.MMA R100, -RZ, RZ, 0, 0 ;  /* 0x00000000ff647435 */ /* 0x000fca00000001ff */
        /* <DEDUP_REMOVED lines=11> */
[----:B------:R-:W-:Y:S02]  /*0130*/  LOP3.LUT R5, R0, 0x60, RZ, 0xfc, !PT ;  /* 0x0000006000057812 */ /* 0x000fe400078efcff */
[----:B------:R-:W-:Y:S02]  /*0140*/  IADD3 R98, -R98, RZ, RZ ;  /* 0x000000ff62627210 */ /* 0x000fe40007ffe1ff */
[----:B------:R-:W-:Y:S01]  /*0150*/  MOV R0, 0x7ffffffe ;  /* 0x7ffffffe00007802 */ /* 0x000fe20000000f00 */
        /* <DEDUP_REMOVED lines=8> */
.L_x_1223:
[----:B------:R-:W2:Y:S04]  /*01e0*/  LD.E.STRONG.GPU R0, desc[UR8][R2.64] ;  /* 0x0000000802007980 */ /* 0x000ea8000c10f900 */
[----:B--2---:R-:W-:Y:S01]  /*01f0*/  CCTL.IVALL ;  /* 0x00000000ff00798f */ /* 0x004fe20002000000 */
[----:B------:R-:W-:Y:S05]  /*0200*/  YIELD ;  /* 0x0000000000007946 */ /* 0x000fea0003800000 */
[----:B-----5:R-:W-:-:S04]  /*0210*/  LOP3.LUT R0, R0, R5, RZ, 0x3c, !PT ;  /* 0x0000000500007212 */ /* 0x020fc800078e3cff */
[----:B------:R-:W-:-:S13]  /*0220*/  ISETP.GT.AND P0, PT, R0, -0x1, PT ;  /* 0xffffffff0000780c */ /* 0x000fda0003f04270 */
[----:B------:R-:W-:Y:S05]  /*0230*/  @P0 BRA `(.L_x_1223) ;  /* 0xfffffffc00e80947 */ /* 0x000fea000383ffff */
.L_x_1222:
[----:B------:R-:W-:Y:S05]  /*0240*/  WARPSYNC.ALL ;  /* 0x0000000000007948 */ /* 0x000fea0003800000 */
[----:B------:R-:W-:Y:S06]  /*0250*/  BAR.SYNC.DEFER_BLOCKING 0x0 ;  /* 0x0000000000007b1d */ /* 0x000fec0000010000 */
[----:B------:R-:W-:Y:S05]  /*0260*/  BRA `(.L_x_1224) ;  /* 0x0000002000e47947 */ /* 0x000fea0003800000 */
.L_x_1221:
[----:B------:R-:W0:Y:S01]  /*0270*/  S2R R61, SR_TID.X ;  /* 0x00000000003d7919 */ /* 0x000e220000002100 */
[----:B------:R-:W1:Y:S01]  /*0280*/  S2UR UR4, SR_CTAID.X ;  /* 0x00000000000479c3 */ /* 0x000e620000002500 */
[----:B------:R-:W-:Y:S02]  /*0290*/  SHF.R.U32.HI R42, RZ, 0x5, R98 ;  /* 0x00000005ff2a7819 */ /* 0x000fe40000011662 */
[----:B------:R-:W-:Y:S02]  /*02a0*/  LOP3.LUT R23, R0, 0x60, RZ, 0xfc, !PT ;  /* 0x0000006000177812 */ /* 0x000fe400078efcff */
[----:B------:R-:W-:Y:S02]  /*02b0*/  IADD3 R7, -R42, RZ, RZ ;  /* 0x000000ff2a077210 */ /* 0x000fe40007ffe1ff */
[----:B------:R-:W-:Y:S01]  /*02c0*/  MOV R39, 0x7ffffffe ;  /* 0x7ffffffe00277802 */ /* 0x000fe20000000f00 */
        /* <DEDUP_REMOVED lines=10> */
[----:B------:R-:W-:Y:S02]  /*0370*/  SHF.R.U32.HI R60, RZ, 0x4, R3 ;  /* 0x00000004ff3c7819 */ /* 0x000fe40000011603 */
[----:B------:R-:W-:-:S02]  /*0380*/  SHF.R.S32.HI R62, RZ, 0x2, R5 ;  /* 0x00000002ff3e7819 */ /* 0x000fc40000011405 */
[----:B------:R-:W-:Y:S01]  /*0390*/  LEA.HI R4, R4, R61, RZ, 0x4 ;  /* 0x0000003d04047211 */ /* 0x000fe200078f20ff */
[----:B------:R-:W-:Y:S01]  /*03a0*/  IMAD R38, R60, -0x14, R61 ;  /* 0xffffffec3c267824 */ /* 0x000fe200078e023d */
[C---:B------:R-:W-:Y:S01]  /*03b0*/  IADD3 R6, R62.reuse, 0x14, RZ ;  /* 0x000000143e067810 */ /* 0x040fe20007ffe0ff */
[C---:B------:R-:W-:Y:S01]  /*03c0*/  VIADD R11, R62.reuse, 0x64 ;  /* 0x000000643e0b7836 */ /* 0x040fe20000000000 */
[C---:B------:R-:W-:Y:S01]  /*03d0*/  IADD3 R2, R62.reuse, 0x28, RZ ;  /* 0x000000283e027810 */ /* 0x040fe20007ffe0ff */
[C---:B------:R-:W-:Y:S01]  /*03e0*/  VIADD R20, R62.reuse, 0x12c ;  /* 0x0000012c3e147836 */ /* 0x040fe20000000000 */
[----:B------:R-:W-:Y:S02]  /*03f0*/  SHF.R.S32.HI R7, RZ, 0x1f, R6 ;  /* 0x0000001fff077819 */ /* 0x000fe40000011406 */
[----:B------:R-:W-:Y:S02]  /*0400*/  IADD3 R9, R62, 0x3c, RZ ;  /* 0x0000003c3e097810 */ /* 0x000fe40007ffe0ff */
[----:B------:R-:W-:-:S02]  /*0410*/  LEA.HI R3, R7, R6, RZ, 0x2 ;  /* 0x0000000607037211 */ /* 0x000fc400078f10ff */
[----:B------:R-:W-:Y:S02]  /*0420*/  SHF.R.S32.HI R7, RZ, 0x1f, R2 ;  /* 0x0000001fff077819 */ /* 0x000fe40000011402 */
[----:B------:R-:W-:Y:S02]  /*0430*/  SHF.R.S32.HI R6, RZ, 0x1f, R9 ;  /* 0x0000001fff067819 */ /* 0x000fe40000011409 */
[----:B------:R-:W-:Y:S02]  /*0440*/  IADD3 R10, R62, 0x50, RZ ;  /* 0x000000503e0a7810 */ /* 0x000fe40007ffe0ff */
[----:B------:R-:W-:Y:S02]  /*0450*/  LEA.HI R8, R7, R2, RZ, 0x2 ;  /* 0x0000000207087211 */ /* 0x000fe400078f10ff */
[----:B------:R-:W-:Y:S02]  /*0460*/  LEA.HI R9, R6, R9, RZ, 0x2 ;  /* 0x0000000906097211 */ /* 0x000fe400078f10ff */
[----:B------:R-:W-:-:S02]  /*0470*/  SHF.R.S32.HI R7, RZ, 0x1f, R10 ;  /* 0x0000001fff077819 */ /* 0x000fc4000001140a */
[C---:B------:R-:W-:Y:S02]  /*0480*/  IADD3 R6, R62.reuse, 0x78, RZ ;  /* 0x000000783e067810 */ /* 0x040fe40007ffe0ff */
[----:B------:R-:W-:Y:S02]  /*0490*/  SHF.R.S32.HI R2, RZ, 0x1f, R11 ;  /* 0x0000001fff027819 */ /* 0x000fe4000001140b */
[----:B------:R-:W-:Y:S02]  /*04a0*/  LEA.HI R10, R7, R10, RZ, 0x2 ;  /* 0x0000000a070a7211 */ /* 0x000fe400078f10ff */
[C---:B------:R-:W-:Y:S02]  /*04b0*/  IADD3 R13, R62.reuse, 0x8c, RZ ;  /* 0x0000008c3e0d7810 */ /* 0x040fe40007ffe0ff */
[----:B------:R-:W-:Y:S02]  /*04c0*/  SHF.R.S32.HI R7, RZ, 0x1f, R6 ;  /* 0x0000001fff077819 */ /* 0x000fe40000011406 */
[----:B------:R-:W-:-:S02]  /*04d0*/  IADD3 R14, R62, 0xa0, RZ ;  /* 0x000000a03e0e7810 */ /* 0x000fc40007ffe0ff */
[----:B------:R-:W-:Y:S02]  /*04e0*/  LEA.HI R11, R2, R11, RZ, 0x2 ;  /* 0x0000000b020b7211 */ /* 0x000fe400078f10ff */
        /* <DEDUP_REMOVED lines=20> */
[----:B------:R-:W-:Y:S02]  /*0630*/  SHF.R.S32.HI R7, RZ, 0x1f, R6 ;  /* 0x0000001fff077819 */ /* 0x000fe40000011406 */
[----:B------:R-:W-:Y:S02]  /*0640*/  LEA.HI R19, R2, R19, RZ, 0x2 ;  /* 0x0000001302137211 */ /* 0x000fe400078f10ff */
[----:B------:R-:W-:-:S02]  /*0650*/  LOP3.LUT R2, R5, 0xfffffffc, RZ, 0xc0, !PT ;  /* 0xfffffffc05027812 */ /* 0x000fc400078ec0ff */
[----:B------:R-:W-:Y:S02]  /*0660*/  LEA.HI R5, R7, R6, RZ, 0x2 ;  /* 0x0000000607057211 */ /* 0x000fe400078f10ff */
[----:B------:R-:W0:Y:S01]  /*0670*/  LDC.64 R6, c[0x0][0x268] ;  /* 0x00009a00ff067b82 */ /* 0x000e220000000a00 */
[----:B------:R-:W-:Y:S02]  /*0680*/  SHF.R.S32.HI R21, RZ, 0x1f, R20 ;  /* 0x0000001fff157819 */ /* 0x000fe40000011414 */
[----:B------:R-:W-:Y:S02]  /*0690*/  MOV R43, UR4 ;  /* 0x00000004002b7c02 */ /* 0x000fe40008000f00 */
[----:B------:R-:W-:Y:S02]  /*06a0*/  LEA.HI R21, R21, R20, RZ, 0x2 ;  /* 0x0000001415157211 */ /* 0x000fe400078f10ff */
[----:B------:R-:W-:Y:S02]  /*06b0*/  IADD3 R2, -R2, R61, RZ ;  /* 0x0000003d02027210 */ /* 0x000fe40007ffe1ff */
[----:B------:R-:W-:-:S02]  /*06c0*/  SHF.R.U32.HI R9, RZ, 0x2, R9 ;  /* 0x00000002ff097819 */ /* 0x000fc40000011609 */
[----:B------:R-:W-:Y:S02]  /*06d0*/  SHF.R.U32.HI R11, RZ, 0x2, R11 ;  /* 0x00000002ff0b7819 */ /* 0x000fe4000001160b */
[----:B------:R-:W-:Y:S02]  /*06e0*/  SHF.R.U32.HI R13, RZ, 0x2, R13 ;  /* 0x00000002ff0d7819 */ /* 0x000fe4000001160d */
[----:B------:R-:W-:Y:S02]  /*06f0*/  SHF.R.U32.HI R15, RZ, 0x2, R15 ;  /* 0x00000002ff0f7819 */ /* 0x000fe4000001160f */
[----:B------:R-:W-:Y:S02]  /*0700*/  LOP3.LUT R0, R40, 0x18, RZ, 0xc, !PT ;  /* 0x0000001828007812 */ /* 0x000fe400078e0cff */
[----:B------:R-:W-:Y:S02]  /*0710*/  SHF.R.U32.HI R59, RZ, 0x4, R4 ;  /* 0x00000004ff3b7819 */ /* 0x000fe40000011604 */
[----:B------:R-:W-:-:S02]  /*0720*/  SHF.R.U32.HI R3, RZ, 0x2, R3 ;  /* 0x00000002ff037819 */ /* 0x000fc40000011603 */
[----:B------:R-:W-:Y:S01]  /*0730*/  SHF.R.U32.HI R57, RZ, 0x2, R8 ;  /* 0x00000002ff397819 */ /* 0x000fe20000011608 */
[----:B0-----:R-:W-:Y:S01]  /*0740*/  IMAD.WIDE.U32 R6, R23, 0x4, R6 ;  /* 0x0000000417067825 */ /* 0x001fe200078e0006 */
[----:B------:R-:W-:Y:S02]  /*0750*/  SHF.R.U32.HI R55, RZ, 0x2, R10 ;  /* 0x00000002ff377819 */ /* 0x000fe4000001160a */
[----:B------:R-:W-:Y:S02]  /*0760*/  SHF.R.U32.HI R53, RZ, 0x2, R12 ;  /* 0x00000002ff357819 */ /* 0x000fe4000001160c */
[----:B------:R-:W-:Y:S02]  /*0770*/  SHF.R.U32.HI R51, RZ, 0x2, R14 ;  /* 0x00000002ff337819 */ /* 0x000fe4000001160e */
[----:B------:R-:W-:Y:S02]  /*0780*/  SHF.R.U32.HI R49, RZ, 0x2, R16 ;  /* 0x00000002ff317819 */ /* 0x000fe40000011610 */
[----:B------:R-:W-:-:S02]  /*0790*/  SHF.R.U32.HI R17, RZ, 0x2, R17 ;  /* 0x00000002ff117819 */ /* 0x000fc40000011611 */
[----:B------:R-:W-:Y:S02]  /*07a0*/  SHF.R.U32.HI R47, RZ, 0x2, R18 ;  /* 0x00000002ff2f7819 */ /* 0x000fe40000011612 */
[----:B------:R-:W-:Y:S02]  /*07b0*/  SHF.R.U32.HI R19, RZ, 0x2, R19 ;  /* 0x00000002ff137819 */ /* 0x000fe40000011613 */
[----:B------:R-:W-:Y:S02]  /*07c0*/  SHF.R.U32.HI R5, RZ, 0x2, R5 ;  /* 0x00000002ff057819 */ /* 0x000fe40000011605 */
[----:B------:R-:W-:Y:S02]  /*07d0*/  SHF.R.U32.HI R21, RZ, 0x2, R21 ;  /* 0x00000002ff157819 */ /* 0x000fe40000011615 */
[----:B------:R-:W-:Y:S02]  /*07e0*/  LEA R41, R61, R43, 0x5 ;  /* 0x0000002b3d297211 */ /* 0x000fe400078e28ff */
[----:B------:R-:W-:-:S02]  /*07f0*/  LOP3.LUT R40, R40, 0x18, RZ, 0xc0, !PT ;  /* 0x0000001828287812 */ /* 0x000fc400078ec0ff */
[C---:B------:R-:W-:Y:S02]  /*0800*/  LOP3.LUT R56, R2.reuse, 0x3, R9, 0x78, !PT ;  /* 0x0000000302387812 */ /* 0x040fe400078e7809 */
[----:B------:R-:W-:Y:S02]  /*0810*/  CS2R R8, SRZ ;  /* 0x0000000000087805 */ /* 0x000fe4000001ff00 */
[C---:B------:R-:W-:Y:S02]  /*0820*/  LOP3.LUT R54, R2.reuse, 0x3, R11, 0x78, !PT ;  /* 0x0000000302367812 */ /* 0x040fe400078e780b */
[----:B------:R-:W-:Y:S02]  /*0830*/  CS2R R10, SRZ ;  /* 0x00000000000a7805 */ /* 0x000fe4000001ff00 */
[----:B------:R-:W-:Y:S02]  /*0840*/  LOP3.LUT R52, R2, 0x3, R13, 0x78, !PT ;  /* 0x0000000302347812 */ /* 0x000fe400078e780d */
[----:B------:R-:W-:-:S02]  /*0850*/  CS2R R12, SRZ ;  /* 0x00000000000c7805 */ /* 0x000fc4000001ff00 */
[C---:B------:R-:W-:Y:S02]  /*0860*/  LOP3.LUT R50, R2.reuse, 0x3, R15, 0x78, !PT ;  /* 0x0000000302327812 */ /* 0x040fe400078e780f */
[----:B------:R-:W-:Y:S02]  /*0870*/  CS2R R14, SRZ ;  /* 0x00000000000e7805 */ /* 0x000fe4000001ff00 */
[C---:B------:R-:W-:Y:S02]  /*0880*/  LOP3.LUT R59, R2.reuse, 0x3, R59, 0x78, !PT ;  /* 0x00000003023b7812 */ /* 0x040fe400078e783b */
[C---:B------:R-:W-:Y:S02]  /*0890*/  LOP3.LUT R58, R2.reuse, 0x3, R3, 0x78, !PT ;  /* 0x00000003023a7812 */ /* 0x040fe400078e7803 */
[C---:B------:R-:W-:Y:S02]  /*08a0*/  LOP3.LUT R57, R2.reuse, 0x3, R57, 0x78, !PT ;  /* 0x0000000302397812 */ /* 0x040fe400078e7839 */
[----:B------:R-:W-:-:S02]  /*08b0*/  LOP3.LUT R55, R2, 0x3, R55, 0x78, !PT ;  /* 0x0000000302377812 */ /* 0x000fc400078e7837 */
[C---:B------:R-:W-:Y:S02]  /*08c0*/  LOP3.LUT R53, R2.reuse, 0x3, R53, 0x78, !PT ;  /* 0x0000000302357812 */ /* 0x040fe400078e7835 */
[C---:B------:R-:W-:Y:S02]  /*08d0*/  LOP3.LUT R51, R2.reuse, 0x3, R51, 0x78, !PT ;  /* 0x0000000302337812 */ /* 0x040fe400078e7833 */
[C---:B------:R-:W-:Y:S02]  /*08e0*/  LOP3.LUT R49, R2.reuse, 0x3, R49, 0x78, !PT ;  /* 0x0000000302317812 */ /* 0x040fe400078e7831 */
[C---:B------:R-:W-:Y:S02]  /*08f0*/  LOP3.LUT R48, R2.reuse, 0x3, R17, 0x78, !PT ;  /* 0x0000000302307812 */ /* 0x040fe400078e7811 */
[C---:B------:R-:W-:Y:S02]  /*0900*/  LOP3.LUT R47, R2.reuse, 0x3, R47, 0x78, !PT ;  /* 0x00000003022f7812 */ /* 0x040fe400078e782f */
[----:B------:R-:W-:-:S02]  /*0910*/  LOP3.LUT R46, R2, 0x3, R19, 0x78, !PT ;  /* 0x00000003022e7812 */ /* 0x000fc400078e7813 */
[C---:B------:R-:W-:Y:S02]  /*0920*/  LOP3.LUT R45, R2.reuse, 0x3, R5, 0x78, !PT ;  /* 0x00000003022d7812 */ /* 0x040fe400078e7805 */
[----:B------:R-:W-:Y:S02]  /*0930*/  LOP3.LUT R44, R2, 0x3, R21, 0x78, !PT ;  /* 0x00000003022c7812 */ /* 0x000fe400078e7815 */
[C---:B------:R-:W-:Y:S02]  /*0940*/  IADD3 R37, R41.reuse, R0, RZ ;  /* 0x0000000029257210 */ /* 0x040fe40007ffe0ff */
[----:B------:R-:W-:-:S07]  /*0950*/  IADD3 R36, R41, R40, RZ ;  /* 0x0000002829247210 */ /* 0x000fce0007ffe0ff */
.L_x_1233:
[C---:B------:R-:W-:Y:S01]  /*0960*/  LOP3.LUT R85, R98.reuse, 0x1f, RZ, 0xc0, !PT ;  /* 0x0000001f62557812 */ /* 0x040fe200078ec0ff */
[----:B----4-:R-:W0:Y:S01]  /*0970*/  LDC.64 R16, c[0x0][0x238] ;  /* 0x00008e00ff107b82 */ /* 0x010e220000000a00 */
[----:B------:R-:W-:Y:S01]  /*0980*/  SHF.R.U64 R5, R98, 0x5, R100 ;  /* 0x0000000562057819 */ /* 0x000fe20000001264 */
[----:B------:R-:W-:Y:S01]  /*0990*/  ULDC.64 UR4, c[0x0][0x248] ;  /* 0x0000920000047ab9 */ /* 0x000fe20000000a00 */
[----:B------:R-:W-:Y:S01]  /*09a0*/  LOP3.LUT R18, R100, 0x1fffffff, RZ, 0xc0, !PT ;  /* 0x1fffffff64127812 */ /* 0x000fe200078ec0ff */
[----:B------:R-:W-:Y:S01]  /*09b0*/  IMAD R76, R85, 0x14, R38 ;  /* 0x00000014554c7824 */ /* 0x000fe200078e0226 */
[----:B------:R-:W-:Y:S01]  /*09c0*/  SHF.R.U32.HI R0, RZ, 0x5, R100 ;  /* 0x00000005ff007819 */ /* 0x000fe20000011664 */
[----:B------:R-:W-:Y:S01]  /*09d0*/  IMAD R21, R60, 0xa00, RZ ;  /* 0x00000a003c157824 */ /* 0x000fe200078e02ff */
[----:B------:R-:W-:Y:S02]  /*09e0*/  ULDC.64 UR12, c[0x0][0x228] ;  /* 0x00008a00000c7ab9 */ /* 0x000fe40000000a00 */
[----:B------:R-:W-:Y:S01]  /*09f0*/  SHF.L.U32 R76, R76, 0x2, RZ ;  /* 0x000000024c4c7819 */ /* 0x000fe200000006ff */
[----:B------:R-:W-:-:S03]  /*0a00*/  IMAD R19, R0, 0x28000, RZ ;  /* 0x0002800000137824 */ /* 0x000fc600078e02ff */
[----:B------:R-:W-:Y:S01]  /*0a10*/  SHF.R.S32.HI R77, RZ, 0x1f, R76 ;  /* 0x0000001fff4d7819 */ /* 0x000fe2000001144c */
[----:B------:R-:W-:-:S04]  /*0a20*/  IMAD.WIDE.U32 R2, R76, -0x33333333, RZ ;  /* 0xcccccccd4c027825 */ /* 0x000fc800078e00ff */
[----:B------:R-:W-:Y:S01]  /*0a30*/  IMAD.WIDE.U32 R4, R5, 0x28000, R76 ;  /* 0x0002800005047825 */ /* 0x000fe200078e004c */
[----:B------:R-:W-:Y:S02]  /*0a40*/  SHF.R.U32.HI R84, RZ, 0x6, R3 ;  /* 0x00000006ff547819 */ /* 0x000fe40000011603 */
[----:B------:R-:W-:Y:S02]  /*0a50*/  LOP3.LUT R3, R98, 0xffffffe0, RZ, 0xc0, !PT ;  /* 0xffffffe062037812 */ /* 0x000fe400078ec0ff */
[----:B------:R-:W-:Y:S02]  /*0a60*/  IADD3 R0, P1, R21, R4, RZ ;  /* 0x0000000415007210 */ /* 0x000fe40007f3e0ff */
[----:B------:R-:W-:Y:S02]  /*0a70*/  IADD3 R3, P0, R3, R84, RZ ;  /* 0x0000005403037210 */ /* 0x000fe40007f1e0ff */
[----:B------:R-:W-:Y:S01]  /*0a80*/  SHF.L.U32 R4, R0, 0x1, RZ ;  /* 0x0000000100047819 */ /* 0x000fe200000006ff */
[----:B------:R-:W-:Y:S01]  /*0a90*/  IMAD.X R5, R5, 0x1, R19, P1 ;  /* 0x0000000105057824 */ /* 0x000fe200008e0613 */
[----:B------:R-:W-:-:S02]  /*0aa0*/  IADD3.X R18, RZ, R18, RZ, P0, !PT ;  /* 0x00000012ff127210 */ /* 0x000fc400007fe4ff */
[----:B------:R-:W-:-:S04]  /*0ab0*/  LEA R2, P0, R3, UR4, 0x3 ;  /* 0x0000000403027c11 */ /* 0x000fc8000f8018ff */
[----:B------:R-:W-:Y:S01]  /*0ac0*/  LEA.HI.X R3, R3, UR5, R18, 0x3, P0 ;  /* 0x0000000503037c11 */ /* 0x000fe200080f1c12 */
[----:B------:R-:W-:-:S05]  /*0ad0*/  ULDC.64 UR4, c[0x0][0x230] ;  /* 0x00008c0000047ab9 */ /* 0x000fca0000000a00 */
[----:B------:R-:W2:Y:S01]  /*0ae0*/  LDG.E.64.CONSTANT R2, desc[UR8][R2.64] ;  /* 0x0000000802027981 */ /* 0x000ea2000c1e9b00 */
[----:B------:R-:W-:Y:S01]  /*0af0*/  SHF.L.U64.HI R0, R0, 0x1, R5 ;  /* 0x0000000100007819 */ /* 0x000fe20000010205 */
[----:B0-----:R-:W-:Y:S01]  /*0b00*/  IMAD.WIDE R76, R76, 0x2, R16 ;  /* 0x000000024c4c7825 */ /* 0x001fe200078e0210 */
[C---:B------:R-:W-:Y:S01]  /*0b10*/  IADD3 R28, P0, R4.reuse, UR4, RZ ;  /* 0x00000004041c7c10 */ /* 0x040fe2000ff1e0ff */
[----:B------:R-:W-:Y:S01]  /*0b20*/  ULDC UR4, c[0x0][0x250] ;  /* 0x0000940000047ab9 */ /* 0x000fe20000000800 */
[----:B------:R-:W-:Y:S02]  /*0b30*/  IADD3 R30, P1, R4, UR12, RZ ;  /* 0x0000000c041e7c10 */ /* 0x000fe4000ff3e0ff */
        /* <DEDUP_REMOVED lines=9> */
[----:B------:R0:W5:Y:S04]  /*0bd0*/  LDG.E.64.CONSTANT R20, desc[UR8][R28.64+0x3c000] ;  /* 0x03c000081c147981 */ /* 0x000168000c1e9b00 */
[----:B------:R1:W5:Y:S01]  /*0be0*/  LDG.E.64.CONSTANT R22, desc[UR8][R30.64+0x3c000] ;  /* 0x03c000081e167981 */ /* 0x000362000c1e9b00 */
[----:B------:R-:W-:Y:S01]  /*0bf0*/  LOP3.LUT P0, RZ, R61, 0x1f, RZ, 0xc0, !PT ;  /* 0x0000001f3dff7812 */ /* 0x000fe2000780c0ff */
[----:B--2---:R-:W-:-:S06]  /*0c00*/  FADD.FTZ R80, R3, UR4 ;  /* 0x0000000403507e21 */ /* 0x004fcc0008010000 */
[----:B------:R-:W2:Y:S01]  /*0c10*/  MUFU.RSQ R80, R80 ;  /* 0x0000005000507308 */ /* 0x000ea20000001400 */
[----:B---3--:R-:W-:Y:S02]  /*0c20*/  HADD2.F32 R78, -RZ, R76.H0_H0 ;  /* 0x2000004cff4e7230 */ /* 0x008fe40000004100 */
[--C-:B----4-:R-:W-:Y:S02]  /*0c30*/  HADD2.F32 R3, -RZ, R26.reuse.H0_H0 ;  /* 0x2000001aff037230 */ /* 0x110fe40000004100 */
[----:B------:R-:W-:Y:S02]  /*0c40*/  HADD2.F32 R33, -RZ, R26.H1_H1 ;  /* 0x3000001aff217230 */ /* 0x000fe40000004100 */
[----:B-----5:R-:W-:Y:S02]  /*0c50*/  HADD2.F32 R5, -RZ, R74.H0_H0 ;  /* 0x2000004aff057230 */ /* 0x020fe40000004100 */
[----:B------:R-:W-:Y:S01]  /*0c60*/  FADD.FTZ R3, -R2, R3 ;  /* 0x0000000302037221 */ /* 0x000fe20000010100 */
[----:B0-----:R-:W-:-:S02]  /*0c70*/  HADD2.F32 R29, -RZ, R27.H0_H0 ;  /* 0x2000001bff1d7230 */ /* 0x001fc40000004100 */
[----:B------:R-:W-:Y:S01]  /*0c80*/  FADD.FTZ R33, -R2, R33 ;  /* 0x0000002102217221 */ /* 0x000fe20000010100 */
[----:B------:R-:W-:Y:S02]  /*0c90*/  HADD2.F32 R76, -RZ, R76.H1_H1 ;  /* 0x3000004cff4c7230 */ /* 0x000fe40000004100 */
[----:B------:R-:W-:Y:S01]  /*0ca0*/  FMUL.FTZ R26, R5, R78 ;  /* 0x0000004e051a7220 */ /* 0x000fe20000410000 */
[----:B------:R-:W-:Y:S02]  /*0cb0*/  HADD2.F32 R83, -RZ, R74.H1_H1 ;  /* 0x3000004aff537230 */ /* 0x000fe40000004100 */
[----:B--2---:R-:W-:Y:S01]  /*0cc0*/  FMUL.FTZ R3, R80, R3 ;  /* 0x0000000350037220 */ /* 0x004fe20000410000 */
[----:B------:R-:W-:Y:S01]  /*0cd0*/  FADD.FTZ R29, -R2, R29 ;  /* 0x0000001d021d7221 */ /* 0x000fe20000010100 */
[----:B------:R-:W-:Y:S02]  /*0ce0*/  HADD2.F32 R74, -RZ, R77.H0_H0 ;  /* 0x2000004dff4a7230 */ /* 0x000fe40000004100 */
[----:B------:R-:W-:Y:S01]  /*0cf0*/  FMUL.FTZ R81, R80, R33 ;  /* 0x0000002150517220 */ /* 0x000fe20000410000 */
[----:B------:R-:W-:-:S02]  /*0d00*/  HADD2.F32 R79, -RZ, R75.H0_H0 ;  /* 0x2000004bff4f7230 */ /* 0x000fc40000004100 */
[----:B------:R-:W-:Y:S01]  /*0d10*/  FMUL.FTZ R28, R83, R76 ;  /* 0x0000004c531c7220 */ /* 0x000fe20000410000 */
[----:B-1----:R-:W-:Y:S02]  /*0d20*/  HADD2.F32 R31, -RZ, R27.H1_H1 ;  /* 0x3000001bff1f7230 */ /* 0x002fe40000004100 */
[----:B------:R-:W-:Y:S01]  /*0d30*/  FFMA.FTZ R26, R3, R26, RZ ;  /* 0x0000001a031a7223 */ /* 0x000fe200000100ff */
[----:B------:R-:W-:Y:S02]  /*0d40*/  HADD2.F32 R72, -RZ, R77.H1_H1 ;  /* 0x3000004dff487230 */ /* 0x000fe40000004100 */
[----:B------:R-:W-:Y:S01]  /*0d50*/  FMUL.FTZ R77, R80, R29 ;  /* 0x0000001d504d7220 */ /* 0x000fe20000410000 */
[----:B------:R-:W-:Y:S02]  /*0d60*/  HADD2.F32 R29, -RZ, R24.H0_H0 ;  /* 0x20000018ff1d7230 */ /* 0x000fe40000004100 */
[----:B------:R-:W-:Y:S01]  /*0d70*/  FFMA.FTZ R26, R81, R28, R26 ;  /* 0x0000001c511a7223 */ /* 0x000fe2000001001a */
[----:B------:R-:W-:Y:S01]  /*0d80*/  FMUL.FTZ R27, R79, R74 ;  /* 0x0000004a4f1b7220 */ /* 0x000fe20000410000 */
[----:B------:R-:W-:-:S02]  /*0d90*/  HADD2.F32 R75, -RZ, R75.H1_H1 ;  /* 0x3000004bff4b7230 */ /* 0x000fc40000004100 */
[C---:B------:R-:W-:Y:S01]  /*0da0*/  FADD.FTZ R31, -R2.reuse, R31 ;  /* 0x0000001f021f7221 */ /* 0x040fe20000010100 */
[----:B------:R-:W-:Y:S02]  /*0db0*/  HADD2.F32 R71, -RZ, R64.H0_H0 ;  /* 0x20000040ff477230 */ /* 0x000fe40000004100 */
[----:B------:R-:W-:Y:S01]  /*0dc0*/  FFMA.FTZ R26, R77, R27, R26 ;  /* 0x0000001b4d1a7223 */ /* 0x000fe2000001001a */
[----:B------:R-:W-:Y:S01]  /*0dd0*/  FADD.FTZ R29, -R2, R29 ;  /* 0x0000001d021d7221 */ /* 0x000fe20000010100 */
[C---:B------:R-:W-:Y:S01]  /*0de0*/  FMUL.FTZ R73, R80.reuse, R31 ;  /* 0x0000001f50497220 */ /* 0x040fe20000410000 */
[----:B------:R-:W-:Y:S01]  /*0df0*/  FMUL.FTZ R27, R75, R72 ;  /* 0x000000484b1b7220 */ /* 0x000fe20000410000 */
[----:B------:R-:W-:Y:S02]  /*0e00*/  HADD2.F32 R31, -RZ, R24.H1_H1 ;  /* 0x30000018ff1f7230 */ /* 0x000fe40000004100 */
[----:B------:R-:W-:Y:S01]  /*0e10*/  FMUL.FTZ R70, R80, R29 ;  /* 0x0000001d50467220 */ /* 0x000fe20000410000 */
[----:B------:R-:W-:Y:S01]  /*0e20*/  FMUL.FTZ R24, R78, R71 ;  /* 0x000000474e187220 */ /* 0x000fe20000410000 */
[----:B------:R-:W-:Y:S01]  /*0e30*/  FFMA.FTZ R27, R73, R27, R26 ;  /* 0x0000001b491b7223 */ /* 0x000fe2000001001a */
[----:B------:R-:W-:-:S02]  /*0e40*/  HADD2.F32 R69, -RZ, R64.H1_H1 ;  /* 0x30000040ff457230 */ /* 0x000fc40000004100 */
[----:B------:R-:W-:Y:S01]  /*0e50*/  FADD.FTZ R31, -R2, R31 ;  /* 0x0000001f021f7221 */ /* 0x000fe20000010100 */
[----:B------:R-:W-:Y:S02]  /*0e60*/  HADD2.F32 R29, -RZ, R25.H0_H0 ;  /* 0x20000019ff1d7230 */ /* 0x000fe40000004100 */
[----:B------:R-:W-:Y:S01]  /*0e70*/  FFMA.FTZ R27, R70, R24, R27 ;  /* 0x00000018461b7223 */ /* 0x000fe2000001001b */
[----:B------:R-:W-:Y:S02]  /*0e80*/  HADD2.F32 R67, -RZ, R65.H0_H0 ;  /* 0x20000041ff437230 */ /* 0x000fe40000004100 */
[----:B------:R-:W-:Y:S01]  /*0e90*/  FMUL.FTZ R24, R76, R69 ;  /* 0x000000454c187220 */ /* 0x000fe20000410000 */
[----:B------:R-:W-:Y:S01]  /*0ea0*/  FMUL.FTZ R68, R80, R31 ;  /* 0x0000001f50447220 */ /* 0x000fe20000410000 */
[----:B------:R-:W-:Y:S01]  /*0eb0*/  FADD.FTZ R29, -R2, R29 ;  /* 0x0000001d021d7221 */ /* 0x000fe20000010100 */
[----:B------:R-:W-:Y:S02]  /*0ec0*/  HADD2.F32 R25, -RZ, R25.H1_H1 ;  /* 0x30000019ff197230 */ /* 0x000fe40000004100 */
[----:B------:R-:W-:Y:S01]  /*0ed0*/  FFMA.FTZ R27, R68, R24, R27 ;  /* 0x00000018441b7223 */ /* 0x000fe2000001001b */
[----:B------:R-:W-:Y:S01]  /*0ee0*/  FMUL.FTZ R66, R80, R29 ;  /* 0x0000001d50427220 */ /* 0x000fe20000410000 */
[----:B------:R-:W-:Y:S01]  /*0ef0*/  FMUL.FTZ R24, R74, R67 ;  /* 0x000000434a187220 */ /* 0x000fe20000410000 */
        /* <DEDUP_REMOVED lines=9> */
[----:B------:R-:W-:Y:S01]  /*0f90*/  FMUL.FTZ R16, R78, R63 ;  /* 0x0000003f4e107220 */ /* 0x000fe20000410000 */
[----:B------:R-:W-:Y:S01]  /*0fa0*/  FFMA.FTZ R27, R64, R24, R27 ;  /* 0x00000018401b7223 */ /* 0x000fe2000001001b */
[----:B------:R-:W-:-:S04]  /*0fb0*/  FMUL.FTZ R82, R80, R29 ;  /* 0x0000001d50527220 */ /* 0x000fc80000410000 */
[----:B------:R-:W-:Y:S01]  /*0fc0*/  FFMA.FTZ R27, R82, R16, R27 ;  /* 0x00000010521b7223 */ /* 0x000fe2000001001b */
[----:B------:R-:W-:Y:S01]  /*0fd0*/  FFMA.FTZ R16, R5, R78, RZ ;  /* 0x0000004e05107223 */ /* 0x000fe200000100ff */
[----:B------:R-:W-:-:S03]  /*0fe0*/  FADD.FTZ R25, -R2, R25 ;  /* 0x0000001902197221 */ /* 0x000fc60000010100 */
[----:B------:R-:W-:Y:S01]  /*0ff0*/  FFMA.FTZ R16, R83, R76, R16 ;  /* 0x0000004c53107223 */ /* 0x000fe20000010010 */
[----:B------:R-:W-:-:S03]  /*1000*/  FMUL.FTZ R86, R80, R25 ;  /* 0x0000001950567220 */ /* 0x000fc60000410000 */
[----:B------:R-:W-:Y:S01]  /*1010*/  FFMA.FTZ R16, R79, R74, R16 ;  /* 0x0000004a4f107223 */ /* 0x000fe20000010010 */
[--C-:B------:R-:W-:Y:S02]  /*1020*/  HADD2.F32 R25, -RZ, R17.reuse.H0_H0 ;  /* 0x20000011ff197230 */ /* 0x100fe40000004100 */
[----:B------:R-:W-:Y:S02]  /*1030*/  HADD2.F32 R29, -RZ, R17.H1_H1 ;  /* 0x30000011ff1d7230 */ /* 0x000fe40000004100 */
[----:B------:R-:W-:-:S04]  /*1040*/  FFMA.FTZ R17, R75, R72, R16 ;  /* 0x000000484b117223 */ /* 0x000fc80000010010 */
[----:B------:R-:W-:Y:S01]  /*1050*/  FFMA.FTZ R17, R78, R71, R17 ;  /* 0x000000474e117223 */ /* 0x000fe20000010011 */
[----:B------:R-:W-:-:S03]  /*1060*/  HADD2.F32 R89, -RZ, R18.H1_H1 ;  /* 0x30000012ff597230 */ /* 0x000fc60000004100 */
[----:B------:R-:W-:Y:S01]  /*1070*/  FFMA.FTZ R17, R76, R69, R17 ;  /* 0x000000454c117223 */ /* 0x000fe20000010011 */
[----:B------:R-:W-:-:S03]  /*1080*/  HADD2.F32 R87, -RZ, R19.H0_H0 ;  /* 0x20000013ff577230 */ /* 0x000fc60000004100 */
[----:B------:R-:W-:Y:S01]  /*1090*/  FFMA.FTZ R17, R74, R67, R17 ;  /* 0x000000434a117223 */ /* 0x000fe20000010011 */
[----:B------:R-:W-:Y:S01]  /*10a0*/  FMUL.FTZ R18, R76, R89 ;  /* 0x000000594c127220 */ /* 0x000fe20000410000 */
[----:B------:R-:W-:Y:S02]  /*10b0*/  FADD.FTZ R25, -R2, R25 ;  /* 0x0000001902197221 */ /* 0x000fe40000010100 */
[----:B------:R-:W-:Y:S01]  /*10c0*/  FFMA.FTZ R17, R72, R65, R17 ;  /* 0x0000004148117223 */ /* 0x000fe20000010011 */
[----:B------:R-:W-:Y:S01]  /*10d0*/  FFMA.FTZ R27, R86, R18, R27 ;  /* 0x00000012561b7223 */ /* 0x000fe2000001001b */
[----:B------:R-:W-:Y:S02]  /*10e0*/  HADD2.F32 R93, -RZ, R19.H1_H1 ;  /* 0x30000013ff5d7230 */ /* 0x000fe40000004100 */
[----:B------:R-:W-:Y:S01]  /*10f0*/  FMUL.FTZ R18, R74, R87 ;  /* 0x000000574a127220 */ /* 0x000fe20000410000 */
[----:B------:R-:W-:Y:S01]  /*1100*/  FMUL.FTZ R90, R80, R25 ;  /* 0x00000019505a7220 */ /* 0x000fe20000410000 */
[----:B------:R-:W-:Y:S01]  /*1110*/  FADD.FTZ R29, -R2, R29 ;  /* 0x0000001d021d7221 */ /* 0x000fe20000010100 */
[----:B------:R-:W-:-:S02]  /*1120*/  HADD2.F32 R19, -RZ, R20.H0_H0 ;  /* 0x20000014ff137230 */ /* 0x000fc40000004100 */
[----:B------:R-:W-:Y:S01]  /*1130*/  FFMA.FTZ R17, R78, R63, R17 ;  /* 0x0000003f4e117223 */ /* 0x000fe20000010011 */
[----:B------:R-:W-:Y:S01]  /*1140*/  FFMA.FTZ R27, R90, R18, R27 ;  /* 0x000000125a1b7223 */ /* 0x000fe2000001001b */
[----:B------:R-:W-:Y:S01]  /*1150*/  FMUL.FTZ R16, R72, R93 ;  /* 0x0000005d48107220 */ /* 0x000fe20000410000 */
[----:B------:R-:W-:Y:S01]  /*1160*/  FMUL.FTZ R88, R80, R29 ;  /* 0x0000001d50587220 */ /* 0x000fe20000410000 */
[----:B------:R-:W-:Y:S02]  /*1170*/  HADD2.F32 R91, -RZ, R22.H0_H0 ;  /* 0x20000016ff5b7230 */ /* 0x000fe40000004100 */
[----:B------:R-:W-:Y:S01]  /*1180*/  FFMA.FTZ R17, R76, R89, R17 ;  /* 0x000000594c117223 */ /* 0x000fe20000010011 */
[----:B------:R-:W-:Y:S02]  /*1190*/  HADD2.F32 R25, -RZ, R20.H1_H1 ;  /* 0x30000014ff197230 */ /* 0x000fe40000004100 */
[----:B------:R-:W-:Y:S01]  /*11a0*/  FADD.FTZ R19, -R2, R19 ;  /* 0x0000001302137221 */ /* 0x000fe20000010100 */
[----:B------:R-:W-:Y:S01]  /*11b0*/  FFMA.FTZ R27, R88, R16, R27 ;  /* 0x00000010581b7223 */ /* 0x000fe2000001001b */
[----:B------:R-:W-:Y:S01]  /*11c0*/  FFMA.FTZ R17, R74, R87, R17 ;  /* 0x000000574a117223 */ /* 0x000fe20000010011 */
[----:B------:R-:W-:-:S02]  /*11d0*/  HADD2.F32 R97, -RZ, R22.H1_H1 ;  /* 0x30000016ff617230 */ /* 0x000fc40000004100 */
[----:B------:R-:W-:Y:S01]  /*11e0*/  FMUL.FTZ R16, R78, R91 ;  /* 0x0000005b4e107220 */ /* 0x000fe20000410000 */
[----:B------:R-:W-:Y:S01]  /*11f0*/  FMUL.FTZ R94, R80, R19 ;  /* 0x00000013505e7220 */ /* 0x000fe20000410000 */
[----:B------:R-:W-:Y:S01]  /*1200*/  FADD.FTZ R25, -R2, R25 ;  /* 0x0000001902197221 */ /* 0x000fe20000010100 */
[----:B------:R-:W-:Y:S02]  /*1210*/  HADD2.F32 R19, -RZ, R21.H0_H0 ;  /* 0x20000015ff137230 */ /* 0x000fe40000004100 */
[----:B------:R-:W-:Y:S01]  /*1220*/  FFMA.FTZ R17, R72, R93, R17 ;  /* 0x0000005d48117223 */ /* 0x000fe20000010011 */
[----:B------:R-:W-:Y:S01]  /*1230*/  FFMA.FTZ R27, R94, R16, R27 ;  /* 0x000000105e1b7223 */ /* 0x000fe2000001001b */
[----:B------:R-:W-:Y:S01]  /*1240*/  FMUL.FTZ R16, R76, R97 ;  /* 0x000000614c107220 */ /* 0x000fe20000410000 */
[----:B------:R-:W-:Y:S01]  /*1250*/  FMUL.FTZ R92, R80, R25 ;  /* 0x00000019505c7220 */ /* 0x000fe20000410000 */
[----:B------:R-:W-:Y:S02]  /*1260*/  HADD2.F32 R95, -RZ, R23.H0_H0 ;  /* 0x20000017ff5f7230 */ /* 0x000fe40000004100 */
[----:B------:R-:W-:Y:S01]  /*1270*/  FADD.FTZ R19, -R2, R19 ;  /* 0x0000001302137221 */ /* 0x000fe20000010100 */
[----:B------:R-:W-:-:S02]  /*1280*/  HADD2.F32 R21, -RZ, R21.H1_H1 ;  /* 0x30000015ff157230 */ /* 0x000fc40000004100 */
[----:B------:R-:W-:Y:S01]  /*1290*/  FFMA.FTZ R17, R78, R91, R17 ;  /* 0x0000005b4e117223 */ /* 0x000fe20000010011 */
[----:B------:R-:W-:Y:S01]  /*12a0*/  FFMA.FTZ R27, R92, R16, R27 ;  /* 0x000000105c1b7223 */ /* 0x000fe2000001001b */
[----:B------:R-:W-:Y:S02]  /*12b0*/  HADD2.F32 R99, -RZ, R23.H1_H1 ;  /* 0x30000017ff637230 */ /* 0x000fe40000004100 */
[----:B------:R-:W-:Y:S01]  /*12c0*/  FMUL.FTZ R16, R74, R95 ;  /* 0x0000005f4a107220 */ /* 0x000fe20000410000 */
[----:B------:R-:W-:Y:S01]  /*12d0*/  FMUL.FTZ R96, R80, R19 ;  /* 0x0000001350607220 */ /* 0x000fe20000410000 */
[----:B------:R-:W-:Y:S01]  /*12e0*/  FFMA.FTZ R17, R76, R97, R17 ;  /* 0x000000614c117223 */ /* 0x000fe20000010011 */
[----:B------:R-:W-:Y:S02]  /*12f0*/  FADD.FTZ R21, -R2, R21 ;  /* 0x0000001502157221 */ /* 0x000fe40000010100 */
[----:B------:R-:W-:Y:S01]  /*1300*/  FFMA.FTZ R27, R96, R16, R27 ;  /* 0x00000010601b7223 */ /* 0x000fe2000001001b */
[----:B------:R-:W-:Y:S01]  /*1310*/  FMUL.FTZ R16, R72, R99 ;  /* 0x0000006348107220 */ /* 0x000fe20000410000 */
[----:B------:R-:W-:Y:S01]  /*1320*/  FFMA.FTZ R17, R74, R95, R17 ;  /* 0x0000005f4a117223 */ /* 0x000fe20000010011 */
[----:B------:R-:W-:-:S03]  /*1330*/  FMUL.FTZ R2, R80, R21 ;  /* 0x0000001550027220 */ /* 0x000fc60000410000 */
[----:B------:R-:W-:Y:S01]  /*1340*/  FFMA.FTZ R17, R72, R99, R17 ;  /* 0x0000006348117223 */ /* 0x000fe20000010011 */
        /* <DEDUP_REMOVED lines=22> */
[----:B------:R-:W-:Y:S02]  /*14b0*/  @!P0 IADD3 R20, R20, 0x2800, RZ ;  /* 0x0000280014148810 */ /* 0x000fe40007ffe0ff */
[----:B------:R-:W-:-:S02]  /*14c0*/  @!P0 LOP3.LUT R18, R18, 0x3ffffff8, RZ, 0xc0, !PT ;  /* 0x3ffffff812128812 */ /* 0x000fc400078ec0ff */
[----:B--2---:R-:W-:-:S04]  /*14d0*/  @!P0 LEA R21, R25, R20, 0x18 ;  /* 0x0000001419158211 */ /* 0x004fc800078ec0ff */
[----:B------:R-:W-:Y:S01]  /*14e0*/  @!P0 IADD3 R21, R18, R21, RZ ;  /* 0x0000001512158210 */ /* 0x000fe20007ffe0ff */
[----:B0-----:R-:W-:Y:S01]  /*14f0*/  FADD.FTZ R16, R19, R16 ;  /* 0x0000001013107221 */ /* 0x001fe20000010000 */
[----:B-1----:R-:W-:-:S05]  /*1500*/  FADD.FTZ R17, R24, R17 ;  /* 0x0000001118117221 */ /* 0x002fca0000010000 */
[----:B------:R0:W-:Y:S01]  /*1510*/  @!P0 STS.64 [R21], R16 ;  /* 0x0000001015008388 */ /* 0x0001e20000000a00 */
[----:B------:R-:W-:Y:S01]  /*1520*/  BAR.SYNC.DEFER_BLOCKING 0x0 ;  /* 0x0000000000007b1d */ /* 0x000fe20000010000 */
[----:B------:R-:W-:Y:S01]  /*1530*/  IADD3 R98, P0, R98, 0x60, RZ ;  /* 0x0000006062627810 */ /* 0x000fe20007f1e0ff */
[----:B------:R-:W-:Y:S01]  /*1540*/  FADD.FTZ R18, R5, R9 ;  /* 0x0000000905127221 */ /* 0x000fe20000010000 */
[----:B------:R-:W-:Y:S02]  /*1550*/  FFMA.FTZ R9, R3, R5, R8 ;  /* 0x0000000503097223 */ /* 0x000fe40000010008 */
[----:B------:R-:W-:Y:S02]  /*1560*/  IADD3.X R100, RZ, R100, RZ, P0, !PT ;  /* 0x00000064ff647210 */ /* 0x000fe400007fe4ff */
[----:B------:R-:W-:Y:S01]  /*1570*/  ISETP.GE.U32.AND P0, PT, R98, UR10, PT ;  /* 0x0000000a62007c0c */ /* 0x000fe2000bf06070 */
[----:B------:R-:W-:Y:S01]  /*1580*/  FADD.FTZ R8, R83, R11 ;  /* 0x0000000b53087221 */ /* 0x000fe20000010000 */
[----:B------:R-:W-:Y:S01]  /*1590*/  FFMA.FTZ R11, R81, R83, R10 ;  /* 0x00000053510b7223 */ /* 0x000fe2000001000a */
[----:B------:R-:W-:Y:S01]  /*15a0*/  FADD.FTZ R10, R79, R13 ;  /* 0x0000000d4f0a7221 */ /* 0x000fe20000010000 */
[----:B------:R-:W-:Y:S01]  /*15b0*/  ISETP.GE.AND.EX P0, PT, R100, UR6, PT, P0 ;  /* 0x0000000664007c0c */ /* 0x000fe2000bf06300 */
[----:B------:R-:W-:Y:S01]  /*15c0*/  FFMA.FTZ R13, R77, R79, R12 ;  /* 0x0000004f4d0d7223 */ /* 0x000fe2000001000c */
[----:B------:R-:W-:Y:S01]  /*15d0*/  FADD.FTZ R12, R75, R15 ;  /* 0x0000000f4b0c7221 */ /* 0x000fe20000010000 */
[----:B------:R-:W-:Y:S01]  /*15e0*/  FFMA.FTZ R15, R73, R75, R14 ;  /* 0x0000004b490f7223 */ /* 0x000fe2000001000e */
[----:B------:R-:W-:Y:S01]  /*15f0*/  FADD.FTZ R8, R8, R69 ;  /* 0x0000004508087221 */ /* 0x000fe20000010000 */
[----:B------:R-:W-:Y:S01]  /*1600*/  FADD.FTZ R10, R10, R67 ;  /* 0x000000430a0a7221 */ /* 0x000fe20000010000 */
[----:B------:R-:W-:Y:S01]  /*1610*/  FADD.FTZ R12, R12, R65 ;  /* 0x000000410c0c7221 */ /* 0x000fe20000010000 */
[----:B------:R-:W-:Y:S01]  /*1620*/  FADD.FTZ R18, R18, R71 ;  /* 0x0000004712127221 */ /* 0x000fe20000010000 */
[----:B0-----:R-:W-:Y:S01]  /*1630*/  FFMA.FTZ R17, R70, R71, R9 ;  /* 0x0000004746117223 */ /* 0x001fe20000010009 */
[----:B------:R-:W-:Y:S01]  /*1640*/  FFMA.FTZ R19, R68, R69, R11 ;  /* 0x0000004544137223 */ /* 0x000fe2000001000b */
[----:B------:R-:W-:Y:S01]  /*1650*/  FFMA.FTZ R21, R66, R67, R13 ;  /* 0x0000004342157223 */ /* 0x000fe2000001000d */
[----:B------:R-:W-:Y:S01]  /*1660*/  FFMA.FTZ R23, R64, R65, R15 ;  /* 0x0000004140177223 */ /* 0x000fe2000001000f */
[----:B------:R-:W-:Y:S01]  /*1670*/  FADD.FTZ R8, R8, R89 ;  /* 0x0000005908087221 */ /* 0x000fe20000010000 */
[----:B------:R-:W-:Y:S01]  /*1680*/  FADD.FTZ R10, R10, R87 ;  /* 0x000000570a0a7221 */ /* 0x000fe20000010000 */
[----:B------:R-:W-:Y:S01]  /*1690*/  FADD.FTZ R12, R12, R93 ;  /* 0x0000005d0c0c7221 */ /* 0x000fe20000010000 */
[----:B------:R-:W-:Y:S01]  /*16a0*/  FADD.FTZ R18, R18, R63 ;  /* 0x0000003f12127221 */ /* 0x000fe20000010000 */
[----:B------:R-:W-:Y:S01]  /*16b0*/  FFMA.FTZ R17, R82, R63, R17 ;  /* 0x0000003f52117223 */ /* 0x000fe20000010011 */
[----:B------:R-:W-:Y:S01]  /*16c0*/  FFMA.FTZ R19, R86, R89, R19 ;  /* 0x0000005956137223 */ /* 0x000fe20000010013 */
[----:B------:R-:W-:Y:S01]  /*16d0*/  FFMA.FTZ R21, R90, R87, R21 ;  /* 0x000000575a157223 */ /* 0x000fe20000010015 */
[----:B------:R-:W-:Y:S01]  /*16e0*/  FFMA.FTZ R23, R88, R93, R23 ;  /* 0x0000005d58177223 */ /* 0x000fe20000010017 */
[----:B------:R-:W-:Y:S01]  /*16f0*/  BSSY B1, `(.L_x_1225) ;  /* 0x000005c000017945 */ /* 0x000fe20003800000 */
[----:B------:R-:W-:Y:S01]  /*1700*/  FADD.FTZ R11, R8, R97 ;  /* 0x00000061080b7221 */ /* 0x000fe20000010000 */
[----:B------:R-:W-:Y:S01]  /*1710*/  FADD.FTZ R13, R10, R95 ;  /* 0x0000005f0a0d7221 */ /* 0x000fe20000010000 */
[----:B------:R-:W-:Y:S01]  /*1720*/  FADD.FTZ R15, R12, R99 ;  /* 0x000000630c0f7221 */ /* 0x000fe20000010000 */
[----:B------:R-:W-:Y:S01]  /*1730*/  ISETP.GT.U32.AND P2, PT, R61, 0x1f, PT ;  /* 0x0000001f3d00780c */ /* 0x000fe20003f44070 */
[----:B------:R-:W-:Y:S01]  /*1740*/  FADD.FTZ R9, R18, R91 ;  /* 0x0000005b12097221 */ /* 0x000fe20000010000 */
[----:B------:R-:W-:Y:S01]  /*1750*/  FFMA.FTZ R8, R94, R91, R17 ;  /* 0x0000005b5e087223 */ /* 0x000fe20000010011 */
[----:B------:R-:W-:Y:S01]  /*1760*/  FFMA.FTZ R10, R92, R97, R19 ;  /* 0x000000615c0a7223 */ /* 0x000fe20000010013 */
[----:B------:R-:W-:Y:S01]  /*1770*/  FFMA.FTZ R12, R96, R95, R21 ;  /* 0x0000005f600c7223 */ /* 0x000fe20000010015 */
[----:B------:R-:W-:Y:S01]  /*1780*/  FFMA.FTZ R14, R2, R99, R23 ;  /* 0x00000063020e7223 */ /* 0x000fe20000010017 */
[----:B------:R-:W-:Y:S07]  /*1790*/  @!P0 BRA `(.L_x_1226) ;  /* 0x0000000400448947 */ /* 0x000fee0003800000 */
[C---:B------:R-:W-:Y:S01]  /*17a0*/  LOP3.LUT R16, R40.reuse, 0x8, RZ, 0x3c, !PT ;  /* 0x0000000828107812 */ /* 0x040fe200078e3cff */
[----:B------:R0:W-:Y:S01]  /*17b0*/  STS.64 [R36], R8 ;  /* 0x0000000824007388 */ /* 0x0001e20000000a00 */
[----:B------:R-:W-:Y:S02]  /*17c0*/  ISETP.GT.U32.AND P1, PT, R61, 0x4f, PT ;  /* 0x0000004f3d00780c */ /* 0x000fe40003f24070 */
[----:B------:R-:W-:Y:S02]  /*17d0*/  LOP3.LUT R18, R40, 0x10, RZ, 0x3c, !PT ;  /* 0x0000001028127812 */ /* 0x000fe400078e3cff */
[C---:B------:R-:W-:Y:S02]  /*17e0*/  IADD3 R16, R41.reuse, R16, RZ ;  /* 0x0000001029107210 */ /* 0x040fe40007ffe0ff */
[----:B------:R-:W-:-:S03]  /*17f0*/  IADD3 R18, R41, R18, RZ ;  /* 0x0000001229127210 */ /* 0x000fc60007ffe0ff */
        /* <DEDUP_REMOVED lines=9> */
[----:B------:R-:W-:Y:S01]  /*1890*/  IMAD R106, R47, 0x8, R101 ;  /* 0x000000082f6a7824 */ /* 0x000fe200078e0265 */
[-C--:B------:R-:W-:Y:S02]  /*18a0*/  LEA R34, R56, R101.reuse, 0x3 ;  /* 0x0000006538227211 */ /* 0x080fe400078e18ff */
[----:B------:R-:W1:Y:S01]  /*18b0*/  LDS.64 R24, [R24] ;  /* 0x0000000018187984 */ /* 0x000e620000000a00 */
[-C--:B------:R-:W-:Y:S02]  /*18c0*/  LEA R30, R55, R101.reuse, 0x3 ;  /* 0x00000065371e7211 */ /* 0x080fe400078e18ff */
[-C--:B------:R-:W-:Y:S01]  /*18d0*/  LEA R26, R54, R101.reuse, 0x3 ;  /* 0x00000065361a7211 */ /* 0x080fe200078e18ff */
[----:B------:R-:W2:Y:S01]  /*18e0*/  LDS.64 R28, [R28+0x280] ;  /* 0x000280001c1c7984 */ /* 0x000ea20000000a00 */
[----:B0-----:R-:W-:-:S02]  /*18f0*/  LEA R18, R53, R101, 0x3 ;  /* 0x0000006535127211 */ /* 0x001fc400078e18ff */
[-C--:B------:R-:W-:Y:S01]  /*1900*/  LEA R20, R52, R101.reuse, 0x3 ;  /* 0x0000006534147211 */ /* 0x080fe200078e18ff */
[----:B------:R-:W0:Y:S01]  /*1910*/  LDS.64 R32, [R32+0x500] ;  /* 0x0005000020207984 */ /* 0x000e220000000a00 */
[-C--:B------:R-:W-:Y:S02]  /*1920*/  LEA R22, R51, R101.reuse, 0x3 ;  /* 0x0000006533167211 */ /* 0x080fe400078e18ff */
[-C--:B------:R-:W-:Y:S01]  /*1930*/  LEA R16, R50, R101.reuse, 0x3 ;  /* 0x0000006532107211 */ /* 0x080fe200078e18ff */
[----:B------:R-:W3:Y:S01]  /*1940*/  LDS.64 R34, [R34+0x780] ;  /* 0x0007800022227984 */ /* 0x000ee20000000a00 */
[-C--:B------:R-:W-:Y:S02]  /*1950*/  LEA R104, R49, R101.reuse, 0x3 ;  /* 0x0000006531687211 */ /* 0x080fe400078e18ff */
[-C--:B------:R-:W-:Y:S01]  /*1960*/  LEA R105, R48, R101.reuse, 0x3 ;  /* 0x0000006530697211 */ /* 0x080fe200078e18ff */
[----:B------:R-:W4:Y:S01]  /*1970*/  LDS.64 R30, [R30+0xa00] ;  /* 0x000a00001e1e7984 */ /* 0x000f220000000a00 */
[----:B------:R-:W-:-:S03]  /*1980*/  LEA R107, R46, R101, 0x3 ;  /* 0x000000652e6b7211 */ /* 0x000fc600078e18ff */
[----:B------:R-:W5:Y:S04]  /*1990*/  LDS.64 R26, [R26+0xc80] ;  /* 0x000c80001a1a7984 */ /* 0x000f680000000a00 */
[----:B------:R-:W5:Y:S04]  /*19a0*/  LDS.64 R18, [R18+0xf00] ;  /* 0x000f000012127984 */ /* 0x000f680000000a00 */
[----:B------:R-:W5:Y:S04]  /*19b0*/  LDS.64 R20, [R20+0x1180] ;  /* 0x0011800014147984 */ /* 0x000f680000000a00 */
[----:B------:R-:W5:Y:S04]  /*19c0*/  LDS.64 R22, [R22+0x1400] ;  /* 0x0014000016167984 */ /* 0x000f680000000a00 */
[----:B------:R-:W5:Y:S01]  /*19d0*/  LDS.64 R16, [R16+0x1680] ;  /* 0x0016800010107984 */ /* 0x000f620000000a00 */
[----:B-1----:R-:W-:Y:S01]  /*19e0*/  FADD.FTZ R103, RZ, R24 ;  /* 0x00000018ff677221 */ /* 0x002fe20000010000 */
[----:B------:R-:W-:-:S02]  /*19f0*/  FADD.FTZ R102, RZ, R25 ;  /* 0x00000019ff667221 */ /* 0x000fc40000010000 */
[----:B------:R1:W5:Y:S01]  /*1a00*/  LDS.64 R24, [R104+0x1900] ;  /* 0x0019000068187984 */ /* 0x0003620000000a00 */
[----:B--2---:R-:W-:Y:S01]  /*1a10*/  FADD.FTZ R103, R103, R28 ;  /* 0x0000001c67677221 */ /* 0x004fe20000010000 */
[----:B------:R-:W-:Y:S02]  /*1a20*/  FADD.FTZ R102, R102, R29 ;  /* 0x0000001d66667221 */ /* 0x000fe40000010000 */
[----:B------:R-:W2:Y:S01]  /*1a30*/  LDS.64 R28, [R105+0x1b80] ;  /* 0x001b8000691c7984 */ /* 0x000ea20000000a00 */
[----:B0-----:R-:W-:Y:S01]  /*1a40*/  FADD.FTZ R103, R103, R32 ;  /* 0x0000002067677221 */ /* 0x001fe20000010000 */
[----:B------:R-:W-:Y:S02]  /*1a50*/  FADD.FTZ R102, R102, R33 ;  /* 0x0000002166667221 */ /* 0x000fe40000010000 */
[----:B------:R-:W0:Y:S01]  /*1a60*/  LDS.64 R32, [R106+0x1e00] ;  /* 0x001e00006a207984 */ /* 0x000e220000000a00 */
[----:B---3--:R-:W-:Y:S01]  /*1a70*/  FADD.FTZ R103, R103, R34 ;  /* 0x0000002267677221 */ /* 0x008fe20000010000 */
[----:B------:R-:W-:Y:S01]  /*1a80*/  FADD.FTZ R102, R102, R35 ;  /* 0x0000002366667221 */ /* 0x000fe20000010000 */
[-C--:B-1----:R-:W-:Y:S01]  /*1a90*/  LEA R104, R45, R101.reuse, 0x3 ;  /* 0x000000652d687211 */ /* 0x082fe200078e18ff */
[----:B------:R-:W1:Y:S01]  /*1aa0*/  LDS.64 R34, [R107+0x2080] ;  /* 0x002080006b227984 */ /* 0x000e620000000a00 */
[----:B----4-:R-:W-:Y:S01]  /*1ab0*/  FADD.FTZ R103, R103, R30 ;  /* 0x0000001e67677221 */ /* 0x010fe20000010000 */
[----:B------:R-:W-:Y:S01]  /*1ac0*/  FADD.FTZ R102, R102, R31 ;  /* 0x0000001f66667221 */ /* 0x000fe20000010000 */
[----:B------:R-:W-:Y:S01]  /*1ad0*/  LEA R101, R44, R101, 0x3 ;  /* 0x000000652c657211 */ /* 0x000fe200078e18ff */
[----:B------:R-:W3:Y:S01]  /*1ae0*/  LDS.64 R30, [R104+0x2300] ;  /* 0x00230000681e7984 */ /* 0x000ee20000000a00 */
[----:B-----5:R-:W-:Y:S01]  /*1af0*/  FADD.FTZ R103, R103, R26 ;  /* 0x0000001a67677221 */ /* 0x020fe20000010000 */
[----:B------:R-:W-:-:S02]  /*1b00*/  FADD.FTZ R102, R102, R27 ;  /* 0x0000001b66667221 */ /* 0x000fc40000010000 */
[----:B------:R-:W4:Y:S01]  /*1b10*/  LDS.64 R26, [R101+0x2580] ;  /* 0x00258000651a7984 */ /* 0x000f220000000a00 */
[----:B------:R-:W-:Y:S01]  /*1b20*/  FADD.FTZ R103, R103, R18 ;  /* 0x0000001267677221 */ /* 0x000fe20000010000 */
[----:B------:R-:W-:Y:S02]  /*1b30*/  FADD.FTZ R102, R102, R19 ;  /* 0x0000001366667221 */ /* 0x000fe40000010000 */
[----:B------:R-:W5:Y:S01]  /*1b40*/  LDC.64 R18, c[0x0][0x260] ;  /* 0x00009800ff127b82 */ /* 0x000f620000000a00 */
[----:B------:R-:W-:Y:S01]  /*1b50*/  FADD.FTZ R103, R103, R20 ;  /* 0x0000001467677221 */ /* 0x000fe20000010000 */
[----:B------:R-:W-:-:S03]  /*1b60*/  FADD.FTZ R102, R102, R21 ;  /* 0x0000001566667221 */ /* 0x000fc60000010000 */
[----:B------:R-:W-:Y:S01]  /*1b70*/  FADD.FTZ R103, R103, R22 ;  /* 0x0000001667677221 */ /* 0x000fe20000010000 */
[----:B------:R-:W-:-:S03]  /*1b80*/  FADD.FTZ R102, R102, R23 ;  /* 0x0000001766667221 */ /* 0x000fc60000010000 */
[----:B------:R-:W-:Y:S01]  /*1b90*/  FADD.FTZ R103, R103, R16 ;  /* 0x0000001067677221 */ /* 0x000fe20000010000 */
[----:B------:R-:W-:Y:S01]  /*1ba0*/  FADD.FTZ R102, R102, R17 ;  /* 0x0000001166667221 */ /* 0x000fe20000010000 */
[----:B------:R-:W-:Y:S02]  /*1bb0*/  IMAD R16, R85, 0x50, R42 ;  /* 0x0000005055107824 */ /* 0x000fe400078e022a */
[----:B------:R-:W-:Y:S01]  /*1bc0*/  FADD.FTZ R103, R103, R24 ;  /* 0x0000001867677221 */ /* 0x000fe20000010000 */
[----:B------:R-:W-:Y:S02]  /*1bd0*/  FADD.FTZ R102, R102, R25 ;  /* 0x0000001966667221 */ /* 0x000fe40000010000 */
[----:B------:R-:W-:Y:S01]  /*1be0*/  SHF.L.U32 R17, R16, 0x1, RZ ;  /* 0x0000000110117819 */ /* 0x000fe200000006ff */
[----:B--2---:R-:W-:Y:S01]  /*1bf0*/  FADD.FTZ R103, R103, R28 ;  /* 0x0000001c67677221 */ /* 0x004fe20000010000 */
[----:B------:R-:W-:-:S03]  /*1c00*/  FADD.FTZ R102, R102, R29 ;  /* 0x0000001d66667221 */ /* 0x000fc60000010000 */
[----:B0-----:R-:W-:Y:S01]  /*1c10*/  FADD.FTZ R103, R103, R32 ;  /* 0x0000002067677221 */ /* 0x001fe20000010000 */
[----:B------:R-:W-:Y:S01]  /*1c20*/  FADD.FTZ R102, R102, R33 ;  /* 0x0000002166667221 */ /* 0x000fe20000010000 */
[----:B-----5:R-:W-:-:S04]  /*1c30*/  IMAD.WIDE.U32 R18, R17, 0x4, R18 ;  /* 0x0000000411127825 */ /* 0x020fc800078e0012 */
[----:B-1----:R-:W-:Y:S01]  /*1c40*/  FADD.FTZ R103, R103, R34 ;  /* 0x0000002267677221 */ /* 0x002fe20000010000 */
[----:B------:R-:W-:-:S03]  /*1c50*/  FADD.FTZ R102, R102, R35 ;  /* 0x0000002366667221 */ /* 0x000fc60000010000 */
[----:B---3--:R-:W-:Y:S01]  /*1c60*/  FADD.FTZ R103, R103, R30 ;  /* 0x0000001e67677221 */ /* 0x008fe20000010000 */
[----:B------:R-:W-:-:S03]  /*1c70*/  FADD.FTZ R102, R102, R31 ;  /* 0x0000001f66667221 */ /* 0x000fc60000010000 */
[----:B----4-:R-:W-:Y:S01]  /*1c80*/  FADD.FTZ R26, R103, R26 ;  /* 0x0000001a671a7221 */ /* 0x010fe20000010000 */
[----:B------:R-:W-:-:S05]  /*1c90*/  FADD.FTZ R27, R102, R27 ;  /* 0x0000001b661b7221 */ /* 0x000fca0000010000 */
[----:B------:R1:W-:Y:S02]  /*1ca0*/  STG.E.64 desc[UR8][R18.64+0x600], R26 ;  /* 0x0006001a12007986 */ /* 0x0003e4000c101b08 */
.L_x_1226:
[----:B------:R-:W-:Y:S05]  /*1cb0*/  BSYNC B1 ;  /* 0x0000000000017941 */ /* 0x000fea0003800000 */
.L_x_1225:
[----:B------:R-:W-:Y:S04]  /*1cc0*/  BSSY B1, `(.L_x_1227) ;  /* 0x0000023000017945 */ /* 0x000fe80003800000 */
[----:B------:R-:W-:Y:S05]  /*1cd0*/  @P2 BRA `(.L_x_1228) ;  /* 0x0000000000842947 */ /* 0x000fea0003800000 */
[----:B------:R-:W-:Y:S01]  /*1ce0*/  ISETP.GT.U32.AND P1, PT, R61, 0x9, PT ;  /* 0x000000093d00780c */ /* 0x000fe20003f24070 */
[----:B------:R-:W-:-:S12]  /*1cf0*/  UMOV UR4, 0xffffffff ;  /* 0xffffffff00047882 */ /* 0x000fd80000000000 */
[----:B------:R-:W1:Y:S01]  /*1d00*/  @!P1 S2R R17, SR_CgaCtaId ;  /* 0x0000000000119919 */ /* 0x000e620000008800 */
[----:B0-----:R-:W-:-:S04]  /*1d10*/  @!P1 MOV R16, 0x400 ;  /* 0x0000040000109802 */ /* 0x001fc80000000f00 */
        /* <DEDUP_REMOVED lines=21> */
.L_x_1249:
        /* <DEDUP_REMOVED lines=8> */
.L_x_1228:
[----:B------:R-:W-:Y:S05]  /*1ef0*/  BSYNC B1 ;  /* 0x0000000000017941 */ /* 0x000fea0003800000 */
.L_x_1227:
        /* <DEDUP_REMOVED lines=12> */
[----:B0-2---:R0:W5:Y:S02]  /*1fc0*/  ATOM.E.ADD.STRONG.GPU PT, R16, desc[UR8][R6.64], R39 ;  /* 0x000000270610798a */ /* 0x00516400081ee1c8 */
.L_x_1232:
[----:B------:R-:W2:Y:S04]  /*1fd0*/  LD.E.STRONG.GPU R17, desc[UR8][R6.64] ;  /* 0x0000000806117980 */ /* 0x000ea8000c10f900 */
[----:B--2---:R-:W-:Y:S01]  /*1fe0*/  CCTL.IVALL ;  /* 0x00000000ff00798f */ /* 0x004fe20002000000 */
[----:B------:R-:W-:Y:S05]  /*1ff0*/  YIELD ;  /* 0x0000000000007946 */ /* 0x000fea0003800000 */
[----:B-----5:R-:W-:-:S04]  /*2000*/  LOP3.LUT R17, R17, R16, RZ, 0x3c, !PT ;  /* 0x0000001011117212 */ /* 0x020fc800078e3cff */
[----:B------:R-:W-:-:S13]  /*2010*/  ISETP.GT.AND P1, PT, R17, -0x1, PT ;  /* 0xffffffff1100780c */ /* 0x000fda0003f24270 */
[----:B------:R-:W-:Y:S05]  /*2020*/  @P1 BRA `(.L_x_1232) ;  /* 0xfffffffc00e81947 */ /* 0x000fea000383ffff */
.L_x_1231:
[----:B------:R-:W-:Y:S05]  /*2030*/  WARPSYNC.ALL ;  /* 0x0000000000007948 */ /* 0x000fea0003800000 */
[----:B------:R-:W-:Y:S06]  /*2040*/  BAR.SYNC.DEFER_BLOCKING 0x0 ;  /* 0x0000000000007b1d */ /* 0x000fec0000010000 */
.L_x_1230:
[----:B------:R-:W3:Y:S01]  /*2050*/  S2UR UR5, SR_CgaCtaId ;  /* 0x00000000000579c3 */ /* 0x000ee20000008800 */
[----:B------:R-:W-:Y:S01]  /*2060*/  UMOV UR4, 0x400 ;  /* 0x0000040000047882 */ /* 0x000fe20000000000 */
[----:B------:R-:W-:Y:S01]  /*2070*/  IADD3 R84, -R85, R84, RZ ;  /* 0x0000005455547210 */ /* 0x000fe20007ffe1ff */
[----:B------:R-:W-:-:S04]  /*2080*/  UIADD3 UR4, UR4, 0x2850, URZ ;  /* 0x0000285004047890 */ /* 0x000fc8000fffe03f */
[----:B---3--:R-:W-:-:S06]  /*2090*/  ULEA UR4, UR5, UR4, 0x18 ;  /* 0x0000000405047291 */ /* 0x008fcc000f8ec03f */
[----:B0-2---:R-:W-:Y:S01]  /*20a0*/  LEA R16, R84, UR4, 0x3 ;  /* 0x0000000454107c11 */ /* 0x005fe2000f8e18ff */
[----:B------:R-:W-:Y:S02]  /*20b0*/  ULDC.64 UR4, c[0x0][0x210] ;  /* 0x0000840000047ab9 */ /* 0x000fe40000000a00 */
[----:B------:R-:W-:-:S03]  /*20c0*/  IADD3 R4, P1, R4, UR4, RZ ;  /* 0x0000000404047c10 */ /* 0x000fc6000ff3e0ff */
[----:B------:R-:W1:Y:S02]  /*20d0*/  LDS.64 R16, [R16] ;  /* 0x0000000010107984 */ /* 0x000e640000000a00 */
[--C-:B-1----:R-:W-:Y:S01]  /*20e0*/  FFMA.FTZ R18, R5, R78, -R16.reuse ;  /* 0x0000004e05127223 */ /* 0x102fe20000010810 */
[--C-:B------:R-:W-:Y:S01]  /*20f0*/  FFMA.FTZ R20, R83, R76, -R16.reuse ;  /* 0x0000004c53147223 */ /* 0x100fe20000010810 */
[--C-:B------:R-:W-:Y:S01]  /*2100*/  FFMA.FTZ R71, R78, R71, -R16.reuse ;  /* 0x000000474e477223 */ /* 0x100fe20000010810 */
[--C-:B------:R-:W-:Y:S01]  /*2110*/  FFMA.FTZ R69, R76, R69, -R16.reuse ;  /* 0x000000454c457223 */ /* 0x100fe20000010810 */
[--C-:B------:R-:W-:Y:S01]  /*2120*/  FFMA.FTZ R22, R79, R74, -R16.reuse ;  /* 0x0000004a4f167223 */ /* 0x100fe20000010810 */
[--C-:B------:R-:W-:Y:S01]  /*2130*/  FFMA.FTZ R24, R75, R72, -R16.reuse ;  /* 0x000000484b187223 */ /* 0x100fe20000010810 */
[----:B------:R-:W-:Y:S01]  /*2140*/  FFMA.FTZ R99, R72, R99, -R16 ;  /* 0x0000006348637223 */ /* 0x000fe20000010810 */
[-C--:B------:R-:W-:Y:S01]  /*2150*/  FFMA.FTZ R3, R3, -R17.reuse, R18 ;  /* 0x8000001103037223 */ /* 0x080fe20000010012 */
[-C--:B------:R-:W-:Y:S01]  /*2160*/  FFMA.FTZ R81, R81, -R17.reuse, R20 ;  /* 0x8000001151517223 */ /* 0x080fe20000010014 */
[-C--:B------:R-:W-:Y:S01]  /*2170*/  FFMA.FTZ R77, R77, -R17.reuse, R22 ;  /* 0x800000114d4d7223 */ /* 0x080fe20000010016 */
[-C--:B------:R-:W-:Y:S01]  /*2180*/  FFMA.FTZ R73, R73, -R17.reuse, R24 ;  /* 0x8000001149497223 */ /* 0x080fe20000010018 */
[-C--:B------:R-:W-:Y:S01]  /*2190*/  FFMA.FTZ R71, R70, -R17.reuse, R71 ;  /* 0x8000001146477223 */ /* 0x080fe20000010047 */
[----:B------:R-:W-:Y:S01]  /*21a0*/  FFMA.FTZ R69, R68, -R17, R69 ;  /* 0x8000001144457223 */ /* 0x000fe20000010045 */
[C-C-:B------:R-:W-:Y:S01]  /*21b0*/  FFMA.FTZ R63, R78.reuse, R63, -R16.reuse ;  /* 0x0000003f4e3f7223 */ /* 0x140fe20000010810 */
[--C-:B------:R-:W-:Y:S01]  /*21c0*/  FFMA.FTZ R91, R78, R91, -R16.reuse ;  /* 0x0000005b4e5b7223 */ /* 0x100fe20000010810 */
[C-C-:B------:R-:W-:Y:S01]  /*21d0*/  FFMA.FTZ R89, R76.reuse, R89, -R16.reuse ;  /* 0x000000594c597223 */ /* 0x140fe20000010810 */
[--C-:B------:R-:W-:Y:S01]  /*21e0*/  FFMA.FTZ R97, R76, R97, -R16.reuse ;  /* 0x000000614c617223 */ /* 0x100fe20000010810 */
[C-C-:B------:R-:W-:Y:S01]  /*21f0*/  FFMA.FTZ R67, R74.reuse, R67, -R16.reuse ;  /* 0x000000434a437223 */ /* 0x140fe20000010810 */
[C-C-:B------:R-:W-:Y:S01]  /*2200*/  FFMA.FTZ R87, R74.reuse, R87, -R16.reuse ;  /* 0x000000574a577223 */ /* 0x140fe20000010810 */
[--C-:B------:R-:W-:Y:S01]  /*2210*/  FFMA.FTZ R95, R74, R95, -R16.reuse ;  /* 0x0000005f4a5f7223 */ /* 0x100fe20000010810 */
[C-C-:B------:R-:W-:Y:S01]  /*2220*/  FFMA.FTZ R65, R72.reuse, R65, -R16.reuse ;  /* 0x0000004148417223 */ /* 0x140fe20000010810 */
[----:B------:R-:W-:Y:S01]  /*2230*/  FFMA.FTZ R93, R72, R93, -R16 ;  /* 0x0000005d485d7223 */ /* 0x000fe20000010810 */
[C---:B------:R-:W-:Y:S01]  /*2240*/  FMUL.FTZ R3, R80.reuse, R3 ;  /* 0x0000000350037220 */ /* 0x040fe20000410000 */
[----:B------:R-:W-:Y:S01]  /*2250*/  FMUL.FTZ R16, R80, R81 ;  /* 0x0000005150107220 */ /* 0x000fe20000410000 */
[----:B------:R-:W-:Y:S01]  /*2260*/  FFMA.FTZ R99, R2, -R17, R99 ;  /* 0x8000001102637223 */ /* 0x000fe20000010063 */
[----:B------:R-:W-:Y:S01]  /*2270*/  IADD3.X R5, R0, UR5, RZ, P1, !PT ;  /* 0x0000000500057c10 */ /* 0x000fe20008ffe4ff */
[C---:B------:R-:W-:Y:S01]  /*2280*/  FMUL.FTZ R77, R80.reuse, R77 ;  /* 0x0000004d504d7220 */ /* 0x040fe20000410000 */
[C---:B------:R-:W-:Y:S01]  /*2290*/  FMUL.FTZ R0, R80.reuse, R73 ;  /* 0x0000004950007220 */ /* 0x040fe20000410000 */
[C---:B------:R-:W-:Y:S01]  /*22a0*/  FMUL.FTZ R71, R80.reuse, R71 ;  /* 0x0000004750477220 */ /* 0x040fe20000410000 */
[----:B------:R-:W-:Y:S01]  /*22b0*/  FMUL.FTZ R2, R80, R69 ;  /* 0x0000004550027220 */ /* 0x000fe20000410000 */
[-C--:B------:R-:W-:Y:S01]  /*22c0*/  FFMA.FTZ R67, R66, -R17.reuse, R67 ;  /* 0x8000001142437223 */ /* 0x080fe20000010043 */
[-C--:B------:R-:W-:Y:S01]  /*22d0*/  FFMA.FTZ R65, R64, -R17.reuse, R65 ;  /* 0x8000001140417223 */ /* 0x080fe20000010041 */
[-C--:B------:R-:W-:Y:S01]  /*22e0*/  FFMA.FTZ R63, R82, -R17.reuse, R63 ;  /* 0x80000011523f7223 */ /* 0x080fe2000001003f */
[-C--:B------:R-:W-:Y:S01]  /*22f0*/  FFMA.FTZ R89, R86, -R17.reuse, R89 ;  /* 0x8000001156597223 */ /* 0x080fe20000010059 */
[-C--:B------:R-:W-:Y:S01]  /*2300*/  FFMA.FTZ R87, R90, -R17.reuse, R87 ;  /* 0x800000115a577223 */ /* 0x080fe20000010057 */
[-C--:B------:R-:W-:Y:S01]  /*2310*/  FFMA.FTZ R93, R88, -R17.reuse, R93 ;  /* 0x80000011585d7223 */ /* 0x080fe2000001005d */
[-C--:B------:R-:W-:Y:S01]  /*2320*/  FFMA.FTZ R91, R94, -R17.reuse, R91 ;  /* 0x800000115e5b7223 */ /* 0x080fe2000001005b */
[-C--:B------:R-:W-:Y:S01]  /*2330*/  FFMA.FTZ R97, R92, -R17.reuse, R97 ;  /* 0x800000115c617223 */ /* 0x080fe20000010061 */
[----:B------:R-:W-:Y:S01]  /*2340*/  FFMA.FTZ R95, R96, -R17, R95 ;  /* 0x80000011605f7223 */ /* 0x000fe2000001005f */
[----:B------:R-:W-:Y:S01]  /*2350*/  F2FP.F16.F32.PACK_AB R3, R16, R3 ;  /* 0x000000031003723e */ /* 0x000fe200000000ff */
        /* <DEDUP_REMOVED lines=9> */
[----:B------:R-:W-:Y:S01]  /*23f0*/  F2FP.F16.F32.PACK_AB R77, R0, R77 ;  /* 0x0000004d004d723e */ /* 0x000fe200000000ff */
[----:B------:R-:W-:Y:S01]  /*2400*/  FMUL.FTZ R80, R80, R99 ;  /* 0x0000006350507220 */ /* 0x000fe20000410000 */
[----:B------:R-:W-:Y:S01]  /*2410*/  F2FP.F16.F32.PACK_AB R71, R2, R71 ;  /* 0x000000470247723e */ /* 0x000fe200000000ff */
[----:B------:R0:W-:Y:S01]  /*2420*/  STG.E.U16 desc[UR8][R4.64], R3 ;  /* 0x0000000304007986 */ /* 0x0001e2000c101508 */
[----:B------:R-:W-:-:S02]  /*2430*/  PRMT R0, R3, 0x7632, R0 ;  /* 0x0000763203007816 */ /* 0x000fc40000000000 */
[----:B------:R-:W-:Y:S01]  /*2440*/  PRMT R2, R77, 0x7632, R2 ;  /* 0x000076324d027816 */ /* 0x000fe20000000002 */
[----:B------:R-:W-:Y:S01]  /*2450*/  STG.E.U16 desc[UR8][R4.64+0x4], R77 ;  /* 0x0000044d04007986 */ /* 0x000fe2000c101508 */
[----:B------:R-:W-:Y:S02]  /*2460*/  PRMT R17, R71, 0x7632, R17 ;  /* 0x0000763247117816 */ /* 0x000fe40000000011 */
[----:B------:R-:W-:Y:S01]  /*2470*/  F2FP.F16.F32.PACK_AB R67, R16, R67 ;  /* 0x000000431043723e */ /* 0x000fe200000000ff */
[----:B------:R1:W-:Y:S01]  /*2480*/  STG.E.U16 desc[UR8][R4.64+0x2], R0 ;  /* 0x0000020004007986 */ /* 0x0003e2000c101508 */
[----:B------:R-:W-:Y:S02]  /*2490*/  F2FP.F16.F32.PACK_AB R63, R18, R63 ;  /* 0x0000003f123f723e */ /* 0x000fe400000000ff */
[----:B------:R-:W-:Y:S01]  /*24a0*/  F2FP.F16.F32.PACK_AB R87, R20, R87 ;  /* 0x000000571457723e */ /* 0x000fe200000000ff */
[----:B------:R2:W-:Y:S01]  /*24b0*/  STG.E.U16 desc[UR8][R4.64+0x6], R2 ;  /* 0x0000060204007986 */ /* 0x0005e2000c101508 */
[----:B------:R-:W-:-:S02]  /*24c0*/  F2FP.F16.F32.PACK_AB R91, R22, R91 ;  /* 0x0000005b165b723e */ /* 0x000fc400000000ff */
[----:B------:R-:W-:Y:S01]  /*24d0*/  F2FP.F16.F32.PACK_AB R95, R80, R95 ;  /* 0x0000005f505f723e */ /* 0x000fe200000000ff */
[----:B------:R3:W-:Y:S01]  /*24e0*/  STG.E.U16 desc[UR8][R4.64+0x14002], R17 ;  /* 0x0140021104007986 */ /* 0x0007e2000c101508 */
[----:B0-----:R-:W-:Y:S02]  /*24f0*/  PRMT R3, R63, 0x7632, R3 ;  /* 0x000076323f037816 */ /* 0x001fe40000000003 */
[----:B------:R-:W-:Y:S01]  /*2500*/  PRMT R16, R91, 0x7632, R16 ;  /* 0x000076325b107816 */ /* 0x000fe20000000010 */
[----:B------:R4:W-:Y:S01]  /*2510*/  STG.E.U16 desc[UR8][R4.64+0x14000], R71 ;  /* 0x0140004704007986 */ /* 0x0009e2000c101508 */
[----:B-1----:R-:W-:Y:S02]  /*2520*/  PRMT R0, R67, 0x7632, R0 ;  /* 0x0000763243007816 */ /* 0x002fe40000000000 */
        /* <DEDUP_REMOVED lines=13> */
.L_x_1224:
[----:B------:R-:W-:Y:S05]  /*2600*/  BSYNC B0 ;  /* 0x0000000000007941 */ /* 0x000fea0003800000 */
.L_x_1220:
        /* <DEDUP_REMOVED lines=27> */
[----:B------:R-:W-:Y:S02]  /*27c0*/  LEA R6, R2, R3, 0x2 ;  /* 0x0000000302067211 */ /* 0x000fe400078e10ff */
[----:B------:R-:W-:Y:S02]  /*27d0*/  SHF.R.U32.HI R13, RZ, 0x4, R29 ;  /* 0x00000004ff0d7819 */ /* 0x000fe4000001161d */
[C---:B------:R-:W-:Y:S02]  /*27e0*/  LOP3.LUT R8, R29.reuse, 0xf, RZ, 0xc0, !PT ;  /* 0x0000000f1d087812 */ /* 0x040fe400078ec0ff */
[----:B------:R-:W-:-:S07]  /*27f0*/  SHF.L.U32 R31, R29, 0x1, RZ ;  /* 0x000000011d1f7819 */ /* 0x000fce00000006ff */
.L_x_1239:
[----:B------:R-:W-:Y:S01]  /*2800*/  IADD3 R2, R9, R0, RZ ;  /* 0x0000000009027210 */ /* 0x000fe20007ffe0ff */
[----:B------:R-:W-:Y:S01]  /*2810*/  BSSY B0, `(.L_x_1234) ;  /* 0x000000e000007945 */ /* 0x000fe20003800000 */
[----:B0-----:R-:W-:Y:S01]  /*2820*/  HFMA2.MMA R15, -RZ, RZ, 0, 0 ;  /* 0x00000000ff0f7435 */ /* 0x001fe200000001ff */
        /* <DEDUP_REMOVED lines=12> */
.L_x_1235:
[----:B------:R-:W-:Y:S05]  /*28f0*/  BSYNC B0 ;  /* 0x0000000000007941 */ /* 0x000fea0003800000 */
.L_x_1234:
        /* <DEDUP_REMOVED lines=12> */
[----:B-1----:R-:W-:-:S03]  /*29c0*/  IMAD.WIDE R4, R15, 0x2, R4 ;  /* 0x000000020f047825 */ /* 0x002fc600078e0204 */
[----:B------:R-:W-:Y:S02]  /*29d0*/  MOV R16, R4 ;  /* 0x0000000400107202 */ /* 0x000fe40000000f00 */
[----:B------:R-:W-:-:S07]  /*29e0*/  MOV R25, R5 ;  /* 0x0000000500197202 */ /* 0x000fce0000000f00 */
.L_x_1238:
[----:B------:R-:W-:-:S13]  /*29f0*/  ISETP.GE.AND P1, PT, R15, R7, PT ;  /* 0x000000070f00720c */ /* 0x000fda0003f26270 */
[----:B------:R-:W-:Y:S05]  /*2a00*/  @P1 BRA `(.L_x_1236) ;  /* 0x0000000000d01947 */ /* 0x000fea0003800000 */
[----:B------:R-:W-:Y:S01]  /*2a10*/  ISETP.GT.U32.AND P1, PT, R8, 0x9, PT ;  /* 0x000000090800780c */ /* 0x000fe20003f24070 */
[----:B------:R-:W-:-:S12]  /*2a20*/  UMOV UR4, 0xffff ;  /* 0x0000ffff00047882 */ /* 0x000fd80000000000 */
[----:B------:R-:W-:Y:S02]  /*2a30*/  @!P1 LOP3.LUT R3, R10, 0x1e, R31, 0x78, !PT ;  /* 0x0000001e0a039812 */ /* 0x000fe400078e781f */
[----:B------:R-:W-:-:S04]  /*2a40*/  @!P1 LEA R4, R8, R26, 0x7 ;  /* 0x0000001a08049211 */ /* 0x000fc800078e38ff */
        /* <DEDUP_REMOVED lines=28> */
.L_x_1259:
[----:B------:R-:W-:Y:S01]  /*2c10*/  ISETP.NE.AND P1, PT, R8, RZ, PT ;  /* 0x000000ff0800720c */ /* 0x000fe20003f25270 */
[----:B--2---:R-:W-:Y:S01]  /*2c20*/  FADD.FTZ R3, R2, R22 ;  /* 0x0000001602037221 */ /* 0x004fe20000010000 */
[----:B------:R-:W-:Y:S02]  /*2c30*/  IADD3 R10, R10, 0x14, RZ ;  /* 0x000000140a0a7810 */ /* 0x000fe40007ffe0ff */
[----:B------:R-:W-:-:S09]  /*2c40*/  IADD3 R15, R15, 0x14, RZ ;  /* 0x000000140f0f7810 */ /* 0x000fd20007ffe0ff */
[----:B------:R-:W-:Y:S02]  /*2c50*/  @!P1 F2FP.F16.F32.PACK_AB R2, RZ, R14 ;  /* 0x0000000eff02923e */ /* 0x000fe400000000ff */
[----:B------:R-:W-:Y:S02]  /*2c60*/  @!P1 F2FP.F16.F32.PACK_AB R3, RZ, R3 ;  /* 0x00000003ff03923e */ /* 0x000fe400000000ff */
[----:B------:R-:W-:Y:S02]  /*2c70*/  PRMT R12, R2, 0x7610, R12 ;  /* 0x00007610020c7816 */ /* 0x000fe4000000000c */
[----:B------:R-:W-:Y:S02]  /*2c80*/  PRMT R14, R3, 0x7610, R14 ;  /* 0x00007610030e7816 */ /* 0x000fe4000000000e */
[----:B------:R-:W-:Y:S02]  /*2c90*/  @!P1 MOV R2, R16 ;  /* 0x0000001000029202 */ /* 0x000fe40000000f00 */
[----:B------:R-:W-:-:S02]  /*2ca0*/  @!P1 MOV R3, R25 ;  /* 0x0000001900039202 */ /* 0x000fc40000000f00 */
[----:B------:R-:W-:Y:S02]  /*2cb0*/  @!P1 MOV R4, R24 ;  /* 0x0000001800049202 */ /* 0x000fe40000000f00 */
[----:B------:R-:W-:Y:S01]  /*2cc0*/  @!P1 MOV R5, R27 ;  /* 0x0000001b00059202 */ /* 0x000fe20000000f00 */
[----:B------:R1:W-:Y:S01]  /*2cd0*/  @!P1 STG.E.U16 desc[UR8][R2.64], R12 ;  /* 0x0000000c02009986 */ /* 0x0003e2000c101508 */
[----:B------:R-:W-:Y:S02]  /*2ce0*/  IADD3 R24, P2, R24, 0x28, RZ ;  /* 0x0000002818187810 */ /* 0x000fe40007f5e0ff */
[----:B------:R-:W-:Y:S01]  /*2cf0*/  IADD3 R16, P3, R16, 0x28, RZ ;  /* 0x0000002810107810 */ /* 0x000fe20007f7e0ff */
[----:B------:R1:W-:Y:S01]  /*2d00*/  @!P1 STG.E.U16 desc[UR8][R4.64], R14 ;  /* 0x0000000e04009986 */ /* 0x0003e2000c101508 */
[----:B------:R-:W-:Y:S01]  /*2d10*/  ISETP.GE.U32.AND P1, PT, R10, 0x20, PT ;  /* 0x000000200a00780c */ /* 0x000fe20003f26070 */
[----:B------:R-:W-:Y:S01]  /*2d20*/  IMAD.X R27, RZ, RZ, R27, P2 ;  /* 0x000000ffff1b7224 */ /* 0x000fe200010e061b */
[----:B------:R-:W-:-:S11]  /*2d30*/  IADD3.X R25, RZ, R25, RZ, P3, !PT ;  /* 0x00000019ff197210 */ /* 0x000fd60001ffe4ff */
[----:B-1----:R-:W-:Y:S05]  /*2d40*/  @!P1 BRA `(.L_x_1238) ;  /* 0xfffffffc00289947 */ /* 0x002fea000383ffff */
.L_x_1236:
[----:B------:R-:W-:Y:S01]  /*2d50*/  IADD3 R0, R0, 0x60, RZ ;  /* 0x0000006000007810 */ /* 0x000fe20007ffe0ff */
[----:B------:R-:W-:Y:S05]  /*2d60*/  WARPSYNC.ALL ;  /* 0x0000000000007948 */ /* 0x000fea0003800000 */
[----:B------:R-:W-:Y:S01]  /*2d70*/  BAR.SYNC.DEFER_BLOCKING 0x0 ;  /* 0x0000000000007b1d */ /* 0x000fe20000010000 */
[----:B------:R-:W-:-:S13]  /*2d80*/  ISETP.GE.AND P1, PT, R0, R7, PT ;  /* 0x000000070000720c */ /* 0x000fda0003f26270 */
[----:B------:R-:W-:Y:S05]  /*2d90*/  @!P1 BRA `(.L_x_1239) ;  /* 0xfffffff800989947 */ /* 0x000fea000383ffff */
[----:B------:R-:W-:Y:S05]  /*2da0*/  EXIT ;  /* 0x000000000000794d */ /* 0x000fea0003800000 */
.L_x_1229:
[----:B------:R-:W-:Y:S01]  /*2db0*/  HFMA2.MMA R20, -RZ, RZ, 0, 4.76837158203125e-07 ;  /* 0x00000008ff147435 */ /* 0x000fe200000001ff */
[----:B------:R-:W-:Y:S01]  /*2dc0*/  BSSY B2, `(.L_x_1240) ;  /* 0x0000007000027945 */ /* 0x000fe20003800000 */
[----:B-1----:R-:W-:Y:S02]  /*2dd0*/  MOV R21, R16 ;  /* 0x0000001000157202 */ /* 0x002fe40000000f00 */
[----:B------:R-:W-:Y:S02]  /*2de0*/  MOV R19, 0x1f ;  /* 0x0000001f00137802 */ /* 0x000fe40000000f00 */
[----:B0-----:R-:W-:-:S07]  /*2df0*/  MOV R18, 0xffffffff ;  /* 0xffffffff00127802 */ /* 0x001fce0000000f00 */
[----:B------:R-:W-:Y:S05]  /*2e00*/  WARPSYNC.COLLECTIVE R18, `(.L_x_1241) ;  /* 0x0000000012087348 */ /* 0x000fea0003c00000 */
[----:B------:R0:W1:Y:S02]  /*2e10*/  SHFL.BFLY P1, R22, R21, R20, R19 ;  /* 0x0c00001415167389 */ /* 0x0000640000020013 */
[----:B01----:R-:W-:Y:S01]  /*2e20*/  ENDCOLLECTIVE ;  /* 0x000000000000791b */ /* 0x003fe20003800000 */
.L_x_1241:
[----:B------:R-:W-:Y:S05]  /*2e30*/  BSYNC B2 ;  /* 0x0000000000027941 */ /* 0x000fea0003800000 */
.L_x_1240:
        /* <DEDUP_REMOVED lines=8> */
.L_x_1242:
[----:B------:R-:W-:Y:S01]  /*2ec0*/  FADD.FTZ R23, R23, R16 ;  /* 0x0000001017177221 */ /* 0x000fe20000010000 */
[----:B------:R-:W-:-:S04]  /*2ed0*/  HFMA2.MMA R20, -RZ, RZ, 0, 2.384185791015625e-07 ;  /* 0x00000004ff147435 */ /* 0x000fc800000001ff */
[----:B------:R-:W-:Y:S02]  /*2ee0*/  MOV R21, R23 ;  /* 0x0000001700157202 */ /* 0x000fe40000000f00 */
[----:B------:R-:W-:-:S07]  /*2ef0*/  MOV R24, R22 ;  /* 0x0000001600187202 */ /* 0x000fce0000000f00 */
[----:B------:R-:W-:Y:S05]  /*2f00*/  WARPSYNC.COLLECTIVE R18, `(.L_x_1243) ;  /* 0x0000000012087348 */ /* 0x000fea0003c00000 */
[----:B------:R0:W1:Y:S02]  /*2f10*/  SHFL.BFLY P1, R22, R21, R20, R19 ;  /* 0x0c00001415167389 */ /* 0x0000640000020013 */
[----:B01----:R-:W-:Y:S01]  /*2f20*/  ENDCOLLECTIVE ;  /* 0x000000000000791b */ /* 0x003fe20003800000 */
.L_x_1243:
[----:B------:R-:W-:-:S05]  /*2f30*/  FADD.FTZ R24, R24, R17 ;  /* 0x0000001118187221 */ /* 0x000fca0000010000 */
[----:B------:R-:W-:Y:S02]  /*2f40*/  MOV R21, R24 ;  /* 0x0000001800157202 */ /* 0x000fe40000000f00 */
[----:B------:R-:W-:-:S07]  /*2f50*/  MOV R26, R22 ;  /* 0x00000016001a7202 */ /* 0x000fce0000000f00 */
[----:B------:R-:W-:Y:S05]  /*2f60*/  WARPSYNC.COLLECTIVE R18, `(.L_x_1244) ;  /* 0x0000000012087348 */ /* 0x000fea0003c00000 */
[----:B------:R0:W1:Y:S02]  /*2f70*/  SHFL.BFLY P1, R22, R21, R20, R19 ;  /* 0x0c00001415167389 */ /* 0x0000640000020013 */
[----:B01----:R-:W-:Y:S01]  /*2f80*/  ENDCOLLECTIVE ;  /* 0x000000000000791b */ /* 0x003fe20003800000 */
.L_x_1244:
[----:B------:R-:W-:Y:S01]  /*2f90*/  FADD.FTZ R26, R23, R26 ;  /* 0x0000001a171a7221 */ /* 0x000fe20000010000 */
[----:B------:R-:W-:-:S04]  /*2fa0*/  HFMA2.MMA R20, -RZ, RZ, 0, 1.1920928955078125e-07 ;  /* 0x00000002ff147435 */ /* 0x000fc800000001ff */
[----:B------:R-:W-:Y:S02]  /*2fb0*/  MOV R21, R26 ;  /* 0x0000001a00157202 */ /* 0x000fe40000000f00 */
[----:B------:R-:W-:-:S07]  /*2fc0*/  MOV R25, R22 ;  /* 0x0000001600197202 */ /* 0x000fce0000000f00 */
[----:B------:R-:W-:Y:S05]  /*2fd0*/  WARPSYNC.COLLECTIVE R18, `(.L_x_1245) ;  /* 0x0000000012087348 */ /* 0x000fea0003c00000 */
[----:B------:R0:W1:Y:S02]  /*2fe0*/  SHFL.BFLY P1, R22, R21, R20, R19 ;  /* 0x0c00001415167389 */ /* 0x0000640000020013 */
[----:B01----:R-:W-:Y:S01]  /*2ff0*/  ENDCOLLECTIVE ;  /* 0x000000000000791b */ /* 0x003fe20003800000 */
.L_x_1245:
[----:B------:R-:W-:-:S05]  /*3000*/  FADD.FTZ R25, R24, R25 ;  /* 0x0000001918197221 */ /* 0x000fca0000010000 */
[----:B------:R-:W-:Y:S01]  /*3010*/  MOV R21, R25 ;  /* 0x0000001900157202 */ /* 0x000fe20000000f00 */
[----:B------:R-:W-:-:S07]  /*3020*/  IMAD.MOV.U32 R27, RZ, RZ, R22 ;  /* 0x000000ffff1b7224 */ /* 0x000fce00078e0016 */
[----:B------:R-:W-:Y:S05]  /*3030*/  WARPSYNC.COLLECTIVE R18, `(.L_x_1246) ;  /* 0x0000000012087348 */ /* 0x000fea0003c00000 */
[----:B------:R0:W1:Y:S02]  /*3040*/  SHFL.BFLY P1, R22, R21, R20, R19 ;  /* 0x0c00001415167389 */ /* 0x0000640000020013 */
[----:B01----:R-:W-:Y:S01]  /*3050*/  ENDCOLLECTIVE ;  /* 0x000000000000791b */ /* 0x003fe20003800000 */
.L_x_1246:
[----:B------:R-:W-:Y:S01]  /*3060*/  FADD.FTZ R27, R26, R27 ;  /* 0x0000001b1a1b7221 */ /* 0x000fe20000010000 */
[----:B------:R-:W-:-:S04]  /*3070*/  HFMA2.MMA R20, -RZ, RZ, 0, 5.9604644775390625e-08 ;  /* 0x00000001ff147435 */ /* 0x000fc800000001ff */
[----:B------:R-:W-:Y:S02]  /*3080*/  MOV R21, R27 ;  /* 0x0000001b00157202 */ /* 0x000fe40000000f00 */
[----:B------:R-:W-:-:S07]  /*3090*/  MOV R28, R22 ;  /* 0x00000016001c7202 */ /* 0x000fce0000000f00 */
[----:B------:R-:W-:Y:S05]  /*30a0*/  WARPSYNC.COLLECTIVE R18, `(.L_x_1247) ;  /* 0x0000000012087348 */ /* 0x000fea0003c00000 */
[----:B------:R0:W1:Y:S02]  /*30b0*/  SHFL.BFLY P1, R22, R21, R20, R19 ;  /* 0x0c00001415167389 */ /* 0x0000640000020013 */
[----:B01----:R-:W-:Y:S01]  /*30c0*/  ENDCOLLECTIVE ;  /* 0x000000000000791b */ /* 0x003fe20003800000 */
.L_x_1247:
[----:B------:R-:W-:-:S05]  /*30d0*/  FADD.FTZ R28, R25, R28 ;  /* 0x0000001c191c7221 */ /* 0x000fca0000010000 */
[----:B------:R-:W-:Y:S02]  /*30e0*/  MOV R21, R28 ;  /* 0x0000001c00157202 */ /* 0x000fe40000000f00 */
[----:B------:R-:W-:-:S07]  /*30f0*/  MOV R16, R22 ;  /* 0x0000001600107202 */ /* 0x000fce0000000f00 */
[----:B------:R-:W-:Y:S05]  /*3100*/  WARPSYNC.COLLECTIVE R18, `(.L_x_1248) ;  /* 0x0000000012087348 */ /* 0x000fea0003c00000 */
[----:B------:R0:W1:Y:S02]  /*3110*/  SHFL.BFLY P1, R22, R21, R20, R19 ;  /* 0x0c00001415167389 */ /* 0x0000640000020013 */
[----:B01----:R-:W-:Y:S01]  /*3120*/  ENDCOLLECTIVE ;  /* 0x000000000000791b */ /* 0x003fe20003800000 */
.L_x_1248:
[----:B------:R-:W-:Y:S01]  /*3130*/  FADD.FTZ R16, R27, R16 ;  /* 0x000000101b107221 */ /* 0x000fe20000010000 */
[----:B------:R-:W-:Y:S06]  /*3140*/  BRA `(.L_x_1249) ;  /* 0xffffffec00487947 */ /* 0x000fec000383ffff */
.L_x_1237:
        /* <DEDUP_REMOVED lines=8> */
.L_x_1251:
[----:B------:R-:W-:Y:S05]  /*31d0*/  BSYNC B0 ;  /* 0x0000000000007941 */ /* 0x000fea0003800000 */
.L_x_1250:
        /* <DEDUP_REMOVED lines=8> */
.L_x_1252:
[----:B------:R-:W-:Y:S01]  /*3260*/  FADD.FTZ R5, R5, R2 ;  /* 0x0000000205057221 */ /* 0x000fe20000010000 */
[----:B------:R-:W-:-:S04]  /*3270*/  HFMA2.MMA R20, -RZ, RZ, 0, 2.384185791015625e-07 ;  /* 0x00000004ff147435 */ /* 0x000fc800000001ff */
[----:B------:R-:W-:Y:S02]  /*3280*/  MOV R21, R5 ;  /* 0x0000000500157202 */ /* 0x000fe40000000f00 */
[----:B------:R-:W-:-:S07]  /*3290*/  MOV R4, R22 ;  /* 0x0000001600047202 */ /* 0x000fce0000000f00 */
[----:B------:R-:W-:Y:S05]  /*32a0*/  WARPSYNC.COLLECTIVE R18, `(.L_x_1253) ;  /* 0x0000000012087348 */ /* 0x000fea0003c00000 */
[----:B------:R0:W1:Y:S02]  /*32b0*/  SHFL.BFLY P1, R22, R21, R20, R19 ;  /* 0x0c00001415167389 */ /* 0x0000640000020013 */
[----:B01----:R-:W-:Y:S01]  /*32c0*/  ENDCOLLECTIVE ;  /* 0x000000000000791b */ /* 0x003fe20003800000 */
.L_x_1253:
[----:B------:R-:W-:-:S04]  /*32d0*/  FADD.FTZ R4, R4, R3 ;  /* 0x0000000304047221 */ /* 0x000fc80000010000 */
[----:B------:R-:W-:Y:S01]  /*32e0*/  IMAD.MOV.U32 R21, RZ, RZ, R4 ;  /* 0x000000ffff157224 */ /* 0x000fe200078e0004 */
[----:B------:R-:W-:-:S07]  /*32f0*/  MOV R12, R22 ;  /* 0x00000016000c7202 */ /* 0x000fce0000000f00 */
[----:B------:R-:W-:Y:S05]  /*3300*/  WARPSYNC.COLLECTIVE R18, `(.L_x_1254) ;  /* 0x0000000012087348 */ /* 0x000fea0003c00000 */
[----:B------:R0:W1:Y:S02]  /*3310*/  SHFL.BFLY P1, R22, R21, R20, R19 ;  /* 0x0c00001415167389 */ /* 0x0000640000020013 */
[----:B01----:R-:W-:Y:S01]  /*3320*/  ENDCOLLECTIVE ;  /* 0x000000000000791b */ /* 0x003fe20003800000 */
.L_x_1254:
[----:B------:R-:W-:Y:S01]  /*3330*/  FADD.FTZ R12, R5, R12 ;  /* 0x0000000c050c7221 */ /* 0x000fe20000010000 */
[----:B------:R-:W-:-:S04]  /*3340*/  HFMA2.MMA R20, -RZ, RZ, 0, 1.1920928955078125e-07 ;  /* 0x00000002ff147435 */ /* 0x000fc800000001ff */
[----:B------:R-:W-:Y:S02]  /*3350*/  MOV R21, R12 ;  /* 0x0000000c00157202 */ /* 0x000fe40000000f00 */
[----:B------:R-:W-:-:S07]  /*3360*/  MOV R17, R22 ;  /* 0x0000001600117202 */ /* 0x000fce0000000f00 */
[----:B------:R-:W-:Y:S05]  /*3370*/  WARPSYNC.COLLECTIVE R18, `(.L_x_1255) ;  /* 0x0000000012087348 */ /* 0x000fea0003c00000 */
[----:B------:R0:W1:Y:S02]  /*3380*/  SHFL.BFLY P1, R22, R21, R20, R19 ;  /* 0x0c00001415167389 */ /* 0x0000640000020013 */
[----:B01----:R-:W-:Y:S01]  /*3390*/  ENDCOLLECTIVE ;  /* 0x000000000000791b */ /* 0x003fe20003800000 */
.L_x_1255:
[----:B------:R-:W-:-:S05]  /*33a0*/  FADD.FTZ R17, R4, R17 ;  /* 0x0000001104117221 */ /* 0x000fca0000010000 */
[----:B------:R-:W-:Y:S02]  /*33b0*/  MOV R21, R17 ;  /* 0x0000001100157202 */ /* 0x000fe40000000f00 */
[----:B------:R-:W-:-:S07]  /*33c0*/  MOV R23, R22 ;  /* 0x0000001600177202 */ /* 0x000fce0000000f00 */
[----:B------:R-:W-:Y:S05]  /*33d0*/  WARPSYNC.COLLECTIVE R18, `(.L_x_1256) ;  /* 0x0000000012087348 */ /* 0x000fea0003c00000 */
[----:B------:R0:W1:Y:S02]  /*33e0*/  SHFL.BFLY P1, R22, R21, R20, R19 ;  /* 0x0c00001415167389 */ /* 0x0000640000020013 */
[----:B01----:R-:W-:Y:S01]  /*33f0*/  ENDCOLLECTIVE ;  /* 0x000000000000791b */ /* 0x003fe20003800000 */
.L_x_1256:
[----:B------:R-:W-:Y:S01]  /*3400*/  FADD.FTZ R23, R12, R23 ;  /* 0x000000170c177221 */ /* 0x000fe20000010000 */
[----:B------:R-:W-:-:S04]  /*3410*/  HFMA2.MMA R20, -RZ, RZ, 0, 5.9604644775390625e-08 ;  /* 0x00000001ff147435 */ /* 0x000fc800000001ff */
[----:B------:R-:W-:Y:S02]  /*3420*/  MOV R21, R23 ;  /* 0x0000001700157202 */ /* 0x000fe40000000f00 */
[----:B------:R-:W-:-:S07]  /*3430*/  MOV R2, R22 ;  /* 0x0000001600027202 */ /* 0x000fce0000000f00 */
[----:B------:R-:W-:Y:S05]  /*3440*/  WARPSYNC.COLLECTIVE R18, `(.L_x_1257) ;  /* 0x0000000012087348 */ /* 0x000fea0003c00000 */
[----:B------:R0:W1:Y:S02]  /*3450*/  SHFL.BFLY P1, R22, R21, R20, R19 ;  /* 0x0c00001415167389 */ /* 0x0000640000020013 */
[----:B01----:R-:W-:Y:S01]  /*3460*/  ENDCOLLECTIVE ;  /* 0x000000000000791b */ /* 0x003fe20003800000 */
.L_x_1257:
[----:B------:R-:W-:-:S05]  /*3470*/  FADD.FTZ R2, R17, R2 ;  /* 0x0000000211027221 */ /* 0x000fca0000010000 */
[----:B------:R-:W-:Y:S02]  /*3480*/  MOV R21, R2 ;  /* 0x0000000200157202 */ /* 0x000fe40000000f00 */
[----:B------:R-:W-:-:S07]  /*3490*/  MOV R14, R22 ;  /* 0x00000016000e7202 */ /* 0x000fce0000000f00 */
[----:B------:R-:W-:Y:S05]  /*34a0*/  WARPSYNC.COLLECTIVE R18, `(.L_x_1258) ;  /* 0x0000000012087348 */ /* 0x000fea0003c00000 */
[----:B------:R0:W1:Y:S02]  /*34b0*/  SHFL.BFLY P1, R22, R21, R20, R19 ;  /* 0x0c00001415167389 */ /* 0x0000640000020013 */
[----:B01----:R-:W-:Y:S01]  /*34c0*/  ENDCOLLECTIVE ;  /* 0x000000000000791b */ /* 0x003fe20003800000 */
.L_x_1258:
[----:B------:R-:W-:Y:S01]  /*34d0*/  FADD.FTZ R14, R23, R14 ;  /* 0x0000000e170e7221 */ /* 0x000fe20000010000 */
[----:B------:R-:W-:Y:S06]  /*34e0*/  BRA `(.L_x_1259) ;  /* 0xfffffff400c87947 */ /* 0x000fec000383ffff */
.L_x_1260:
        /* <DEDUP_REMOVED lines=9> */
.L_x_2457:


//--------------------- .text._ZN13group_norm_v218gn_bwd_cuda_kernelI6__halfLi320ELi1ELi32ELi80ELi64ELb0ELb1ELi64ELi80ELi80ELi4ELb1ELi128ELb0ELb0ELNS_15WgradSyncMethodE3ENS_16CompileConditionILi900EEEEEvPT_S6_S6_PKS5_S8_S8_S8_PKfflPfPj --------------------------
	.section	.text._ZN13group_norm_v218gn_bwd_cuda_kernelI6__halfLi320ELi1ELi32ELi80ELi64ELb0ELb1ELi64ELi80ELi80ELi4ELb1ELi128ELb0ELb0ELNS_15WgradSyncMethodE3ENS_16CompileConditionILi900EEEEEvPT_S6_S6_PKS5_S8_S8_S8_PKfflPfPj,"ax",@progbits
	.align	128
        .global         _ZN13group_norm_v218gn_bwd_cuda_kernelI6__halfLi320ELi1ELi32ELi80ELi64ELb0ELb1ELi64ELi80ELi80ELi4ELb1ELi128ELb0ELb0ELNS_15WgradSyncMethodE3ENS_16CompileConditionILi900EEEEEvPT_S6_S6_PKS5_S8_S8_S8_PKfflPfPj
        .type           _ZN13group_norm_v218gn_bwd_cuda_kernelI6__halfLi320ELi1ELi32ELi80ELi64ELb0ELb1ELi64ELi80ELi80ELi4ELb1ELi128ELb0ELb0ELNS_15WgradSyncMethodE3ENS_16CompileConditionILi900EEEEEvPT_S6_S6_PKS5_S8_S8_S8_PKfflPfPj,@function
        .size           _ZN13group_norm_v218gn_bwd_cuda_kernelI6__halfLi320ELi1ELi32ELi80ELi64ELb0ELb1ELi64ELi80ELi80ELi4ELb1ELi128ELb0ELb0ELNS_15WgradSyncMethodE3ENS_16CompileConditionILi900EEEEEvPT_S6_S6_PKS5_S8_S8_S8_PKfflPfPj,(.L_x_2458 - _ZN13group_norm_v218gn_bwd_cuda_kernelI6__halfLi320ELi1ELi32ELi80ELi64ELb0ELb1ELi64ELi80ELi80ELi4ELb1ELi128ELb0ELb0ELNS_15WgradSyncMethodE3ENS_16CompileConditionILi900EEEEEvPT_S6_S6_PKS5_S8_S8_S8_PKfflPfPj)
        .other          _ZN13group_norm_v218gn_bwd_cuda_kernelI6__halfLi320ELi1ELi32ELi80ELi64ELb0ELb1ELi64ELi80ELi80ELi4ELb1ELi128ELb0ELb0ELNS_15WgradSyncMethodE3ENS_16CompileConditionILi900EEEEEvPT_S6_S6_PKS5_S8_S8_S8_PKfflPfPj,@"STO_CUDA_ENTRY STV_DEFAULT"
_ZN13group_norm_v218gn_bwd_cuda_kernelI6__halfLi320ELi1ELi32ELi80ELi64ELb0ELb1ELi64ELi80ELi80ELi4ELb1ELi128ELb0ELb0ELNS_15WgradSyncMethodE3ENS_16CompileConditionILi900EEEEEvPT_S6_S6_PKS5_S8_S8_S8_PKfflPfPj:
.text._ZN13group_norm_v218gn_bwd_cuda_kernelI6__halfLi320ELi1ELi32ELi80ELi64ELb0ELb1ELi64ELi80ELi80ELi4ELb1ELi128ELb0ELb0ELNS_15WgradSyncMethodE3ENS_16CompileConditionILi900EEEEEvPT_S6_S6_PKS5_S8_S8_S8_PKfflPfPj:
        /* <DEDUP_REMOVED lines=30> */
.L_x_1264:
[----:B------:R-:W2:Y:S04]  /*01e0*/  LD.E.STRONG.GPU R0, desc[UR8][R2.64] ;  /* 0x0000000802007980 */ /* 0x000ea8000c10f900 */
[----:B--2---:R-:W-:Y:S01]  /*01f0*/  CCTL.IVALL ;  /* 0x00000000ff00798f */ /* 0x004fe20002000000 */
[----:B------:R-:W-:Y:S05]  /*0200*/  YIELD ;  /* 0x0000000000007946 */ /* 0x000fea0003800000 */
[----:B-----5:R-:W-:-:S04]  /*0210*/  LOP3.LUT R0, R0, R5, RZ, 0x3c, !PT ;  /* 0x0000000500007212 */ /* 0x020fc800078e3cff */
[----:B------:R-:W-:-:S13]  /*0220*/  ISETP.GT.AND P0, PT, R0, -0x1, PT ;  /* 0xffffffff0000780c */ /* 0x000fda0003f04270 */
[----:B------:R-:W-:Y:S05]  /*0230*/  @P0 BRA `(.L_x_1264) ;  /* 0xfffffffc00e80947 */ /* 0x000fea000383ffff */
.L_x_1263:
[----:B------:R-:W-:Y:S05]  /*0240*/  WARPSYNC.ALL ;  /* 0x0000000000007948 */ /* 0x000fea0003800000 */
[----:B------:R-:W-:Y:S06]  /*0250*/  BAR.SYNC.DEFER_BLOCKING 0x0 ;  /* 0x0000000000007b1d */ /* 0x000fec0000010000 */
[----:B------:R-:W-:Y:S05]  /*0260*/  BRA `(.L_x_1265) ;  /* 0x0000002000e47947 */ /* 0x000fea0003800000 */
.L_x_1262:
        /* <DEDUP_REMOVED lines=111> */
.L_x_1274:
        /* <DEDUP_REMOVED lines=309> */
.L_x_1267:
[----:B------:R-:W-:Y:S05]  /*1cb0*/  BSYNC B1 ;  /* 0x0000000000017941 */ /* 0x000fea0003800000 */
.L_x_1266:
        /* <DEDUP_REMOVED lines=27> */
.L_x_1290:
        /* <DEDUP_REMOVED lines=8> */
.L_x_1269:
[----:B------:R-:W-:Y:S05]  /*1ef0*/  BSYNC B1 ;  /* 0x0000000000017941 */ /* 0x000fea0003800000 */
.L_x_1268:
        /* <DEDUP_REMOVED lines=13> */
.L_x_1273:
[----:B------:R-:W2:Y:S04]  /*1fd0*/  LD.E.STRONG.GPU R17, desc[UR8][R6.64] ;  /* 0x0000000806117980 */ /* 0x000ea8000c10f900 */
[----:B--2---:R-:W-:Y:S01]  /*1fe0*/  CCTL.IVALL ;  /* 0x00000000ff00798f */ /* 0x004fe20002000000 */
[----:B------:R-:W-:Y:S05]  /*1ff0*/  YIELD ;  /* 0x0000000000007946 */ /* 0x000fea0003800000 */
[----:B-----5:R-:W-:-:S04]  /*2000*/  LOP3.LUT R17, R17, R16, RZ, 0x3c, !PT ;  /* 0x0000001011117212 */ /* 0x020fc800078e3cff */
[----:B------:R-:W-:-:S13]  /*2010*/  ISETP.GT.AND P1, PT, R17, -0x1, PT ;  /* 0xffffffff1100780c */ /* 0x000fda0003f24270 */
[----:B------:R-:W-:Y:S05]  /*2020*/  @P1 BRA `(.L_x_1273) ;  /* 0xfffffffc00e81947 */ /* 0x000fea000383ffff */
.L_x_1272:
[----:B------:R-:W-:Y:S05]  /*2030*/  WARPSYNC.ALL ;  /* 0x0000000000007948 */ /* 0x000fea0003800000 */
[----:B------:R-:W-:Y:S06]  /*2040*/  BAR.SYNC.DEFER_BLOCKING 0x0 ;  /* 0x0000000000007b1d */ /* 0x000fec0000010000 */
.L_x_1271:
        /* <DEDUP_REMOVED lines=91> */
.L_x_1265:
[----:B------:R-:W-:Y:S05]  /*2600*/  BSYNC B0 ;  /* 0x0000000000007941 */ /* 0x000fea0003800000 */
.L_x_1261:
        /* <DEDUP_REMOVED lines=31> */
.L_x_1280:
        /* <DEDUP_REMOVED lines=15> */
.L_x_1276:
[----:B------:R-:W-:Y:S05]  /*28f0*/  BSYNC B0 ;  /* 0x0000000000007941 */ /* 0x000fea0003800000 */
.L_x_1275:
        /* <DEDUP_REMOVED lines=15> */
.L_x_1279:
        /* <DEDUP_REMOVED lines=34> */
.L_x_1300:
        /* <DEDUP_REMOVED lines=20> */
.L_x_1277:
[----:B------:R-:W-:Y:S01]  /*2d50*/  IADD3 R0, R0, 0x80, RZ ;  /* 0x0000008000007810 */ /* 0x000fe20007ffe0ff */
[----:B------:R-:W-:Y:S05]  /*2d60*/  WARPSYNC.ALL ;  /* 0x0000000000007948 */ /* 0x000fea0003800000 */
[----:B------:R-:W-:Y:S01]  /*2d70*/  BAR.SYNC.DEFER_BLOCKING 0x0 ;  /* 0x0000000000007b1d */ /* 0x000fe20000010000 */
[----:B------:R-:W-:-:S13]  /*2d80*/  ISETP.GE.AND P1, PT, R0, R7, PT ;  /* 0x000000070000720c */ /* 0x000fda0003f26270 */
[----:B------:R-:W-:Y:S05]  /*2d90*/  @!P1 BRA `(.L_x_1280) ;  /* 0xfffffff800989947 */ /* 0x000fea000383ffff */
[----:B------:R-:W-:Y:S05]  /*2da0*/  EXIT ;  /* 0x000000000000794d */ /* 0x000fea0003800000 */
.L_x_1270:
        /* <DEDUP_REMOVED lines=8> */
.L_x_1282:
[----:B------:R-:W-:Y:S05]  /*2e30*/  BSYNC B2 ;  /* 0x0000000000027941 */ /* 0x000fea0003800000 */
.L_x_1281:
        /* <DEDUP_REMOVED lines=8> */
.L_x_1283:
[----:B------:R-:W-:Y:S01]  /*2ec0*/  FADD.FTZ R23, R23, R16 ;  /* 0x0000001017177221 */ /* 0x000fe20000010000 */
[----:B------:R-:W-:-:S04]  /*2ed0*/  HFMA2.MMA R20, -RZ, RZ, 0, 2.384185791015625e-07 ;  /* 0x00000004ff147435 */ /* 0x000fc800000001ff */
[----:B------:R-:W-:Y:S02]  /*2ee0*/  MOV R21, R23 ;  /* 0x0000001700157202 */ /* 0x000fe40000000f00 */
[----:B------:R-:W-:-:S07]  /*2ef0*/  MOV R24, R22 ;  /* 0x0000001600187202 */ /* 0x000fce0000000f00 */
[----:B------:R-:W-:Y:S05]  /*2f00*/  WARPSYNC.COLLECTIVE R18, `(.L_x_1284) ;  /* 0x0000000012087348 */ /* 0x000fea0003c00000 */
[----:B------:R0:W1:Y:S02]  /*2f10*/  SHFL.BFLY P1, R22, R21, R20, R19 ;  /* 0x0c00001415167389 */ /* 0x0000640000020013 */
[----:B01----:R-:W-:Y:S01]  /*2f20*/  ENDCOLLECTIVE ;  /* 0x000000000000791b */ /* 0x003fe20003800000 */
.L_x_1284:
[----:B------:R-:W-:-:S05]  /*2f30*/  FADD.FTZ R24, R24, R17 ;  /* 0x0000001118187221 */ /* 0x000fca0000010000 */
[----:B------:R-:W-:Y:S02]  /*2f40*/  MOV R21, R24 ;  /* 0x0000001800157202 */ /* 0x000fe40000000f00 */
[----:B------:R-:W-:-:S07]  /*2f50*/  MOV R26, R22 ;  /* 0x00000016001a7202 */ /* 0x000fce0000000f00 */
[----:B------:R-:W-:Y:S05]  /*2f60*/  WARPSYNC.COLLECTIVE R18, `(.L_x_1285) ;  /* 0x0000000012087348 */ /* 0x000fea0003c00000 */
[----:B------:R0:W1:Y:S02]  /*2f70*/  SHFL.BFLY P1, R22, R21, R20, R19 ;  /* 0x0c00001415167389 */ /* 0x0000640000020013 */
[----:B01----:R-:W-:Y:S01]  /*2f80*/  ENDCOLLECTIVE ;  /* 0x000000000000791b */ /* 0x003fe20003800000 */
.L_x_1285:
[----:B------:R-:W-:Y:S01]  /*2f90*/  FADD.FTZ R26, R23, R26 ;  /* 0x0000001a171a7221 */ /* 0x000fe20000010000 */
[----:B------:R-:W-:-:S04]  /*2fa0*/  HFMA2.MMA R20, -RZ, RZ, 0, 1.1920928955078125e-07 ;  /* 0x00000002ff147435 */ /* 0x000fc800000001ff */
[----:B------:R-:W-:Y:S02]  /*2fb0*/  MOV R21, R26 ;  /* 0x0000001a00157202 */ /* 0x000fe40000000f00 */
[----:B------:R-:W-:-:S07]  /*2fc0*/  MOV R25, R22 ;  /* 0x0000001600197202 */ /* 0x000fce0000000f00 */
[----:B------:R-:W-:Y:S05]  /*2fd0*/  WARPSYNC.COLLECTIVE R18, `(.L_x_1286) ;  /* 0x0000000012087348 */ /* 0x000fea0003c00000 */
[----:B------:R0:W1:Y:S02]  /*2fe0*/  SHFL.BFLY P1, R22, R21, R20, R19 ;  /* 0x0c00001415167389 */ /* 0x0000640000020013 */
[----:B01----:R-:W-:Y:S01]  /*2ff0*/  ENDCOLLECTIVE ;  /* 0x000000000000791b */ /* 0x003fe20003800000 */
.L_x_1286:
[----:B------:R-:W-:-:S05]  /*3000*/  FADD.FTZ R25, R24, R25 ;  /* 0x0000001918197221 */ /* 0x000fca0000010000 */
[----:B------:R-:W-:Y:S01]  /*3010*/  MOV R21, R25 ;  /* 0x0000001900157202 */ /* 0x000fe20000000f00 */
[----:B------:R-:W-:-:S07]  /*3020*/  IMAD.MOV.U32 R27, RZ, RZ, R22 ;  /* 0x000000ffff1b7224 */ /* 0x000fce00078e0016 */
[----:B------:R-:W-:Y:S05]  /*3030*/  WARPSYNC.COLLECTIVE R18, `(.L_x_1287) ;  /* 0x0000000012087348 */ /* 0x000fea0003c00000 */
[----:B------:R0:W1:Y:S02]  /*3040*/  SHFL.BFLY P1, R22, R21, R20, R19 ;  /* 0x0c00001415167389 */ /* 0x0000640000020013 */
[----:B01----:R-:W-:Y:S01]  /*3050*/  ENDCOLLECTIVE ;  /* 0x000000000000791b */ /* 0x003fe20003800000 */
.L_x_1287:
[----:B------:R-:W-:Y:S01]  /*3060*/  FADD.FTZ R27, R26, R27 ;  /* 0x0000001b1a1b7221 */ /* 0x000fe20000010000 */
[----:B------:R-:W-:-:S04]  /*3070*/  HFMA2.MMA R20, -RZ, RZ, 0, 5.9604644775390625e-08 ;  /* 0x00000001ff147435 */ /* 0x000fc800000001ff */
[----:B------:R-:W-:Y:S02]  /*3080*/  MOV R21, R27 ;  /* 0x0000001b00157202 */ /* 0x000fe40000000f00 */
[----:B------:R-:W-:-:S07]  /*3090*/  MOV R28, R22 ;  /* 0x00000016001c7202 */ /* 0x000fce0000000f00 */
[----:B------:R-:W-:Y:S05]  /*30a0*/  WARPSYNC.COLLECTIVE R18, `(.L_x_1288) ;  /* 0x0000000012087348 */ /* 0x000fea0003c00000 */
[----:B------:R0:W1:Y:S02]  /*30b0*/  SHFL.BFLY P1, R22, R21, R20, R19 ;  /* 0x0c00001415167389 */ /* 0x0000640000020013 */
[----:B01----:R-:W-:Y:S01]  /*30c0*/  ENDCOLLECTIVE ;  /* 0x000000000000791b */ /* 0x003fe20003800000 */
.L_x_1288:
[----:B------:R-:W-:-:S05]  /*30d0*/  FADD.FTZ R28, R25, R28 ;  /* 0x0000001c191c7221 */ /* 0x000fca0000010000 */
[----:B------:R-:W-:Y:S02]  /*30e0*/  MOV R21, R28 ;  /* 0x0000001c00157202 */ /* 0x000fe40000000f00 */
[----:B------:R-:W-:-:S07]  /*30f0*/  MOV R16, R22 ;  /* 0x0000001600107202 */ /* 0x000fce0000000f00 */
[----:B------:R-:W-:Y:S05]  /*3100*/  WARPSYNC.COLLECTIVE R18, `(.L_x_1289) ;  /* 0x0000000012087348 */ /* 0x000fea0003c00000 */
[----:B------:R0:W1:Y:S02]  /*3110*/  SHFL.BFLY P1, R22, R21, R20, R19 ;  /* 0x0c00001415167389 */ /* 0x0000640000020013 */
[----:B01----:R-:W-:Y:S01]  /*3120*/  ENDCOLLECTIVE ;  /* 0x000000000000791b */ /* 0x003fe20003800000 */
.L_x_1289:
[----:B------:R-:W-:Y:S01]  /*3130*/  FADD.FTZ R16, R27, R16 ;  /* 0x000000101b107221 */ /* 0x000fe20000010000 */
[----:B------:R-:W-:Y:S06]  /*3140*/  BRA `(.L_x_1290) ;  /* 0xffffffec00487947 */ /* 0x000fec000383ffff */
.L_x_1278:
        /* <DEDUP_REMOVED lines=8> */
.L_x_1292:
[----:B------:R-:W-:Y:S05]  /*31d0*/  BSYNC B0 ;  /* 0x0000000000007941 */ /* 0x000fea0003800000 */
.L_x_1291:
        /* <DEDUP_REMOVED lines=8> */
.L_x_1293:
[----:B------:R-:W-:Y:S01]  /*3260*/  FADD.FTZ R5, R5, R2 ;  /* 0x0000000205057221 */ /* 0x000fe20000010000 */
[----:B------:R-:W-:-:S04]  /*3270*/  HFMA2.MMA R20, -RZ, RZ, 0, 2.384185791015625e-07 ;  /* 0x00000004ff147435 */ /* 0x000fc800000001ff */
[----:B------:R-:W-:Y:S02]  /*3280*/  MOV R21, R5 ;  /* 0x0000000500157202 */ /* 0x000fe40000000f00 */
[----:B------:R-:W-:-:S07]  /*3290*/  MOV R4, R22 ;  /* 0x0000001600047202 */ /* 0x000fce0000000f00 */
[----:B------:R-:W-:Y:S05]  /*32a0*/  WARPSYNC.COLLECTIVE R18, `(.L_x_1294) ;  /* 0x0000000012087348 */ /* 0x000fea0003c00000 */
[----:B------:R0:W1:Y:S02]  /*32b0*/  SHFL.BFLY P1, R22, R21, R20, R19 ;  /* 0x0c00001415167389 */ /* 0x0000640000020013 */
[----:B01----:R-:W-:Y:S01]  /*32c0*/  ENDCOLLECTIVE ;  /* 0x000000000000791b */ /* 0x003fe20003800000 */
.L_x_1294:
[----:B------:R-:W-:-:S04]  /*32d0*/  FADD.FTZ R4, R4, R3 ;  /* 0x0000000304047221 */ /* 0x000fc80000010000 */
[----:B------:R-:W-:Y:S01]  /*32e0*/  IMAD.MOV.U32 R21, RZ, RZ, R4 ;  /* 0x000000ffff157224 */ /* 0x000fe200078e0004 */
[----:B------:R-:W-:-:S07]  /*32f0*/  MOV R12, R22 ;  /* 0x00000016000c7202 */ /* 0x000fce0000000f00 */
[----:B------:R-:W-:Y:S05]  /*3300*/  WARPSYNC.COLLECTIVE R18, `(.L_x_1295) ;  /* 0x0000000012087348 */ /* 0x000fea0003c00000 */
[----:B------:R0:W1:Y:S02]  /*3310*/  SHFL.BFLY P1, R22, R21, R20, R19 ;  /* 0x0c00001415167389 */ /* 0x0000640000020013 */
[----:B01----:R-:W-:Y:S01]  /*3320*/  ENDCOLLECTIVE ;  /* 0x000000000000791b */ /* 0x003fe20003800000 */
.L_x_1295:
[----:B------:R-:W-:Y:S01]  /*3330*/  FADD.FTZ R12, R5, R12 ;  /* 0x0000000c050c7221 */ /* 0x000fe20000010000 */
[----:B------:R-:W-:-:S04]  /*3340*/  HFMA2.MMA R20, -RZ, RZ, 0, 1.1920928955078125e-07 ;  /* 0x00000002ff147435 */ /* 0x000fc800000001ff */
[----:B------:R-:W-:Y:S02]  /*3350*/  MOV R21, R12 ;  /* 0x0000000c00157202 */ /* 0x000fe40000000f00 */
[----:B------:R-:W-:-:S07]  /*3360*/  MOV R17, R22 ;  /* 0x0000001600117202 */ /* 0x000fce0000000f00 */
[----:B------:R-:W-:Y:S05]  /*3370*/  WARPSYNC.COLLECTIVE R18, `(.L_x_1296) ;  /* 0x0000000012087348 */ /* 0x000fea0003c00000 */
[----:B------:R0:W1:Y:S02]  /*3380*/  SHFL.BFLY P1, R22, R21, R20, R19 ;  /* 0x0c00001415167389 */ /* 0x0000640000020013 */
[----:B01----:R-:W-:Y:S01]  /*3390*/  ENDCOLLECTIVE ;  /* 0x000000000000791b */ /* 0x003fe20003800000 */
.L_x_1296:
[----:B------:R-:W-:-:S05]  /*33a0*/  FADD.FTZ R17, R4, R17 ;  /* 0x0000001104117221 */ /* 0x000fca0000010000 */
[----:B------:R-:W-:Y:S02]  /*33b0*/  MOV R21, R17 ;  /* 0x0000001100157202 */ /* 0x000fe40000000f00 */
[----:B------:R-:W-:-:S07]  /*33c0*/  MOV R23, R22 ;  /* 0x0000001600177202 */ /* 0x000fce0000000f00 */
[----:B------:R-:W-:Y:S05]  /*33d0*/  WARPSYNC.COLLECTIVE R18, `(.L_x_1297) ;  /* 0x0000000012087348 */ /* 0x000fea0003c00000 */
[----:B------:R0:W1:Y:S02]  /*33e0*/  SHFL.BFLY P1, R22, R21, R20, R19 ;  /* 0x0c00001415167389 */ /* 0x0000640000020013 */
[----:B01----:R-:W-:Y:S01]  /*33f0*/  ENDCOLLECTIVE ;  /* 0x000000000000791b */ /* 0x003fe20003800000 */
.L_x_1297:
[----:B------:R-:W-:Y:S01]  /*3400*/  FADD.FTZ R23, R12, R23 ;  /* 0x000000170c177221 */ /* 0x000fe20000010000 */
[----:B------:R-:W-:-:S04]  /*3410*/  HFMA2.MMA R20, -RZ, RZ, 0, 5.9604644775390625e-08 ;  /* 0x00000001ff147435 */ /* 0x000fc800000001ff */
[----:B------:R-:W-:Y:S02]  /*3420*/  MOV R21, R23 ;  /* 0x0000001700157202 */ /* 0x000fe40000000f00 */
[----:B------:R-:W-:-:S07]  /*3430*/  MOV R2, R22 ;  /* 0x0000001600027202 */ /* 0x000fce0000000f00 */
[----:B------:R-:W-:Y:S05]  /*3440*/  WARPSYNC.COLLECTIVE R18, `(.L_x_1298) ;  /* 0x0000000012087348 */ /* 0x000fea0003c00000 */
[----:B------:R0:W1:Y:S02]  /*3450*/  SHFL.BFLY P1, R22, R21, R20, R19 ;  /* 0x0c00001415167389 */ /* 0x0000640000020013 */
[----:B01----:R-:W-:Y:S01]  /*3460*/  ENDCOLLECTIVE ;  /* 0x000000000000791b */ /* 0x003fe20003800000 */
.L_x_1298:
[----:B------:R-:W-:-:S05]  /*3470*/  FADD.FTZ R2, R17, R2 ;  /* 0x0000000211027221 */ /* 0x000fca0000010000 */
[----:B------:R-:W-:Y:S02]  /*3480*/  MOV R21, R2 ;  /* 0x0000000200157202 */ /* 0x000fe40000000f00 */
[----:B------:R-:W-:-:S07]  /*3490*/  MOV R14, R22 ;  /* 0x00000016000e7202 */ /* 0x000fce0000000f00 */
[----:B------:R-:W-:Y:S05]  /*34a0*/  WARPSYNC.COLLECTIVE R18, `(.L_x_1299) ;  /* 0x0000000012087348 */ /* 0x000fea0003c00000 */
[----:B------:R0:W1:Y:S02]  /*34b0*/  SHFL.BFLY P1, R22, R21, R20, R19 ;  /* 0x0c00001415167389 */ /* 0x0000640000020013 */
[----:B01----:R-:W-:Y:S01]  /*34c0*/  ENDCOLLECTIVE ;  /* 0x000000000000791b */ /* 0x003fe20003800000 */
.L_x_1299:
[----:B------:R-:W-:Y:S01]  /*34d0*/  FADD.FTZ R14, R23, R14 ;  /* 0x0000000e170e7221 */ /* 0x000fe20000010000 */
[----:B------:R-:W-:Y:S06]  /*34e0*/  BRA `(.L_x_1300) ;  /* 0xfffffff400c87947 */ /* 0x000fec000383ffff */
.L_x_1301:
        /* <DEDUP_REMOVED lines=9> */
.L_x_2458:


//--------------------- .text._ZN13group_norm_v218gn_bwd_cuda_kernelI6__halfLi320ELi3ELi16ELi160ELi64ELb1ELb1ELi2ELi320ELi320ELi2ELb1ELi10ELb0ELb0ELNS_15WgradSyncMethodE2ENS_16CompileConditionILi900EEEEEvPT_S6_S6_PKS5_S8_S8_S8_PKfflPfPj --------------------------
	.section	.text._ZN13group_norm_v218gn_bwd_cuda_kernelI6__halfLi320ELi3ELi16ELi160ELi64ELb1ELb1ELi2ELi320ELi320ELi2ELb1ELi10ELb0ELb0ELNS_15WgradSyncMethodE2ENS_16CompileConditionILi900EEEEEvPT_S6_S6_PKS5_S8_S8_S8_PKfflPfPj,"ax",@progbits
	.align	128
        .global         _ZN13group_norm_v218gn_bwd_cuda_kernelI6__halfLi320ELi3ELi16ELi160ELi64ELb1ELb1ELi2ELi320ELi320ELi2ELb1ELi10ELb0ELb0ELNS_15WgradSyncMethodE2ENS_16CompileConditionILi900EEEEEvPT_S6_S6_PKS5_S8_S8_S8_PKfflPfPj
        .type           _ZN13group_norm_v218gn_bwd_cuda_kernelI6__halfLi320ELi3ELi16ELi160ELi64ELb1ELb1ELi2ELi320ELi320ELi2ELb1ELi10ELb0ELb0ELNS_15WgradSyncMethodE2ENS_16CompileConditionILi900EEEEEvPT_S6_S6_PKS5_S8_S8_S8_PKfflPfPj,@function
        .size           _ZN13group_norm_v218gn_bwd_cuda_kernelI6__halfLi320ELi3ELi16ELi160ELi64ELb1ELb1ELi2ELi320ELi320ELi2ELb1ELi10ELb0ELb0ELNS_15WgradSyncMethodE2ENS_16CompileConditionILi900EEEEEvPT_S6_S6_PKS5_S8_S8_S8_PKfflPfPj,(.L_x_2459 - _ZN13group_norm_v218gn_bwd_cuda_kernelI6__halfLi320ELi3ELi16ELi160ELi64ELb1ELb1ELi2ELi320ELi320ELi2ELb1ELi10ELb0ELb0ELNS_15WgradSyncMethodE2ENS_16CompileConditionILi900EEEEEvPT_S6_S6_PKS5_S8_S8_S8_PKfflPfPj)
        .other          _ZN13group_norm_v218gn_bwd_cuda_kernelI6__halfLi320ELi3ELi16ELi160ELi64ELb1ELb1ELi2ELi320ELi320ELi2ELb1ELi10ELb0ELb0ELNS_15WgradSyncMethodE2ENS_16CompileConditionILi900EEEEEvPT_S6_S6_PKS5_S8_S8_S8_PKfflPfPj,@"STO_CUDA_ENTRY STV_DEFAULT"
_ZN13group_norm_v218gn_bwd_cuda_kernelI6__halfLi320ELi3ELi16ELi160ELi64ELb1ELb1ELi2ELi320ELi320ELi2ELb1ELi10ELb0ELb0ELNS_15WgradSyncMethodE2ENS_16CompileConditionILi900EEEEEvPT_S6_S6_PKS5_S8_S8_S8_PKfflPfPj:
.text._ZN13group_norm_v218gn_bwd_cuda_kernelI6__halfLi320ELi3ELi16ELi160ELi64ELb1ELb1ELi2ELi320ELi320ELi2ELb1ELi10ELb0ELb0ELNS_15WgradSyncMethodE2ENS_16CompileConditionILi900EEEEEvPT_S6_S6_PKS5_S8_S8_S8_PKfflPfPj:
        /* <DEDUP_REMOVED lines=30> */
.L_x_1304:
[----:B------:R-:W2:Y:S04]  /*01e0*/  LD.E.STRONG.GPU R0, desc[UR10][R2.64] ;  /* 0x0000000a02007980 */ /* 0x000ea8000c10f900 */
[----:B--2---:R-:W-:Y:S01]  /*01f0*/  CCTL.IVALL ;  /* 0x00000000ff00798f */ /* 0x004fe20002000000 */
[----:B------:R-:W-:Y:S05]  /*0200*/  YIELD ;  /* 0x0000000000007946 */ /* 0x000fea0003800000 */
[----:B-----5:R-:W-:-:S04]  /*0210*/  LOP3.LUT R0, R0, R5, RZ, 0x3c, !PT ;  /* 0x0000000500007212 */ /* 0x020fc800078e3cff */
[----:B------:R-:W-:-:S13]  /*0220*/  ISETP.GT.AND P0, PT, R0, -0x1, PT ;  /* 0xffffffff0000780c */ /* 0x000fda0003f04270 */
[----:B------:R-:W-:Y:S05]  /*0230*/  @P0 BRA `(.L_x_1304) ;  /* 0xfffffffc00e80947 */ /* 0x000fea000383ffff */
.L_x_1303:
[----:B------:R-:W-:Y:S05]  /*0240*/  WARPSYNC.ALL ;  /* 0x0000000000007948 */ /* 0x000fea0003800000 */
[----:B------:R-:W-:Y:S06]  /*0250*/  BAR.SYNC.DEFER_BLOCKING 0x0 ;  /* 0x0000000000007b1d */ /* 0x000fec0000010000 */
[----:B------:R-:W-:Y:S05]  /*0260*/  BRA `(.L_x_1305) ;  /* 0x00000018001c7947 */ /* 0x000fea0003800000 */
.L_x_1302:
        /* <DEDUP_REMOVED lines=29> */
.L_x_1317:
        /* <DEDUP_REMOVED lines=10> */
[----:B------:R-:W-:-:S02]  /*04e0*/  IMAD R12, R9, 0x28000, RZ ;  /* 0x00028000090c7824 */ /* 0x000fc400078e02ff */
[----:B------:R-:W-:Y:S01]  /*04f0*/  IMAD.WIDE.U32 R2, R13, -0x33333333, RZ ;  /* 0xcccccccd0d027825 */ /* 0x000fe200078e00ff */
[----:B------:R-:W-:-:S04]  /*0500*/  SHF.R.S32.HI R15, RZ, 0x1f, R13 ;  /* 0x0000001fff0f7819 */ /* 0x000fc8000001140d */
[----:B------:R-:W-:Y:S02]  /*0510*/  SHF.R.U32.HI R11, RZ, 0x7, R3 ;  /* 0x00000007ff0b7819 */ /* 0x000fe40000011603 */
[----:B------:R-:W1:Y:S02]  /*0520*/  LDC.64 R2, c[0x0][0x240] ;  /* 0x00009000ff027b82 */ /* 0x000e640000000a00 */
[C---:B------:R-:W-:Y:S01]  /*0530*/  LEA R0, P0, R8.reuse, R11, 0x4 ;  /* 0x0000000b08007211 */ /* 0x040fe200078020ff */
[----:B------:R-:W-:-:S03]  /*0540*/  IMAD.WIDE.U32 R10, R8, 0x28000, R4 ;  /* 0x00028000080a7825 */ /* 0x000fc600078e0004 */
        /* <DEDUP_REMOVED lines=9> */
[----:B------:R-:W-:-:S04]  /*05e0*/  IADD3 R10, P0, R31, UR8, RZ ;  /* 0x000000081f0a7c10 */ /* 0x000fc8000ff1e0ff */
[----:B------:R-:W-:Y:S01]  /*05f0*/  IADD3.X R11, R30, UR9, RZ, P0, !PT ;  /* 0x000000091e0b7c10 */ /* 0x000fe200087fe4ff */
[----:B0-----:R-:W-:Y:S01]  /*0600*/  IMAD.WIDE R6, R13, 0x2, R6 ;  /* 0x000000020d067825 */ /* 0x001fe200078e0206 */
[----:B------:R-:W-:-:S03]  /*0610*/  ULDC.64 UR8, c[0x0][0x228] ;  /* 0x00008a0000087ab9 */ /* 0x000fc60000000a00 */
[----:B------:R-:W3:Y:S01]  /*0620*/  LDG.E.CONSTANT R29, desc[UR10][R10.64] ;  /* 0x0000000a0a1d7981 */ /* 0x000ee2000c1e9900 */
[----:B-1----:R-:W-:-:S03]  /*0630*/  IMAD.WIDE R2, R13, 0x2, R2 ;  /* 0x000000020d027825 */ /* 0x002fc600078e0202 */
[----:B------:R-:W4:Y:S04]  /*0640*/  LDG.E.CONSTANT R28, desc[UR10][R6.64] ;  /* 0x0000000a061c7981 */ /* 0x000f28000c1e9900 */
[----:B------:R4:W5:Y:S01]  /*0650*/  LDG.E.CONSTANT R27, desc[UR10][R2.64] ;  /* 0x0000000a021b7981 */ /* 0x000962000c1e9900 */
[----:B------:R-:W-:-:S04]  /*0660*/  IADD3 R12, P0, R31, UR8, RZ ;  /* 0x000000081f0c7c10 */ /* 0x000fc8000ff1e0ff */
[----:B------:R-:W-:-:S05]  /*0670*/  IADD3.X R13, R30, UR9, RZ, P0, !PT ;  /* 0x000000091e0d7c10 */ /* 0x000fca00087fe4ff */
[----:B------:R0:W5:Y:S01]  /*0680*/  LDG.E.CONSTANT R26, desc[UR10][R12.64] ;  /* 0x0000000a0c1a7981 */ /* 0x000162000c1e9900 */
[----:B------:R-:W1:Y:S01]  /*0690*/  S2UR UR7, SR_CgaCtaId ;  /* 0x00000000000779c3 */ /* 0x000e620000008800 */
[----:B------:R-:W-:Y:S01]  /*06a0*/  BSSY B0, `(.L_x_1306) ;  /* 0x0000096000007945 */ /* 0x000fe20003800000 */
[----:B------:R-:W-:Y:S01]  /*06b0*/  HFMA2.MMA R45, -RZ, RZ, 0, 0 ;  /* 0x00000000ff2d7435 */ /* 0x000fe200000001ff */
[----:B--2---:R-:W-:Y:S01]  /*06c0*/  FADD.FTZ R5, R5, UR5 ;  /* 0x0000000505057e21 */ /* 0x004fe20008010000 */
[----:B------:R-:W-:Y:S02]  /*06d0*/  UMOV UR5, 0x400 ;  /* 0x0000040000057882 */ /* 0x000fe40000000000 */
[----:B-1----:R-:W-:-:S03]  /*06e0*/  ULEA UR8, UR7, UR5, 0x18 ;  /* 0x0000000507087291 */ /* 0x002fc6000f8ec03f */
[----:B------:R-:W1:Y:S01]  /*06f0*/  MUFU.RSQ R5, R5 ;  /* 0x0000000500057308 */ /* 0x000e620000001400 */
[--C-:B---3--:R-:W-:Y:S02]  /*0700*/  HADD2.F32 R11, -RZ, R29.reuse.H0_H0 ;  /* 0x2000001dff0b7230 */ /* 0x108fe40000004100 */
[----:B------:R-:W-:Y:S02]  /*0710*/  HADD2.F32 R15, -RZ, R29.H1_H1 ;  /* 0x3000001dff0f7230 */ /* 0x000fe40000004100 */
[--C-:B----4-:R-:W-:Y:S02]  /*0720*/  HADD2.F32 R3, -RZ, R28.reuse.H0_H0 ;  /* 0x2000001cff037230 */ /* 0x110fe40000004100 */
[C---:B------:R-:W-:Y:S01]  /*0730*/  FADD.FTZ R0, -R4.reuse, R11 ;  /* 0x0000000b04007221 */ /* 0x040fe20000010100 */
[----:B0-----:R-:W-:Y:S02]  /*0740*/  HADD2.F32 R13, -RZ, R28.H1_H1 ;  /* 0x3000001cff0d7230 */ /* 0x001fe40000004100 */
[----:B------:R-:W-:Y:S01]  /*0750*/  FADD.FTZ R2, -R4, R15 ;  /* 0x0000000f04027221 */ /* 0x000fe20000010100 */
[----:B-----5:R-:W-:-:S02]  /*0760*/  HADD2.F32 R7, -RZ, R27.H0_H0 ;  /* 0x2000001bff077230 */ /* 0x020fc40000004100 */
[----:B------:R-:W-:Y:S02]  /*0770*/  HADD2.F32 R11, -RZ, R27.H1_H1 ;  /* 0x3000001bff0b7230 */ /* 0x000fe40000004100 */
[C---:B-1----:R-:W-:Y:S01]  /*0780*/  FMUL.FTZ R0, R5.reuse, R0 ;  /* 0x0000000005007220 */ /* 0x042fe20000410000 */
[----:B------:R-:W-:-:S03]  /*0790*/  FMUL.FTZ R2, R5, R2 ;  /* 0x0000000205027220 */ /* 0x000fc60000410000 */
[----:B------:R-:W-:Y:S01]  /*07a0*/  FFMA.FTZ R7, R0, R3, R7 ;  /* 0x0000000300077223 */ /* 0x000fe20000010007 */
[----:B------:R-:W-:-:S03]  /*07b0*/  FFMA.FTZ R11, R2, R13, R11 ;  /* 0x0000000d020b7223 */ /* 0x000fc6000001000b */
[----:B------:R-:W-:Y:S01]  /*07c0*/  FMUL.FTZ R6, R7, -1.4426950216293334961 ;  /* 0xbfb8aa3b07067820 */ /* 0x000fe20000410000 */
[----:B------:R-:W-:-:S05]  /*07d0*/  FMUL.FTZ R14, R11, -1.4426950216293334961 ;  /* 0xbfb8aa3b0b0e7820 */ /* 0x000fca0000410000 */
[----:B------:R-:W0:Y:S08]  /*07e0*/  MUFU.EX2 R6, R6 ;  /* 0x0000000600067308 */ /* 0x000e300000000800 */
[----:B------:R-:W1:Y:S01]  /*07f0*/  MUFU.EX2 R14, R14 ;  /* 0x0000000e000e7308 */ /* 0x000e620000000800 */
[----:B0-----:R-:W-:Y:S01]  /*0800*/  FADD.FTZ R10, R6, 1 ;  /* 0x3f800000060a7421 */ /* 0x001fe20000010000 */
[----:B------:R-:W-:-:S06]  /*0810*/  HADD2.F32 R6, -RZ, R26.H0_H0 ;  /* 0x2000001aff067230 */ /* 0x000fcc0000004100 */
[----:B------:R-:W0:Y:S01]  /*0820*/  MUFU.RCP R10, R10 ;  /* 0x0000000a000a7308 */ /* 0x000e220000001000 */
[----:B-1----:R-:W-:Y:S01]  /*0830*/  FADD.FTZ R15, R14, 1 ;  /* 0x3f8000000e0f7421 */ /* 0x002fe20000010000 */
[----:B------:R-:W-:-:S06]  /*0840*/  LOP3.LUT R14, R41, 0x8, RZ, 0xc, !PT ;  /* 0x00000008290e7812 */ /* 0x000fcc00078e0cff */
[----:B------:R-:W1:Y:S01]  /*0850*/  MUFU.RCP R15, R15 ;  /* 0x0000000f000f7308 */ /* 0x000e620000001000 */
[----:B0-----:R-:W-:-:S04]  /*0860*/  FADD.FTZ R12, -R10, 1 ;  /* 0x3f8000000a0c7421 */ /* 0x001fc80000010100 */
[----:B------:R-:W-:Y:S01]  /*0870*/  FFMA.FTZ R7, R7, R12, 1 ;  /* 0x3f80000007077423 */ /* 0x000fe2000001000c */
[----:B-1----:R-:W-:-:S03]  /*0880*/  FADD.FTZ R16, -R15, 1 ;  /* 0x3f8000000f107421 */ /* 0x002fc60000010100 */
[----:B------:R-:W-:Y:S01]  /*0890*/  FMUL.FTZ R7, R10, R7 ;  /* 0x000000070a077220 */ /* 0x000fe20000410000 */
[----:B------:R-:W-:Y:S01]  /*08a0*/  LOP3.LUT R10, R41, 0x8, RZ, 0xc0, !PT ;  /* 0x00000008290a7812 */ /* 0x000fe200078ec0ff */
[----:B------:R-:W-:Y:S01]  /*08b0*/  FFMA.FTZ R16, R11, R16, 1 ;  /* 0x3f8000000b107423 */ /* 0x000fe20000010010 */
[----:B------:R-:W-:Y:S02]  /*08c0*/  HADD2.F32 R11, -RZ, R26.H1_H1 ;  /* 0x3000001aff0b7230 */ /* 0x000fe40000004100 */
[----:B------:R-:W-:Y:S01]  /*08d0*/  FMUL.FTZ R12, R6, R7 ;  /* 0x00000007060c7220 */ /* 0x000fe20000410000 */
[----:B------:R-:W-:-:S03]  /*08e0*/  FMUL.FTZ R16, R15, R16 ;  /* 0x000000100f107220 */ /* 0x000fc60000410000 */
[CC--:B------:R-:W-:Y:S01]  /*08f0*/  FMUL.FTZ R7, R3.reuse, R12.reuse ;  /* 0x0000000c03077220 */ /* 0x0c0fe20000410000 */
[----:B------:R-:W-:Y:S01]  /*0900*/  FFMA.FTZ R6, R3, R12, RZ ;  /* 0x0000000c03067223 */ /* 0x000fe200000100ff */
[----:B------:R-:W-:Y:S01]  /*0910*/  FMUL.FTZ R16, R11, R16 ;  /* 0x000000100b107220 */ /* 0x000fe20000410000 */
[----:B------:R-:W-:Y:S01]  /*0920*/  FADD.FTZ R11, RZ, R12 ;  /* 0x0000000cff0b7221 */ /* 0x000fe20000010000 */
[----:B------:R-:W-:Y:S02]  /*0930*/  FFMA.FTZ R7, R0, R7, RZ ;  /* 0x0000000700077223 */ /* 0x000fe400000100ff */
[CC--:B------:R-:W-:Y:S01]  /*0940*/  FMUL.FTZ R3, R13.reuse, R16.reuse ;  /* 0x000000100d037220 */ /* 0x0c0fe20000410000 */
[----:B------:R-:W-:Y:S01]  /*0950*/  FFMA.FTZ R6, R13, R16, R6 ;  /* 0x000000100d067223 */ /* 0x000fe20000010006 */
[----:B------:R-:W-:Y:S02]  /*0960*/  FADD.FTZ R13, RZ, R16 ;  /* 0x00000010ff0d7221 */ /* 0x000fe40000010000 */
[----:B------:R-:W-:Y:S01]  /*0970*/  FFMA.FTZ R7, R2, R3, R7 ;  /* 0x0000000302077223 */ /* 0x000fe20000010007 */
[----:B------:R-:W-:-:S04]  /*0980*/  LEA R3, R41, UR8, 0x4 ;  /* 0x0000000829037c11 */ /* 0x000fc8000f8e20ff */
[----:B------:R-:W-:Y:S01]  /*0990*/  STS.64 [R36], R6 ;  /* 0x0000000624007388 */ /* 0x000fe20000000a00 */
[C---:B------:R-:W-:Y:S02]  /*09a0*/  IMAD.IADD R17, R3.reuse, 0x1, R10 ;  /* 0x0000000103117824 */ /* 0x040fe400078e020a */
[----:B------:R-:W-:Y:S01]  /*09b0*/  FFMA.FTZ R10, R0, R12, RZ ;  /* 0x0000000c000a7223 */ /* 0x000fe200000100ff */
[----:B------:R-:W-:Y:S01]  /*09c0*/  IADD3 R18, R3, R14, RZ ;  /* 0x0000000e03127210 */ /* 0x000fe20007ffe0ff */
[----:B------:R-:W-:Y:S01]  /*09d0*/  BAR.SYNC.DEFER_BLOCKING 0x0 ;  /* 0x0000000000007b1d */ /* 0x000fe20000010000 */
[----:B------:R-:W-:Y:S01]  /*09e0*/  FFMA.FTZ R12, R2, R16, RZ ;  /* 0x00000010020c7223 */ /* 0x000fe200000100ff */
[----:B------:R-:W-:Y:S01]  /*09f0*/  LEA R14, R48, UR8, 0x4 ;  /* 0x00000008300e7c11 */ /* 0x000fe2000f8e20ff */
[C---:B------:R-:W-:Y:S01]  /*0a00*/  IMAD.SHL.U32 R16, R8.reuse, 0x20, RZ ;  /* 0x0000002008107824 */ /* 0x040fe200078e00ff */
[----:B------:R-:W-:Y:S02]  /*0a10*/  SHF.L.U64.HI R8, R8, 0x5, R9 ;  /* 0x0000000508087819 */ /* 0x000fe40000010209 */
[----:B------:R-:W-:Y:S01]  /*0a20*/  LEA R0, R33, R14, 0x3 ;  /* 0x0000000e21007211 */ /* 0x000fe200078e18ff */
[----:B------:R-:W-:Y:S01]  /*0a30*/  IMAD R2, R35, 0x8, R14 ;  /* 0x0000000823027824 */ /* 0x000fe200078e020e */
[----:B------:R-:W-:Y:S01]  /*0a40*/  IADD3 R14, P0, R32, R41, RZ ;  /* 0x00000029200e7210 */ /* 0x000fe20007f1e0ff */
[----:B------:R-:W-:Y:S01]  /*0a50*/  IMAD R9, R8, 0xa00, RZ ;  /* 0x00000a0008097824 */ /* 0x000fe200078e02ff */
[----:B------:R-:W-:Y:S01]  /*0a60*/  LOP3.LUT R19, R16, 0x1f, R39, 0xf8, !PT ;  /* 0x0000001f10137812 */ /* 0x000fe200078ef827 */
[----:B------:R-:W-:Y:S01]  /*0a70*/  ULDC.64 UR8, c[0x0][0x260] ;  /* 0x0000980000087ab9 */ /* 0x000fe20000000a00 */
[----:B------:R-:W-:-:S02]  /*0a80*/  LEA.HI.X.SX32 R15, R41, RZ, 0x1, P0 ;  /* 0x000000ff290f7211 */ /* 0x000fc400000f0eff */
[----:B------:R-:W-:Y:S01]  /*0a90*/  ISETP.GT.U32.AND P0, PT, R41, 0x3, PT ;  /* 0x000000032900780c */ /* 0x000fe20003f04070 */
[----:B------:R-:W-:-:S05]  /*0aa0*/  IMAD.WIDE.U32 R14, R19, 0xa00, R14 ;  /* 0x00000a00130e7825 */ /* 0x000fca00078e000e */
[----:B------:R-:W-:Y:S01]  /*0ab0*/  IADD3 R9, R15, R9, RZ ;  /* 0x000000090f097210 */ /* 0x000fe20007ffe0ff */
[----:B------:R-:W-:Y:S01]  /*0ac0*/  STS.64 [R17], R10 ;  /* 0x0000000a11007388 */ /* 0x000fe20000000a00 */
[----:B------:R-:W-:-:S03]  /*0ad0*/  LEA R8, P1, R14, UR8, 0x3 ;  /* 0x000000080e087c11 */ /* 0x000fc6000f8218ff */
[----:B------:R-:W-:Y:S01]  /*0ae0*/  STS.64 [R18], R12 ;  /* 0x0000000c12007388 */ /* 0x000fe20000000a00 */
[----:B------:R-:W-:Y:S01]  /*0af0*/  LEA.HI.X R9, R14, UR9, R9, 0x3, P1 ;  /* 0x000000090e097c11 */ /* 0x000fe200088f1c09 */
[----:B------:R-:W-:Y:S06]  /*0b00*/  BAR.SYNC.DEFER_BLOCKING 0x0 ;  /* 0x0000000000007b1d */ /* 0x000fec0000010000 */
[----:B------:R-:W0:Y:S04]  /*0b10*/  LDS.64 R2, [R2] ;  /* 0x0000000002027984 */ /* 0x000e280000000a00 */
[----:B------:R1:W2:Y:S02]  /*0b20*/  LDS.64 R6, [R0+0xa00] ;  /* 0x000a000000067984 */ /* 0x0002a40000000a00 */
[----:B-1----:R-:W-:Y:S01]  /*0b30*/  IMAD.MOV.U32 R0, RZ, RZ, RZ ;  /* 0x000000ffff007224 */ /* 0x002fe200078e00ff */
[----:B------:R-:W-:Y:S06]  /*0b40*/  @P0 BRA `(.L_x_1307) ;  /* 0x00000004002c0947 */ /* 0x000fec0003800000 */
[----:B------:R-:W-:Y:S01]  /*0b50*/  IMAD.SHL.U32 R0, R40, 0x2, RZ ;  /* 0x0000000228007824 */ /* 0x000fe200078e00ff */
[----:B------:R-:W-:Y:S01]  /*0b60*/  LOP3.LUT R44, R41, 0x1, RZ, 0xc0, !PT ;  /* 0x00000001292c7812 */ /* 0x000fe200078ec0ff */
[----:B------:R-:W-:Y:S01]  /*0b70*/  IMAD.MOV.U32 R46, RZ, RZ, RZ ;  /* 0x000000ffff2e7224 */ /* 0x000fe200078e00ff */
[----:B------:R-:W-:Y:S02]  /*0b80*/  MOV R45, RZ ;  /* 0x000000ff002d7202 */ /* 0x000fe40000000f00 */
[----:B------:R-:W-:-:S04]  /*0b90*/  LOP3.LUT R0, R0, 0xe, RZ, 0xc0, !PT ;  /* 0x0000000e00007812 */ /* 0x000fc800078ec0ff */
[----:B------:R-:W-:Y:S02]  /*0ba0*/  LEA.HI R47, R41, R0, RZ, 0x1f ;  /* 0x00000000292f7211 */ /* 0x000fe400078ff8ff */
[----:B------:R-:W-:-:S03]  /*0bb0*/  MOV R0, RZ ;  /* 0x000000ff00007202 */ /* 0x000fc60000000f00 */
[----:B------:R-:W-:-:S07]  /*0bc0*/  IMAD R47, R47, 0xa0, -R32 ;  /* 0x000000a02f2f7824 */ /* 0x000fce00078e0a20 */
.L_x_1308:
        /* <DEDUP_REMOVED lines=21> */
[----:B------:R-:W1:Y:S01]  /*0d20*/  LDS.64 R10, [R11] ;  /* 0x000000000b0a7984 */ /* 0x000e620000000a00 */
        /* <DEDUP_REMOVED lines=15> */
[----:B------:R-:W-:-:S02]  /*0e20*/  LEA R19, R44, R19, 0x3 ;  /* 0x000000132c137211 */ /* 0x000fc400078e18ff */
[----:B------:R-:W5:Y:S01]  /*0e30*/  LDS.64 R16, [R17] ;  /* 0x0000000011107984 */ /* 0x000f620000000a00 */
[----:B------:R-:W-:Y:S01]  /*0e40*/  SHF.R.S32.HI R25, RZ, 0x1, R22 ;  /* 0x00000001ff197819 */ /* 0x000fe20000011416 */
[--C-:B------:R-:W-:Y:S01]  /*0e50*/  IMAD R23, R23, 0x18, R38.reuse ;  /* 0x0000001817177824 */ /* 0x100fe200078e0226 */
[----:B------:R-:W-:Y:S01]  /*0e60*/  ISETP.GE.U32.AND P0, PT, R46, 0xa0, PT ;  /* 0x000000a02e00780c */ /* 0x000fe20003f06070 */
[C---:B------:R-:W-:Y:S01]  /*0e70*/  IMAD R21, R44.reuse, 0x8, R21 ;  /* 0x000000082c157824 */ /* 0x040fe200078e0215 */
[----:B------:R-:W0:Y:S01]  /*0e80*/  LDS.64 R18, [R19] ;  /* 0x0000000013127984 */ /* 0x000e220000000a00 */
[----:B------:R-:W-:Y:S01]  /*0e90*/  IMAD R25, R25, 0x18, R38 ;  /* 0x0000001819197824 */ /* 0x000fe200078e0226 */
[----:B------:R-:W-:-:S03]  /*0ea0*/  LEA R23, R44, R23, 0x3 ;  /* 0x000000172c177211 */ /* 0x000fc600078e18ff */
        /* <DEDUP_REMOVED lines=21> */
.L_x_1307:
[----:B------:R-:W-:Y:S05]  /*1000*/  BSYNC B0 ;  /* 0x0000000000007941 */ /* 0x000fea0003800000 */
.L_x_1306:
[----:B0-----:R-:W-:Y:S01]  /*1010*/  FADD.FTZ R10, RZ, R3 ;  /* 0x00000003ff0a7221 */ /* 0x001fe20000010000 */
[----:B------:R-:W-:Y:S01]  /*1020*/  FADD.FTZ R3, RZ, R2 ;  /* 0x00000002ff037221 */ /* 0x000fe20000010000 */
[----:B------:R-:W0:Y:S01]  /*1030*/  SHFL.BFLY PT, R12, R45, 0x1, 0x1f ;  /* 0x0c201f002d0c7f89 */ /* 0x000e2200000e0000 */
[----:B------:R-:W-:Y:S01]  /*1040*/  LOP3.LUT P1, RZ, R41, 0xfffffffd, RZ, 0xc0, !PT ;  /* 0xfffffffd29ff7812 */ /* 0x000fe2000782c0ff */
[----:B--2---:R-:W-:Y:S01]  /*1050*/  FADD.FTZ R11, R10, R7 ;  /* 0x000000070a0b7221 */ /* 0x004fe20000010000 */
[----:B------:R-:W-:Y:S01]  /*1060*/  FADD.FTZ R10, R3, R6 ;  /* 0x00000006030a7221 */ /* 0x000fe20000010000 */
[----:B------:R-:W1:Y:S01]  /*1070*/  SHFL.BFLY PT, R13, R0, 0x1, 0x1f ;  /* 0x0c201f00000d7f89 */ /* 0x000e6200000e0000 */
[----:B------:R-:W-:Y:S01]  /*1080*/  IADD3 R2, P0, R40, 0xa, RZ ;  /* 0x0000000a28027810 */ /* 0x000fe20007f1e0ff */
[----:B------:R-:W-:Y:S02]  /*1090*/  BSSY B0, `(.L_x_1309) ;  /* 0x0000012000007945 */ /* 0x000fe40003800000 */
        /* <DEDUP_REMOVED lines=8> */
[----:B------:R-:W-:-:S04]  /*1120*/  SHF.R.U32.HI R0, RZ, 0x1, R41 ;  /* 0x00000001ff007819 */ /* 0x000fc80000011629 */
[----:B------:R-:W-:-:S03]  /*1130*/  SHF.L.U32 R10, R0, 0x5, RZ ;  /* 0x00000005000a7819 */ /* 0x000fc600000006ff */
[----:B------:R-:W1:Y:S01]  /*1140*/  LDC.64 R8, c[0x0][0x260] ;  /* 0x00009800ff087b82 */ /* 0x000e620000000a00 */
[----:B0-----:R-:W-:Y:S01]  /*1150*/  IMAD R0, R3, UR4, R42 ;  /* 0x0000000403007c24 */ /* 0x001fe2000f8e022a */
[----:B------:R-:W-:-:S05]  /*1160*/  LOP3.LUT R3, R10, 0xffffffe0, R39, 0xe2, !PT ;  /* 0xffffffe00a037812 */ /* 0x000fca00078ee227 */
[----:B------:R-:W-:-:S05]  /*1170*/  IMAD R0, R0, 0x40, R3 ;  /* 0x0000004000007824 */ /* 0x000fca00078e0203 */
[----:B------:R-:W-:-:S05]  /*1180*/  SHF.L.U32 R3, R0, 0x1, RZ ;  /* 0x0000000100037819 */ /* 0x000fca00000006ff */
[----:B-1----:R-:W-:-:S05]  /*1190*/  IMAD.WIDE.U32 R8, R3, 0x4, R8 ;  /* 0x0000000403087825 */ /* 0x002fca00078e0008 */
[----:B------:R0:W-:Y:S02]  /*11a0*/  STG.E.64 desc[UR10][R8.64], R6 ;  /* 0x0000000608007986 */ /* 0x0001e4000c101b0a */
.L_x_1310:
[----:B------:R-:W-:Y:S05]  /*11b0*/  BSYNC B0 ;  /* 0x0000000000007941 */ /* 0x000fea0003800000 */
.L_x_1309:
[----:B------:R-:W-:Y:S05]  /*11c0*/  @P0 BRA `(.L_x_1311) ;  /* 0x0000000000540947 */ /* 0x000fea0003800000 */
[----:B------:R-:W-:Y:S01]  /*11d0*/  BAR.SYNC.DEFER_BLOCKING 0x0 ;  /* 0x0000000000007b1d */ /* 0x000fe20000010000 */
[----:B------:R-:W-:-:S13]  /*11e0*/  ISETP.NE.AND P0, PT, R41, RZ, PT ;  /* 0x000000ff2900720c */ /* 0x000fda0003f05270 */
[----:B------:R-:W-:Y:S05]  /*11f0*/  @P0 BRA `(.L_x_1312) ;  /* 0x00000000003c0947 */ /* 0x000fea0003800000 */
[----:B0-----:R-:W0:Y:S01]  /*1200*/  LDC.64 R6, c[0x0][0x268] ;  /* 0x00009a00ff067b82 */ /* 0x001e220000000a00 */
        /* <DEDUP_REMOVED lines=8> */
.L_x_1313:
[----:B------:R-:W2:Y:S04]  /*1290*/  LD.E.STRONG.GPU R0, desc[UR10][R6.64] ;  /* 0x0000000a06007980 */ /* 0x000ea8000c10f900 */
[----:B--2---:R-:W-:Y:S01]  /*12a0*/  CCTL.IVALL ;  /* 0x00000000ff00798f */ /* 0x004fe20002000000 */
[----:B------:R-:W-:Y:S05]  /*12b0*/  YIELD ;  /* 0x0000000000007946 */ /* 0x000fea0003800000 */
[----:B-----5:R-:W-:-:S04]  /*12c0*/  LOP3.LUT R0, R0, R3, RZ, 0x3c, !PT ;  /* 0x0000000300007212 */ /* 0x020fc800078e3cff */
[----:B------:R-:W-:-:S13]  /*12d0*/  ISETP.GT.AND P0, PT, R0, -0x1, PT ;  /* 0xffffffff0000780c */ /* 0x000fda0003f04270 */
[----:B------:R-:W-:Y:S05]  /*12e0*/  @P0 BRA `(.L_x_1313) ;  /* 0xfffffffc00e80947 */ /* 0x000fea000383ffff */
.L_x_1312:
[----:B------:R-:W-:Y:S05]  /*12f0*/  WARPSYNC.ALL ;  /* 0x0000000000007948 */ /* 0x000fea0003800000 */
[----:B------:R-:W-:Y:S06]  /*1300*/  BAR.SYNC.DEFER_BLOCKING 0x0 ;  /* 0x0000000000007b1d */ /* 0x000fec0000010000 */
[----:B------:R-:W-:Y:S05]  /*1310*/  BRA `(.L_x_1314) ;  /* 0x0000000000607947 */ /* 0x000fea0003800000 */
.L_x_1311:
        /* <DEDUP_REMOVED lines=8> */
[----:B------:R-:W-:Y:S02]  /*13a0*/  ISETP.NE.AND P0, PT, R39, R0, PT ;  /* 0x000000002700720c */ /* 0x000fe40003f05270 */
[----:B0-----:R-:W-:Y:S02]  /*13b0*/  MOV R6, UR8 ;  /* 0x0000000800067c02 */ /* 0x001fe40008000f00 */
[----:B------:R-:W-:Y:S01]  /*13c0*/  SEL R3, R3, 0x1, !P0 ;  /* 0x0000000103037807 */ /* 0x000fe20004000000 */
[----:B------:R-:W-:Y:S01]  /*13d0*/  IMAD.U32 R7, RZ, RZ, UR9 ;  /* 0x00000009ff077e24 */ /* 0x000fe2000f8e00ff */
[----:B------:R-:W-:Y:S06]  /*13e0*/  MEMBAR.ALL.GPU ;  /* 0x0000000000007992 */ /* 0x000fec000000a000 */
[----:B------:R-:W-:-:S00]  /*13f0*/  ERRBAR ;  /* 0x00000000000079ab */ /* 0x000fc00000000000 */
[----:B------:R-:W-:Y:S06]  /*1400*/  CGAERRBAR ;  /* 0x00000000000075ab */ /* 0x000fec0000000000 */
[----:B------:R0:W5:Y:S02]  /*1410*/  ATOM.E.ADD.STRONG.GPU PT, R3, desc[UR10][R6.64], R3 ;  /* 0x000000030603798a */ /* 0x00016400081ee1ca */
.L_x_1316:
[----:B------:R-:W2:Y:S04]  /*1420*/  LD.E.STRONG.GPU R0, desc[UR10][R6.64] ;  /* 0x0000000a06007980 */ /* 0x000ea8000c10f900 */
[----:B--2---:R-:W-:Y:S01]  /*1430*/  CCTL.IVALL ;  /* 0x00000000ff00798f */ /* 0x004fe20002000000 */
[----:B------:R-:W-:Y:S05]  /*1440*/  YIELD ;  /* 0x0000000000007946 */ /* 0x000fea0003800000 */
[----:B-----5:R-:W-:-:S04]  /*1450*/  LOP3.LUT R0, R0, R3, RZ, 0x3c, !PT ;  /* 0x0000000300007212 */ /* 0x020fc800078e3cff */
[----:B------:R-:W-:-:S13]  /*1460*/  ISETP.GT.AND P0, PT, R0, -0x1, PT ;  /* 0xffffffff0000780c */ /* 0x000fda0003f04270 */
[----:B------:R-:W-:Y:S05]  /*1470*/  @P0 BRA `(.L_x_1316) ;  /* 0xfffffffc00e80947 */ /* 0x000fea000383ffff */
.L_x_1315:
[----:B------:R-:W-:Y:S05]  /*1480*/  WARPSYNC.ALL ;  /* 0x0000000000007948 */ /* 0x000fea0003800000 */
[----:B------:R-:W-:Y:S06]  /*1490*/  BAR.SYNC.DEFER_BLOCKING 0x0 ;  /* 0x0000000000007b1d */ /* 0x000fec0000010000 */
.L_x_1314:
[----:B------:R-:W-:Y:S01]  /*14a0*/  ISETP.GT.U32.AND P0, PT, R41, 0x3f, PT ;  /* 0x0000003f2900780c */ /* 0x000fe20003f04070 */
[----:B------:R-:W-:Y:S01]  /*14b0*/  UIADD3 UR5, UR5, 0x2300, URZ ;  /* 0x0000230005057890 */ /* 0x000fe2000fffe03f */
[----:B------:R-:W-:-:S11]  /*14c0*/  ULDC.64 UR8, c[0x0][0x210] ;  /* 0x0000840000087ab9 */ /* 0x000fd60000000a00 */
[----:B------:R-:W1:Y:S01]  /*14d0*/  @!P0 LDC R3, c[0x0][0x10] ;  /* 0x00000400ff038b82 */ /* 0x000e620000000800 */
[----:B0-----:R-:W-:-:S07]  /*14e0*/  @!P0 LOP3.LUT R9, R41, 0x1f, RZ, 0xc0, !PT ;  /* 0x0000001f29098812 */ /* 0x001fce00078ec0ff */
[----:B------:R-:W0:Y:S01]  /*14f0*/  @!P0 LDC.64 R6, c[0x0][0x260] ;  /* 0x00009800ff068b82 */ /* 0x000e220000000a00 */
[----:B-1----:R-:W-:Y:S01]  /*1500*/  @!P0 IMAD R0, R3, UR4, R42 ;  /* 0x0000000403008c24 */ /* 0x002fe2000f8e022a */
[----:B------:R-:W-:-:S04]  /*1510*/  @!P0 LOP3.LUT R3, R41, 0x7fffffe0, RZ, 0xc0, !PT ;  /* 0x7fffffe029038812 */ /* 0x000fc800078ec0ff */
[----:B------:R-:W-:-:S04]  /*1520*/  @!P0 LEA R0, R0, R3, 0x6 ;  /* 0x0000000300008211 */ /* 0x000fc800078e30ff */
[----:B------:R-:W-:-:S05]  /*1530*/  @!P0 IADD3 R0, R0, R9, RZ ;  /* 0x0000000900008210 */ /* 0x000fca0007ffe0ff */
[----:B------:R-:W-:-:S04]  /*1540*/  @!P0 IMAD.SHL.U32 R3, R0, 0x2, RZ ;  /* 0x0000000200038824 */ /* 0x000fc800078e00ff */
[----:B0-----:R-:W-:-:S06]  /*1550*/  @!P0 IMAD.WIDE.U32 R6, R3, 0x4, R6 ;  /* 0x0000000403068825 */ /* 0x001fcc00078e0006 */
[----:B------:R-:W2:Y:S01]  /*1560*/  @!P0 LDG.E.64 R6, desc[UR10][R6.64] ;  /* 0x0000000a06068981 */ /* 0x000ea2000c1e1b00 */
[----:B------:R-:W-:Y:S01]  /*1570*/  HFMA2.MMA R3, -RZ, RZ, 0, 0 ;  /* 0x00000000ff037435 */ /* 0x000fe200000001ff */
[----:B------:R-:W-:Y:S01]  /*1580*/  MOV R0, RZ ;  /* 0x000000ff00007202 */ /* 0x000fe20000000f00 */
[----:B------:R-:W-:Y:S02]  /*1590*/  ULEA UR5, UR7, UR5, 0x18 ;  /* 0x0000000507057291 */ /* 0x000fe4000f8ec03f */
[----:B------:R-:W-:Y:S02]  /*15a0*/  ULOP3.LUT UR4, UR4, 0x1, URZ, 0x3c, !UPT ;  /* 0x0000000104047892 */ /* 0x000fe4000f8e3c3f */
        /* <DEDUP_REMOVED lines=11> */
[----:B------:R-:W0:Y:S01]  /*1660*/  SHFL.BFLY PT, R6, R11, 0x4, 0x1f ;  /* 0x0c801f000b067f89 */ /* 0x000e2200000e0000 */
[--C-:B------:R-:W-:Y:S02]  /*1670*/  HADD2.F32 R9, -RZ, R27.reuse.H0_H0 ;  /* 0x2000001bff097230 */ /* 0x100fe40000004100 */
[----:B------:R-:W-:Y:S01]  /*1680*/  HADD2.F32 R27, -RZ, R27.H1_H1 ;  /* 0x3000001bff1b7230 */ /* 0x000fe20000004100 */
        /* <DEDUP_REMOVED lines=8> */
[----:B------:R-:W-:Y:S02]  /*1710*/  IMAD.SHL.U32 R6, R40, 0x2, RZ ;  /* 0x0000000228067824 */ /* 0x000fe400078e00ff */
[----:B------:R-:W-:Y:S02]  /*1720*/  IMAD.MOV.U32 R40, RZ, RZ, R2 ;  /* 0x000000ffff287224 */ /* 0x000fe400078e0002 */
[----:B-1----:R-:W-:Y:S01]  /*1730*/  FADD.FTZ R8, R7, R0 ;  /* 0x0000000007087221 */ /* 0x002fe20000010000 */
[----:B------:R-:W0:Y:S01]  /*1740*/  SHFL.BFLY PT, R12, R13, 0x1, 0x1f ;  /* 0x0c201f000d0c7f89 */ /* 0x000e2200000e0000 */
[----:B------:R-:W-:Y:S01]  /*1750*/  LOP3.LUT R7, R6, 0xe, RZ, 0xc0, !PT ;  /* 0x0000000e06077812 */ /* 0x000fe200078ec0ff */
[----:B------:R-:W-:Y:S01]  /*1760*/  FADD.FTZ R0, -R4, R3 ;  /* 0x0000000304007221 */ /* 0x000fe20000010100 */
[----:B------:R-:W-:Y:S01]  /*1770*/  LEA R6, R37, R32, 0x1 ;  /* 0x0000002025067211 */ /* 0x000fe200078e08ff */
[----:B------:R-:W1:Y:S01]  /*1780*/  SHFL.BFLY PT, R11, R8, 0x1, 0x1f ;  /* 0x0c201f00080b7f89 */ /* 0x000e6200000e0000 */
[----:B------:R-:W-:Y:S01]  /*1790*/  HADD2.F32 R3, -RZ, R28.H0_H0 ;  /* 0x2000001cff037230 */ /* 0x000fe20000004100 */
[----:B------:R-:W-:Y:S01]  /*17a0*/  IADD3 R15, RZ, -R7, RZ ;  /* 0x80000007ff0f7210 */ /* 0x000fe20007ffe0ff */
[----:B------:R-:W-:Y:S01]  /*17b0*/  FMUL.FTZ R0, R5, R0 ;  /* 0x0000000005007220 */ /* 0x000fe20000410000 */
[----:B------:R-:W-:Y:S01]  /*17c0*/  IMAD.WIDE.U32 R6, R6, -0x33333333, RZ ;  /* 0xcccccccd06067825 */ /* 0x000fe200078e00ff */
[----:B------:R-:W-:-:S03]  /*17d0*/  @!P0 SHF.R.U32.HI R6, RZ, 0x2, R41 ;  /* 0x00000002ff068819 */ /* 0x000fc60000011629 */
[----:B------:R-:W-:Y:S01]  /*17e0*/  FADD.FTZ R4, -R4, R29 ;  /* 0x0000001d04047221 */ /* 0x000fe20000010100 */
[----:B------:R-:W-:-:S03]  /*17f0*/  LEA.HI R7, R7, R15, RZ, 0x19 ;  /* 0x0000000f07077211 */ /* 0x000fc600078fc8ff */
[----:B------:R-:W-:Y:S01]  /*1800*/  FMUL.FTZ R4, R5, R4 ;  /* 0x0000000405047220 */ /* 0x000fe20000410000 */
[----:B------:R-:W-:Y:S01]  /*1810*/  LEA R7, R7, UR5, 0x3 ;  /* 0x0000000507077c11 */ /* 0x000fe2000f8e18ff */
[----:B0-----:R-:W-:Y:S01]  /*1820*/  FADD.FTZ R10, R13, R12 ;  /* 0x0000000c0d0a7221 */ /* 0x001fe20000010000 */
[----:B------:R-:W-:Y:S01]  /*1830*/  FFMA.FTZ R12, R0, R3, R9 ;  /* 0x00000003000c7223 */ /* 0x000fe20000010009 */
[----:B------:R-:W-:Y:S02]  /*1840*/  HADD2.F32 R9, -RZ, R28.H1_H1 ;  /* 0x3000001cff097230 */ /* 0x000fe40000004100 */
[----:B-1----:R-:W-:Y:S01]  /*1850*/  FADD.FTZ R11, R8, R11 ;  /* 0x0000000b080b7221 */ /* 0x002fe20000010000 */
[----:B------:R-:W-:Y:S01]  /*1860*/  @!P0 LOP3.LUT R8, R6, 0x3ffffff8, RZ, 0xc0, !PT ;  /* 0x3ffffff806088812 */ /* 0x000fe200078ec0ff */
[----:B------:R-:W-:Y:S01]  /*1870*/  @!P0 FMUL.FTZ R10, R10, 9.7656251455191522837e-05 ;  /* 0x38cccccd0a0a8820 */ /* 0x000fe20000410000 */
[----:B------:R-:W-:Y:S01]  /*1880*/  FFMA.FTZ R27, R4, R9, R27 ;  /* 0x00000009041b7223 */ /* 0x000fe2000001001b */
[----:B------:R-:W-:Y:S01]  /*1890*/  @!P0 FMUL.FTZ R11, R11, 9.7656251455191522837e-05 ;  /* 0x38cccccd0b0b8820 */ /* 0x000fe20000410000 */
[----:B------:R-:W-:-:S02]  /*18a0*/  FMUL.FTZ R13, R12, -1.4426950216293334961 ;  /* 0xbfb8aa3b0c0d7820 */ /* 0x000fc40000410000 */
[----:B------:R-:W-:Y:S02]  /*18b0*/  FMUL.FTZ R14, R27, -1.4426950216293334961 ;  /* 0xbfb8aa3b1b0e7820 */ /* 0x000fe40000410000 */
[----:B------:R0:W-:Y:S02]  /*18c0*/  @!P0 STS.64 [R8+UR5], R10 ;  /* 0x0000000a08008988 */ /* 0x0001e40008000a05 */
[----:B------:R-:W1:Y:S01]  /*18d0*/  MUFU.EX2 R13, R13 ;  /* 0x0000000d000d7308 */ /* 0x000e620000000800 */
[----:B------:R-:W-:Y:S07]  /*18e0*/  BAR.SYNC.DEFER_BLOCKING 0x0 ;  /* 0x0000000000007b1d */ /* 0x000fee0000010000 */
[----:B------:R-:W2:Y:S01]  /*18f0*/  MUFU.EX2 R14, R14 ;  /* 0x0000000e000e7308 */ /* 0x000ea20000000800 */
[----:B0-----:R-:W-:-:S02]  /*1900*/  HADD2.F32 R8, -RZ, R26.H0_H0 ;  /* 0x2000001aff087230 */ /* 0x001fc40000004100 */
[----:B------:R-:W-:Y:S02]  /*1910*/  HADD2.F32 R26, -RZ, R26.H1_H1 ;  /* 0x3000001aff1a7230 */ /* 0x000fe40000004100 */
[----:B-1----:R-:W-:-:S06]  /*1920*/  FADD.FTZ R13, R13, 1 ;  /* 0x3f8000000d0d7421 */ /* 0x002fcc0000010000 */
[----:B------:R-:W0:Y:S01]  /*1930*/  MUFU.RCP R13, R13 ;  /* 0x0000000d000d7308 */ /* 0x000e220000001000 */
[----:B--2---:R-:W-:Y:S01]  /*1940*/  FADD.FTZ R14, R14, 1 ;  /* 0x3f8000000e0e7421 */ /* 0x004fe20000010000 */
[----:B------:R-:W1:Y:S06]  /*1950*/  LDS.64 R6, [R7] ;  /* 0x0000000007067984 */ /* 0x000e6c0000000a00 */
[----:B------:R-:W2:Y:S01]  /*1960*/  MUFU.RCP R14, R14 ;  /* 0x0000000e000e7308 */ /* 0x000ea20000001000 */
[----:B0-----:R-:W-:-:S04]  /*1970*/  FADD.FTZ R15, -R13, 1 ;  /* 0x3f8000000d0f7421 */ /* 0x001fc80000010100 */
[----:B------:R-:W-:Y:S01]  /*1980*/  FFMA.FTZ R12, R12, R15, 1 ;  /* 0x3f8000000c0c7423 */ /* 0x000fe2000001000f */
[----:B--2---:R-:W-:-:S03]  /*1990*/  FADD.FTZ R16, -R14, 1 ;  /* 0x3f8000000e107421 */ /* 0x004fc60000010100 */
[----:B------:R-:W-:Y:S01]  /*19a0*/  FMUL.FTZ R15, R13, R12 ;  /* 0x0000000c0d0f7220 */ /* 0x000fe20000410000 */
[----:B------:R-:W-:-:S03]  /*19b0*/  FFMA.FTZ R27, R27, R16, 1 ;  /* 0x3f8000001b1b7423 */ /* 0x000fc60000010010 */
[----:B------:R-:W-:Y:S01]  /*19c0*/  FMUL.FTZ R8, R8, R15 ;  /* 0x0000000f08087220 */ /* 0x000fe20000410000 */
[----:B------:R-:W-:-:S04]  /*19d0*/  FMUL.FTZ R27, R14, R27 ;  /* 0x0000001b0e1b7220 */ /* 0x000fc80000410000 */
[----:B------:R-:W-:Y:S01]  /*19e0*/  FMUL.FTZ R26, R26, R27 ;  /* 0x0000001b1a1a7220 */ /* 0x000fe20000410000 */
[----:B-1----:R-:W-:-:S03]  /*19f0*/  FFMA.FTZ R3, R3, R8, -R6 ;  /* 0x0000000803037223 */ /* 0x002fc60000010806 */
[----:B------:R-:W-:Y:S01]  /*1a00*/  FFMA.FTZ R9, R9, R26, -R6 ;  /* 0x0000001a09097223 */ /* 0x000fe20000010806 */
[----:B------:R-:W-:-:S03]  /*1a10*/  FFMA.FTZ R0, R0, -R7, R3 ;  /* 0x8000000700007223 */ /* 0x000fc60000010003 */
[----:B------:R-:W-:Y:S01]  /*1a20*/  FFMA.FTZ R4, R4, -R7, R9 ;  /* 0x8000000704047223 */ /* 0x000fe20000010009 */
[----:B------:R-:W-:-:S03]  /*1a30*/  FMUL.FTZ R0, R5, R0 ;  /* 0x0000000005007220 */ /* 0x000fc60000410000 */
[----:B------:R-:W-:Y:S01]  /*1a40*/  FMUL.FTZ R5, R5, R4 ;  /* 0x0000000405057220 */ /* 0x000fe20000410000 */
[----:B------:R-:W-:-:S04]  /*1a50*/  IADD3 R4, P0, R31, UR8, RZ ;  /* 0x000000081f047c10 */ /* 0x000fc8000ff1e0ff */
[----:B------:R-:W-:Y:S02]  /*1a60*/  F2FP.F16.F32.PACK_AB R0, R5, R0 ;  /* 0x000000000500723e */ /* 0x000fe400000000ff */
[----:B------:R-:W-:Y:S02]  /*1a70*/  IADD3.X R5, R30, UR9, RZ, P0, !PT ;  /* 0x000000091e057c10 */ /* 0x000fe400087fe4ff */
[----:B------:R-:W-:Y:S02]  /*1a80*/  PRMT R3, R0, 0x7632, R3 ;  /* 0x0000763200037816 */ /* 0x000fe40000000003 */
[----:B------:R-:W-:Y:S01]  /*1a90*/  ISETP.GE.U32.AND P0, PT, R2, UR12, PT ;  /* 0x0000000c02007c0c */ /* 0x000fe2000bf06070 */
[----:B------:R1:W-:Y:S03]  /*1aa0*/  STG.E.U16 desc[UR10][R4.64], R0 ;  /* 0x0000000004007986 */ /* 0x0003e6000c10150a */
[----:B------:R-:W-:Y:S01]  /*1ab0*/  ISETP.GE.AND.EX P0, PT, R43, UR6, PT, P0 ;  /* 0x000000062b007c0c */ /* 0x000fe2000bf06300 */
[----:B------:R1:W-:-:S12]  /*1ac0*/  STG.E.U16 desc[UR10][R4.64+0x2], R3 ;  /* 0x0000020304007986 */ /* 0x0003d8000c10150a */
[----:B-1----:R-:W-:Y:S05]  /*1ad0*/  @!P0 BRA `(.L_x_1317) ;  /* 0xffffffe800588947 */ /* 0x002fea000383ffff */
.L_x_1305:
[----:B0-----:R-:W0:Y:S02]  /*1ae0*/  S2R R3, SR_CTAID.X ;  /* 0x0000000000037919 */ /* 0x001e240000002500 */
[----:B0-----:R-:W-:-:S04]  /*1af0*/  LEA R42, R42, R3, 0x5 ;  /* 0x000000032a2a7211 */ /* 0x001fc800078e28ff */
[----:B------:R-:W-:-:S04]  /*1b00*/  SHF.L.U32 R41, R42, 0x5, RZ ;  /* 0x000000052a297819 */ /* 0x000fc800000006ff */
[----:B------:R-:W-:-:S13]  /*1b10*/  ISETP.GT.AND P0, PT, R41, 0x9ff, PT ;  /* 0x000009ff2900780c */ /* 0x000fda0003f04270 */
[----:B------:R-:W-:Y:S05]  /*1b20*/  @P0 EXIT ;  /* 0x000000000000094d */ /* 0x000fea0003800000 */
[----:B------:R-:W0:Y:S01]  /*1b30*/  S2R R0, SR_TID.X ;  /* 0x0000000000007919 */ /* 0x000e220000002100 */
[----:B------:R-:W1:Y:S01]  /*1b40*/  LDC.64 R36, c[0x0][0x258] ;  /* 0x00009600ff247b82 */ /* 0x000e620000000a00 */
[----:B------:R-:W-:Y:S01]  /*1b50*/  HFMA2.MMA R40, -RZ, RZ, 0, 1.1920928955078125e-06 ;  /* 0x00000014ff287435 */ /* 0x000fe200000001ff */
[C---:B-1----:R-:W-:Y:S01]  /*1b60*/  IMAD.SHL.U32 R35, R36.reuse, 0x20, RZ ;  /* 0x0000002024237824 */ /* 0x042fe200078e00ff */
        /* <DEDUP_REMOVED lines=12> */
[----:B------:R-:W-:Y:S02]  /*1c30*/  LOP3.LUT R43, R0, 0xf, RZ, 0xc0, !PT ;  /* 0x0000000f002b7812 */ /* 0x000fe400078ec0ff */
[----:B------:R-:W-:Y:S01]  /*1c40*/  IADD3.X R47, RZ, RZ, RZ, P1, !PT ;  /* 0x000000ffff2f7210 */ /* 0x000fe20000ffe4ff */
[----:B------:R-:W-:Y:S01]  /*1c50*/  IMAD.WIDE.U32 R4, P0, R37, -0x33333334, R2 ;  /* 0xcccccccc25047825 */ /* 0x000fe20007800002 */
[----:B------:R-:W-:-:S03]  /*1c60*/  IADD3.X R48, RZ, RZ, RZ, P2, !PT ;  /* 0x000000ffff307210 */ /* 0x000fc600017fe4ff */
[----:B------:R-:W-:Y:S01]  /*1c70*/  IMAD.WIDE.U32 R2, R37, -0x33333333, RZ ;  /* 0xcccccccd25027825 */ /* 0x000fe200078e00ff */
[----:B------:R-:W-:-:S03]  /*1c80*/  MOV R6, R5 ;  /* 0x0000000500067202 */ /* 0x000fc60000000f00 */
[----:B------:R-:W-:Y:S01]  /*1c90*/  IMAD.X R7, RZ, RZ, RZ, P0 ;  /* 0x000000ffff077224 */ /* 0x000fe200000e06ff */
[----:B------:R-:W-:Y:S01]  /*1ca0*/  IADD3 RZ, P0, R3, R4, RZ ;  /* 0x0000000403ff7210 */ /* 0x000fe20007f1e0ff */
[----:B------:R-:W-:-:S04]  /*1cb0*/  IMAD.WIDE.U32 R2, R40, -0x33333333, RZ ;  /* 0xcccccccd28027825 */ /* 0x000fc800078e00ff */
[----:B------:R-:W-:Y:S01]  /*1cc0*/  IMAD.WIDE.U32.X R4, R38, -0x33333334, R6, P0 ;  /* 0xcccccccc26047825 */ /* 0x000fe200000e0406 */
[----:B------:R-:W-:Y:S02]  /*1cd0*/  LEA.HI R2, R3, 0x1, RZ, 0x1c ;  /* 0x0000000103027811 */ /* 0x000fe400078fe0ff */
[----:B------:R-:W-:Y:S02]  /*1ce0*/  IADD3 R42, P0, R34, 0xa, RZ ;  /* 0x0000000a222a7810 */ /* 0x000fe40007f1e0ff */
[----:B------:R-:W-:Y:S02]  /*1cf0*/  SHF.R.U64 R50, R4, 0x3, R5 ;  /* 0x0000000304327819 */ /* 0x000fe40000001205 */
[----:B------:R-:W-:Y:S02]  /*1d00*/  IADD3.X R46, RZ, RZ, RZ, P0, !PT ;  /* 0x000000ffff2e7210 */ /* 0x000fe400007fe4ff */
[----:B------:R-:W-:Y:S01]  /*1d10*/  LOP3.LUT R49, R2, 0x3, RZ, 0xc0, !PT ;  /* 0x0000000302317812 */ /* 0x000fe200078ec0ff */
[----:B------:R-:W-:-:S05]  /*1d20*/  VIADD R50, R50, 0x1 ;  /* 0x0000000132327836 */ /* 0x000fca0000000000 */
[----:B------:R-:W-:-:S07]  /*1d30*/  LOP3.LUT R50, R50, 0x3, RZ, 0xc0, !PT ;  /* 0x0000000332327812 */ /* 0x000fce00078ec0ff */
.L_x_1334:
        /* <DEDUP_REMOVED lines=8> */
[----:B------:R-:W-:Y:S01]  /*1dc0*/  LOP3.LUT R2, R0, 0x1f, RZ, 0xc0, !PT ;  /* 0x0000001f00027812 */ /* 0x000fe200078ec0ff */
[----:B------:R-:W-:Y:S01]  /*1dd0*/  HFMA2.MMA R54, -RZ, RZ, 0, 0 ;  /* 0x00000000ff367435 */ /* 0x000fe200000001ff */
[----:B------:R-:W-:Y:S01]  /*1de0*/  ISETP.NE.AND.EX P1, PT, RZ, RZ, PT, P1 ;  /* 0x000000ffff00720c */ /* 0x000fe20003f25310 */
[----:B------:R-:W-:Y:S01]  /*1df0*/  HFMA2.MMA R51, -RZ, RZ, 0, 0 ;  /* 0x00000000ff337435 */ /* 0x000fe200000001ff */
[----:B------:R-:W-:Y:S01]  /*1e00*/  ISETP.GE.U32.AND P0, PT, R37, 0x1e, PT ;  /* 0x0000001e2500780c */ /* 0x000fe20003f06070 */
[----:B------:R-:W-:Y:S01]  /*1e10*/  IMAD.MOV.U32 R52, RZ, RZ, R34 ;  /* 0x000000ffff347224 */ /* 0x000fe200078e0022 */
[----:B------:R-:W-:Y:S02]  /*1e20*/  IADD3 R2, P2, R2, R41, RZ ;  /* 0x0000002902027210 */ /* 0x000fe40007f5e0ff */
[----:B------:R-:W-:-:S02]  /*1e30*/  ISETP.GE.U32.AND.EX P0, PT, R38, RZ, PT, P0 ;  /* 0x000000ff2600720c */ /* 0x000fc40003f06100 */
[----:B------:R-:W-:Y:S02]  /*1e40*/  MOV R53, RZ ;  /* 0x000000ff00357202 */ /* 0x000fe40000000f00 */
[----:B------:R-:W-:-:S03]  /*1e50*/  LEA.HI.X.SX32 R3, R41, RZ, 0x1, P2 ;  /* 0x000000ff29037211 */ /* 0x000fc600010f0eff */
        /* <DEDUP_REMOVED lines=18> */
[----:B------:R-:W-:Y:S01]  /*1f80*/  IMAD.MOV.U32 R53, RZ, RZ, R47 ;  /* 0x000000ffff357224 */ /* 0x000fe200078e002f */
[----:B------:R-:W-:Y:S02]  /*1f90*/  @P1 MOV R52, R45 ;  /* 0x0000002d00341202 */ /* 0x000fe40000000f00 */
[----:B------:R-:W-:Y:S01]  /*1fa0*/  @P1 MOV R53, R48 ;  /* 0x0000003000351202 */ /* 0x000fe20000000f00 */
[----:B--2---:R-:W-:Y:S01]  /*1fb0*/  FADD.FTZ R51, R51, R6 ;  /* 0x0000000633337221 */ /* 0x004fe20000010000 */
[----:B------:R-:W-:-:S03]  /*1fc0*/  FADD.FTZ R54, R54, R7 ;  /* 0x0000000736367221 */ /* 0x000fc60000010000 */
[----:B---3--:R-:W-:Y:S01]  /*1fd0*/  @P1 FADD.FTZ R51, R51, R8 ;  /* 0x0000000833331221 */ /* 0x008fe20000010000 */
[----:B------:R-:W-:-:S07]  /*1fe0*/  @P1 FADD.FTZ R54, R54, R9 ;  /* 0x0000000936361221 */ /* 0x000fce0000010000 */
.L_x_1321:
[----:B------:R-:W-:Y:S05]  /*1ff0*/  BSYNC B1 ;  /* 0x0000000000017941 */ /* 0x000fea0003800000 */
.L_x_1320:
[----:B------:R-:W-:Y:S05]  /*2000*/  @!P0 BRA `(.L_x_1319) ;  /* 0x0000000400fc8947 */ /* 0x000fea0003800000 */
[C---:B------:R-:W-:Y:S01]  /*2010*/  SHF.L.U64.HI R3, R2.reuse, 0x1, R3 ;  /* 0x0000000102037819 */ /* 0x040fe20000010203 */
[----:B------:R-:W-:Y:S01]  /*2020*/  IMAD.SHL.U32 R2, R2, 0x2, RZ ;  /* 0x0000000202027824 */ /* 0x000fe200078e00ff */
[C---:B------:R-:W-:Y:S01]  /*2030*/  IADD3 R4, P2, -R52.reuse, R35, RZ ;  /* 0x0000002334047210 */ /* 0x040fe20007f5e1ff */
[C---:B------:R-:W-:Y:S01]  /*2040*/  IMAD R5, R53.reuse, 0x1400, RZ ;  /* 0x0000140035057824 */ /* 0x040fe200078e02ff */
[----:B------:R-:W-:Y:S01]  /*2050*/  ULDC.64 UR4, c[0x0][0x260] ;  /* 0x0000980000047ab9 */ /* 0x000fe20000000a00 */
[----:B------:R-:W-:Y:S01]  /*2060*/  IMAD.WIDE.U32 R2, R52, 0x1400, R2 ;  /* 0x0000140034027825 */ /* 0x000fe200078e0002 */
[----:B------:R-:W-:Y:S01]  /*2070*/  ISETP.GT.U32.AND P0, PT, R4, 0x78, PT ;  /* 0x000000780400780c */ /* 0x000fe20003f04070 */
[----:B------:R-:W-:Y:S01]  /*2080*/  BSSY B1, `(.L_x_1322) ;  /* 0x0000044000017945 */ /* 0x000fe20003800000 */
[----:B------:R-:W-:Y:S02]  /*2090*/  IADD3.X R4, ~R53, R36, RZ, P2, !PT ;  /* 0x0000002435047210 */ /* 0x000fe400017fe5ff */
[----:B------:R-:W-:-:S02]  /*20a0*/  IADD3 R3, R3, R5, RZ ;  /* 0x0000000503037210 */ /* 0x000fc40007ffe0ff */
[----:B------:R-:W-:-:S04]  /*20b0*/  LEA R56, P1, R2, UR4, 0x2 ;  /* 0x0000000402387c11 */ /* 0x000fc8000f8210ff */
[----:B------:R-:W-:Y:S02]  /*20c0*/  LEA.HI.X R2, R2, UR5, R3, 0x2, P1 ;  /* 0x0000000502027c11 */ /* 0x000fe400088f1403 */
[----:B------:R-:W-:Y:S02]  /*20d0*/  ISETP.GT.AND.EX P1, PT, R4, RZ, PT, P0 ;  /* 0x000000ff0400720c */ /* 0x000fe40003f24300 */
[----:B------:R-:W-:Y:S02]  /*20e0*/  IADD3 R56, P2, R56, 0x66800, RZ ;  /* 0x0006680038387810 */ /* 0x000fe40007f5e0ff */
[----:B------:R-:W-:-:S03]  /*20f0*/  PLOP3.LUT P0, PT, PT, PT, PT, 0x80, 0x0 ;  /* 0x000000000000781c */ /* 0x000fc60003f0f070 */
[----:B------:R-:W-:-:S06]  /*2100*/  IMAD.X R57, RZ, RZ, R2, P2 ;  /* 0x000000ffff397224 */ /* 0x000fcc00010e0602 */
[----:B------:R-:W-:Y:S05]  /*2110*/  @!P1 BRA `(.L_x_1323) ;  /* 0x0000000000e89947 */ /* 0x000fea0003800000 */
[----:B------:R-:W-:Y:S02]  /*2120*/  IADD3 R55, P1, R35, -0x78, RZ ;  /* 0xffffff8823377810 */ /* 0x000fe40007f3e0ff */
[----:B------:R-:W-:Y:S02]  /*2130*/  PLOP3.LUT P0, PT, PT, PT, PT, 0x8, 0x0 ;  /* 0x000000000000781c */ /* 0x000fe40003f0e170 */
[----:B------:R-:W-:-:S11]  /*2140*/  IADD3.X R58, R36, -0x1, RZ, P1, !PT ;  /* 0xffffffff243a7810 */ /* 0x000fd60000ffe4ff */
.L_x_1324:
        /* <DEDUP_REMOVED lines=55> */
.L_x_1323:
[----:B------:R-:W-:Y:S05]  /*24c0*/  BSYNC B1 ;  /* 0x0000000000017941 */ /* 0x000fea0003800000 */
.L_x_1322:
        /* <DEDUP_REMOVED lines=35> */
.L_x_1326:
[----:B------:R-:W-:Y:S05]  /*2700*/  BSYNC B1 ;  /* 0x0000000000017941 */ /* 0x000fea0003800000 */
.L_x_1325:
        /* <DEDUP_REMOVED lines=15> */
.L_x_1319:
[----:B------:R-:W-:Y:S05]  /*2800*/  BSYNC B0 ;  /* 0x0000000000007941 */ /* 0x000fea0003800000 */
.L_x_1318:
[----:B------:R-:W0:Y:S01]  /*2810*/  S2UR UR5, SR_CgaCtaId ;  /* 0x00000000000579c3 */ /* 0x000e220000008800 */
[----:B------:R-:W-:Y:S01]  /*2820*/  UMOV UR4, 0x400 ;  /* 0x0000040000047882 */ /* 0x000fe20000000000 */
[----:B------:R-:W-:Y:S01]  /*2830*/  IMAD.SHL.U32 R3, R34, 0x2, RZ ;  /* 0x0000000222037824 */ /* 0x000fe200078e00ff */
[----:B------:R-:W-:-:S04]  /*2840*/  ISETP.GT.U32.AND P0, PT, R0, 0x1ff, PT ;  /* 0x000001ff0000780c */ /* 0x000fc80003f04070 */
        /* <DEDUP_REMOVED lines=46> */
.L_x_1343:
[----:B------:R-:W0:Y:S01]  /*2b30*/  LDC.64 R4, c[0x0][0x218] ;  /* 0x00008600ff047b82 */ /* 0x000e220000000a00 */
[----:B------:R-:W-:Y:S01]  /*2b40*/  ISETP.NE.AND P1, PT, R43, RZ, PT ;  /* 0x000000ff2b00720c */ /* 0x000fe20003f25270 */
[----:B--2---:R-:W-:Y:S01]  /*2b50*/  FADD.FTZ R18, R2, R18 ;  /* 0x0000001202127221 */ /* 0x004fe20000010000 */
[----:B------:R-:W-:Y:S02]  /*2b60*/  LEA.HI R3, R0, R41, RZ, 0x1c ;  /* 0x0000002900037211 */ /* 0x000fe400078fe0ff */
[----:B------:R-:W-:-:S03]  /*2b70*/  ISETP.NE.AND P2, PT, R49, 0x1, PT ;  /* 0x000000013100780c */ /* 0x000fc60003f45270 */
[----:B------:R-:W1:Y:S06]  /*2b80*/  LDC.64 R6, c[0x0][0x220] ;  /* 0x00008800ff067b82 */ /* 0x000e6c0000000a00 */
[----:B------:R-:W-:Y:S02]  /*2b90*/  @!P1 F2FP.F16.F32.PACK_AB R2, RZ, R8 ;  /* 0x00000008ff02923e */ /* 0x000fe400000000ff */
[----:B------:R-:W-:Y:S01]  /*2ba0*/  @!P1 F2FP.F16.F32.PACK_AB R8, RZ, R18 ;  /* 0x00000012ff08923e */ /* 0x000fe200000000ff */
        /* <DEDUP_REMOVED lines=39> */
.L_x_1353:
[----:B--2---:R-:W-:Y:S01]  /*2e20*/  FADD.FTZ R3, R2, R18 ;  /* 0x0000001202037221 */ /* 0x004fe20000010000 */
[----:B------:R-:W-:Y:S02]  /*2e30*/  @!P1 F2FP.F16.F32.PACK_AB R2, RZ, R12 ;  /* 0x0000000cff02923e */ /* 0x000fe400000000ff */
[----:B------:R-:W-:Y:S02]  /*2e40*/  ISETP.NE.AND P2, PT, R49, 0x2, PT ;  /* 0x000000023100780c */ /* 0x000fe40003f45270 */
[----:B------:R-:W-:Y:S02]  /*2e50*/  PRMT R8, R2, 0x7610, R8 ;  /* 0x0000761002087816 */ /* 0x000fe40000000008 */
[----:B------:R-:W-:Y:S02]  /*2e60*/  @!P1 F2FP.F16.F32.PACK_AB R3, RZ, R3 ;  /* 0x00000003ff03923e */ /* 0x000fe400000000ff */
[----:B------:R-:W-:Y:S01]  /*2e70*/  LEA.HI R2, R0, 0x28, RZ, 0x1c ;  /* 0x0000002800027811 */ /* 0x000fe200078fe0ff */
[----:B------:R1:W-:Y:S04]  /*2e80*/  @!P1 STG.E.U16 desc[UR10][R4.64+0x28], R8 ;  /* 0x0000280804009986 */ /* 0x0003e8000c10150a */
        /* <DEDUP_REMOVED lines=34> */
.L_x_1363:
[----:B--2---:R-:W-:Y:S01]  /*30b0*/  FADD.FTZ R3, R2, R18 ;  /* 0x0000001202037221 */ /* 0x004fe20000010000 */
[----:B------:R-:W-:-:S04]  /*30c0*/  @!P1 F2FP.F16.F32.PACK_AB R2, RZ, R12 ;  /* 0x0000000cff02923e */ /* 0x000fc800000000ff */
[----:B------:R-:W-:Y:S01]  /*30d0*/  @!P1 F2FP.F16.F32.PACK_AB R3, RZ, R3 ;  /* 0x00000003ff03923e */ /* 0x000fe200000000ff */
[----:B------:R0:W-:Y:S04]  /*30e0*/  @!P1 STG.E.U16 desc[UR10][R4.64+0x50], R2 ;  /* 0x0000500204009986 */ /* 0x0001e8000c10150a */
[----:B------:R2:W-:Y:S01]  /*30f0*/  @!P1 STG.E.U16 desc[UR10][R6.64+0x50], R3 ;  /* 0x0000500306009986 */ /* 0x0005e2000c10150a */
[----:B0-----:R-:W-:-:S07]  /*3100*/  LEA.HI R2, R0, 0x3c, RZ, 0x1c ;  /* 0x0000003c00027811 */ /* 0x001fce00078fe0ff */
.L_x_1329:
[----:B------:R-:W-:Y:S05]  /*3110*/  BSYNC B0 ;  /* 0x0000000000007941 */ /* 0x000fea0003800000 */
.L_x_1328:
[----:B------:R-:W-:-:S13]  /*3120*/  ISETP.GE.U32.AND P0, PT, R40, 0x3c, PT ;  /* 0x0000003c2800780c */ /* 0x000fda0003f06070 */
[----:B------:R-:W-:Y:S05]  /*3130*/  @!P0 BRA `(.L_x_1327) ;  /* 0x0000000800988947 */ /* 0x000fea0003800000 */
[----:B------:R-:W-:Y:S01]  /*3140*/  ISETP.GT.U32.AND P0, PT, R43, 0x9, PT ;  /* 0x000000092b00780c */ /* 0x000fe20003f04070 */
[----:B01----:R-:W-:Y:S01]  /*3150*/  HFMA2.MMA R4, -RZ, RZ, 0, 0 ;  /* 0x00000000ff047435 */ /* 0x003fe200000001ff */
[----:B------:R-:W-:-:S11]  /*3160*/  UMOV UR5, 0xffff ;  /* 0x0000ffff00057882 */ /* 0x000fd60000000000 */
[C---:B--2---:R-:W-:Y:S01]  /*3170*/  @!P0 IMAD.SHL.U32 R3, R43.reuse, 0x2, RZ ;  /* 0x000000022b038824 */ /* 0x044fe200078e00ff */
[----:B------:R-:W-:-:S04]  /*3180*/  @!P0 LEA R6, R43, UR4, 0x7 ;  /* 0x000000042b068c11 */ /* 0x000fc8000f8e38ff */
[----:B------:R-:W-:-:S04]  /*3190*/  @!P0 LOP3.LUT R3, R2, R3, RZ, 0x3c, !PT ;  /* 0x0000000302038212 */ /* 0x000fc800078e3cff */
[----:B------:R-:W-:Y:S01]  /*31a0*/  @!P0 LEA R5, R3, R6, 0x2 ;  /* 0x0000000603058211 */ /* 0x000fe200078e10ff */
[----:B------:R-:W-:-:S04]  /*31b0*/  IMAD.MOV.U32 R3, RZ, RZ, RZ ;  /* 0x000000ffff037224 */ /* 0x000fc800078e00ff */
[----:B------:R0:W1:Y:S04]  /*31c0*/  @!P0 LDS R4, [R5] ;  /* 0x0000000005048984 */ /* 0x0000680000000800 */
[----:B------:R0:W2:Y:S01]  /*31d0*/  @!P0 LDS R3, [R5+0x500] ;  /* 0x0005000005038984 */ /* 0x0000a20000000800 */
        /* <DEDUP_REMOVED lines=10> */
[----:B------:R-:W-:Y:S01]  /*3280*/  @!P0 LEA R10, R43, UR4, 0x7 ;  /* 0x000000042b0a8c11 */ /* 0x000fe2000f8e38ff */
[----:B------:R-:W-:Y:S01]  /*3290*/  IMAD.IADD R29, R2, 0x1, R41 ;  /* 0x00000001021d7824 */ /* 0x000fe200078e0229 */
[----:B------:R-:W-:-:S02]  /*32a0*/  @!P0 LOP3.LUT R9, R9, R12, RZ, 0x3c, !PT ;  /* 0x0000000c09098212 */ /* 0x000fc400078e3cff */
[----:B------:R-:W-:Y:S02]  /*32b0*/  @!P0 LEA R18, R43, UR4, 0x7 ;  /* 0x000000042b128c11 */ /* 0x000fe4000f8e38ff */
[----:B------:R-:W-:Y:S02]  /*32c0*/  @!P0 LEA R7, R7, R10, 0x2 ;  /* 0x0000000a07078211 */ /* 0x000fe400078e10ff */
[----:B------:R-:W-:Y:S01]  /*32d0*/  @!P0 IADD3 R11, R2, 0x3c, RZ ;  /* 0x0000003c020b8810 */ /* 0x000fe20007ffe0ff */
[--C-:B------:R-:W-:Y:S01]  /*32e0*/  @!P0 IMAD R10, R9, 0x4, R18.reuse ;  /* 0x00000004090a8824 */ /* 0x100fe200078e0212 */
[----:B------:R-:W-:Y:S01]  /*32f0*/  MOV R15, 0xffff ;  /* 0x0000ffff000f7802 */ /* 0x000fe20000000f00 */
[----:B------:R-:W3:Y:S01]  /*3300*/  @!P0 LDS R8, [R7] ;  /* 0x0000000007088984 */ /* 0x000ee20000000800 */
        /* <DEDUP_REMOVED lines=13> */
[----:B01----:R-:W0:Y:S04]  /*33e0*/  SHFL.BFLY PT, R5, R4, 0x8, 0x101f ;  /* 0x0d101f0004057f89 */ /* 0x003e2800000e0000 */
[----:B--2---:R-:W1:Y:S01]  /*33f0*/  SHFL.BFLY PT, R18, R3, 0x8, 0x101f ;  /* 0x0d101f0003127f89 */ /* 0x004e6200000e0000 */
[----:B----4-:R-:W-:-:S03]  /*3400*/  IMAD.MOV.U32 R7, RZ, RZ, RZ ;  /* 0x000000ffff077224 */ /* 0x010fc600078e00ff */
[----:B------:R-:W2:Y:S01]  /*3410*/  @!P0 LDS R10, [R27] ;  /* 0x000000001b0a8984 */ /* 0x000ea20000000800 */
[----:B---3--:R-:W-:Y:S01]  /*3420*/  @!P0 MOV R20, R8 ;  /* 0x0000000800148202 */ /* 0x008fe20000000f00 */
[----:B0-----:R-:W-:Y:S02]  /*3430*/  FADD.FTZ R5, R5, R4 ;  /* 0x0000000405057221 */ /* 0x001fe40000010000 */
[----:B------:R0:W-:Y:S01]  /*3440*/  @!P0 LDS R8, [R27+0x500] ;  /* 0x000500001b088984 */ /* 0x0001e20000000800 */
[----:B------:R-:W-:Y:S01]  /*3450*/  @!P0 MOV R11, R25 ;  /* 0x00000019000b8202 */ /* 0x000fe20000000f00 */
[----:B-1----:R-:W-:Y:S02]  /*3460*/  FADD.FTZ R4, R18, R3 ;  /* 0x0000000312047221 */ /* 0x002fe40000010000 */
[----:B------:R-:W1:Y:S01]  /*3470*/  SHFL.BFLY PT, R19, R20, 0x8, 0x101f ;  /* 0x0d101f0014137f89 */ /* 0x000e6200000e0000 */
[----:B------:R-:W-:-:S03]  /*3480*/  @!P0 MOV R12, R13 ;  /* 0x0000000d000c8202 */ /* 0x000fc60000000f00 */
[----:B------:R-:W3:Y:S01]  /*3490*/  SHFL.BFLY PT, R26, R11, 0x8, 0x101f ;  /* 0x0d101f000b1a7f89 */ /* 0x000ee200000e0000 */
[----:B0-----:R-:W-:Y:S01]  /*34a0*/  MOV R27, 0xffff ;  /* 0x0000ffff001b7802 */ /* 0x001fe20000000f00 */
[----:B------:R-:W-:Y:S01]  /*34b0*/  @!P0 IMAD.MOV.U32 R22, RZ, RZ, R9 ;  /* 0x000000ffff168224 */ /* 0x000fe200078e0009 */
[----:B------:R-:W-:Y:S01]  /*34c0*/  MOV R9, RZ ;  /* 0x000000ff00097202 */ /* 0x000fe20000000f00 */
[----:B------:R-:W0:Y:S04]  /*34d0*/  SHFL.BFLY PT, R13, R12, 0x8, 0x101f ;  /* 0x0d101f000c0d7f89 */ /* 0x000e2800000e0000 */
[----:B------:R-:W4:Y:S04]  /*34e0*/  SHFL.BFLY PT, R21, R22, 0x8, 0x101f ;  /* 0x0d101f0016157f89 */ /* 0x000f2800000e0000 */
[----:B------:R-:W5:Y:S01]  /*34f0*/  SHFL.BFLY PT, R6, R5, 0x4, 0x101f ;  /* 0x0c901f0005067f89 */ /* 0x000f6200000e0000 */
[----:B--2---:R-:W-:-:S02]  /*3500*/  @!P0 MOV R9, R10 ;  /* 0x0000000a00098202 */ /* 0x004fc40000000f00 */
[----:B------:R-:W-:-:S03]  /*3510*/  MOV R10, 0xffff ;  /* 0x0000ffff000a7802 */ /* 0x000fc60000000f00 */
[----:B------:R-:W2:Y:S01]  /*3520*/  SHFL.BFLY PT, R30, R9, 0x8, 0x101f ;  /* 0x0d101f00091e7f89 */ /* 0x000ea200000e0000 */
[----:B-1----:R-:W-:Y:S01]  /*3530*/  FADD.FTZ R19, R19, R20 ;  /* 0x0000001413137221 */ /* 0x002fe20000010000 */
[----:B---3--:R-:W-:Y:S01]  /*3540*/  FADD.FTZ R20, R26, R11 ;  /* 0x0000000b1a147221 */ /* 0x008fe20000010000 */
        /* <DEDUP_REMOVED lines=12> */
[----:B------:R-:W3:Y:S01]  /*3610*/  SHFL.BFLY PT, R8, R19, 0x4, 0x101f ;  /* 0x0c901f0013087f89 */ /* 0x000ee200000e0000 */
[----:B--2---:R-:W-:Y:S01]  /*3620*/  FADD.FTZ R30, R30, R9 ;  /* 0x000000091e1e7221 */ /* 0x004fe20000010000 */
[----:B------:R-:W-:-:S02]  /*3630*/  IMAD.MOV.U32 R9, RZ, RZ, 0xffff ;  /* 0x0000ffffff097424 */ /* 0x000fc400078e00ff */
[----:B------:R-:W2:Y:S04]  /*3640*/  SHFL.BFLY PT, R24, R21, 0x4, 0x101f ;  /* 0x0c901f0015187f89 */ /* 0x000ea800000e0000 */
[----:B------:R-:W4:Y:S01]  /*3650*/  SHFL.BFLY PT, R25, R20, 0x4, 0x101f ;  /* 0x0c901f0014197f89 */ /* 0x000f2200000e0000 */
[----:B0-----:R-:W-:Y:S01]  /*3660*/  FADD.FTZ R3, R4, R18 ;  /* 0x0000001204037221 */ /* 0x001fe20000010000 */
[----:B------:R-:W-:Y:S02]  /*3670*/  MOV R18, 0xffff ;  /* 0x0000ffff00127802 */ /* 0x000fe40000000f00 */
[----:B------:R-:W0:Y:S01]  /*3680*/  SHFL.BFLY PT, R5, R6, 0x2, 0x101f ;  /* 0x0c501f0006057f89 */ /* 0x000e2200000e0000 */
[----:B-1----:R-:W-:-:S03]  /*3690*/  FADD.FTZ R26, R13, R26 ;  /* 0x0000001a0d1a7221 */ /* 0x002fc60000010000 */
[----:B------:R-:W1:Y:S04]  /*36a0*/  SHFL.BFLY PT, R9, R30, 0x4, 0x101f ;  /* 0x0c901f001e097f89 */ /* 0x000e6800000e0000 */
[----:B------:R-:W5:Y:S01]  /*36b0*/  SHFL.BFLY PT, R18, R3, 0x2, 0x101f ;  /* 0x0c501f0003127f89 */ /* 0x000f6200000e0000 */
[----:B---3--:R-:W-:Y:S01]  /*36c0*/  FADD.FTZ R23, R19, R8 ;  /* 0x0000000813177221 */ /* 0x008fe20000010000 */
[----:B------:R-:W-:Y:S01]  /*36d0*/  FADD.FTZ R19, R10, R7 ;  /* 0x000000070a137221 */ /* 0x000fe20000010000 */
[----:B------:R-:W-:Y:S01]  /*36e0*/  MOV R8, 0xffff ;  /* 0x0000ffff00087802 */ /* 0x000fe20000000f00 */
[----:B------:R-:W3:Y:S01]  /*36f0*/  SHFL.BFLY PT, R11, R26, 0x2, 0x101f ;  /* 0x0c501f001a0b7f89 */ /* 0x000ee200000e0000 */
[----:B------:R-:W-:Y:S01]  /*3700*/  MOV R7, 0xffff ;  /* 0x0000ffff00077802 */ /* 0x000fe20000000f00 */
[----:B--2---:R-:W-:Y:S01]  /*3710*/  FADD.FTZ R24, R21, R24 ;  /* 0x0000001815187221 */ /* 0x004fe20000010000 */
[----:B------:R-:W-:Y:S01]  /*3720*/  MOV R21, 0xffff ;  /* 0x0000ffff00157802 */ /* 0x000fe20000000f00 */
[----:B----4-:R-:W-:Y:S01]  /*3730*/  FADD.FTZ R25, R20, R25 ;  /* 0x0000001914197221 */ /* 0x010fe20000010000 */
[----:B------:R-:W-:Y:S01]  /*3740*/  MOV R20, 0xffff ;  /* 0x0000ffff00147802 */ /* 0x000fe20000000f00 */
[----:B------:R-:W2:Y:S01]  /*3750*/  SHFL.BFLY PT, R8, R23, 0x2, 0x101f ;  /* 0x0c501f0017087f89 */ /* 0x000ea200000e0000 */
        /* <DEDUP_REMOVED lines=9> */
[----:B---3--:R-:W-:Y:S02]  /*37f0*/  FADD.FTZ R26, R26, R11 ;  /* 0x0000000b1a1a7221 */ /* 0x008fe40000010000 */
[----:B------:R-:W3:Y:S01]  /*3800*/  @!P0 LDC.64 R10, c[0x0][0x220] ;  /* 0x00008800ff0a8b82 */ /* 0x000ee20000000a00 */
[----:B------:R-:W5:Y:S01]  /*3810*/  SHFL.BFLY PT, R3, R4, 0x1, 0x101f ;  /* 0x0c301f0004037f89 */ /* 0x000f6200000e0000 */
[----:B--2---:R-:W-:-:S03]  /*3820*/  FADD.FTZ R23, R23, R8 ;  /* 0x0000000817177221 */ /* 0x004fc60000010000 */
[----:B------:R-:W2:Y:S03]  /*3830*/  SHFL.BFLY PT, R27, R26, 0x1, 0x101f ;  /* 0x0c301f001a1b7f89 */ /* 0x000ea600000e0000 */
[----:B------:R-:W2:Y:S01]  /*3840*/  @!P0 LDC.64 R8, c[0x0][0x218] ;  /* 0x00008600ff088b82 */ /* 0x000ea20000000a00 */
        /* <DEDUP_REMOVED lines=10> */
[----:B------:R-:W-:Y:S01]  /*38f0*/  @!P0 F2FP.F16.F32.PACK_AB R18, RZ, R5 ;  /* 0x00000005ff12823e */ /* 0x000fe200000000ff */
[----:B------:R-:W-:Y:S01]  /*3900*/  FADD.FTZ R32, R4, R3 ;  /* 0x0000000304207221 */ /* 0x000fe20000010000 */
[----:B------:R-:W5:Y:S01]  /*3910*/  @!P0 LDC.64 R6, c[0x0][0x220] ;  /* 0x00008800ff068b82 */ /* 0x000f620000000a00 */
[C---:B---3--:R-:W-:Y:S01]  /*3920*/  @!P0 IMAD.WIDE R10, R29.reuse, 0x2, R10 ;  /* 0x000000021d0a8825 */ /* 0x048fe200078e020a */
[----:B------:R-:W3:Y:S03]  /*3930*/  SHFL.BFLY PT, R20, R19, 0x2, 0x101f ;  /* 0x0c501f0013147f89 */ /* 0x000ee600000e0000 */
[----:B--2---:R-:W-:Y:S01]  /*3940*/  FADD.FTZ R26, R26, R27 ;  /* 0x0000001b1a1a7221 */ /* 0x004fe20000010000 */
[----:B------:R-:W-:Y:S01]  /*3950*/  @!P0 F2FP.F16.F32.PACK_AB R32, RZ, R32 ;  /* 0x00000020ff20823e */ /* 0x000fe200000000ff */
[----:B------:R-:W-:Y:S01]  /*3960*/  @!P0 IMAD.WIDE R8, R29, 0x2, R8 ;  /* 0x000000021d088825 */ /* 0x000fe200078e0208 */
[----:B------:R-:W2:Y:S03]  /*3970*/  @!P0 LDC.64 R4, c[0x0][0x218] ;  /* 0x00008600ff048b82 */ /* 0x000ea60000000a00 */
[----:B0-----:R-:W-:Y:S01]  /*3980*/  FADD.FTZ R22, R23, R22 ;  /* 0x0000001617167221 */ /* 0x001fe20000010000 */
[----:B------:R-:W-:Y:S01]  /*3990*/  MOV R23, 0xffff ;  /* 0x0000ffff00177802 */ /* 0x000fe20000000f00 */
[----:B-1----:R-:W-:Y:S01]  /*39a0*/  FADD.FTZ R21, R24, R21 ;  /* 0x0000001518157221 */ /* 0x002fe20000010000 */
[----:B------:R-:W-:Y:S01]  /*39b0*/  @!P0 F2FP.F16.F32.PACK_AB R14, RZ, R26 ;  /* 0x0000001aff0e823e */ /* 0x000fe200000000ff */
[----:B------:R-:W-:Y:S01]  /*39c0*/  @!P0 IMAD.WIDE R12, R29, 0x2, R12 ;  /* 0x000000021d0c8825 */ /* 0x000fe200078e020c */
[----:B------:R-:W0:Y:S03]  /*39d0*/  @!P0 LDC.64 R2, c[0x0][0x220] ;  /* 0x00008800ff028b82 */ /* 0x000e260000000a00 */
[----:B----4-:R-:W-:Y:S01]  /*39e0*/  FADD.FTZ R25, R25, R28 ;  /* 0x0000001c19197221 */ /* 0x010fe20000010000 */
[----:B------:R1:W-:Y:S01]  /*39f0*/  @!P0 STG.E.U16 desc[UR10][R12.64], R18 ;  /* 0x000000120c008986 */ /* 0x0003e2000c10150a */
[----:B-----5:R-:W-:-:S03]  /*3a00*/  FADD.FTZ R30, R30, R31 ;  /* 0x0000001f1e1e7221 */ /* 0x020fc60000010000 */
[----:B------:R4:W-:Y:S01]  /*3a10*/  @!P0 STG.E.U16 desc[UR10][R10.64], R32 ;  /* 0x000000200a008986 */ /* 0x0009e2000c10150a */
[----:B------:R-:W-:-:S04]  /*3a20*/  @!P0 IMAD.WIDE R6, R29, 0x2, R6 ;  /* 0x000000021d068825 */ /* 0x000fc800078e0206 */
[----:B---3--:R-:W-:Y:S01]  /*3a30*/  FADD.FTZ R19, R19, R20 ;  /* 0x0000001413137221 */ /* 0x008fe20000010000 */
[----:B------:R-:W3:Y:S01]  /*3a40*/  SHFL.BFLY PT, R23, R30, 0x1, 0x101f ;  /* 0x0c301f001e177f89 */ /* 0x000ee200000e0000 */
[----:B-1----:R-:W-:Y:S01]  /*3a50*/  @!P0 F2FP.F16.F32.PACK_AB R13, RZ, R21 ;  /* 0x00000015ff0d823e */ /* 0x002fe200000000ff */
[C---:B--2---:R-:W-:Y:S01]  /*3a60*/  @!P0 IMAD.WIDE R4, R29.reuse, 0x2, R4 ;  /* 0x000000021d048825 */ /* 0x044fe200078e0204 */
[----:B------:R-:W-:Y:S02]  /*3a70*/  MOV R18, 0xffff ;  /* 0x0000ffff00127802 */ /* 0x000fe40000000f00 */
[----:B----4-:R-:W-:Y:S02]  /*3a80*/  @!P0 F2FP.F16.F32.PACK_AB R11, RZ, R22 ;  /* 0x00000016ff0b823e */ /* 0x010fe400000000ff */
[----:B------:R-:W-:Y:S02]  /*3a90*/  @!P0 F2FP.F16.F32.PACK_AB R21, RZ, R25 ;  /* 0x00000019ff15823e */ /* 0x000fe400000000ff */
[----:B------:R1:W2:Y:S01]  /*3aa0*/  SHFL.BFLY PT, R18, R19, 0x1, 0x101f ;  /* 0x0c301f0013127f89 */ /* 0x0002a200000e0000 */
[----:B0-----:R-:W-:-:S03]  /*3ab0*/  @!P0 IMAD.WIDE R2, R29, 0x2, R2 ;  /* 0x000000021d028825 */ /* 0x001fc600078e0202 */
[----:B------:R1:W-:Y:S04]  /*3ac0*/  @!P0 STG.E.U16 desc[UR10][R8.64+0x28], R11 ;  /* 0x0000280b08008986 */ /* 0x0003e8000c10150a */
[----:B------:R1:W-:Y:S04]  /*3ad0*/  @!P0 STG.E.U16 desc[UR10][R6.64+0x28], R13 ;  /* 0x0000280d06008986 */ /* 0x0003e8000c10150a */
[----:B------:R1:W-:Y:S01]  /*3ae0*/  @!P0 STG.E.U16 desc[UR10][R4.64+0x50], R14 ;  /* 0x0000500e04008986 */ /* 0x0003e2000c10150a */
[----:B---3--:R-:W-:-:S03]  /*3af0*/  FADD.FTZ R23, R30, R23 ;  /* 0x000000171e177221 */ /* 0x008fc60000010000 */
[----:B------:R1:W-:Y:S04]  /*3b00*/  @!P0 STG.E.U16 desc[UR10][R2.64+0x50], R21 ;  /* 0x0000501502008986 */ /* 0x0003e8000c10150a */
.L_x_1397:
[----:B-1----:R-:W0:Y:S01]  /*3b10*/  @!P0 LDC.64 R2, c[0x0][0x218] ;  /* 0x00008600ff028b82 */ /* 0x002e220000000a00 */
[----:B--2---:R-:W-:Y:S01]  /*3b20*/  FADD.FTZ R7, R19, R18 ;  /* 0x0000001213077221 */ /* 0x004fe20000010000 */
[----:B------:R-:W-:-:S04]  /*3b30*/  @!P0 F2FP.F16.F32.PACK_AB R6, RZ, R23 ;  /* 0x00000017ff06823e */ /* 0x000fc800000000ff */
[----:B------:R-:W-:Y:S02]  /*3b40*/  @!P0 F2FP.F16.F32.PACK_AB R7, RZ, R7 ;  /* 0x00000007ff07823e */ /* 0x000fe400000000ff */
[----:B------:R-:W1:Y:S01]  /*3b50*/  @!P0 LDC.64 R4, c[0x0][0x220] ;  /* 0x00008800ff048b82 */ /* 0x000e620000000a00 */
[----:B0-----:R-:W-:-:S05]  /*3b60*/  @!P0 IMAD.WIDE R2, R29, 0x2, R2 ;  /* 0x000000021d028825 */ /* 0x001fca00078e0202 */
[----:B------:R3:W-:Y:S01]  /*3b70*/  @!P0 STG.E.U16 desc[UR10][R2.64+0x78], R6 ;  /* 0x0000780602008986 */ /* 0x0007e2000c10150a */
[----:B-1----:R-:W-:-:S05]  /*3b80*/  @!P0 IMAD.WIDE R4, R29, 0x2, R4 ;  /* 0x000000021d048825 */ /* 0x002fca00078e0204 */
[----:B------:R3:W-:Y:S02]  /*3b90*/  @!P0 STG.E.U16 desc[UR10][R4.64+0x78], R7 ;  /* 0x0000780704008986 */ /* 0x0007e4000c10150a */
.L_x_1327:
[----:B------:R-:W-:Y:S05]  /*3ba0*/  WARPSYNC.ALL ;  /* 0x0000000000007948 */ /* 0x000fea0003800000 */
[----:B------:R-:W-:Y:S01]  /*3bb0*/  BAR.SYNC.DEFER_BLOCKING 0x0 ;  /* 0x0000000000007b1d */ /* 0x000fe20000010000 */
[C---:B------:R-:W-:Y:S01]  /*3bc0*/  ISETP.GE.AND P0, PT, R41.reuse, -0x1e00, PT ;  /* 0xffffe2002900780c */ /* 0x040fe20003f06270 */
[----:B------:R-:W-:-:S12]  /*3bd0*/  VIADD R41, R41, 0x2800 ;  /* 0x0000280029297836 */ /* 0x000fd80000000000 */
[----:B------:R-:W-:Y:S05]  /*3be0*/  @!P0 BRA `(.L_x_1334) ;  /* 0xffffffe000548947 */ /* 0x000fea000383ffff */
[----:B------:R-:W-:Y:S05]  /*3bf0*/  EXIT ;  /* 0x000000000000794d */ /* 0x000fea0003800000 */
.L_x_1330:
[----:B------:R-:W-:Y:S01]  /*3c00*/  HFMA2.MMA R16, -RZ, RZ, 0, 4.76837158203125e-07 ;  /* 0x00000008ff107435 */ /* 0x000fe200000001ff */
[----:B-1----:R-:W-:Y:S01]  /*3c10*/  MOV R17, R2 ;  /* 0x0000000200117202 */ /* 0x002fe20000000f00 */
[----:B------:R-:W-:Y:S01]  /*3c20*/  IMAD.MOV.U32 R15, RZ, RZ, 0x101f ;  /* 0x0000101fff0f7424 */ /* 0x000fe200078e00ff */
[----:B------:R-:W-:-:S08]  /*3c30*/  MOV R14, 0xffff ;  /* 0x0000ffff000e7802 */ /* 0x000fd00000000f00 */
[----:B0-2---:R-:W-:Y:S05]  /*3c40*/  WARPSYNC.COLLECTIVE R14, `(.L_x_1335) ;  /* 0x000000000e087348 */ /* 0x005fea0003c00000 */
[----:B------:R1:W3:Y:S02]  /*3c50*/  SHFL.BFLY P2, R18, R17, R16, R15 ;  /* 0x0c00001011127389 */ /* 0x0002e4000004000f */
[----:B0123--:R-:W-:Y:S01]  /*3c60*/  ENDCOLLECTIVE ;  /* 0x000000000000791b */ /* 0x00ffe20003800000 */
.L_x_1335:
[----:B------:R-:W-:Y:S01]  /*3c70*/  IMAD.MOV.U32 R17, RZ, RZ, R3 ;  /* 0x000000ffff117224 */ /* 0x000fe200078e0003 */
[----:B------:R-:W-:-:S07]  /*3c80*/  MOV R5, R18 ;  /* 0x0000001200057202 */ /* 0x000fce0000000f00 */
[----:B------:R-:W-:Y:S05]  /*3c90*/  WARPSYNC.COLLECTIVE R14, `(.L_x_1336) ;  /* 0x000000000e087348 */ /* 0x000fea0003c00000 */
[----:B------:R0:W1:Y:S02]  /*3ca0*/  SHFL.BFLY P2, R18, R17, R16, R15 ;  /* 0x0c00001011127389 */ /* 0x000064000004000f */
[----:B01----:R-:W-:Y:S01]  /*3cb0*/  ENDCOLLECTIVE ;  /* 0x000000000000791b */ /* 0x003fe20003800000 */
.L_x_1336:
[----:B------:R-:W-:-:S05]  /*3cc0*/  FADD.FTZ R5, R5, R2 ;  /* 0x0000000205057221 */ /* 0x000fca0000010000 */
[----:B------:R-:W-:Y:S01]  /*3cd0*/  MOV R17, R5 ;  /* 0x0000000500117202 */ /* 0x000fe20000000f00 */
[----:B------:R-:W-:Y:S01]  /*3ce0*/  IMAD.MOV.U32 R16, RZ, RZ, 0x4 ;  /* 0x00000004ff107424 */ /* 0x000fe200078e00ff */
[----:B------:R-:W-:-:S07]  /*3cf0*/  MOV R4, R18 ;  /* 0x0000001200047202 */ /* 0x000fce0000000f00 */
[----:B------:R-:W-:Y:S05]  /*3d00*/  WARPSYNC.COLLECTIVE R14, `(.L_x_1337) ;  /* 0x000000000e087348 */ /* 0x000fea0003c00000 */
[----:B------:R0:W1:Y:S02]  /*3d10*/  SHFL.BFLY P2, R18, R17, R16, R15 ;  /* 0x0c00001011127389 */ /* 0x000064000004000f */
[----:B01----:R-:W-:Y:S01]  /*3d20*/  ENDCOLLECTIVE ;  /* 0x000000000000791b */ /* 0x003fe20003800000 */
.L_x_1337:
[----:B------:R-:W-:-:S05]  /*3d30*/  FADD.FTZ R4, R4, R3 ;  /* 0x0000000304047221 */ /* 0x000fca0000010000 */
[----:B------:R-:W-:Y:S02]  /*3d40*/  MOV R17, R4 ;  /* 0x0000000400117202 */ /* 0x000fe40000000f00 */
[----:B------:R-:W-:-:S07]  /*3d50*/  MOV R6, R18 ;  /* 0x0000001200067202 */ /* 0x000fce0000000f00 */
[----:B------:R-:W-:Y:S05]  /*3d60*/  WARPSYNC.COLLECTIVE R14, `(.L_x_1338) ;  /* 0x000000000e087348 */ /* 0x000fea0003c00000 */
[----:B------:R0:W1:Y:S02]  /*3d70*/  SHFL.BFLY P2, R18, R17, R16, R15 ;  /* 0x0c00001011127389 */ /* 0x000064000004000f */
[----:B01----:R-:W-:Y:S01]  /*3d80*/  ENDCOLLECTIVE ;  /* 0x000000000000791b */ /* 0x003fe20003800000 */
.L_x_1338:
[----:B------:R-:W-:Y:S01]  /*3d90*/  FADD.FTZ R6, R5, R6 ;  /* 0x0000000605067221 */ /* 0x000fe20000010000 */
[----:B------:R-:W-:-:S04]  /*3da0*/  HFMA2.MMA R16, -RZ, RZ, 0, 1.1920928955078125e-07 ;  /* 0x00000002ff107435 */ /* 0x000fc800000001ff */
[----:B------:R-:W-:Y:S01]  /*3db0*/  MOV R17, R6 ;  /* 0x0000000600117202 */ /* 0x000fe20000000f00 */
[----:B------:R-:W-:-:S07]  /*3dc0*/  IMAD.MOV.U32 R7, RZ, RZ, R18 ;  /* 0x000000ffff077224 */ /* 0x000fce00078e0012 */
[----:B------:R-:W-:Y:S05]  /*3dd0*/  WARPSYNC.COLLECTIVE R14, `(.L_x_1339) ;  /* 0x000000000e087348 */ /* 0x000fea0003c00000 */
[----:B------:R0:W1:Y:S02]  /*3de0*/  SHFL.BFLY P2, R18, R17, R16, R15 ;  /* 0x0c00001011127389 */ /* 0x000064000004000f */
[----:B01----:R-:W-:Y:S01]  /*3df0*/  ENDCOLLECTIVE ;  /* 0x000000000000791b */ /* 0x003fe20003800000 */
.L_x_1339:
[----:B------:R-:W-:-:S05]  /*3e00*/  FADD.FTZ R7, R4, R7 ;  /* 0x0000000704077221 */ /* 0x000fca0000010000 */
[----:B------:R-:W-:Y:S01]  /*3e10*/  MOV R17, R7 ;  /* 0x0000000700117202 */ /* 0x000fe20000000f00 */
[----:B------:R-:W-:-:S07]  /*3e20*/  IMAD.MOV.U32 R9, RZ, RZ, R18 ;  /* 0x000000ffff097224 */ /* 0x000fce00078e0012 */
[----:B------:R-:W-:Y:S05]  /*3e30*/  WARPSYNC.COLLECTIVE R14, `(.L_x_1340) ;  /* 0x000000000e087348 */ /* 0x000fea0003c00000 */
[----:B------:R0:W1:Y:S02]  /*3e40*/  SHFL.BFLY P2, R18, R17, R16, R15 ;  /* 0x0c00001011127389 */ /* 0x000064000004000f */
[----:B01----:R-:W-:Y:S01]  /*3e50*/  ENDCOLLECTIVE ;  /* 0x000000000000791b */ /* 0x003fe20003800000 */
.L_x_1340:
[----:B------:R-:W-:Y:S01]  /*3e60*/  FADD.FTZ R9, R6, R9 ;  /* 0x0000000906097221 */ /* 0x000fe20000010000 */
[----:B------:R-:W-:-:S03]  /*3e70*/  HFMA2.MMA R16, -RZ, RZ, 0, 5.9604644775390625e-08 ;  /* 0x00000001ff107435 */ /* 0x000fc600000001ff */
[----:B------:R-:W-:Y:S01]  /*3e80*/  IMAD.MOV.U32 R17, RZ, RZ, R9 ;  /* 0x000000ffff117224 */ /* 0x000fe200078e0009 */
[----:B------:R-:W-:-:S07]  /*3e90*/  MOV R2, R18 ;  /* 0x0000001200027202 */ /* 0x000fce0000000f00 */
[----:B------:R-:W-:Y:S05]  /*3ea0*/  WARPSYNC.COLLECTIVE R14, `(.L_x_1341) ;  /* 0x000000000e087348 */ /* 0x000fea0003c00000 */
[----:B------:R0:W1:Y:S02]  /*3eb0*/  SHFL.BFLY P2, R18, R17, R16, R15 ;  /* 0x0c00001011127389 */ /* 0x000064000004000f */
[----:B01----:R-:W-:Y:S01]  /*3ec0*/  ENDCOLLECTIVE ;  /* 0x000000000000791b */ /* 0x003fe20003800000 */
.L_x_1341:
[----:B------:R-:W-:-:S04]  /*3ed0*/  FADD.FTZ R2, R7, R2 ;  /* 0x0000000207027221 */ /* 0x000fc80000010000 */
[----:B------:R-:W-:Y:S01]  /*3ee0*/  IMAD.MOV.U32 R17, RZ, RZ, R2 ;  /* 0x000000ffff117224 */ /* 0x000fe200078e0002 */
[----:B------:R-:W-:-:S07]  /*3ef0*/  MOV R8, R18 ;  /* 0x0000001200087202 */ /* 0x000fce0000000f00 */
[----:B------:R-:W-:Y:S05]  /*3f00*/  WARPSYNC.COLLECTIVE R14, `(.L_x_1342) ;  /* 0x000000000e087348 */ /* 0x000fea0003c00000 */
[----:B------:R0:W1:Y:S02]  /*3f10*/  SHFL.BFLY P2, R18, R17, R16, R15 ;  /* 0x0c00001011127389 */ /* 0x000064000004000f */
[----:B01----:R-:W-:Y:S01]  /*3f20*/  ENDCOLLECTIVE ;  /* 0x000000000000791b */ /* 0x003fe20003800000 */
.L_x_1342:
[----:B------:R-:W-:Y:S01]  /*3f30*/  FADD.FTZ R8, R9, R8 ;  /* 0x0000000809087221 */ /* 0x000fe20000010000 */
[----:B------:R-:W-:Y:S06]  /*3f40*/  BRA `(.L_x_1343) ;  /* 0xffffffe800f87947 */ /* 0x000fec000383ffff */
.L_x_1331:
        /* <DEDUP_REMOVED lines=8> */
.L_x_1345:
[----:B------:R-:W-:Y:S05]  /*3fd0*/  BSYNC B1 ;  /* 0x0000000000017941 */ /* 0x000fea0003800000 */
.L_x_1344:
        /* <DEDUP_REMOVED lines=8> */
.L_x_1346:
[----:B------:R-:W-:-:S05]  /*4060*/  FADD.FTZ R9, R9, R2 ;  /* 0x0000000209097221 */ /* 0x000fca0000010000 */
[----:B------:R-:W-:Y:S01]  /*4070*/  MOV R17, R9 ;  /* 0x0000000900117202 */ /* 0x000fe20000000f00 */
[----:B------:R-:W-:Y:S01]  /*4080*/  IMAD.MOV.U32 R16, RZ, RZ, 0x4 ;  /* 0x00000004ff107424 */ /* 0x000fe200078e00ff */
[----:B------:R-:W-:-:S07]  /*4090*/  MOV R8, R18 ;  /* 0x0000001200087202 */ /* 0x000fce0000000f00 */
[----:B------:R-:W-:Y:S05]  /*40a0*/  WARPSYNC.COLLECTIVE R14, `(.L_x_1347) ;  /* 0x000000000e087348 */ /* 0x000fea0003c00000 */
[----:B------:R0:W1:Y:S02]  /*40b0*/  SHFL.BFLY P2, R18, R17, R16, R15 ;  /* 0x0c00001011127389 */ /* 0x000064000004000f */
[----:B01----:R-:W-:Y:S01]  /*40c0*/  ENDCOLLECTIVE ;  /* 0x000000000000791b */ /* 0x003fe20003800000 */
.L_x_1347:
[----:B------:R-:W-:-:S05]  /*40d0*/  FADD.FTZ R8, R8, R3 ;  /* 0x0000000308087221 */ /* 0x000fca0000010000 */
[----:B------:R-:W-:Y:S02]  /*40e0*/  MOV R17, R8 ;  /* 0x0000000800117202 */ /* 0x000fe40000000f00 */
[----:B------:R-:W-:-:S07]  /*40f0*/  MOV R10, R18 ;  /* 0x00000012000a7202 */ /* 0x000fce0000000f00 */
[----:B------:R-:W-:Y:S05]  /*4100*/  WARPSYNC.COLLECTIVE R14, `(.L_x_1348) ;  /* 0x000000000e087348 */ /* 0x000fea0003c00000 */
[----:B------:R0:W1:Y:S02]  /*4110*/  SHFL.BFLY P2, R18, R17, R16, R15 ;  /* 0x0c00001011127389 */ /* 0x000064000004000f */
[----:B01----:R-:W-:Y:S01]  /*4120*/  ENDCOLLECTIVE ;  /* 0x000000000000791b */ /* 0x003fe20003800000 */
.L_x_1348:
[----:B------:R-:W-:Y:S01]  /*4130*/  FADD.FTZ R10, R9, R10 ;  /* 0x0000000a090a7221 */ /* 0x000fe20000010000 */
[----:B------:R-:W-:-:S04]  /*4140*/  HFMA2.MMA R16, -RZ, RZ, 0, 1.1920928955078125e-07 ;  /* 0x00000002ff107435 */ /* 0x000fc800000001ff */
[----:B------:R-:W-:Y:S01]  /*4150*/  MOV R17, R10 ;  /* 0x0000000a00117202 */ /* 0x000fe20000000f00 */
[----:B------:R-:W-:-:S07]  /*4160*/  IMAD.MOV.U32 R11, RZ, RZ, R18 ;  /* 0x000000ffff0b7224 */ /* 0x000fce00078e0012 */
[----:B------:R-:W-:Y:S05]  /*4170*/  WARPSYNC.COLLECTIVE R14, `(.L_x_1349) ;  /* 0x000000000e087348 */ /* 0x000fea0003c00000 */
[----:B------:R0:W1:Y:S02]  /*4180*/  SHFL.BFLY P2, R18, R17, R16, R15 ;  /* 0x0c00001011127389 */ /* 0x000064000004000f */
[----:B01----:R-:W-:Y:S01]  /*4190*/  ENDCOLLECTIVE ;  /* 0x000000000000791b */ /* 0x003fe20003800000 */
.L_x_1349:
[----:B------:R-:W-:-:S05]  /*41a0*/  FADD.FTZ R11, R8, R11 ;  /* 0x0000000b080b7221 */ /* 0x000fca0000010000 */
[----:B------:R-:W-:Y:S01]  /*41b0*/  MOV R17, R11 ;  /* 0x0000000b00117202 */ /* 0x000fe20000000f00 */
[----:B------:R-:W-:-:S07]  /*41c0*/  IMAD.MOV.U32 R13, RZ, RZ, R18 ;  /* 0x000000ffff0d7224 */ /* 0x000fce00078e0012 */
[----:B------:R-:W-:Y:S05]  /*41d0*/  WARPSYNC.COLLECTIVE R14, `(.L_x_1350) ;  /* 0x000000000e087348 */ /* 0x000fea0003c00000 */
[----:B------:R0:W1:Y:S02]  /*41e0*/  SHFL.BFLY P2, R18, R17, R16, R15 ;  /* 0x0c00001011127389 */ /* 0x000064000004000f */
[----:B01----:R-:W-:Y:S01]  /*41f0*/  ENDCOLLECTIVE ;  /* 0x000000000000791b */ /* 0x003fe20003800000 */
.L_x_1350:
[----:B------:R-:W-:Y:S01]  /*4200*/  FADD.FTZ R13, R10, R13 ;  /* 0x0000000d0a0d7221 */ /* 0x000fe20000010000 */
[----:B------:R-:W-:-:S03]  /*4210*/  HFMA2.MMA R16, -RZ, RZ, 0, 5.9604644775390625e-08 ;  /* 0x00000001ff107435 */ /* 0x000fc600000001ff */
[----:B------:R-:W-:Y:S01]  /*4220*/  IMAD.MOV.U32 R17, RZ, RZ, R13 ;  /* 0x000000ffff117224 */ /* 0x000fe200078e000d */
[----:B------:R-:W-:-:S07]  /*4230*/  MOV R2, R18 ;  /* 0x0000001200027202 */ /* 0x000fce0000000f00 */
[----:B------:R-:W-:Y:S05]  /*4240*/  WARPSYNC.COLLECTIVE R14, `(.L_x_1351) ;  /* 0x000000000e087348 */ /* 0x000fea0003c00000 */
[----:B------:R0:W1:Y:S02]  /*4250*/  SHFL.BFLY P2, R18, R17, R16, R15 ;  /* 0x0c00001011127389 */ /* 0x000064000004000f */
[----:B01----:R-:W-:Y:S01]  /*4260*/  ENDCOLLECTIVE ;  /* 0x000000000000791b */ /* 0x003fe20003800000 */
.L_x_1351:
[----:B------:R-:W-:-:S04]  /*4270*/  FADD.FTZ R2, R11, R2 ;  /* 0x000000020b027221 */ /* 0x000fc80000010000 */
[----:B------:R-:W-:Y:S01]  /*4280*/  IMAD.MOV.U32 R17, RZ, RZ, R2 ;  /* 0x000000ffff117224 */ /* 0x000fe200078e0002 */
[----:B------:R-:W-:-:S07]  /*4290*/  MOV R12, R18 ;  /* 0x00000012000c7202 */ /* 0x000fce0000000f00 */
[----:B------:R-:W-:Y:S05]  /*42a0*/  WARPSYNC.COLLECTIVE R14, `(.L_x_1352) ;  /* 0x000000000e087348 */ /* 0x000fea0003c00000 */
[----:B------:R0:W1:Y:S02]  /*42b0*/  SHFL.BFLY P2, R18, R17, R16, R15 ;  /* 0x0c00001011127389 */ /* 0x000064000004000f */
[----:B01----:R-:W-:Y:S01]  /*42c0*/  ENDCOLLECTIVE ;  /* 0x000000000000791b */ /* 0x003fe20003800000 */
.L_x_1352:
[----:B------:R-:W-:Y:S01]  /*42d0*/  FADD.FTZ R12, R13, R12 ;  /* 0x0000000c0d0c7221 */ /* 0x000fe20000010000 */
[----:B------:R-:W-:Y:S06]  /*42e0*/  BRA `(.L_x_1353) ;  /* 0xffffffe800cc7947 */ /* 0x000fec000383ffff */
.L_x_1332:
        /* <DEDUP_REMOVED lines=8> */
.L_x_1355:
[----:B------:R-:W-:Y:S05]  /*4370*/  BSYNC B1 ;  /* 0x0000000000017941 */ /* 0x000fea0003800000 */
.L_x_1354:
        /* <DEDUP_REMOVED lines=8> */
.L_x_1356:
[----:B------:R-:W-:-:S05]  /*4400*/  FADD.FTZ R9, R9, R2 ;  /* 0x0000000209097221 */ /* 0x000fca0000010000 */
[----:B------:R-:W-:Y:S01]  /*4410*/  MOV R17, R9 ;  /* 0x0000000900117202 */ /* 0x000fe20000000f00 */
[----:B------:R-:W-:Y:S01]  /*4420*/  IMAD.MOV.U32 R16, RZ, RZ, 0x4 ;  /* 0x00000004ff107424 */ /* 0x000fe200078e00ff */
[----:B------:R-:W-:-:S07]  /*4430*/  MOV R8, R18 ;  /* 0x0000001200087202 */ /* 0x000fce0000000f00 */
[----:B------:R-:W-:Y:S05]  /*4440*/  WARPSYNC.COLLECTIVE R14, `(.L_x_1357) ;  /* 0x000000000e087348 */ /* 0x000fea0003c00000 */
[----:B------:R0:W1:Y:S02]  /*4450*/  SHFL.BFLY P2, R18, R17, R16, R15 ;  /* 0x0c00001011127389 */ /* 0x000064000004000f */
[----:B01----:R-:W-:Y:S01]  /*4460*/  ENDCOLLECTIVE ;  /* 0x000000000000791b */ /* 0x003fe20003800000 */
.L_x_1357:
[----:B------:R-:W-:-:S05]  /*4470*/  FADD.FTZ R8, R8, R3 ;  /* 0x0000000308087221 */ /* 0x000fca0000010000 */
[----:B------:R-:W-:Y:S02]  /*4480*/  MOV R17, R8 ;  /* 0x0000000800117202 */ /* 0x000fe40000000f00 */
[----:B------:R-:W-:-:S07]  /*4490*/  MOV R10, R18 ;  /* 0x00000012000a7202 */ /* 0x000fce0000000f00 */
[----:B------:R-:W-:Y:S05]  /*44a0*/  WARPSYNC.COLLECTIVE R14, `(.L_x_1358) ;  /* 0x000000000e087348 */ /* 0x000fea0003c00000 */
[----:B------:R0:W1:Y:S02]  /*44b0*/  SHFL.BFLY P2, R18, R17, R16, R15 ;  /* 0x0c00001011127389 */ /* 0x000064000004000f */
[----:B01----:R-:W-:Y:S01]  /*44c0*/  ENDCOLLECTIVE ;  /* 0x000000000000791b */ /* 0x003fe20003800000 */
.L_x_1358:
[----:B------:R-:W-:Y:S01]  /*44d0*/  FADD.FTZ R10, R9, R10 ;  /* 0x0000000a090a7221 */ /* 0x000fe20000010000 */
[----:B------:R-:W-:-:S04]  /*44e0*/  HFMA2.MMA R16, -RZ, RZ, 0, 1.1920928955078125e-07 ;  /* 0x00000002ff107435 */ /* 0x000fc800000001ff */
[----:B------:R-:W-:Y:S01]  /*44f0*/  MOV R17, R10 ;  /* 0x0000000a00117202 */ /* 0x000fe20000000f00 */
[----:B------:R-:W-:-:S07]  /*4500*/  IMAD.MOV.U32 R11, RZ, RZ, R18 ;  /* 0x000000ffff0b7224 */ /* 0x000fce00078e0012 */
[----:B------:R-:W-:Y:S05]  /*4510*/  WARPSYNC.COLLECTIVE R14, `(.L_x_1359) ;  /* 0x000000000e087348 */ /* 0x000fea0003c00000 */
[----:B------:R0:W1:Y:S02]  /*4520*/  SHFL.BFLY P2, R18, R17, R16, R15 ;  /* 0x0c00001011127389 */ /* 0x000064000004000f */
[----:B01----:R-:W-:Y:S01]  /*4530*/  ENDCOLLECTIVE ;  /* 0x000000000000791b */ /* 0x003fe20003800000 */
.L_x_1359:
[----:B------:R-:W-:-:S05]  /*4540*/  FADD.FTZ R11, R8, R11 ;  /* 0x0000000b080b7221 */ /* 0x000fca0000010000 */
[----:B------:R-:W-:Y:S01]  /*4550*/  MOV R17, R11 ;  /* 0x0000000b00117202 */ /* 0x000fe20000000f00 */
[----:B------:R-:W-:-:S07]  /*4560*/  IMAD.MOV.U32 R13, RZ, RZ, R18 ;  /* 0x000000ffff0d7224 */ /* 0x000fce00078e0012 */
[----:B------:R-:W-:Y:S05]  /*4570*/  WARPSYNC.COLLECTIVE R14, `(.L_x_1360) ;  /* 0x000000000e087348 */ /* 0x000fea0003c00000 */
[----:B------:R0:W1:Y:S02]  /*4580*/  SHFL.BFLY P2, R18, R17, R16, R15 ;  /* 0x0c00001011127389 */ /* 0x000064000004000f */
[----:B01----:R-:W-:Y:S01]  /*4590*/  ENDCOLLECTIVE ;  /* 0x000000000000791b */ /* 0x003fe20003800000 */
.L_x_1360:
[----:B------:R-:W-:Y:S01]  /*45a0*/  FADD.FTZ R13, R10, R13 ;  /* 0x0000000d0a0d7221 */ /* 0x000fe20000010000 */
[----:B------:R-:W-:-:S03]  /*45b0*/  HFMA2.MMA R16, -RZ, RZ, 0, 5.9604644775390625e-08 ;  /* 0x00000001ff107435 */ /* 0x000fc600000001ff */
[----:B------:R-:W-:Y:S01]  /*45c0*/  IMAD.MOV.U32 R17, RZ, RZ, R13 ;  /* 0x000000ffff117224 */ /* 0x000fe200078e000d */
[----:B------:R-:W-:-:S07]  /*45d0*/  MOV R2, R18 ;  /* 0x0000001200027202 */ /* 0x000fce0000000f00 */
[----:B------:R-:W-:Y:S05]  /*45e0*/  WARPSYNC.COLLECTIVE R14, `(.L_x_1361) ;  /* 0x000000000e087348 */ /* 0x000fea0003c00000 */
[----:B------:R0:W1:Y:S02]  /*45f0*/  SHFL.BFLY P2, R18, R17, R16, R15 ;  /* 0x0c00001011127389 */ /* 0x000064000004000f */
[----:B01----:R-:W-:Y:S01]  /*4600*/  ENDCOLLECTIVE ;  /* 0x000000000000791b */ /* 0x003fe20003800000 */
.L_x_1361:
[----:B------:R-:W-:-:S04]  /*4610*/  FADD.FTZ R2, R11, R2 ;  /* 0x000000020b027221 */ /* 0x000fc80000010000 */
[----:B------:R-:W-:Y:S01]  /*4620*/  IMAD.MOV.U32 R17, RZ, RZ, R2 ;  /* 0x000000ffff117224 */ /* 0x000fe200078e0002 */
[----:B------:R-:W-:-:S07]  /*4630*/  MOV R12, R18 ;  /* 0x00000012000c7202 */ /* 0x000fce0000000f00 */
[----:B------:R-:W-:Y:S05]  /*4640*/  WARPSYNC.COLLECTIVE R14, `(.L_x_1362) ;  /* 0x000000000e087348 */ /* 0x000fea0003c00000 */
[----:B------:R0:W1:Y:S02]  /*4650*/  SHFL.BFLY P2, R18, R17, R16, R15 ;  /* 0x0c00001011127389 */ /* 0x000064000004000f */
[----:B01----:R-:W-:Y:S01]  /*4660*/  ENDCOLLECTIVE ;  /* 0x000000000000791b */ /* 0x003fe20003800000 */
.L_x_1362:
[----:B------:R-:W-:Y:S01]  /*4670*/  FADD.FTZ R12, R13, R12 ;  /* 0x0000000c0d0c7221 */ /* 0x000fe20000010000 */
[----:B------:R-:W-:Y:S06]  /*4680*/  BRA `(.L_x_1363) ;  /* 0xffffffe800887947 */ /* 0x000fec000383ffff */
.L_x_1333:
        /* <DEDUP_REMOVED lines=8> */
.L_x_1365:
[----:B------:R-:W-:Y:S05]  /*4710*/  BSYNC B0 ;  /* 0x0000000000007941 */ /* 0x000fea0003800000 */
.L_x_1364:
        /* <DEDUP_REMOVED lines=11> */
.L_x_1366:
        /* <DEDUP_REMOVED lines=16> */
.L_x_1367:
[----:B------:R-:W-:Y:S02]  /*48d0*/  MOV R17, R4 ;  /* 0x0000000400117202 */ /* 0x000fe40000000f00 */
[----:B------:R-:W-:-:S07]  /*48e0*/  MOV R6, R18 ;  /* 0x0000001200067202 */ /* 0x000fce0000000f00 */
[----:B------:R-:W-:Y:S05]  /*48f0*/  WARPSYNC.COLLECTIVE R14, `(.L_x_1368) ;  /* 0x000000000e087348 */ /* 0x000fea0003c00000 */
[----:B------:R0:W1:Y:S02]  /*4900*/  SHFL.BFLY P2, R18, R17, R16, R15 ;  /* 0x0c00001011127389 */ /* 0x000064000004000f */
[----:B01----:R-:W-:Y:S01]  /*4910*/  ENDCOLLECTIVE ;  /* 0x000000000000791b */ /* 0x003fe20003800000 */
.L_x_1368:
        /* <DEDUP_REMOVED lines=12> */
.L_x_1369:
[----:B------:R-:W-:Y:S02]  /*49e0*/  MOV R17, R3 ;  /* 0x0000000300117202 */ /* 0x000fe40000000f00 */
[----:B------:R-:W-:-:S07]  /*49f0*/  MOV R5, R18 ;  /* 0x0000001200057202 */ /* 0x000fce0000000f00 */
[----:B------:R-:W-:Y:S05]  /*4a00*/  WARPSYNC.COLLECTIVE R14, `(.L_x_1370) ;  /* 0x000000000e087348 */ /* 0x000fea0003c00000 */
[----:B------:R0:W1:Y:S02]  /*4a10*/  SHFL.BFLY P2, R18, R17, R16, R15 ;  /* 0x0c00001011127389 */ /* 0x000064000004000f */
[----:B01----:R-:W-:Y:S01]  /*4a20*/  ENDCOLLECTIVE ;  /* 0x000000000000791b */ /* 0x003fe20003800000 */
.L_x_1370:
[----:B------:R-:W-:Y:S01]  /*4a30*/  FADD.FTZ R5, R6, R5 ;  /* 0x0000000506057221 */ /* 0x000fe20000010000 */
[----:B------:R-:W-:-:S04]  /*4a40*/  HFMA2.MMA R16, -RZ, RZ, 0, 5.9604644775390625e-08 ;  /* 0x00000001ff107435 */ /* 0x000fc800000001ff */
[----:B------:R-:W-:Y:S01]  /*4a50*/  MOV R17, R5 ;  /* 0x0000000500117202 */ /* 0x000fe20000000f00 */
[----:B------:R-:W-:-:S07]  /*4a60*/  FADD.FTZ R4, R3, R18 ;  /* 0x0000001203047221 */ /* 0x000fce0000010000 */
[----:B------:R-:W-:Y:S05]  /*4a70*/  WARPSYNC.COLLECTIVE R14, `(.L_x_1371) ;  /* 0x000000000e087348 */ /* 0x000fea0003c00000 */
[----:B------:R0:W1:Y:S02]  /*4a80*/  SHFL.BFLY P2, R18, R17, R16, R15 ;  /* 0x0c00001011127389 */ /* 0x000064000004000f */
[----:B01----:R-:W-:Y:S01]  /*4a90*/  ENDCOLLECTIVE ;  /* 0x000000000000791b */ /* 0x003fe20003800000 */
.L_x_1371:
[----:B------:R-:W-:Y:S01]  /*4aa0*/  MOV R17, R4 ;  /* 0x0000000400117202 */ /* 0x000fe20000000f00 */
[----:B------:R-:W-:-:S07]  /*4ab0*/  IMAD.MOV.U32 R6, RZ, RZ, R18 ;  /* 0x000000ffff067224 */ /* 0x000fce00078e0012 */
[----:B------:R-:W-:Y:S05]  /*4ac0*/  WARPSYNC.COLLECTIVE R14, `(.L_x_1372) ;  /* 0x000000000e087348 */ /* 0x000fea0003c00000 */
[----:B------:R0:W1:Y:S02]  /*4ad0*/  SHFL.BFLY P2, R18, R17, R16, R15 ;  /* 0x0c00001011127389 */ /* 0x000064000004000f */
[----:B01----:R-:W-:Y:S01]  /*4ae0*/  ENDCOLLECTIVE ;  /* 0x000000000000791b */ /* 0x003fe20003800000 */
.L_x_1372:
[----:B------:R-:W-:Y:S01]  /*4af0*/  FADD.FTZ R5, R5, R6 ;  /* 0x0000000605057221 */ /* 0x000fe20000010000 */
[----:B------:R-:W-:Y:S01]  /*4b00*/  HFMA2.MMA R16, -RZ, RZ, 0, 4.76837158203125e-07 ;  /* 0x00000008ff107435 */ /* 0x000fe200000001ff */
[----:B------:R-:W-:Y:S01]  /*4b10*/  IMAD.MOV.U32 R17, RZ, RZ, R20 ;  /* 0x000000ffff117224 */ /* 0x000fe200078e0014 */
[----:B------:R-:W-:-:S09]  /*4b20*/  MOV R3, R18 ;  /* 0x0000001200037202 */ /* 0x000fd20000000f00 */
[----:B------:R-:W-:Y:S05]  /*4b30*/  WARPSYNC.COLLECTIVE R14, `(.L_x_1373) ;  /* 0x000000000e087348 */ /* 0x000fea0003c00000 */
[----:B------:R0:W1:Y:S02]  /*4b40*/  SHFL.BFLY P2, R18, R17, R16, R15 ;  /* 0x0c00001011127389 */ /* 0x000064000004000f */
[----:B01----:R-:W-:Y:S01]  /*4b50*/  ENDCOLLECTIVE ;  /* 0x000000000000791b */ /* 0x003fe20003800000 */
.L_x_1373:
[----:B------:R-:W-:Y:S01]  /*4b60*/  FADD.FTZ R32, R4, R3 ;  /* 0x0000000304207221 */ /* 0x000fe20000010000 */
[----:B------:R-:W-:Y:S01]  /*4b70*/  IMAD.MOV.U32 R17, RZ, RZ, R22 ;  /* 0x000000ffff117224 */ /* 0x000fe200078e0016 */
[----:B------:R-:W-:-:S07]  /*4b80*/  MOV R19, R18 ;  /* 0x0000001200137202 */ /* 0x000fce0000000f00 */
[----:B------:R-:W-:Y:S05]  /*4b90*/  WARPSYNC.COLLECTIVE R14, `(.L_x_1374) ;  /* 0x000000000e087348 */ /* 0x000fea0003c00000 */
[----:B------:R0:W1:Y:S02]  /*4ba0*/  SHFL.BFLY P2, R18, R17, R16, R15 ;  /* 0x0c00001011127389 */ /* 0x000064000004000f */
[----:B01----:R-:W-:Y:S01]  /*4bb0*/  ENDCOLLECTIVE ;  /* 0x000000000000791b */ /* 0x003fe20003800000 */
.L_x_1374:
[----:B------:R-:W-:Y:S01]  /*4bc0*/  FADD.FTZ R19, R19, R20 ;  /* 0x0000001413137221 */ /* 0x000fe20000010000 */
[----:B------:R-:W-:-:S03]  /*4bd0*/  HFMA2.MMA R16, -RZ, RZ, 0, 2.384185791015625e-07 ;  /* 0x00000004ff107435 */ /* 0x000fc600000001ff */
[----:B------:R-:W-:Y:S01]  /*4be0*/  IMAD.MOV.U32 R17, RZ, RZ, R19 ;  /* 0x000000ffff117224 */ /* 0x000fe200078e0013 */
[----:B------:R-:W-:-:S07]  /*4bf0*/  MOV R21, R18 ;  /* 0x0000001200157202 */ /* 0x000fce0000000f00 */
[----:B------:R-:W-:Y:S05]  /*4c00*/  WARPSYNC.COLLECTIVE R14, `(.L_x_1375) ;  /* 0x000000000e087348 */ /* 0x000fea0003c00000 */
[----:B------:R0:W1:Y:S02]  /*4c10*/  SHFL.BFLY P2, R18, R17, R16, R15 ;  /* 0x0c00001011127389 */ /* 0x000064000004000f */
[----:B01----:R-:W-:Y:S01]  /*4c20*/  ENDCOLLECTIVE ;  /* 0x000000000000791b */ /* 0x003fe20003800000 */
.L_x_1375:
[----:B------:R-:W-:-:S04]  /*4c30*/  FADD.FTZ R21, R21, R22 ;  /* 0x0000001615157221 */ /* 0x000fc80000010000 */
[----:B------:R-:W-:Y:S01]  /*4c40*/  IMAD.MOV.U32 R17, RZ, RZ, R21 ;  /* 0x000000ffff117224 */ /* 0x000fe200078e0015 */
[----:B------:R-:W-:-:S07]  /*4c50*/  MOV R8, R18 ;  /* 0x0000001200087202 */ /* 0x000fce0000000f00 */
[----:B------:R-:W-:Y:S05]  /*4c60*/  WARPSYNC.COLLECTIVE R14, `(.L_x_1376) ;  /* 0x000000000e087348 */ /* 0x000fea0003c00000 */
[----:B------:R0:W1:Y:S02]  /*4c70*/  SHFL.BFLY P2, R18, R17, R16, R15 ;  /* 0x0c00001011127389 */ /* 0x000064000004000f */
[----:B01----:R-:W-:Y:S01]  /*4c80*/  ENDCOLLECTIVE ;  /* 0x000000000000791b */ /* 0x003fe20003800000 */
.L_x_1376:
        /* <DEDUP_REMOVED lines=10> */
.L_x_1377:
        /* <DEDUP_REMOVED lines=8> */
.L_x_1378:
        /* <DEDUP_REMOVED lines=9> */
.L_x_1379:
[----:B------:R-:W-:Y:S01]  /*4e40*/  FADD.FTZ R24, R24, R7 ;  /* 0x0000000718187221 */ /* 0x000fe20000010000 */
[----:B------:R-:W-:-:S04]  /*4e50*/  HFMA2.MMA R7, -RZ, RZ, 0, 0 ;  /* 0x00000000ff077435 */ /* 0x000fc800000001ff */
[----:B------:R-:W-:Y:S01]  /*4e60*/  MOV R17, R24 ;  /* 0x0000001800117202 */ /* 0x000fe20000000f00 */
[----:B------:R-:W-:-:S07]  /*4e70*/  IMAD.MOV.U32 R22, RZ, RZ, R18 ;  /* 0x000000ffff167224 */ /* 0x000fce00078e0012 */
[----:B------:R-:W-:Y:S05]  /*4e80*/  WARPSYNC.COLLECTIVE R14, `(.L_x_1380) ;  /* 0x000000000e087348 */ /* 0x000fea0003c00000 */
[----:B------:R0:W1:Y:S02]  /*4e90*/  SHFL.BFLY P2, R18, R17, R16, R15 ;  /* 0x0c00001011127389 */ /* 0x000064000004000f */
[----:B01----:R-:W-:Y:S01]  /*4ea0*/  ENDCOLLECTIVE ;  /* 0x000000000000791b */ /* 0x003fe20003800000 */
.L_x_1380:
[----:B------:R-:W-:Y:S01]  /*4eb0*/  FADD.FTZ R22, R23, R22 ;  /* 0x0000001617167221 */ /* 0x000fe20000010000 */
[----:B------:R-:W-:Y:S01]  /*4ec0*/  HFMA2.MMA R16, -RZ, RZ, 0, 4.76837158203125e-07 ;  /* 0x00000008ff107435 */ /* 0x000fe200000001ff */
[----:B------:R-:W-:Y:S01]  /*4ed0*/  IMAD.MOV.U32 R17, RZ, RZ, R12 ;  /* 0x000000ffff117224 */ /* 0x000fe200078e000c */
[----:B------:R-:W-:-:S09]  /*4ee0*/  MOV R21, R18 ;  /* 0x0000001200157202 */ /* 0x000fd20000000f00 */
[----:B------:R-:W-:Y:S05]  /*4ef0*/  WARPSYNC.COLLECTIVE R14, `(.L_x_1381) ;  /* 0x000000000e087348 */ /* 0x000fea0003c00000 */
[----:B------:R0:W1:Y:S02]  /*4f00*/  SHFL.BFLY P2, R18, R17, R16, R15 ;  /* 0x0c00001011127389 */ /* 0x000064000004000f */
[----:B01----:R-:W-:Y:S01]  /*4f10*/  ENDCOLLECTIVE ;  /* 0x000000000000791b */ /* 0x003fe20003800000 */
.L_x_1381:
[----:B------:R-:W-:Y:S01]  /*4f20*/  FADD.FTZ R21, R24, R21 ;  /* 0x0000001518157221 */ /* 0x000fe20000010000 */
[----:B------:R-:W-:Y:S01]  /*4f30*/  IMAD.MOV.U32 R17, RZ, RZ, R11 ;  /* 0x000000ffff117224 */ /* 0x000fe200078e000b */
[----:B------:R-:W-:-:S07]  /*4f40*/  MOV R13, R18 ;  /* 0x00000012000d7202 */ /* 0x000fce0000000f00 */
[----:B------:R-:W-:Y:S05]  /*4f50*/  WARPSYNC.COLLECTIVE R14, `(.L_x_1382) ;  /* 0x000000000e087348 */ /* 0x000fea0003c00000 */
[----:B------:R0:W1:Y:S02]  /*4f60*/  SHFL.BFLY P2, R18, R17, R16, R15 ;  /* 0x0c00001011127389 */ /* 0x000064000004000f */
[----:B01----:R-:W-:Y:S01]  /*4f70*/  ENDCOLLECTIVE ;  /* 0x000000000000791b */ /* 0x003fe20003800000 */
.L_x_1382:
        /* <DEDUP_REMOVED lines=8> */
.L_x_1383:
        /* <DEDUP_REMOVED lines=8> */
.L_x_1384:
        /* <DEDUP_REMOVED lines=10> */
.L_x_1385:
[----:B------:R0:W1:Y:S04]  /*5120*/  @!P0 LDS R10, [R27] ;  /* 0x000000001b0a8984 */ /* 0x0000680000000800 */
[----:B------:R0:W2:Y:S01]  /*5130*/  @!P0 LDS R8, [R27+0x500] ;  /* 0x000500001b088984 */ /* 0x0000a20000000800 */
[----:B------:R-:W-:Y:S01]  /*5140*/  MOV R17, R25 ;  /* 0x0000001900117202 */ /* 0x000fe20000000f00 */
[----:B------:R-:W-:-:S07]  /*5150*/  IMAD.MOV.U32 R11, RZ, RZ, R18 ;  /* 0x000000ffff0b7224 */ /* 0x000fce00078e0012 */
[----:B012---:R-:W-:Y:S05]  /*5160*/  WARPSYNC.COLLECTIVE R14, `(.L_x_1386) ;  /* 0x000000000e087348 */ /* 0x007fea0003c00000 */
[----:B------:R3:W4:Y:S02]  /*5170*/  SHFL.BFLY P2, R18, R17, R16, R15 ;  /* 0x0c00001011127389 */ /* 0x000724000004000f */
[----:B01234-:R-:W-:Y:S01]  /*5180*/  ENDCOLLECTIVE ;  /* 0x000000000000791b */ /* 0x01ffe20003800000 */
.L_x_1386:
        /* <DEDUP_REMOVED lines=9> */
.L_x_1387:
[----:B------:R-:W-:Y:S01]  /*5220*/  ISETP.NE.AND P0, PT, R43, RZ, PT ;  /* 0x000000ff2b00720c */ /* 0x000fe20003f05270 */
[----:B------:R-:W-:-:S04]  /*5230*/  FADD.FTZ R25, R25, R12 ;  /* 0x0000000c19197221 */ /* 0x000fc80000010000 */
[----:B------:R-:W-:-:S08]  /*5240*/  IMAD.MOV.U32 R17, RZ, RZ, R25 ;  /* 0x000000ffff117224 */ /* 0x000fd000078e0019 */
[----:B------:R-:W0:Y:S01]  /*5250*/  @!P0 LDC.64 R12, c[0x0][0x218] ;  /* 0x00008600ff0c8b82 */ /* 0x000e220000000a00 */
[----:B------:R-:W-:-:S07]  /*5260*/  @!P0 F2FP.F16.F32.PACK_AB R32, RZ, R32 ;  /* 0x00000020ff20823e */ /* 0x000fce00000000ff */
[----:B------:R-:W1:Y:S01]  /*5270*/  @!P0 LDC.64 R2, c[0x0][0x220] ;  /* 0x00008800ff028b82 */ /* 0x000e620000000a00 */
[----:B------:R-:W-:-:S07]  /*5280*/  MOV R27, R18 ;  /* 0x00000012001b7202 */ /* 0x000fce0000000f00 */
[----:B01----:R-:W-:Y:S05]  /*5290*/  WARPSYNC.COLLECTIVE R14, `(.L_x_1388) ;  /* 0x000000000e087348 */ /* 0x003fea0003c00000 */
[----:B------:R2:W3:Y:S02]  /*52a0*/  SHFL.BFLY P2, R18, R17, R16, R15 ;  /* 0x0c00001011127389 */ /* 0x0004e4000004000f */
[----:B0123--:R-:W-:Y:S01]  /*52b0*/  ENDCOLLECTIVE ;  /* 0x000000000000791b */ /* 0x00ffe20003800000 */
.L_x_1388:
        /* <DEDUP_REMOVED lines=9> */
.L_x_1389:
[----:B------:R-:W-:Y:S01]  /*5350*/  FADD.FTZ R25, R25, R28 ;  /* 0x0000001c19197221 */ /* 0x000fe20000010000 */
[----:B------:R-:W-:Y:S01]  /*5360*/  IMAD.MOV.U32 R17, RZ, RZ, R7 ;  /* 0x000000ffff117224 */ /* 0x000fe200078e0007 */
[----:B------:R-:W-:-:S07]  /*5370*/  MOV R30, R18 ;  /* 0x00000012001e7202 */ /* 0x000fce0000000f00 */
[----:B------:R-:W-:Y:S05]  /*5380*/  WARPSYNC.COLLECTIVE R14, `(.L_x_1390) ;  /* 0x000000000e087348 */ /* 0x000fea0003c00000 */
[----:B------:R0:W1:Y:S02]  /*5390*/  SHFL.BFLY P2, R18, R17, R16, R15 ;  /* 0x0c00001011127389 */ /* 0x000064000004000f */
[----:B01----:R-:W-:Y:S01]  /*53a0*/  ENDCOLLECTIVE ;  /* 0x000000000000791b */ /* 0x003fe20003800000 */
.L_x_1390:
[----:B------:R-:W-:-:S05]  /*53b0*/  FADD.FTZ R30, R30, R9 ;  /* 0x000000091e1e7221 */ /* 0x000fca0000010000 */
[----:B------:R-:W-:Y:S01]  /*53c0*/  MOV R17, R30 ;  /* 0x0000001e00117202 */ /* 0x000fe20000000f00 */
[----:B------:R-:W-:Y:S01]  /*53d0*/  IMAD.MOV.U32 R16, RZ, RZ, 0x4 ;  /* 0x00000004ff107424 */ /* 0x000fe200078e00ff */
[----:B------:R-:W-:-:S07]  /*53e0*/  MOV R10, R18 ;  /* 0x00000012000a7202 */ /* 0x000fce0000000f00 */
[----:B------:R-:W-:Y:S05]  /*53f0*/  WARPSYNC.COLLECTIVE R14, `(.L_x_1391) ;  /* 0x000000000e087348 */ /* 0x000fea0003c00000 */
[----:B------:R0:W1:Y:S02]  /*5400*/  SHFL.BFLY P2, R18, R17, R16, R15 ;  /* 0x0c00001011127389 */ /* 0x000064000004000f */
[----:B01----:R-:W-:Y:S01]  /*5410*/  ENDCOLLECTIVE ;  /* 0x000000000000791b */ /* 0x003fe20003800000 */
.L_x_1391:
        /* <DEDUP_REMOVED lines=8> */
.L_x_1392:
        /* <DEDUP_REMOVED lines=10> */
.L_x_1393:
[----:B------:R-:W-:Y:S01]  /*5540*/  FADD.FTZ R19, R19, R20 ;  /* 0x0000001413137221 */ /* 0x000fe20000010000 */
[----:B------:R-:W-:-:S04]  /*5550*/  @!P0 IMAD.WIDE R8, R29, 0x2, R8 ;  /* 0x000000021d088825 */ /* 0x000fc800078e0208 */
[----:B------:R-:W-:Y:S01]  /*5560*/  MOV R17, R19 ;  /* 0x0000001300117202 */ /* 0x000fe20000000f00 */
[----:B------:R-:W-:Y:S01]  /*5570*/  IMAD.MOV.U32 R31, RZ, RZ, R18 ;  /* 0x000000ffff1f7224 */ /* 0x000fe200078e0012 */
[----:B------:R-:W-:Y:S02]  /*5580*/  @!P0 F2FP.F16.F32.PACK_AB R18, RZ, R5 ;  /* 0x00000005ff12823e */ /* 0x000fe400000000ff */
[----:B------:R-:W0:Y:S01]  /*5590*/  @!P0 LDC.64 R4, c[0x0][0x218] ;  /* 0x00008600ff048b82 */ /* 0x000e220000000a00 */
[----:B------:R-:W-:Y:S01]  /*55a0*/  FADD.FTZ R30, R30, R31 ;  /* 0x0000001f1e1e7221 */ /* 0x000fe20000010000 */
[----:B------:R-:W-:-:S07]  /*55b0*/  PRMT R33, R18, 0x7610, R33 ;  /* 0x0000761012217816 */ /* 0x000fce0000000021 */
[----:B0-----:R-:W-:Y:S05]  /*55c0*/  WARPSYNC.COLLECTIVE R14, `(.L_x_1394) ;  /* 0x000000000e087348 */ /* 0x001fea0003c00000 */
[----:B------:R1:W2:Y:S02]  /*55d0*/  SHFL.BFLY P2, R18, R17, R16, R15 ;  /* 0x0c00001011127389 */ /* 0x0002a4000004000f */
[----:B012---:R-:W-:Y:S01]  /*55e0*/  ENDCOLLECTIVE ;  /* 0x000000000000791b */ /* 0x007fe20003800000 */
.L_x_1394:
[----:B------:R0:W-:Y:S04]  /*55f0*/  @!P0 STG.E.U16 desc[UR10][R12.64], R33 ;  /* 0x000000210c008986 */ /* 0x0001e8000c10150a */
[----:B------:R1:W-:Y:S01]  /*5600*/  @!P0 STG.E.U16 desc[UR10][R10.64], R32 ;  /* 0x000000200a008986 */ /* 0x0003e2000c10150a */
[----:B------:R-:W-:Y:S01]  /*5610*/  @!P0 F2FP.F16.F32.PACK_AB R14, RZ, R26 ;  /* 0x0000001aff0e823e */ /* 0x000fe200000000ff */
[----:B------:R-:W-:Y:S01]  /*5620*/  HFMA2.MMA R16, -RZ, RZ, 0, 5.9604644775390625e-08 ;  /* 0x00000001ff107435 */ /* 0x000fe200000001ff */
[----:B------:R-:W-:Y:S02]  /*5630*/  MOV R17, R30 ;  /* 0x0000001e00117202 */ /* 0x000fe40000000f00 */
[----:B0-----:R-:W-:Y:S02]  /*5640*/  @!P0 F2FP.F16.F32.PACK_AB R13, RZ, R21 ;  /* 0x00000015ff0d823e */ /* 0x001fe400000000ff */
[----:B-1----:R-:W-:Y:S01]  /*5650*/  PRMT R10, R14, 0x7610, R10 ;  /* 0x000076100e0a7816 */ /* 0x002fe2000000000a */
[----:B------:R-:W-:Y:S01]  /*5660*/  IMAD.MOV.U32 R14, RZ, RZ, 0xffff ;  /* 0x0000ffffff0e7424 */ /* 0x000fe200078e00ff */
[----:B------:R-:W-:Y:S01]  /*5670*/  @!P0 F2FP.F16.F32.PACK_AB R11, RZ, R22 ;  /* 0x00000016ff0b823e */ /* 0x000fe200000000ff */
[----:B------:R-:W-:Y:S01]  /*5680*/  @!P0 IMAD.WIDE R4, R29, 0x2, R4 ;  /* 0x000000021d048825 */ /* 0x000fe200078e0204 */
[----:B------:R-:W-:-:S03]  /*5690*/  @!P0 F2FP.F16.F32.PACK_AB R21, RZ, R25 ;  /* 0x00000019ff15823e */ /* 0x000fc600000000ff */
[----:B------:R-:W-:Y:S01]  /*56a0*/  IMAD.MOV.U32 R20, RZ, RZ, R18 ;  /* 0x000000ffff147224 */ /* 0x000fe200078e0012 */
[----:B------:R0:W-:Y:S03]  /*56b0*/  @!P0 STG.E.U16 desc[UR10][R8.64+0x28], R11 ;  /* 0x0000280b08008986 */ /* 0x0001e6000c10150a */
[----:B------:R-:W-:-:S07]  /*56c0*/  FADD.FTZ R19, R19, R20 ;  /* 0x0000001413137221 */ /* 0x000fce0000010000 */
[----:B0-----:R-:W-:Y:S05]  /*56d0*/  WARPSYNC.COLLECTIVE R14, `(.L_x_1395) ;  /* 0x000000000e087348 */ /* 0x001fea0003c00000 */
[----:B------:R1:W2:Y:S02]  /*56e0*/  SHFL.BFLY P2, R18, R17, R16, R15 ;  /* 0x0c00001011127389 */ /* 0x0002a4000004000f */
[----:B012---:R-:W-:Y:S01]  /*56f0*/  ENDCOLLECTIVE ;  /* 0x000000000000791b */ /* 0x007fe20003800000 */
.L_x_1395:
        /* <DEDUP_REMOVED lines=8> */
.L_x_1396:
[----:B------:R-:W-:Y:S01]  /*5780*/  FADD.FTZ R23, R30, R23 ;  /* 0x000000171e177221 */ /* 0x000fe20000010000 */
[----:B------:R-:W-:Y:S06]  /*5790*/  BRA `(.L_x_1397) ;  /* 0xffffffe000dc7947 */ /* 0x000fec000383ffff */
.L_x_1398:
        /* <DEDUP_REMOVED lines=14> */
.L_x_2459:


//--------------------- .text._ZN13group_norm_v218gn_bwd_cuda_kernelI6__halfLi320ELi1ELi16ELi160ELi64ELb1ELb1ELi4ELi320ELi320ELi4ELb1ELi9ELb0ELb0ELNS_15WgradSyncMethodE2ENS_16CompileConditionILi900EEEEEvPT_S6_S6_PKS5_S8_S8_S8_PKfflPfPj --------------------------
	.section	.text._ZN13group_norm_v218gn_bwd_cuda_kernelI6__halfLi320ELi1ELi16ELi160ELi64ELb1ELb1ELi4ELi320ELi320ELi4ELb1ELi9ELb0ELb0ELNS_15WgradSyncMethodE2ENS_16CompileConditionILi900EEEEEvPT_S6_S6_PKS5_S8_S8_S8_PKfflPfPj,"ax",@progbits
	.align	128
        .global         _ZN13group_norm_v218gn_bwd_cuda_kernelI6__halfLi320ELi1ELi16ELi160ELi64ELb1ELb1ELi4ELi320ELi320ELi4ELb1ELi9ELb0ELb0ELNS_15WgradSyncMethodE2ENS_16CompileConditionILi900EEEEEvPT_S6_S6_PKS5_S8_S8_S8_PKfflPfPj
        .type           _ZN13group_norm_v218gn_bwd_cuda_kernelI6__halfLi320ELi1ELi16ELi160ELi64ELb1ELb1ELi4ELi320ELi320ELi4ELb1ELi9ELb0ELb0ELNS_15WgradSyncMethodE2ENS_16CompileConditionILi900EEEEEvPT_S6_S6_PKS5_S8_S8_S8_PKfflPfPj,@function
        .size           _ZN13group_norm_v218gn_bwd_cuda_kernelI6__halfLi320ELi1ELi16ELi160ELi64ELb1ELb1ELi4ELi320ELi320ELi4ELb1ELi9ELb0ELb0ELNS_15WgradSyncMethodE2ENS_16CompileConditionILi900EEEEEvPT_S6_S6_PKS5_S8_S8_S8_PKfflPfPj,(.L_x_2460 - _ZN13group_norm_v218gn_bwd_cuda_kernelI6__halfLi320ELi1ELi16ELi160ELi64ELb1ELb1ELi4ELi320ELi320ELi4ELb1ELi9ELb0ELb0ELNS_15WgradSyncMethodE2ENS_16CompileConditionILi900EEEEEvPT_S6_S6_PKS5_S8_S8_S8_PKfflPfPj)
        .other          _ZN13group_norm_v218gn_bwd_cuda_kernelI6__halfLi320ELi1ELi16ELi160ELi64ELb1ELb1ELi4ELi320ELi320ELi4ELb1ELi9ELb0ELb0ELNS_15WgradSyncMethodE2ENS_16CompileConditionILi900EEEEEvPT_S6_S6_PKS5_S8_S8_S8_PKfflPfPj,@"STO_CUDA_ENTRY STV_DEFAULT"
_ZN13group_norm_v218gn_bwd_cuda_kernelI6__halfLi320ELi1ELi16ELi160ELi64ELb1ELb1ELi4ELi320ELi320ELi4ELb1ELi9ELb0ELb0ELNS_15WgradSyncMethodE2ENS_16CompileConditionILi900EEEEEvPT_S6_S6_PKS5_S8_S8_S8_PKfflPfPj:
.text._ZN13group_norm_v218gn_bwd_cuda_kernelI6__halfLi320ELi1ELi16ELi160ELi64ELb1ELb1ELi4ELi320ELi320ELi4ELb1ELi9ELb0ELb0ELNS_15WgradSyncMethodE2ENS_16CompileConditionILi900EEEEEvPT_S6_S6_PKS5_S8_S8_S8_PKfflPfPj:
        /* <DEDUP_REMOVED lines=8> */
[----:B------:R-:W-:-:S05]  /*0080*/  IMAD.MOV.U32 R44, RZ, RZ, RZ ;  /* 0x000000ffff2c7224 */ /* 0x000fca00078e00ff */
[----:B------:R-:W-:Y:S02]  /*0090*/  MOV R0, UR6 ;  /* 0x0000000600007c02 */ /* 0x000fe40008000f00 */
[----:B-1----:R-:W-:-:S04]  /*00a0*/  IADD3 R2, P1, R4, 0x24, RZ ;  /* 0x0000002404027810 */ /* 0x002fc80007f3e0ff */
[----:B------:R-:W-:Y:S02]  /*00b0*/  IADD3.X R3, RZ, R5, RZ, P1, !PT ;  /* 0x00000005ff037210 */ /* 0x000fe40000ffe4ff */
[----:B0-----:R-:W-:Y:S02]  /*00c0*/  ISETP.LT.U32.AND P0, PT, R42, UR10, PT ;  /* 0x0000000a2a007c0c */ /* 0x001fe4000bf01070 */
[----:B------:R-:W-:Y:S02]  /*00d0*/  MOV R45, R42 ;  /* 0x0000002a002d7202 */ /* 0x000fe40000000f00 */
        /* <DEDUP_REMOVED lines=14> */
.L_x_1401:
[----:B------:R-:W2:Y:S04]  /*01c0*/  LD.E.STRONG.GPU R0, desc[UR8][R2.64] ;  /* 0x0000000802007980 */ /* 0x000ea8000c10f900 */
[----:B--2---:R-:W-:Y:S01]  /*01d0*/  CCTL.IVALL ;  /* 0x00000000ff00798f */ /* 0x004fe20002000000 */
[----:B------:R-:W-:Y:S05]  /*01e0*/  YIELD ;  /* 0x0000000000007946 */ /* 0x000fea0003800000 */
[----:B-----5:R-:W-:-:S04]  /*01f0*/  LOP3.LUT R0, R0, R5, RZ, 0x3c, !PT ;  /* 0x0000000500007212 */ /* 0x020fc800078e3cff */
[----:B------:R-:W-:-:S13]  /*0200*/  ISETP.GT.AND P0, PT, R0, -0x1, PT ;  /* 0xffffffff0000780c */ /* 0x000fda0003f04270 */
[----:B------:R-:W-:Y:S05]  /*0210*/  @P0 BRA `(.L_x_1401) ;  /* 0xfffffffc00e80947 */ /* 0x000fea000383ffff */
.L_x_1400:
[----:B------:R-:W-:Y:S05]  /*0220*/  WARPSYNC.ALL ;  /* 0x0000000000007948 */ /* 0x000fea0003800000 */
[----:B------:R-:W-:Y:S06]  /*0230*/  BAR.SYNC.DEFER_BLOCKING 0x0 ;  /* 0x0000000000007b1d */ /* 0x000fec0000010000 */
[----:B------:R-:W-:Y:S05]  /*0240*/  BRA `(.L_x_1402) ;  /* 0x0000002000107947 */ /* 0x000fea0003800000 */
.L_x_1399:
        /* <DEDUP_REMOVED lines=8> */
[C---:B------:R-:W-:Y:S02]  /*02d0*/  SHF.L.U32 R0, R46.reuse, 0x1, RZ ;  /* 0x000000012e007819 */ /* 0x040fe400000006ff */
[----:B------:R-:W-:-:S02]  /*02e0*/  LOP3.LUT R60, R46, 0x3, RZ, 0xc0, !PT ;  /* 0x000000032e3c7812 */ /* 0x000fc400078ec0ff */
[----:B-1----:R-:W-:Y:S02]  /*02f0*/  LEA R47, R8, R47, 0x18 ;  /* 0x0000002f082f7211 */ /* 0x002fe400078ec0ff */
[----:B------:R-:W-:Y:S02]  /*0300*/  SHF.R.U32.HI R13, RZ, 0x6, R7 ;  /* 0x00000006ff0d7819 */ /* 0x000fe40000011607 */
[--C-:B------:R-:W-:Y:S01]  /*0310*/  SHF.R.S32.HI R7, RZ, 0x1f, R46.reuse ;  /* 0x0000001fff077819 */ /* 0x100fe2000001142e */
[----:B------:R-:W-:Y:S01]  /*0320*/  IMAD R53, R46, 0x20, R47 ;  /* 0x000000202e357824 */ /* 0x000fe200078e022f */
[----:B------:R-:W-:Y:S01]  /*0330*/  LEA R48, R8, R48, 0x18 ;  /* 0x0000003008307211 */ /* 0x000fe200078ec0ff */
[----:B------:R-:W-:Y:S01]  /*0340*/  IMAD R55, R13, -0x50, R46 ;  /* 0xffffffb00d377824 */ /* 0x000fe200078e022e */
[C---:B------:R-:W-:Y:S02]  /*0350*/  LOP3.LUT R8, R0.reuse, 0x18, RZ, 0xc, !PT ;  /* 0x0000001800087812 */ /* 0x040fe400078e0cff */
[----:B------:R-:W-:Y:S01]  /*0360*/  LOP3.LUT R50, R0, 0x18, RZ, 0xc0, !PT ;  /* 0x0000001800327812 */ /* 0x000fe200078ec0ff */
[----:B------:R-:W-:Y:S01]  /*0370*/  IMAD R54, R55, 0x28, R48 ;  /* 0x0000002837367824 */ /* 0x000fe200078e0230 */
[----:B------:R-:W-:-:S02]  /*0380*/  LEA.HI R6, R7, R46, RZ, 0x2 ;  /* 0x0000002e07067211 */ /* 0x000fc400078f10ff */
[----:B------:R-:W-:Y:S02]  /*0390*/  IADD3 R49, R53, R8, RZ ;  /* 0x0000000835317210 */ /* 0x000fe40007ffe0ff */
[C---:B------:R-:W-:Y:S02]  /*03a0*/  LOP3.LUT R8, R50.reuse, 0x8, RZ, 0x3c, !PT ;  /* 0x0000000832087812 */ /* 0x040fe400078e3cff */
[----:B------:R-:W-:Y:S02]  /*03b0*/  SHF.R.S32.HI R52, RZ, 0x2, R6 ;  /* 0x00000002ff347819 */ /* 0x000fe40000011406 */
[----:B------:R-:W-:Y:S02]  /*03c0*/  SHF.L.U32 R0, R43, 0x2, RZ ;  /* 0x000000022b007819 */ /* 0x000fe400000006ff */
[----:B------:R-:W-:Y:S01]  /*03d0*/  LOP3.LUT R10, R50, 0x10, RZ, 0x3c, !PT ;  /* 0x00000010320a7812 */ /* 0x000fe200078e3cff */
[C---:B------:R-:W-:Y:S01]  /*03e0*/  IMAD.IADD R50, R53.reuse, 0x1, R50 ;  /* 0x0000000135327824 */ /* 0x040fe200078e0232 */
[C---:B------:R-:W-:Y:S01]  /*03f0*/  IADD3 R51, R53.reuse, R8, RZ ;  /* 0x0000000835337210 */ /* 0x040fe20007ffe0ff */
[C---:B------:R-:W-:Y:S01]  /*0400*/  VIADD R8, R52.reuse, 0x50 ;  /* 0x0000005034087836 */ /* 0x040fe20000000000 */
[----:B------:R-:W-:Y:S01]  /*0410*/  IADD3 R53, R53, R10, RZ ;  /* 0x0000000a35357210 */ /* 0x000fe20007ffe0ff */
[----:B------:R-:W-:Y:S01]  /*0420*/  VIADD R12, R52, 0xf0 ;  /* 0x000000f0340c7836 */ /* 0x000fe20000000000 */
[----:B------:R-:W-:-:S02]  /*0430*/  LOP3.LUT R0, R0, 0x3c, RZ, 0xc0, !PT ;  /* 0x0000003c00007812 */ /* 0x000fc400078ec0ff */
[----:B------:R-:W-:Y:S02]  /*0440*/  IADD3 R10, R52, 0xa0, RZ ;  /* 0x000000a0340a7810 */ /* 0x000fe40007ffe0ff */
[----:B------:R-:W-:Y:S02]  /*0450*/  SHF.R.S32.HI R9, RZ, 0x1f, R8 ;  /* 0x0000001fff097819 */ /* 0x000fe40000011408 */
[----:B------:R-:W-:Y:S02]  /*0460*/  IADD3 R0, R0, R13, RZ ;  /* 0x0000000d00007210 */ /* 0x000fe40007ffe0ff */
[----:B------:R-:W-:Y:S02]  /*0470*/  LEA R54, R13, R54, 0x3 ;  /* 0x000000360d367211 */ /* 0x000fe400078e18ff */
[----:B------:R-:W-:Y:S01]  /*0480*/  SHF.R.S32.HI R11, RZ, 0x1f, R10 ;  /* 0x0000001fff0b7819 */ /* 0x000fe2000001140a */
[----:B------:R-:W-:Y:S01]  /*0490*/  IMAD R62, R0, 0xa00, RZ ;  /* 0x00000a00003e7824 */ /* 0x000fe200078e02ff */
[----:B------:R-:W-:-:S02]  /*04a0*/  SHF.R.S32.HI R13, RZ, 0x1f, R12 ;  /* 0x0000001fff0d7819 */ /* 0x000fc4000001140c */
[----:B------:R-:W-:Y:S02]  /*04b0*/  LEA.HI R9, R9, R8, RZ, 0x2 ;  /* 0x0000000809097211 */ /* 0x000fe400078f10ff */
[----:B------:R-:W-:Y:S02]  /*04c0*/  LEA.HI R8, R7, R46, RZ, 0x4 ;  /* 0x0000002e07087211 */ /* 0x000fe400078f20ff */
[----:B------:R-:W-:Y:S02]  /*04d0*/  LEA.HI R11, R11, R10, RZ, 0x2 ;  /* 0x0000000a0b0b7211 */ /* 0x000fe400078f10ff */
[----:B------:R-:W-:Y:S02]  /*04e0*/  LOP3.LUT R7, R6, 0xfffffffc, RZ, 0xc0, !PT ;  /* 0xfffffffc06077812 */ /* 0x000fe400078ec0ff */
[----:B------:R-:W-:Y:S02]  /*04f0*/  LEA.HI R13, R13, R12, RZ, 0x2 ;  /* 0x0000000c0d0d7211 */ /* 0x000fe400078f10ff */
[----:B------:R-:W-:-:S02]  /*0500*/  SHF.R.U32.HI R8, RZ, 0x4, R8 ;  /* 0x00000004ff087819 */ /* 0x000fc40000011608 */
[----:B------:R-:W-:Y:S02]  /*0510*/  IADD3 R7, -R7, R46, RZ ;  /* 0x0000002e07077210 */ /* 0x000fe40007ffe1ff */
[----:B------:R-:W-:Y:S02]  /*0520*/  SHF.R.U32.HI R6, RZ, 0x2, R9 ;  /* 0x00000002ff067819 */ /* 0x000fe40000011609 */
[----:B------:R-:W-:Y:S02]  /*0530*/  SHF.R.U32.HI R58, RZ, 0x2, R11 ;  /* 0x00000002ff3a7819 */ /* 0x000fe4000001160b */
[----:B------:R-:W-:Y:S02]  /*0540*/  SHF.R.U32.HI R10, RZ, 0x2, R13 ;  /* 0x00000002ff0a7819 */ /* 0x000fe4000001160d */
[C---:B------:R-:W-:Y:S02]  /*0550*/  LOP3.LUT R56, R7.reuse, 0x3, R8, 0x78, !PT ;  /* 0x0000000307387812 */ /* 0x040fe400078e7808 */
[----:B------:R-:W-:-:S02]  /*0560*/  LOP3.LUT R57, R7, 0x3, R6, 0x78, !PT ;  /* 0x0000000307397812 */ /* 0x000fc400078e7806 */
[C---:B------:R-:W-:Y:S02]  /*0570*/  LOP3.LUT R58, R7.reuse, 0x3, R58, 0x78, !PT ;  /* 0x00000003073a7812 */ /* 0x040fe400078e783a */
[----:B------:R-:W-:-:S07]  /*0580*/  LOP3.LUT R59, R7, 0x3, R10, 0x78, !PT ;  /* 0x00000003073b7812 */ /* 0x000fce00078e780a */
.L_x_1414:
[C---:B------:R-:W-:Y:S01]  /*0590*/  LOP3.LUT R64, R45.reuse, 0x7, RZ, 0xc0, !PT ;  /* 0x000000072d407812 */ /* 0x040fe200078ec0ff */
[----:B------:R-:W-:Y:S01]  /*05a0*/  HFMA2.MMA R63, -RZ, RZ, 0, 0 ;  /* 0x00000000ff3f7435 */ /* 0x000fe200000001ff */
[--C-:B------:R-:W-:Y:S01]  /*05b0*/  SHF.R.U64 R11, R45, 0x3, R44.reuse ;  /* 0x000000032d0b7819 */ /* 0x100fe2000000122c */
[----:B------:R-:W-:Y:S01]  /*05c0*/  ULDC.64 UR12, c[0x0][0x248] ;  /* 0x00009200000c7ab9 */ /* 0x000fe20000000a00 */
[----:B------:R-:W-:Y:S01]  /*05d0*/  SHF.R.U32.HI R0, RZ, 0x3, R44 ;  /* 0x00000003ff007819 */ /* 0x000fe2000001162c */
[----:B------:R-:W-:Y:S01]  /*05e0*/  IMAD R64, R64, 0x140, RZ ;  /* 0x0000014040407824 */ /* 0x000fe200078e02ff */
[----:B-1----:R-:W0:Y:S01]  /*05f0*/  LDC.64 R8, c[0x0][0x238] ;  /* 0x00008e00ff087b82 */ /* 0x002e220000000a00 */
[----:B------:R-:W-:Y:S01]  /*0600*/  ULDC UR5, c[0x0][0x250] ;  /* 0x0000940000057ab9 */ /* 0x000fe20000000800 */
[----:B------:R-:W-:Y:S01]  /*0610*/  SHF.L.U64.HI R30, R11, 0x4, R0 ;  /* 0x000000040b1e7819 */ /* 0x000fe20000010200 */
[----:B------:R-:W-:Y:S02]  /*0620*/  IMAD R13, R55, 0x4, R64 ;  /* 0x00000004370d7824 */ /* 0x000fe400078e0240 */
[----:B------:R-:W-:-:S02]  /*0630*/  IMAD R12, R0, 0x28000, RZ ;  /* 0x00028000000c7824 */ /* 0x000fc400078e02ff */
[----:B------:R-:W-:Y:S01]  /*0640*/  IMAD.WIDE.U32 R32, R13, -0x33333333, RZ ;  /* 0xcccccccd0d207825 */ /* 0x000fe200078e00ff */
[C---:B------:R-:W-:Y:S02]  /*0650*/  SHF.L.U32 R32, R11.reuse, 0x4, RZ ;  /* 0x000000040b207819 */ /* 0x040fe400000006ff */
[----:B------:R-:W-:Y:S01]  /*0660*/  SHF.R.S32.HI R17, RZ, 0x1f, R13 ;  /* 0x0000001fff117819 */ /* 0x000fe2000001140d */
[----:B------:R-:W-:Y:S01]  /*0670*/  IMAD.WIDE.U32 R6, R11, 0x28000, R62 ;  /* 0x000280000b067825 */ /* 0x000fe200078e003e */
[----:B------:R-:W-:Y:S01]  /*0680*/  LEA.HI R33, P0, R33, R32, RZ, 0x19 ;  /* 0x0000002021217211 */ /* 0x000fe2000781c8ff */
[----:B------:R-:W1:Y:S01]  /*0690*/  LDC.64 R10, c[0x0][0x240] ;  /* 0x00009000ff0a7b82 */ /* 0x000e620000000a00 */
        /* <DEDUP_REMOVED lines=8> */
[----:B------:R-:W-:Y:S02]  /*0720*/  SHF.L.U64.HI R63, R63, 0x1, R6 ;  /* 0x000000013f3f7819 */ /* 0x000fe40000010206 */
[----:B------:R-:W-:-:S04]  /*0730*/  IADD3 R6, P0, R61, UR12, RZ ;  /* 0x0000000c3d067c10 */ /* 0x000fc8000ff1e0ff */
[----:B------:R-:W-:Y:S01]  /*0740*/  IADD3.X R7, R63, UR13, RZ, P0, !PT ;  /* 0x0000000d3f077c10 */ /* 0x000fe200087fe4ff */
[----:B0-----:R-:W-:Y:S01]  /*0750*/  IMAD.WIDE R8, R13, 0x2, R8 ;  /* 0x000000020d087825 */ /* 0x001fe200078e0208 */
[----:B------:R-:W-:-:S04]  /*0760*/  ULDC.64 UR12, c[0x0][0x228] ;  /* 0x00008a00000c7ab9 */ /* 0x000fc80000000a00 */
[----:B------:R-:W3:Y:S01]  /*0770*/  LDG.E.64.CONSTANT R6, desc[UR8][R6.64] ;  /* 0x0000000806067981 */ /* 0x000ee2000c1e9b00 */
[----:B-1----:R-:W-:-:S03]  /*0780*/  IMAD.WIDE R10, R13, 0x2, R10 ;  /* 0x000000020d0a7825 */ /* 0x002fc600078e020a */
[----:B------:R-:W4:Y:S04]  /*0790*/  LDG.E.64.CONSTANT R8, desc[UR8][R8.64] ;  /* 0x0000000808087981 */ /* 0x000f28000c1e9b00 */
[----:B------:R-:W5:Y:S01]  /*07a0*/  LDG.E.64.CONSTANT R10, desc[UR8][R10.64] ;  /* 0x000000080a0a7981 */ /* 0x000f62000c1e9b00 */
[----:B------:R-:W-:-:S04]  /*07b0*/  IADD3 R12, P0, R61, UR12, RZ ;  /* 0x0000000c3d0c7c10 */ /* 0x000fc8000ff1e0ff */
[----:B------:R-:W-:Y:S01]  /*07c0*/  IADD3.X R13, R63, UR13, RZ, P0, !PT ;  /* 0x0000000d3f0d7c10 */ /* 0x000fe200087fe4ff */
[----:B------:R-:W-:-:S05]  /*07d0*/  ULDC.64 UR12, c[0x0][0x260] ;  /* 0x00009800000c7ab9 */ /* 0x000fca0000000a00 */
[----:B------:R-:W5:Y:S01]  /*07e0*/  LDG.E.64.CONSTANT R12, desc[UR8][R12.64] ;  /* 0x000000080c0c7981 */ /* 0x000f62000c1e9b00 */
[----:B------:R-:W-:Y:S01]  /*07f0*/  BSSY B0, `(.L_x_1403) ;  /* 0x00000c0000007945 */ /* 0x000fe20003800000 */
[----:B------:R-:W-:Y:S01]  /*0800*/  MOV R66, RZ ;  /* 0x000000ff00427202 */ /* 0x000fe20000000f00 */
[----:B------:R-:W-:Y:S02]  /*0810*/  IMAD.MOV.U32 R65, RZ, RZ, RZ ;  /* 0x000000ffff417224 */ /* 0x000fe400078e00ff */
[----:B--2---:R-:W-:-:S06]  /*0820*/  FADD.FTZ R15, R15, UR5 ;  /* 0x000000050f0f7e21 */ /* 0x004fcc0008010000 */
[----:B------:R-:W0:Y:S01]  /*0830*/  MUFU.RSQ R15, R15 ;  /* 0x0000000f000f7308 */ /* 0x000e220000001400 */
[--C-:B---3--:R-:W-:Y:S02]  /*0840*/  HADD2.F32 R17, -RZ, R6.reuse.H0_H0 ;  /* 0x20000006ff117230 */ /* 0x108fe40000004100 */
[----:B------:R-:W-:Y:S02]  /*0850*/  HADD2.F32 R25, -RZ, R6.H1_H1 ;  /* 0x30000006ff197230 */ /* 0x000fe40000004100 */
[----:B------:R-:W-:Y:S02]  /*0860*/  HADD2.F32 R31, -RZ, R7.H1_H1 ;  /* 0x30000007ff1f7230 */ /* 0x000fe40000004100 */
[C---:B------:R-:W-:Y:S01]  /*0870*/  FADD.FTZ R16, -R14.reuse, R17 ;  /* 0x000000110e107221 */ /* 0x040fe20000010100 */
[----:B----4-:R-:W-:Y:S02]  /*0880*/  HADD2.F32 R17, -RZ, R8.H0_H0 ;  /* 0x20000008ff117230 */ /* 0x010fe40000004100 */
[----:B------:R-:W-:Y:S01]  /*0890*/  FADD.FTZ R22, -R14, R25 ;  /* 0x000000190e167221 */ /* 0x000fe20000010100 */
[----:B-----5:R-:W-:-:S02]  /*08a0*/  HADD2.F32 R23, -RZ, R10.H0_H0 ;  /* 0x2000000aff177230 */ /* 0x020fc40000004100 */
[----:B------:R-:W-:Y:S01]  /*08b0*/  FADD.FTZ R0, -R14, R31 ;  /* 0x0000001f0e007221 */ /* 0x000fe20000010100 */
[C---:B0-----:R-:W-:Y:S01]  /*08c0*/  FMUL.FTZ R16, R15.reuse, R16 ;  /* 0x000000100f107220 */ /* 0x041fe20000410000 */
[----:B------:R-:W-:Y:S02]  /*08d0*/  HADD2.F32 R21, -RZ, R8.H1_H1 ;  /* 0x30000008ff157230 */ /* 0x000fe40000004100 */
[C---:B------:R-:W-:Y:S01]  /*08e0*/  FMUL.FTZ R22, R15.reuse, R22 ;  /* 0x000000160f167220 */ /* 0x040fe20000410000 */
[----:B------:R-:W-:Y:S02]  /*08f0*/  HADD2.F32 R25, -RZ, R7.H0_H0 ;  /* 0x20000007ff197230 */ /* 0x000fe40000004100 */
[----:B------:R-:W-:Y:S01]  /*0900*/  FFMA.FTZ R18, R16, R17, R23 ;  /* 0x0000001110127223 */ /* 0x000fe20000010017 */
[----:B------:R-:W-:Y:S02]  /*0910*/  HADD2.F32 R23, -RZ, R10.H1_H1 ;  /* 0x3000000aff177230 */ /* 0x000fe40000004100 */
[----:B------:R-:W-:Y:S01]  /*0920*/  FMUL.FTZ R0, R15, R0 ;  /* 0x000000000f007220 */ /* 0x000fe20000410000 */
[----:B------:R-:W-:-:S02]  /*0930*/  HADD2.F32 R33, -RZ, R11.H1_H1 ;  /* 0x3000000bff217230 */ /* 0x000fc40000004100 */
[----:B------:R-:W-:Y:S01]  /*0940*/  FMUL.FTZ R26, R18, -1.4426950216293334961 ;  /* 0xbfb8aa3b121a7820 */ /* 0x000fe20000410000 */
[----:B------:R-:W-:Y:S01]  /*0950*/  FADD.FTZ R20, -R14, R25 ;  /* 0x000000190e147221 */ /* 0x000fe20000010100 */
[----:B------:R-:W-:Y:S01]  /*0960*/  FFMA.FTZ R24, R22, R21, R23 ;  /* 0x0000001516187223 */ /* 0x000fe20000010017 */
[--C-:B------:R-:W-:Y:S01]  /*0970*/  HADD2.F32 R23, -RZ, R9.reuse.H1_H1 ;  /* 0x30000009ff177230 */ /* 0x100fe20000004100 */
[----:B------:R0:W1:Y:S01]  /*0980*/  MUFU.EX2 R27, R26 ;  /* 0x0000001a001b7308 */ /* 0x0000620000000800 */
[----:B------:R-:W-:Y:S02]  /*0990*/  HADD2.F32 R19, -RZ, R9.H0_H0 ;  /* 0x20000009ff137230 */ /* 0x000fe40000004100 */
[----:B------:R-:W-:Y:S01]  /*09a0*/  FMUL.FTZ R20, R15, R20 ;  /* 0x000000140f147220 */ /* 0x000fe20000410000 */
[----:B------:R-:W-:Y:S02]  /*09b0*/  HADD2.F32 R25, -RZ, R11.H0_H0 ;  /* 0x2000000bff197230 */ /* 0x000fe40000004100 */
[----:B------:R-:W-:-:S03]  /*09c0*/  FMUL.FTZ R29, R24, -1.4426950216293334961 ;  /* 0xbfb8aa3b181d7820 */ /* 0x000fc60000410000 */
[----:B------:R-:W-:Y:S01]  /*09d0*/  FFMA.FTZ R25, R20, R19, R25 ;  /* 0x0000001314197223 */ /* 0x000fe20000010019 */
[----:B0-----:R-:W-:Y:S02]  /*09e0*/  FFMA.FTZ R26, R0, R23, R33 ;  /* 0x00000017001a7223 */ /* 0x001fe40000010021 */
[----:B------:R-:W0:Y:S01]  /*09f0*/  MUFU.EX2 R29, R29 ;  /* 0x0000001d001d7308 */ /* 0x000e220000000800 */
[----:B------:R-:W-:Y:S01]  /*0a00*/  FMUL.FTZ R31, R25, -1.4426950216293334961 ;  /* 0xbfb8aa3b191f7820 */ /* 0x000fe20000410000 */
[----:B------:R-:W-:Y:S01]  /*0a10*/  FMUL.FTZ R34, R26, -1.4426950216293334961 ;  /* 0xbfb8aa3b1a227820 */ /* 0x000fe20000410000 */
[----:B-1----:R-:W-:-:S05]  /*0a20*/  FADD.FTZ R28, R27, 1 ;  /* 0x3f8000001b1c7421 */ /* 0x002fca0000010000 */
[----:B------:R-:W1:Y:S08]  /*0a30*/  MUFU.EX2 R31, R31 ;  /* 0x0000001f001f7308 */ /* 0x000e700000000800 */
[----:B------:R-:W2:Y:S01]  /*0a40*/  MUFU.EX2 R34, R34 ;  /* 0x0000002200227308 */ /* 0x000ea20000000800 */
[----:B0-----:R-:W-:-:S07]  /*0a50*/  FADD.FTZ R27, R29, 1 ;  /* 0x3f8000001d1b7421 */ /* 0x001fce0000010000 */
[----:B------:R-:W0:Y:S01]  /*0a60*/  MUFU.RCP R28, R28 ;  /* 0x0000001c001c7308 */ /* 0x000e220000001000 */
[----:B-1----:R-:W-:-:S07]  /*0a70*/  FADD.FTZ R33, R31, 1 ;  /* 0x3f8000001f217421 */ /* 0x002fce0000010000 */
[----:B------:R-:W1:Y:S01]  /*0a80*/  MUFU.RCP R27, R27 ;  /* 0x0000001b001b7308 */ /* 0x000e620000001000 */
[----:B--2---:R-:W-:-:S07]  /*0a90*/  FADD.FTZ R35, R34, 1 ;  /* 0x3f80000022237421 */ /* 0x004fce0000010000 */
[----:B------:R-:W2:Y:S01]  /*0aa0*/  MUFU.RCP R35, R35 ;  /* 0x0000002300237308 */ /* 0x000ea20000001000 */
[----:B0-----:R-:W-:-:S04]  /*0ab0*/  FADD.FTZ R29, -R28, 1 ;  /* 0x3f8000001c1d7421 */ /* 0x001fc80000010100 */
[----:B------:R-:W-:-:S03]  /*0ac0*/  FFMA.FTZ R29, R18, R29, 1 ;  /* 0x3f800000121d7423 */ /* 0x000fc6000001001d */
[----:B------:R-:W0:Y:S01]  /*0ad0*/  MUFU.RCP R33, R33 ;  /* 0x0000002100217308 */ /* 0x000e220000001000 */
[----:B-1----:R-:W-:Y:S01]  /*0ae0*/  FADD.FTZ R31, -R27, 1 ;  /* 0x3f8000001b1f7421 */ /* 0x002fe20000010100 */
[----:B------:R-:W-:Y:S01]  /*0af0*/  FMUL.FTZ R29, R28, R29 ;  /* 0x0000001d1c1d7220 */ /* 0x000fe20000410000 */
[----:B------:R-:W-:Y:S02]  /*0b00*/  HADD2.F32 R28, -RZ, R13.H1_H1 ;  /* 0x3000000dff1c7230 */ /* 0x000fe40000004100 */
[----:B------:R-:W-:Y:S01]  /*0b10*/  FFMA.FTZ R18, R24, R31, 1 ;  /* 0x3f80000018127423 */ /* 0x000fe2000001001f */
[--C-:B------:R-:W-:Y:S02]  /*0b20*/  HADD2.F32 R24, -RZ, R12.reuse.H0_H0 ;  /* 0x2000000cff187230 */ /* 0x100fe40000004100 */
[----:B--2---:R-:W-:Y:S01]  /*0b30*/  FADD.FTZ R37, -R35, 1 ;  /* 0x3f80000023257421 */ /* 0x004fe20000010100 */
[----:B------:R-:W-:Y:S02]  /*0b40*/  FMUL.FTZ R27, R27, R18 ;  /* 0x000000121b1b7220 */ /* 0x000fe40000410000 */
[----:B------:R-:W-:Y:S01]  /*0b50*/  FMUL.FTZ R24, R24, R29 ;  /* 0x0000001d18187220 */ /* 0x000fe20000410000 */
[----:B------:R-:W-:Y:S01]  /*0b60*/  FFMA.FTZ R36, R26, R37, 1 ;  /* 0x3f8000001a247423 */ /* 0x000fe20000010025 */
[----:B------:R-:W-:-:S02]  /*0b70*/  HADD2.F32 R26, -RZ, R12.H1_H1 ;  /* 0x3000000cff1a7230 */ /* 0x000fc40000004100 */
[----:B------:R-:W-:Y:S01]  /*0b80*/  FFMA.FTZ R18, R17, R24, RZ ;  /* 0x0000001811127223 */ /* 0x000fe200000100ff */
[----:B0-----:R-:W-:Y:S01]  /*0b90*/  FADD.FTZ R34, -R33, 1 ;  /* 0x3f80000021227421 */ /* 0x001fe20000010100 */
[----:B------:R-:W-:Y:S01]  /*0ba0*/  FMUL.FTZ R35, R35, R36 ;  /* 0x0000002423237220 */ /* 0x000fe20000410000 */
[----:B------:R-:W-:Y:S01]  /*0bb0*/  FMUL.FTZ R26, R26, R27 ;  /* 0x0000001b1a1a7220 */ /* 0x000fe20000410000 */
[----:B------:R-:W-:Y:S02]  /*0bc0*/  HADD2.F32 R27, -RZ, R13.H0_H0 ;  /* 0x2000000dff1b7230 */ /* 0x000fe40000004100 */
[----:B------:R-:W-:Y:S01]  /*0bd0*/  FFMA.FTZ R34, R25, R34, 1 ;  /* 0x3f80000019227423 */ /* 0x000fe20000010022 */
[----:B------:R-:W-:Y:S01]  /*0be0*/  FMUL.FTZ R25, R17, R24 ;  /* 0x0000001811197220 */ /* 0x000fe20000410000 */
[CC--:B------:R-:W-:Y:S01]  /*0bf0*/  FMUL.FTZ R17, R21.reuse, R26.reuse ;  /* 0x0000001a15117220 */ /* 0x0c0fe20000410000 */
[----:B------:R-:W-:Y:S01]  /*0c00*/  FFMA.FTZ R18, R21, R26, R18 ;  /* 0x0000001a15127223 */ /* 0x000fe20000010012 */
[----:B------:R-:W-:Y:S01]  /*0c10*/  FMUL.FTZ R34, R33, R34 ;  /* 0x0000002221227220 */ /* 0x000fe20000410000 */
[----:B------:R-:W-:Y:S01]  /*0c20*/  FFMA.FTZ R25, R16, R25, RZ ;  /* 0x0000001910197223 */ /* 0x000fe200000100ff */
[----:B------:R-:W-:Y:S01]  /*0c30*/  FMUL.FTZ R35, R28, R35 ;  /* 0x000000231c237220 */ /* 0x000fe20000410000 */
[----:B------:R-:W-:Y:S01]  /*0c40*/  FFMA.FTZ R16, R16, R24, RZ ;  /* 0x0000001810107223 */ /* 0x000fe200000100ff */
[----:B------:R-:W-:Y:S01]  /*0c50*/  FMUL.FTZ R27, R27, R34 ;  /* 0x000000221b1b7220 */ /* 0x000fe20000410000 */
[C---:B------:R-:W-:Y:S01]  /*0c60*/  FFMA.FTZ R17, R22.reuse, R17, R25 ;  /* 0x0000001116117223 */ /* 0x040fe20000010019 */
[----:B------:R-:W-:Y:S01]  /*0c70*/  FFMA.FTZ R22, R22, R26, RZ ;  /* 0x0000001a16167223 */ /* 0x000fe200000100ff */
[----:B------:R-:W-:Y:S01]  /*0c80*/  FFMA.FTZ R28, R0, R35, RZ ;  /* 0x00000023001c7223 */ /* 0x000fe200000100ff */
[CC--:B------:R-:W-:Y:S01]  /*0c90*/  FMUL.FTZ R21, R19.reuse, R27.reuse ;  /* 0x0000001b13157220 */ /* 0x0c0fe20000410000 */
[----:B------:R-:W-:Y:S01]  /*0ca0*/  FFMA.FTZ R18, R19, R27, R18 ;  /* 0x0000001b13127223 */ /* 0x000fe20000010012 */
[C---:B------:R-:W-:Y:S01]  /*0cb0*/  FMUL.FTZ R19, R23.reuse, R35 ;  /* 0x0000002317137220 */ /* 0x040fe20000410000 */
[----:B------:R-:W-:Y:S01]  /*0cc0*/  FADD.FTZ R25, RZ, R27 ;  /* 0x0000001bff197221 */ /* 0x000fe20000010000 */
[----:B------:R-:W-:Y:S01]  /*0cd0*/  FFMA.FTZ R17, R20, R21, R17 ;  /* 0x0000001514117223 */ /* 0x000fe20000010011 */
[----:B------:R-:W-:Y:S01]  /*0ce0*/  FFMA.FTZ R18, R23, R35, R18 ;  /* 0x0000002317127223 */ /* 0x000fe20000010012 */
[----:B------:R-:W-:Y:S01]  /*0cf0*/  FADD.FTZ R23, RZ, R26 ;  /* 0x0000001aff177221 */ /* 0x000fe20000010000 */
[----:B------:R-:W-:Y:S01]  /*0d00*/  FADD.FTZ R29, RZ, R35 ;  /* 0x00000023ff1d7221 */ /* 0x000fe20000010000 */
[----:B------:R-:W-:Y:S01]  /*0d10*/  FFMA.FTZ R19, R0, R19, R17 ;  /* 0x0000001300137223 */ /* 0x000fe20000010011 */
[----:B------:R-:W-:Y:S01]  /*0d20*/  FADD.FTZ R17, RZ, R24 ;  /* 0x00000018ff117221 */ /* 0x000fe20000010000 */
[----:B------:R-:W-:Y:S01]  /*0d30*/  FFMA.FTZ R24, R20, R27, RZ ;  /* 0x0000001b14187223 */ /* 0x000fe200000100ff */
[----:B------:R-:W-:-:S02]  /*0d40*/  LEA R20, R52, R47, 0x5 ;  /* 0x0000002f34147211 */ /* 0x000fc400078e28ff */
[----:B------:R0:W-:Y:S01]  /*0d50*/  STS.64 [R54], R18 ;  /* 0x0000001236007388 */ /* 0x0001e20000000a00 */
[----:B------:R-:W-:Y:S01]  /*0d60*/  BAR.SYNC.DEFER_BLOCKING 0x0 ;  /* 0x0000000000007b1d */ /* 0x000fe20000010000 */
[----:B------:R-:W-:Y:S01]  /*0d70*/  LEA R21, R58, R20, 0x3 ;  /* 0x000000143a157211 */ /* 0x000fe200078e18ff */
[--C-:B------:R-:W-:Y:S01]  /*0d80*/  IMAD R0, R56, 0x8, R20.reuse ;  /* 0x0000000838007824 */ /* 0x100fe200078e0214 */
[----:B------:R-:W-:Y:S01]  /*0d90*/  IADD3 R26, P0, R64, R46, RZ ;  /* 0x0000002e401a7210 */ /* 0x000fe20007f1e0ff */
[----:B------:R-:W-:-:S03]  /*0da0*/  IMAD R31, R59, 0x8, R20 ;  /* 0x000000083b1f7824 */ /* 0x000fc600078e0214 */
[C---:B------:R-:W-:Y:S02]  /*0db0*/  LEA.HI.X.SX32 R27, R46.reuse, RZ, 0x1, P0 ;  /* 0x000000ff2e1b7211 */ /* 0x040fe400000f0eff */
[----:B0-----:R-:W-:Y:S02]  /*0dc0*/  LEA R18, R57, R20, 0x3 ;  /* 0x0000001439127211 */ /* 0x001fe400078e18ff */
[----:B------:R-:W-:Y:S01]  /*0dd0*/  ISETP.GT.U32.AND P0, PT, R46, 0x7, PT ;  /* 0x000000072e00780c */ /* 0x000fe20003f04070 */
[----:B------:R-:W-:Y:S04]  /*0de0*/  STS.64 [R50], R16 ;  /* 0x0000001032007388 */ /* 0x000fe80000000a00 */
[----:B------:R-:W-:Y:S04]  /*0df0*/  STS.64 [R51], R22 ;  /* 0x0000001633007388 */ /* 0x000fe80000000a00 */
[----:B------:R0:W-:Y:S04]  /*0e00*/  STS.64 [R53], R24 ;  /* 0x0000001835007388 */ /* 0x0001e80000000a00 */
[----:B------:R1:W-:Y:S01]  /*0e10*/  STS.64 [R49], R28 ;  /* 0x0000001c31007388 */ /* 0x0003e20000000a00 */
[----:B------:R-:W-:Y:S01]  /*0e20*/  BAR.SYNC.DEFER_BLOCKING 0x0 ;  /* 0x0000000000007b1d */ /* 0x000fe20000010000 */
[----:B0-----:R-:W-:-:S05]  /*0e30*/  LOP3.LUT R25, R32, 0xf, R43, 0xf8, !PT ;  /* 0x0000000f20197812 */ /* 0x001fca00078ef82b */
[----:B------:R-:W-:-:S04]  /*0e40*/  IMAD.WIDE.U32 R26, R25, 0xa00, R26 ;  /* 0x00000a00191a7825 */ /* 0x000fc800078e001a */
[----:B------:R-:W-:Y:S01]  /*0e50*/  IMAD R25, R30, 0xa00, RZ ;  /* 0x00000a001e197824 */ /* 0x000fe200078e02ff */
[----:B------:R-:W-:-:S04]  /*0e60*/  LEA R24, P1, R26, UR12, 0x3 ;  /* 0x0000000c1a187c11 */ /* 0x000fc8000f8218ff */
[----:B------:R-:W-:-:S04]  /*0e70*/  IADD3 R25, R27, R25, RZ ;  /* 0x000000191b197210 */ /* 0x000fc80007ffe0ff */
[----:B------:R-:W-:Y:S01]  /*0e80*/  LEA.HI.X R25, R26, UR13, R25, 0x3, P1 ;  /* 0x0000000d1a197c11 */ /* 0x000fe200088f1c19 */
[----:B------:R1:W0:Y:S04]  /*0e90*/  LDS.64 R16, [R0] ;  /* 0x0000000000107984 */ /* 0x0002280000000a00 */
[----:B------:R-:W2:Y:S04]  /*0ea0*/  LDS.64 R18, [R18+0xa00] ;  /* 0x000a000012127984 */ /* 0x000ea80000000a00 */
[----:B------:R-:W3:Y:S04]  /*0eb0*/  LDS.64 R20, [R21+0x1400] ;  /* 0x0014000015147984 */ /* 0x000ee80000000a00 */
[----:B------:R1:W4:Y:S01]  /*0ec0*/  LDS.64 R22, [R31+0x1e00] ;  /* 0x001e00001f167984 */ /* 0x0003220000000a00 */
[----:B------:R-:W-:Y:S05]  /*0ed0*/  @P0 BRA `(.L_x_1404) ;  /* 0x0000000400440947 */ /* 0x000fea0003800000 */
[----:B-1----:R-:W-:Y:S02]  /*0ee0*/  SHF.L.U32 R0, R45, 0x1, RZ ;  /* 0x000000012d007819 */ /* 0x002fe400000006ff */
[----:B------:R-:W-:Y:S02]  /*0ef0*/  CS2R R66, SRZ ;  /* 0x0000000000427805 */ /* 0x000fe4000001ff00 */
[----:B------:R-:W-:Y:S02]  /*0f00*/  MOV R65, RZ ;  /* 0x000000ff00417202 */ /* 0x000fe40000000f00 */
[----:B------:R-:W-:-:S04]  /*0f10*/  LOP3.LUT R27, R0, 0xe, RZ, 0xc0, !PT ;  /* 0x0000000e001b7812 */ /* 0x000fc800078ec0ff */
[----:B------:R-:W-:-:S05]  /*0f20*/  LEA.HI R27, R46, R27, RZ, 0x1e ;  /* 0x0000001b2e1b7211 */ /* 0x000fca00078ff0ff */
[----:B------:R-:W-:-:S07]  /*0f30*/  IMAD R0, R27, 0xa0, -R64 ;  /* 0x000000a01b007824 */ /* 0x000fce00078e0a40 */
.L_x_1405:
[----:B------:R-:W-:Y:S01]  /*0f40*/  IMAD.IADD R27, R0, 0x1, R67 ;  /* 0x00000001001b7824 */ /* 0x000fe200078e0243 */
[----:B------:R-:W-:-:S03]  /*0f50*/  IADD3 R67, R67, 0x20, RZ ;  /* 0x0000002043437810 */ /* 0x000fc60007ffe0ff */
[C---:B------:R-:W-:Y:S01]  /*0f60*/  VIADD R30, R27.reuse, 0xc ;  /* 0x0000000c1b1e7836 */ /* 0x040fe20000000000 */
[C---:B------:R-:W-:Y:S01]  /*0f70*/  IADD3 R29, R27.reuse, 0x8, RZ ;  /* 0x000000081b1d7810 */ /* 0x040fe20007ffe0ff */
[C---:B------:R-:W-:Y:S01]  /*0f80*/  VIADD R36, R27.reuse, 0x18 ;  /* 0x000000181b247836 */ /* 0x040fe20000000000 */
[----:B------:R-:W-:Y:S02]  /*0f90*/  IADD3 R31, R27, 0x4, RZ ;  /* 0x000000041b1f7810 */ /* 0x000fe40007ffe0ff */
[----:B------:R-:W-:Y:S02]  /*0fa0*/  SHF.R.S32.HI R28, RZ, 0x1f, R29 ;  /* 0x0000001fff1c7819 */ /* 0x000fe4000001141d */
[----:B------:R-:W-:Y:S02]  /*0fb0*/  SHF.R.S32.HI R26, RZ, 0x1f, R31 ;  /* 0x0000001fff1a7819 */ /* 0x000fe4000001141f */
[----:B------:R-:W-:Y:S02]  /*0fc0*/  SHF.R.S32.HI R33, RZ, 0x1f, R30 ;  /* 0x0000001fff217819 */ /* 0x000fe4000001141e */
[----:B------:R-:W-:-:S02]  /*0fd0*/  LEA.HI R29, R28, R29, RZ, 0x2 ;  /* 0x0000001d1c1d7211 */ /* 0x000fc400078f10ff */
[C---:B------:R-:W-:Y:S02]  /*0fe0*/  IADD3 R32, R27.reuse, 0x10, RZ ;  /* 0x000000101b207810 */ /* 0x040fe40007ffe0ff */
[----:B------:R-:W-:Y:S02]  /*0ff0*/  SHF.R.S32.HI R28, RZ, 0x1f, R27 ;  /* 0x0000001fff1c7819 */ /* 0x000fe4000001141b */
[----:B------:R-:W-:Y:S02]  /*1000*/  LEA.HI R31, R26, R31, RZ, 0x2 ;  /* 0x0000001f1a1f7211 */ /* 0x000fe400078f10ff */
[----:B------:R-:W-:Y:S02]  /*1010*/  IADD3 R34, R27, 0x14, RZ ;  /* 0x000000141b227810 */ /* 0x000fe40007ffe0ff */
[----:B------:R-:W-:Y:S02]  /*1020*/  LEA.HI R26, R33, R30, RZ, 0x2 ;  /* 0x0000001e211a7211 */ /* 0x000fe400078f10ff */
        /* <DEDUP_REMOVED lines=12> */
[--C-:B------:R-:W-:Y:S01]  /*10f0*/  IMAD R31, R31, 0x28, R48.reuse ;  /* 0x000000281f1f7824 */ /* 0x100fe200078e0230 */
[----:B------:R-:W-:Y:S02]  /*1100*/  SHF.R.S32.HI R29, RZ, 0x2, R29 ;  /* 0x00000002ff1d7819 */ /* 0x000fe4000001141d */
[C---:B------:R-:W-:Y:S02]  /*1110*/  LEA R27, R60.reuse, R33, 0x3 ;  /* 0x000000213c1b7211 */ /* 0x040fe400078e18ff */
[----:B------:R-:W-:Y:S01]  /*1120*/  LEA.HI R34, R35, R34, RZ, 0x2 ;  /* 0x0000002223227211 */ /* 0x000fe200078f10ff */
[----:B------:R-:W-:Y:S01]  /*1130*/  IMAD R33, R29, 0x28, R48 ;  /* 0x000000281d217824 */ /* 0x000fe200078e0230 */
[----:B------:R-:W-:Y:S01]  /*1140*/  SHF.R.S32.HI R35, RZ, 0x2, R26 ;  /* 0x00000002ff237819 */ /* 0x000fe2000001141a */
[----:B------:R-:W-:Y:S01]  /*1150*/  IMAD R29, R60, 0x8, R31 ;  /* 0x000000083c1d7824 */ /* 0x000fe200078e021f */
[----:B------:R-:W1:Y:S01]  /*1160*/  LDS.64 R26, [R27] ;  /* 0x000000001b1a7984 */ /* 0x000e620000000a00 */
[----:B------:R-:W-:-:S02]  /*1170*/  SHF.R.S32.HI R37, RZ, 0x2, R28 ;  /* 0x00000002ff257819 */ /* 0x000fc4000001141c */
[----:B------:R-:W-:Y:S01]  /*1180*/  IMAD R35, R35, 0x28, R48 ;  /* 0x0000002823237824 */ /* 0x000fe200078e0230 */
[C---:B------:R-:W-:Y:S01]  /*1190*/  LEA R31, R60.reuse, R33, 0x3 ;  /* 0x000000213c1f7211 */ /* 0x040fe200078e18ff */
[----:B------:R-:W5:Y:S01]  /*11a0*/  LDS.64 R28, [R29] ;  /* 0x000000001d1c7984 */ /* 0x000f620000000a00 */
[----:B------:R-:W-:Y:S01]  /*11b0*/  SHF.R.S32.HI R39, RZ, 0x2, R30 ;  /* 0x00000002ff277819 */ /* 0x000fe2000001141e */
[----:B------:R-:W-:Y:S01]  /*11c0*/  IMAD R37, R37, 0x28, R48 ;  /* 0x0000002825257824 */ /* 0x000fe200078e0230 */
[C---:B------:R-:W-:Y:S02]  /*11d0*/  LEA R33, R60.reuse, R35, 0x3 ;  /* 0x000000233c217211 */ /* 0x040fe400078e18ff */
[----:B------:R-:W0:Y:S01]  /*11e0*/  LDS.64 R30, [R31] ;  /* 0x000000001f1e7984 */ /* 0x000e220000000a00 */
[----:B------:R-:W-:Y:S01]  /*11f0*/  SHF.R.S32.HI R41, RZ, 0x2, R32 ;  /* 0x00000002ff297819 */ /* 0x000fe20000011420 */
[----:B------:R-:W-:Y:S01]  /*1200*/  IMAD R39, R39, 0x28, R48 ;  /* 0x0000002827277824 */ /* 0x000fe200078e0230 */
[----:B------:R-:W-:Y:S01]  /*1210*/  ISETP.GE.U32.AND P0, PT, R67, 0xa0, PT ;  /* 0x000000a04300780c */ /* 0x000fe20003f06070 */
[C---:B------:R-:W-:Y:S01]  /*1220*/  IMAD R35, R60.reuse, 0x8, R37 ;  /* 0x000000083c237824 */ /* 0x040fe200078e0225 */
[----:B------:R-:W2:Y:S01]  /*1230*/  LDS.64 R32, [R33] ;  /* 0x0000000021207984 */ /* 0x000ea20000000a00 */
[----:B------:R-:W-:Y:S01]  /*1240*/  SHF.R.S32.HI R37, RZ, 0x2, R34 ;  /* 0x00000002ff257819 */ /* 0x000fe20000011422 */
[----:B------:R-:W-:Y:S01]  /*1250*/  IMAD R41, R41, 0x28, R48 ;  /* 0x0000002829297824 */ /* 0x000fe200078e0230 */
[----:B------:R-:W-:-:S02]  /*1260*/  LEA R36, R60, R39, 0x3 ;  /* 0x000000273c247211 */ /* 0x000fc400078e18ff */
[----:B------:R-:W3:Y:S01]  /*1270*/  LDS.64 R34, [R35] ;  /* 0x0000000023227984 */ /* 0x000ee20000000a00 */
[----:B------:R-:W-:Y:S01]  /*1280*/  IMAD R39, R37, 0x28, R48 ;  /* 0x0000002825277824 */ /* 0x000fe200078e0230 */
[C---:B------:R-:W-:Y:S02]  /*1290*/  LEA R38, R60.reuse, R41, 0x3 ;  /* 0x000000293c267211 */ /* 0x040fe400078e18ff */
[----:B------:R-:W4:Y:S01]  /*12a0*/  LDS.64 R36, [R36] ;  /* 0x0000000024247984 */ /* 0x000f220000000a00 */
[----:B------:R-:W-:-:S03]  /*12b0*/  IMAD R40, R60, 0x8, R39 ;  /* 0x000000083c287824 */ /* 0x000fc600078e0227 */
[----:B------:R-:W4:Y:S04]  /*12c0*/  LDS.64 R38, [R38] ;  /* 0x0000000026267984 */ /* 0x000f280000000a00 */
[----:B------:R-:W4:Y:S01]  /*12d0*/  LDS.64 R40, [R40] ;  /* 0x0000000028287984 */ /* 0x000f220000000a00 */
[----:B-1----:R-:W-:Y:S01]  /*12e0*/  FADD.FTZ R65, R26, R65 ;  /* 0x000000411a417221 */ /* 0x002fe20000010000 */
[----:B------:R-:W-:-:S03]  /*12f0*/  FADD.FTZ R66, R27, R66 ;  /* 0x000000421b427221 */ /* 0x000fc60000010000 */
[----:B-----5:R-:W-:Y:S01]  /*1300*/  FADD.FTZ R65, R65, R28 ;  /* 0x0000001c41417221 */ /* 0x020fe20000010000 */
[----:B------:R-:W-:-:S03]  /*1310*/  FADD.FTZ R66, R66, R29 ;  /* 0x0000001d42427221 */ /* 0x000fc60000010000 */
[----:B0-----:R-:W-:Y:S01]  /*1320*/  FADD.FTZ R65, R65, R30 ;  /* 0x0000001e41417221 */ /* 0x001fe20000010000 */
        /* <DEDUP_REMOVED lines=10> */
[----:B------:R-:W-:Y:S01]  /*13d0*/  FADD.FTZ R66, R66, R41 ;  /* 0x0000002942427221 */ /* 0x000fe20000010000 */
[----:B------:R-:W-:Y:S06]  /*13e0*/  @!P0 BRA `(.L_x_1405) ;  /* 0xfffffff800d48947 */ /* 0x000fec000383ffff */
.L_x_1404:
[----:B------:R-:W-:Y:S05]  /*13f0*/  BSYNC B0 ;  /* 0x0000000000007941 */ /* 0x000fea0003800000 */
.L_x_1403:
[----:B-1----:R-:W1:Y:S01]  /*1400*/  SHFL.BFLY PT, R0, R65, 0x2, 0x1f ;  /* 0x0c401f0041007f89 */ /* 0x002e6200000e0000 */
[----:B------:R-:W-:Y:S01]  /*1410*/  LOP3.LUT P1, RZ, R46, 0xfffffffb, RZ, 0xc0, !PT ;  /* 0xfffffffb2eff7812 */ /* 0x000fe2000782c0ff */
[----:B------:R-:W-:Y:S02]  /*1420*/  BSSY B0, `(.L_x_1406) ;  /* 0x0000020000007945 */ /* 0x000fe40003800000 */
[----:B------:R-:W5:Y:S01]  /*1430*/  SHFL.BFLY PT, R27, R66, 0x2, 0x1f ;  /* 0x0c401f00421b7f89 */ /* 0x000f6200000e0000 */
[----:B-1----:R-:W-:Y:S01]  /*1440*/  FADD.FTZ R26, R0, R65 ;  /* 0x00000041001a7221 */ /* 0x002fe20000010000 */
[----:B0-----:R-:W-:Y:S01]  /*1450*/  FADD.FTZ R0, RZ, R17 ;  /* 0x00000011ff007221 */ /* 0x001fe20000010000 */
[----:B------:R-:W-:Y:S01]  /*1460*/  FADD.FTZ R17, RZ, R16 ;  /* 0x00000010ff117221 */ /* 0x000fe20000010000 */
[----:B-----5:R-:W-:Y:S02]  /*1470*/  FADD.FTZ R27, R27, R66 ;  /* 0x000000421b1b7221 */ /* 0x020fe40000010000 */
[----:B--2---:R-:W-:Y:S01]  /*1480*/  FADD.FTZ R0, R0, R19 ;  /* 0x0000001300007221 */ /* 0x004fe20000010000 */
[----:B------:R-:W-:Y:S01]  /*1490*/  FADD.FTZ R17, R17, R18 ;  /* 0x0000001211117221 */ /* 0x000fe20000010000 */
[----:B------:R-:W0:Y:S02]  /*14a0*/  SHFL.BFLY PT, R29, R26, 0x1, 0x1f ;  /* 0x0c201f001a1d7f89 */ /* 0x000e2400000e0000 */
[----:B---3--:R-:W-:Y:S01]  /*14b0*/  FADD.FTZ R16, R0, R21 ;  /* 0x0000001500107221 */ /* 0x008fe20000010000 */
[----:B------:R-:W-:Y:S01]  /*14c0*/  FADD.FTZ R17, R17, R20 ;  /* 0x0000001411117221 */ /* 0x000fe20000010000 */
[----:B------:R-:W1:Y:S01]  /*14d0*/  SHFL.BFLY PT, R28, R27, 0x1, 0x1f ;  /* 0x0c201f001b1c7f89 */ /* 0x000e6200000e0000 */
[----:B------:R-:W-:Y:S01]  /*14e0*/  IADD3 R0, P0, R45, 0x9, RZ ;  /* 0x000000092d007810 */ /* 0x000fe20007f1e0ff */
[----:B----4-:R-:W-:Y:S01]  /*14f0*/  FADD.FTZ R23, R16, R23 ;  /* 0x0000001710177221 */ /* 0x010fe20000010000 */
[----:B------:R-:W-:-:S02]  /*1500*/  FADD.FTZ R22, R17, R22 ;  /* 0x0000001611167221 */ /* 0x000fc40000010000 */
[----:B------:R-:W-:Y:S02]  /*1510*/  IADD3.X R44, RZ, R44, RZ, P0, !PT ;  /* 0x0000002cff2c7210 */ /* 0x000fe400007fe4ff */
[----:B------:R-:W-:Y:S01]  /*1520*/  ISETP.GE.U32.AND P0, PT, R0, UR10, PT ;  /* 0x0000000a00007c0c */ /* 0x000fe2000bf06070 */
[----:B------:R2:W-:Y:S03]  /*1530*/  STG.E.64 desc[UR8][R24.64+0x1200], R22 ;  /* 0x0012001618007986 */ /* 0x0005e6000c101b08 */
        /* <DEDUP_REMOVED lines=10> */
[----:B------:R-:W-:-:S04]  /*15e0*/  LEA R20, R20, R21, 0x5 ;  /* 0x0000001514147211 */ /* 0x000fc800078e28ff */
[----:B------:R-:W-:-:S05]  /*15f0*/  SHF.L.U32 R21, R20, 0x1, RZ ;  /* 0x0000000114157819 */ /* 0x000fca00000006ff */
[----:B-1----:R-:W-:-:S05]  /*1600*/  IMAD.WIDE.U32 R18, R21, 0x4, R18 ;  /* 0x0000000415127825 */ /* 0x002fca00078e0012 */
[----:B------:R0:W-:Y:S02]  /*1610*/  STG.E.64 desc[UR8][R18.64], R16 ;  /* 0x0000001012007986 */ /* 0x0001e4000c101b08 */
.L_x_1407:
[----:B------:R-:W-:Y:S05]  /*1620*/  BSYNC B0 ;  /* 0x0000000000007941 */ /* 0x000fea0003800000 */
.L_x_1406:
[----:B------:R-:W-:Y:S05]  /*1630*/  @P0 BRA `(.L_x_1408) ;  /* 0x0000000000780947 */ /* 0x000fea0003800000 */
[----:B------:R-:W-:Y:S01]  /*1640*/  BAR.SYNC.DEFER_BLOCKING 0x0 ;  /* 0x0000000000007b1d */ /* 0x000fe20000010000 */
[----:B------:R-:W-:-:S13]  /*1650*/  ISETP.NE.AND P0, PT, R46, RZ, PT ;  /* 0x000000ff2e00720c */ /* 0x000fda0003f05270 */
[----:B------:R-:W-:Y:S05]  /*1660*/  @P0 BRA `(.L_x_1409) ;  /* 0x0000000000600947 */ /* 0x000fea0003800000 */
[----:B0-----:R-:W0:Y:S01]  /*1670*/  S2R R17, SR_LANEID ;  /* 0x0000000000117919 */ /* 0x001e220000000000 */
[----:B------:R-:W-:Y:S01]  /*1680*/  VOTEU.ANY UR5, UPT, PT ;  /* 0x0000000000057886 */ /* 0x000fe200038e0100 */
[----:B------:R-:W-:Y:S01]  /*1690*/  IMAD.MOV.U32 R16, RZ, RZ, 0x7ffffff1 ;  /* 0x7ffffff1ff107424 */ /* 0x000fe200078e00ff */
[----:B------:R-:W0:Y:S01]  /*16a0*/  FLO.U32 R18, UR5 ;  /* 0x0000000500127d00 */ /* 0x000e2200080e0000 */
[----:B------:R-:W-:Y:S01]  /*16b0*/  ISETP.NE.AND P0, PT, R43, RZ, PT ;  /* 0x000000ff2b00720c */ /* 0x000fe20003f05270 */
[----:B------:R-:W-:-:S03]  /*16c0*/  UPOPC UR7, UR5 ;  /* 0x00000005000772bf */ /* 0x000fc60008000000 */
[----:B------:R-:W-:Y:S02]  /*16d0*/  SEL R16, R16, 0x1, !P0 ;  /* 0x0000000110107807 */ /* 0x000fe40004000000 */
[----:B0-----:R-:W-:-:S03]  /*16e0*/  ISETP.EQ.U32.AND P1, PT, R18, R17, PT ;  /* 0x000000111200720c */ /* 0x001fc60003f22070 */
[----:B------:R-:W-:-:S10]  /*16f0*/  IMAD R17, R16, UR7, RZ ;  /* 0x0000000710117c24 */ /* 0x000fd4000f8e02ff */
        /* <DEDUP_REMOVED lines=9> */
.L_x_1410:
[----:B------:R-:W2:Y:S04]  /*1790*/  LD.E.STRONG.GPU R16, desc[UR8][R4.64] ;  /* 0x0000000804107980 */ /* 0x000ea8000c10f900 */
[----:B--2---:R-:W-:Y:S01]  /*17a0*/  CCTL.IVALL ;  /* 0x00000000ff00798f */ /* 0x004fe20002000000 */
[----:B------:R-:W-:Y:S05]  /*17b0*/  YIELD ;  /* 0x0000000000007946 */ /* 0x000fea0003800000 */
[----:B------:R-:W-:-:S04]  /*17c0*/  LOP3.LUT R16, R16, R19, RZ, 0x3c, !PT ;  /* 0x0000001310107212 */ /* 0x000fc800078e3cff */
[----:B------:R-:W-:-:S13]  /*17d0*/  ISETP.GT.AND P0, PT, R16, -0x1, PT ;  /* 0xffffffff1000780c */ /* 0x000fda0003f04270 */
[----:B------:R-:W-:Y:S05]  /*17e0*/  @P0 BRA `(.L_x_1410) ;  /* 0xfffffffc00e80947 */ /* 0x000fea000383ffff */
.L_x_1409:
[----:B------:R-:W-:Y:S05]  /*17f0*/  WARPSYNC.ALL ;  /* 0x0000000000007948 */ /* 0x000fea0003800000 */
[----:B------:R-:W-:Y:S06]  /*1800*/  BAR.SYNC.DEFER_BLOCKING 0x0 ;  /* 0x0000000000007b1d */ /* 0x000fec0000010000 */
[----:B------:R-:W-:Y:S05]  /*1810*/  BRA `(.L_x_1411) ;  /* 0x0000000000787947 */ /* 0x000fea0003800000 */
.L_x_1408:
[----:B------:R-:W-:Y:S01]  /*1820*/  BAR.SYNC.DEFER_BLOCKING 0x0 ;  /* 0x0000000000007b1d */ /* 0x000fe20000010000 */
[----:B------:R-:W-:-:S13]  /*1830*/  ISETP.NE.AND P0, PT, R46, RZ, PT ;  /* 0x000000ff2e00720c */ /* 0x000fda0003f05270 */
[----:B------:R-:W-:Y:S05]  /*1840*/  @P0 BRA `(.L_x_1412) ;  /* 0x0000000000640947 */ /* 0x000fea0003800000 */
[----:B0-----:R-:W0:Y:S01]  /*1850*/  S2R R17, SR_LANEID ;  /* 0x0000000000117919 */ /* 0x001e220000000000 */
[----:B------:R-:W-:Y:S01]  /*1860*/  VOTEU.ANY UR5, UPT, PT ;  /* 0x0000000000057886 */ /* 0x000fe200038e0100 */
[----:B------:R-:W-:Y:S01]  /*1870*/  IADD3 R16, -R42, RZ, RZ ;  /* 0x000000ff2a107210 */ /* 0x000fe20007ffe1ff */
[----:B------:R-:W0:Y:S01]  /*1880*/  FLO.U32 R18, UR5 ;  /* 0x0000000500127d00 */ /* 0x000e2200080e0000 */
[----:B------:R-:W-:Y:S02]  /*1890*/  UPOPC UR7, UR5 ;  /* 0x00000005000772bf */ /* 0x000fe40008000000 */
[----:B------:R-:W-:Y:S02]  /*18a0*/  ISETP.NE.AND P0, PT, R43, R16, PT ;  /* 0x000000102b00720c */ /* 0x000fe40003f05270 */
[----:B------:R-:W-:-:S04]  /*18b0*/  MOV R16, 0x7fffff71 ;  /* 0x7fffff7100107802 */ /* 0x000fc80000000f00 */
        /* <DEDUP_REMOVED lines=12> */
.L_x_1413:
[----:B------:R-:W2:Y:S04]  /*1980*/  LD.E.STRONG.GPU R17, desc[UR8][R2.64] ;  /* 0x0000000802117980 */ /* 0x000ea8000c10f900 */
[----:B--2---:R-:W-:Y:S01]  /*1990*/  CCTL.IVALL ;  /* 0x00000000ff00798f */ /* 0x004fe20002000000 */
[----:B------:R-:W-:Y:S05]  /*19a0*/  YIELD ;  /* 0x0000000000007946 */ /* 0x000fea0003800000 */
[----:B------:R-:W-:-:S04]  /*19b0*/  LOP3.LUT R17, R17, R16, RZ, 0x3c, !PT ;  /* 0x0000001011117212 */ /* 0x000fc800078e3cff */
[----:B------:R-:W-:-:S13]  /*19c0*/  ISETP.GT.AND P0, PT, R17, -0x1, PT ;  /* 0xffffffff1100780c */ /* 0x000fda0003f04270 */
[----:B------:R-:W-:Y:S05]  /*19d0*/  @P0 BRA `(.L_x_1413) ;  /* 0xfffffffc00e80947 */ /* 0x000fea000383ffff */
.L_x_1412:
[----:B------:R-:W-:Y:S05]  /*19e0*/  WARPSYNC.ALL ;  /* 0x0000000000007948 */ /* 0x000fea0003800000 */
[----:B------:R-:W-:Y:S06]  /*19f0*/  BAR.SYNC.DEFER_BLOCKING 0x0 ;  /* 0x0000000000007b1d */ /* 0x000fec0000010000 */
.L_x_1411:
[----:B------:R-:W-:Y:S01]  /*1a00*/  ISETP.GT.U32.AND P0, PT, R46, 0x1f, PT ;  /* 0x0000001f2e00780c */ /* 0x000fe20003f04070 */
[--C-:B------:R-:W-:Y:S02]  /*1a10*/  HADD2.F32 R25, -RZ, R7.reuse.H0_H0 ;  /* 0x20000007ff197230 */ /* 0x100fe40000004100 */
[----:B------:R-:W-:Y:S01]  /*1a20*/  HADD2.F32 R29, -RZ, R7.H1_H1 ;  /* 0x30000007ff1d7230 */ /* 0x000fe20000004100 */
[----:B------:R-:W1:Y:S01]  /*1a30*/  S2UR UR7, SR_CgaCtaId ;  /* 0x00000000000779c3 */ /* 0x000e620000008800 */
[----:B------:R-:W-:Y:S01]  /*1a40*/  UMOV UR5, 0x400 ;  /* 0x0000040000057882 */ /* 0x000fe20000000000 */
[----:B------:R-:W-:-:S07]  /*1a50*/  ULDC.64 UR12, c[0x0][0x210] ;  /* 0x00008400000c7ab9 */ /* 0x000fce0000000a00 */
[----:B0-----:R-:W0:Y:S01]  /*1a60*/  @!P0 LDC R19, c[0x0][0x10] ;  /* 0x00000400ff138b82 */ /* 0x001e220000000800 */
[----:B------:R-:W-:-:S07]  /*1a70*/  @!P0 LOP3.LUT R21, R46, 0xf, RZ, 0xc0, !PT ;  /* 0x0000000f2e158812 */ /* 0x000fce00078ec0ff */
[----:B------:R-:W2:Y:S01]  /*1a80*/  @!P0 LDC.64 R16, c[0x0][0x260] ;  /* 0x00009800ff108b82 */ /* 0x000ea20000000a00 */
[----:B0-----:R-:W-:Y:S01]  /*1a90*/  @!P0 IMAD R18, R19, UR4, R42 ;  /* 0x0000000413128c24 */ /* 0x001fe2000f8e022a */
[----:B------:R-:W-:-:S05]  /*1aa0*/  @!P0 LOP3.LUT R19, R46, 0x7ffffff0, RZ, 0xc0, !PT ;  /* 0x7ffffff02e138812 */ /* 0x000fca00078ec0ff */
[----:B------:R-:W-:-:S05]  /*1ab0*/  @!P0 IMAD R18, R18, 0x20, R19 ;  /* 0x0000002012128824 */ /* 0x000fca00078e0213 */
[----:B------:R-:W-:-:S04]  /*1ac0*/  @!P0 IADD3 R18, R18, R21, RZ ;  /* 0x0000001512128210 */ /* 0x000fc80007ffe0ff */
[----:B------:R-:W-:-:S05]  /*1ad0*/  @!P0 SHF.L.U32 R19, R18, 0x1, RZ ;  /* 0x0000000112138819 */ /* 0x000fca00000006ff */
[----:B--2---:R-:W-:-:S06]  /*1ae0*/  @!P0 IMAD.WIDE.U32 R16, R19, 0x4, R16 ;  /* 0x0000000413108825 */ /* 0x004fcc00078e0010 */
[----:B------:R-:W2:Y:S01]  /*1af0*/  @!P0 LDG.E.64 R16, desc[UR8][R16.64] ;  /* 0x0000000810108981 */ /* 0x000ea2000c1e1b00 */
[----:B------:R-:W-:Y:S01]  /*1b00*/  CS2R R18, SRZ ;  /* 0x0000000000127805 */ /* 0x000fe2000001ff00 */
[----:B------:R-:W-:Y:S01]  /*1b10*/  HADD2.F32 R7, -RZ, R10.H0_H0 ;  /* 0x2000000aff077230 */ /* 0x000fe20000004100 */
[----:B------:R-:W-:Y:S02]  /*1b20*/  UIADD3 UR5, UR5, 0x3480, URZ ;  /* 0x0000348005057890 */ /* 0x000fe4000fffe03f */
[----:B------:R-:W-:Y:S02]  /*1b30*/  ULOP3.LUT UR4, UR4, 0x1, URZ, 0x3c, !UPT ;  /* 0x0000000104047892 */ /* 0x000fe4000f8e3c3f */
[----:B-1----:R-:W-:Y:S01]  /*1b40*/  ULEA UR5, UR7, UR5, 0x18 ;  /* 0x0000000507057291 */ /* 0x002fe2000f8ec03f */
[----:B--2---:R-:W-:Y:S01]  /*1b50*/  @!P0 FADD.FTZ R19, RZ, R16 ;  /* 0x00000010ff138221 */ /* 0x004fe20000010000 */
[----:B------:R-:W-:Y:S01]  /*1b60*/  @!P0 FADD.FTZ R18, RZ, R17 ;  /* 0x00000011ff128221 */ /* 0x000fe20000010000 */
[----:B------:R-:W-:Y:S01]  /*1b70*/  HADD2.F32 R17, -RZ, R6.H0_H0 ;  /* 0x20000006ff117230 */ /* 0x000fe20000004100 */
[----:B------:R-:W-:-:S02]  /*1b80*/  LOP3.LUT P0, RZ, R46, 0xffffffef, RZ, 0xc0, !PT ;  /* 0xffffffef2eff7812 */ /* 0x000fc4000780c0ff */
[----:B------:R-:W0:Y:S02]  /*1b90*/  SHFL.BFLY PT, R20, R19, 0x8, 0x1f ;  /* 0x0d001f0013147f89 */ /* 0x000e2400000e0000 */
[----:B------:R-:W-:Y:S01]  /*1ba0*/  FADD.FTZ R16, -R14, R17 ;  /* 0x000000110e107221 */ /* 0x000fe20000010100 */
[----:B------:R-:W-:Y:S01]  /*1bb0*/  HADD2.F32 R17, -RZ, R8.H0_H0 ;  /* 0x20000008ff117230 */ /* 0x000fe20000004100 */
[----:B------:R-:W1:Y:S02]  /*1bc0*/  SHFL.BFLY PT, R21, R18, 0x8, 0x1f ;  /* 0x0d001f0012157f89 */ /* 0x000e6400000e0000 */
[----:B------:R-:W-:Y:S01]  /*1bd0*/  FMUL.FTZ R16, R15, R16 ;  /* 0x000000100f107220 */ /* 0x000fe20000410000 */
[----:B0-----:R-:W-:Y:S01]  /*1be0*/  FADD.FTZ R20, R20, R19 ;  /* 0x0000001314147221 */ /* 0x001fe20000010000 */
[----:B------:R-:W-:Y:S02]  /*1bf0*/  HADD2.F32 R19, -RZ, R6.H1_H1 ;  /* 0x30000006ff137230 */ /* 0x000fe40000004100 */
[----:B-1----:R-:W-:-:S02]  /*1c00*/  FADD.FTZ R21, R21, R18 ;  /* 0x0000001215157221 */ /* 0x002fc40000010000 */
[----:B------:R-:W0:Y:S01]  /*1c10*/  SHFL.BFLY PT, R23, R20, 0x4, 0x1f ;  /* 0x0c801f0014177f89 */ /* 0x000e2200000e0000 */
[C---:B------:R-:W-:Y:S01]  /*1c20*/  FADD.FTZ R6, -R14.reuse, R19 ;  /* 0x000000130e067221 */ /* 0x040fe20000010100 */
[----:B------:R-:W-:Y:S01]  /*1c30*/  FADD.FTZ R18, -R14, R25 ;  /* 0x000000190e127221 */ /* 0x000fe20000010100 */
[----:B------:R-:W-:Y:S01]  /*1c40*/  HADD2.F32 R19, -RZ, R8.H1_H1 ;  /* 0x30000008ff137230 */ /* 0x000fe20000004100 */
[----:B------:R-:W1:Y:S02]  /*1c50*/  SHFL.BFLY PT, R22, R21, 0x4, 0x1f ;  /* 0x0c801f0015167f89 */ /* 0x000e6400000e0000 */
[----:B------:R-:W-:Y:S01]  /*1c60*/  FMUL.FTZ R18, R15, R18 ;  /* 0x000000120f127220 */ /* 0x000fe20000410000 */
[----:B0-----:R-:W-:Y:S01]  /*1c70*/  FADD.FTZ R23, R20, R23 ;  /* 0x0000001714177221 */ /* 0x001fe20000010000 */
[----:B------:R-:W-:Y:S01]  /*1c80*/  FADD.FTZ R20, -R14, R29 ;  /* 0x0000001d0e147221 */ /* 0x000fe20000010100 */
[----:B------:R-:W-:Y:S01]  /*1c90*/  FFMA.FTZ R14, R16, R17, R7 ;  /* 0x00000011100e7223 */ /* 0x000fe20000010007 */
[----:B------:R-:W-:-:S02]  /*1ca0*/  HADD2.F32 R7, -RZ, R10.H1_H1 ;  /* 0x3000000aff077230 */ /* 0x000fc40000004100 */
[----:B-1----:R-:W-:Y:S01]  /*1cb0*/  FADD.FTZ R22, R21, R22 ;  /* 0x0000001615167221 */ /* 0x002fe20000010000 */
[----:B------:R-:W0:Y:S01]  /*1cc0*/  SHFL.BFLY PT, R24, R23, 0x2, 0x1f ;  /* 0x0c401f0017187f89 */ /* 0x000e2200000e0000 */
[----:B------:R-:W-:Y:S02]  /*1cd0*/  HADD2.F32 R21, -RZ, R9.H0_H0 ;  /* 0x20000009ff157230 */ /* 0x000fe40000004100 */
[C---:B------:R-:W-:Y:S01]  /*1ce0*/  FMUL.FTZ R10, R15.reuse, R6 ;  /* 0x000000060f0a7220 */ /* 0x040fe20000410000 */
[----:B------:R-:W-:Y:S01]  /*1cf0*/  FMUL.FTZ R6, R14, -1.4426950216293334961 ;  /* 0xbfb8aa3b0e067820 */ /* 0x000fe20000410000 */
[----:B------:R-:W1:Y:S01]  /*1d00*/  SHFL.BFLY PT, R27, R22, 0x2, 0x1f ;  /* 0x0c401f00161b7f89 */ /* 0x000e6200000e0000 */
[----:B------:R-:W-:Y:S02]  /*1d10*/  HADD2.F32 R29, -RZ, R11.H1_H1 ;  /* 0x3000000bff1d7230 */ /* 0x000fe40000004100 */
[----:B------:R-:W-:Y:S01]  /*1d20*/  FMUL.FTZ R20, R15, R20 ;  /* 0x000000140f147220 */ /* 0x000fe20000410000 */
[----:B------:R2:W3:Y:S02]  /*1d30*/  MUFU.EX2 R26, R6 ;  /* 0x00000006001a7308 */ /* 0x0004e40000000800 */
[----:B--2---:R-:W-:-:S02]  /*1d40*/  IMAD.SHL.U32 R6, R45, 0x2, RZ ;  /* 0x000000022d067824 */ /* 0x004fc400078e00ff */
[----:B------:R-:W-:-:S03]  /*1d50*/  IMAD.MOV.U32 R45, RZ, RZ, R0 ;  /* 0x000000ffff2d7224 */ /* 0x000fc600078e0000 */
[----:B------:R-:W-:Y:S01]  /*1d60*/  LOP3.LUT R6, R6, 0xe, RZ, 0xc0, !PT ;  /* 0x0000000e06067812 */ /* 0x000fe200078ec0ff */
[----:B0-----:R-:W-:Y:S01]  /*1d70*/  FADD.FTZ R25, R23, R24 ;  /* 0x0000001817197221 */ /* 0x001fe20000010000 */
[----:B------:R-:W-:Y:S02]  /*1d80*/  HADD2.F32 R23, -RZ, R9.H1_H1 ;  /* 0x30000009ff177230 */ /* 0x000fe40000004100 */
[----:B---3--:R-:W-:Y:S01]  /*1d90*/  FADD.FTZ R26, R26, 1 ;  /* 0x3f8000001a1a7421 */ /* 0x008fe20000010000 */
[----:B-1----:R-:W-:Y:S01]  /*1da0*/  FADD.FTZ R8, R22, R27 ;  /* 0x0000001b16087221 */ /* 0x002fe20000010000 */
[----:B------:R-:W0:Y:S01]  /*1db0*/  SHFL.BFLY PT, R28, R25, 0x1, 0x1f ;  /* 0x0c201f00191c7f89 */ /* 0x000e2200000e0000 */
[----:B------:R-:W-:Y:S01]  /*1dc0*/  FFMA.FTZ R22, R10, R19, R7 ;  /* 0x000000130a167223 */ /* 0x000fe20000010007 */
[----:B------:R-:W-:Y:S02]  /*1dd0*/  HADD2.F32 R7, -RZ, R11.H0_H0 ;  /* 0x2000000bff077230 */ /* 0x000fe40000004100 */
[----:B------:R-:W-:Y:S01]  /*1de0*/  FFMA.FTZ R24, R20, R23, R29 ;  /* 0x0000001714187223 */ /* 0x000fe2000001001d */
[----:B------:R-:W1:Y:S01]  /*1df0*/  SHFL.BFLY PT, R9, R8, 0x1, 0x1f ;  /* 0x0c201f0008097f89 */ /* 0x000e6200000e0000 */
[----:B------:R-:W-:Y:S01]  /*1e00*/  IADD3 R29, RZ, -R6, RZ ;  /* 0x80000006ff1d7210 */ /* 0x000fe20007ffe0ff */
[----:B------:R-:W-:Y:S01]  /*1e10*/  FMUL.FTZ R27, R22, -1.4426950216293334961 ;  /* 0xbfb8aa3b161b7820 */ /* 0x000fe20000410000 */
[----:B------:R-:W-:Y:S01]  /*1e20*/  FFMA.FTZ R11, R18, R21, R7 ;  /* 0x00000015120b7223 */ /* 0x000fe20000010007 */
[----:B------:R-:W-:Y:S01]  /*1e30*/  LEA R7, R55, R64, 0x2 ;  /* 0x0000004037077211 */ /* 0x000fe200078e10ff */
[----:B------:R-:W-:Y:S02]  /*1e40*/  MUFU.RCP R26, R26 ;  /* 0x0000001a001a7308 */ /* 0x000fe40000001000 */
[----:B------:R-:W-:-:S02]  /*1e50*/  FMUL.FTZ R31, R11, -1.4426950216293334961 ;  /* 0xbfb8aa3b0b1f7820 */ /* 0x000fc40000410000 */
[----:B------:R-:W-:Y:S01]  /*1e60*/  IMAD.WIDE.U32 R6, R7, -0x33333333, RZ ;  /* 0xcccccccd07067825 */ /* 0x000fe200078e00ff */
[----:B------:R-:W-:-:S03]  /*1e70*/  @!P0 SHF.R.U32.HI R6, RZ, 0x1, R46 ;  /* 0x00000001ff068819 */ /* 0x000fc6000001162e */
[----:B------:R2:W3:Y:S01]  /*1e80*/  MUFU.EX2 R30, R27 ;  /* 0x0000001b001e7308 */ /* 0x0004e20000000800 */
[----:B------:R-:W-:Y:S01]  /*1e90*/  LEA.HI R29, R7, R29, RZ, 0x19 ;  /* 0x0000001d071d7211 */ /* 0x000fe200078fc8ff */
[----:B0-----:R-:W-:Y:S01]  /*1ea0*/  FADD.FTZ R28, R25, R28 ;  /* 0x0000001c191c7221 */ /* 0x001fe20000010000 */
[----:B------:R-:W-:Y:S01]  /*1eb0*/  @!P0 LOP3.LUT R25, R6, 0x7ffffff8, RZ, 0xc0, !PT ;  /* 0x7ffffff806198812 */ /* 0x000fe200078ec0ff */
[----:B--2---:R-:W-:-:S04]  /*1ec0*/  FMUL.FTZ R27, R24, -1.4426950216293334961 ;  /* 0xbfb8aa3b181b7820 */ /* 0x004fc80000410000 */
[----:B------:R-:W0:Y:S01]  /*1ed0*/  MUFU.EX2 R31, R31 ;  /* 0x0000001f001f7308 */ /* 0x000e220000000800 */
[----:B-1----:R-:W-:Y:S01]  /*1ee0*/  FADD.FTZ R7, R8, R9 ;  /* 0x0000000908077221 */ /* 0x002fe20000010000 */
[----:B------:R-:W-:Y:S01]  /*1ef0*/  @!P0 FMUL.FTZ R6, R28, 9.7656251455191522837e-05 ;  /* 0x38cccccd1c068820 */ /* 0x000fe20000410000 */
[----:B------:R-:W-:Y:S02]  /*1f00*/  LEA R8, R29, UR5, 0x3 ;  /* 0x000000051d087c11 */ /* 0x000fe4000f8e18ff */
[----:B------:R-:W-:Y:S01]  /*1f10*/  @!P0 FMUL.FTZ R7, R7, 9.7656251455191522837e-05 ;  /* 0x38cccccd07078820 */ /* 0x000fe20000410000 */
[----:B---3--:R-:W-:Y:S02]  /*1f20*/  FADD.FTZ R30, R30, 1 ;  /* 0x3f8000001e1e7421 */ /* 0x008fe40000010000 */
[----:B------:R-:W1:Y:S02]  /*1f30*/  MUFU.EX2 R27, R27 ;  /* 0x0000001b001b7308 */ /* 0x000e640000000800 */
[----:B------:R2:W-:Y:S01]  /*1f40*/  @!P0 STS.64 [R25+UR5], R6 ;  /* 0x0000000619008988 */ /* 0x0005e20008000a05 */
[----:B------:R-:W-:Y:S01]  /*1f50*/  BAR.SYNC.DEFER_BLOCKING 0x0 ;  /* 0x0000000000007b1d */ /* 0x000fe20000010000 */
[----:B0-----:R-:W-:-:S05]  /*1f60*/  FADD.FTZ R31, R31, 1 ;  /* 0x3f8000001f1f7421 */ /* 0x001fca0000010000 */
[----:B------:R-:W0:Y:S01]  /*1f70*/  MUFU.RCP R30, R30 ;  /* 0x0000001e001e7308 */ /* 0x000e220000001000 */
[--C-:B--2---:R-:W-:Y:S02]  /*1f80*/  HADD2.F32 R6, -RZ, R12.reuse.H0_H0 ;  /* 0x2000000cff067230 */ /* 0x104fe40000004100 */
[----:B------:R-:W-:Y:S02]  /*1f90*/  HADD2.F32 R12, -RZ, R12.H1_H1 ;  /* 0x3000000cff0c7230 */ /* 0x000fe40000004100 */
[----:B-1----:R-:W-:Y:S01]  /*1fa0*/  FADD.FTZ R32, R27, 1 ;  /* 0x3f8000001b207421 */ /* 0x002fe20000010000 */
[----:B------:R-:W-:Y:S01]  /*1fb0*/  FADD.FTZ R27, -R26, 1 ;  /* 0x3f8000001a1b7421 */ /* 0x000fe20000010100 */
[--C-:B------:R-:W-:Y:S01]  /*1fc0*/  HADD2.F32 R7, -RZ, R13.reuse.H0_H0 ;  /* 0x2000000dff077230 */ /* 0x100fe20000004100 */
[----:B------:R-:W1:Y:S01]  /*1fd0*/  MUFU.RCP R31, R31 ;  /* 0x0000001f001f7308 */ /* 0x000e620000001000 */
[----:B------:R-:W-:Y:S02]  /*1fe0*/  HADD2.F32 R13, -RZ, R13.H1_H1 ;  /* 0x3000000dff0d7230 */ /* 0x000fe40000004100 */
[----:B------:R-:W-:-:S04]  /*1ff0*/  FFMA.FTZ R27, R14, R27, 1 ;  /* 0x3f8000000e1b7423 */ /* 0x000fc8000001001b */
[----:B------:R-:W-:Y:S01]  /*2000*/  FMUL.FTZ R27, R26, R27 ;  /* 0x0000001b1a1b7220 */ /* 0x000fe20000410000 */
[----:B------:R-:W2:Y:S01]  /*2010*/  MUFU.RCP R32, R32 ;  /* 0x0000002000207308 */ /* 0x000ea20000001000 */
[----:B0-----:R-:W-:Y:S01]  /*2020*/  FADD.FTZ R29, -R30, 1 ;  /* 0x3f8000001e1d7421 */ /* 0x001fe20000010100 */
[----:B------:R-:W0:Y:S01]  /*2030*/  LDS.64 R8, [R8] ;  /* 0x0000000008087984 */ /* 0x000e220000000a00 */
[----:B------:R-:W-:Y:S02]  /*2040*/  FMUL.FTZ R6, R6, R27 ;  /* 0x0000001b06067220 */ /* 0x000fe40000410000 */
[----:B------:R-:W-:Y:S01]  /*2050*/  FFMA.FTZ R29, R22, R29, 1 ;  /* 0x3f800000161d7423 */ /* 0x000fe2000001001d */
[----:B-1----:R-:W-:-:S03]  /*2060*/  FADD.FTZ R28, -R31, 1 ;  /* 0x3f8000001f1c7421 */ /* 0x002fc60000010100 */
[----:B------:R-:W-:Y:S01]  /*2070*/  FMUL.FTZ R29, R30, R29 ;  /* 0x0000001d1e1d7220 */ /* 0x000fe20000410000 */
[----:B------:R-:W-:-:S03]  /*2080*/  FFMA.FTZ R28, R11, R28, 1 ;  /* 0x3f8000000b1c7423 */ /* 0x000fc6000001001c */
[----:B------:R-:W-:Y:S01]  /*2090*/  FMUL.FTZ R12, R12, R29 ;  /* 0x0000001d0c0c7220 */ /* 0x000fe20000410000 */
[----:B--2---:R-:W-:Y:S01]  /*20a0*/  FADD.FTZ R33, -R32, 1 ;  /* 0x3f80000020217421 */ /* 0x004fe20000010100 */
[----:B------:R-:W-:-:S03]  /*20b0*/  FMUL.FTZ R28, R31, R28 ;  /* 0x0000001c1f1c7220 */ /* 0x000fc60000410000 */
[----:B------:R-:W-:Y:S01]  /*20c0*/  FFMA.FTZ R33, R24, R33, 1 ;  /* 0x3f80000018217423 */ /* 0x000fe20000010021 */
[----:B------:R-:W-:-:S03]  /*20d0*/  FMUL.FTZ R7, R7, R28 ;  /* 0x0000001c07077220 */ /* 0x000fc60000410000 */
[----:B------:R-:W-:-:S04]  /*20e0*/  FMUL.FTZ R32, R32, R33 ;  /* 0x0000002120207220 */ /* 0x000fc80000410000 */
[----:B------:R-:W-:Y:S01]  /*20f0*/  FMUL.FTZ R13, R13, R32 ;  /* 0x000000200d0d7220 */ /* 0x000fe20000410000 */
[--C-:B0-----:R-:W-:Y:S01]  /*2100*/  FFMA.FTZ R17, R17, R6, -R8.reuse ;  /* 0x0000000611117223 */ /* 0x101fe20000010808 */
[--C-:B------:R-:W-:Y:S01]  /*2110*/  FFMA.FTZ R19, R19, R12, -R8.reuse ;  /* 0x0000000c13137223 */ /* 0x100fe20000010808 */
[--C-:B------:R-:W-:Y:S01]  /*2120*/  FFMA.FTZ R21, R21, R7, -R8.reuse ;  /* 0x0000000715157223 */ /* 0x100fe20000010808 */
[----:B------:R-:W-:Y:S01]  /*2130*/  FFMA.FTZ R23, R23, R13, -R8 ;  /* 0x0000000d17177223 */ /* 0x000fe20000010808 */
[-C--:B------:R-:W-:Y:S01]  /*2140*/  FFMA.FTZ R16, R16, -R9.reuse, R17 ;  /* 0x8000000910107223 */ /* 0x080fe20000010011 */
[-C--:B------:R-:W-:Y:S01]  /*2150*/  FFMA.FTZ R10, R10, -R9.reuse, R19 ;  /* 0x800000090a0a7223 */ /* 0x080fe20000010013 */
[-C--:B------:R-:W-:Y:S01]  /*2160*/  FFMA.FTZ R18, R18, -R9.reuse, R21 ;  /* 0x8000000912127223 */ /* 0x080fe20000010015 */
[----:B------:R-:W-:Y:S01]  /*2170*/  FFMA.FTZ R20, R20, -R9, R23 ;  /* 0x8000000914147223 */ /* 0x000fe20000010017 */
[C---:B------:R-:W-:Y:S01]  /*2180*/  FMUL.FTZ R16, R15.reuse, R16 ;  /* 0x000000100f107220 */ /* 0x040fe20000410000 */
[C---:B------:R-:W-:Y:S01]  /*2190*/  FMUL.FTZ R7, R15.reuse, R10 ;  /* 0x0000000a0f077220 */ /* 0x040fe20000410000 */
[C---:B------:R-:W-:Y:S01]  /*21a0*/  FMUL.FTZ R18, R15.reuse, R18 ;  /* 0x000000120f127220 */ /* 0x040fe20000410000 */
[----:B------:R-:W-:Y:S01]  /*21b0*/  FMUL.FTZ R15, R15, R20 ;  /* 0x000000140f0f7220 */ /* 0x000fe20000410000 */
[----:B------:R-:W-:-:S02]  /*21c0*/  IADD3 R6, P0, R61, UR12, RZ ;  /* 0x0000000c3d067c10 */ /* 0x000fc4000ff1e0ff */
[----:B------:R-:W-:Y:S02]  /*21d0*/  F2FP.F16.F32.PACK_AB R16, R7, R16 ;  /* 0x000000100710723e */ /* 0x000fe400000000ff */
[----:B------:R-:W-:Y:S02]  /*21e0*/  F2FP.F16.F32.PACK_AB R18, R15, R18 ;  /* 0x000000120f12723e */ /* 0x000fe400000000ff */
        /* <DEDUP_REMOVED lines=10> */
.L_x_1402:
[----:B------:R-:W-:-:S04]  /*2290*/  LEA R42, R42, R43, 0x4 ;  /* 0x0000002b2a2a7211 */ /* 0x000fc800078e20ff */
[----:B------:R-:W-:-:S04]  /*22a0*/  SHF.L.U32 R62, R42, 0x5, RZ ;  /* 0x000000052a3e7819 */ /* 0x000fc800000006ff */
[----:B------:R-:W-:-:S13]  /*22b0*/  ISETP.GT.AND P0, PT, R62, 0x9ff, PT ;  /* 0x000009ff3e00780c */ /* 0x000fda0003f04270 */
[----:B------:R-:W-:Y:S05]  /*22c0*/  @P0 EXIT ;  /* 0x000000000000094d */ /* 0x000fea0003800000 */
[----:B------:R-:W2:Y:S01]  /*22d0*/  S2R R0, SR_TID.X ;  /* 0x0000000000007919 */ /* 0x000ea20000002100 */
[----:B-1----:R-:W0:Y:S01]  /*22e0*/  LDC.64 R6, c[0x0][0x258] ;  /* 0x00009600ff067b82 */ /* 0x002e220000000a00 */
[----:B------:R-:W-:-:S07]  /*22f0*/  UMOV UR4, 0x400 ;  /* 0x0000040000047882 */ /* 0x000fce0000000000 */
[----:B------:R-:W1:Y:S01]  /*2300*/  S2UR UR5, SR_CgaCtaId ;  /* 0x00000000000579c3 */ /* 0x000e620000008800 */
[C---:B0-----:R-:W-:Y:S01]  /*2310*/  IMAD.SHL.U32 R2, R6.reuse, 0x10, RZ ;  /* 0x0000001006027824 */ /* 0x041fe200078e00ff */
[----:B------:R-:W-:Y:S02]  /*2320*/  SHF.L.U64.HI R3, R6, 0x4, R7 ;  /* 0x0000000406037819 */ /* 0x000fe40000010207 */
[--C-:B--2---:R-:W-:Y:S01]  /*2330*/  SHF.R.U32.HI R63, RZ, 0x5, R0.reuse ;  /* 0x00000005ff3f7819 */ /* 0x104fe20000011600 */
[----:B-1----:R-:W-:Y:S01]  /*2340*/  ULEA UR6, UR5, UR4, 0x18 ;  /* 0x0000000405067291 */ /* 0x002fe2000f8ec03f */
[----:B------:R-:W-:Y:S02]  /*2350*/  SHF.R.U32.HI R60, RZ, 0x4, R0 ;  /* 0x00000004ff3c7819 */ /* 0x000fe40000011600 */
[----:B------:R-:W-:Y:S01]  /*2360*/  LOP3.LUT R5, RZ, R63, RZ, 0x33, !PT ;  /* 0x0000003fff057212 */ /* 0x000fe200078e33ff */
[----:B------:R-:W-:Y:S01]  /*2370*/  ULDC.64 UR4, c[0x0][0x260] ;  /* 0x0000980000047ab9 */ /* 0x000fe20000000a00 */
[----:B------:R-:W-:Y:S01]  /*2380*/  SHF.L.U32 R7, R63, 0x1, RZ ;  /* 0x000000013f077819 */ /* 0x000fe200000006ff */
[----:B------:R-:W-:Y:S01]  /*2390*/  UIADD3 UR4, UP0, UR4, 0x65200, URZ ;  /* 0x0006520004047890 */ /* 0x000fe2000ff1e03f */
[----:B------:R-:W-:-:S02]  /*23a0*/  IADD3 R4, P0, R5, R2, RZ ;  /* 0x0000000205047210 */ /* 0x000fc40007f1e0ff */
[----:B------:R-:W-:Y:S01]  /*23b0*/  IADD3 R6, R60, 0x14, RZ ;  /* 0x000000143c067810 */ /* 0x000fe20007ffe0ff */
[----:B------:R-:W-:Y:S01]  /*23c0*/  UIADD3.X UR5, URZ, UR5, URZ, UP0, !UPT ;  /* 0x000000053f057290 */ /* 0x000fe200087fe43f */
[----:B------:R-:W-:Y:S02]  /*23d0*/  IADD3.X R5, R3, -0x1, RZ, P0, !PT ;  /* 0xffffffff03057810 */ /* 0x000fe400007fe4ff */
[----:B------:R-:W-:Y:S02]  /*23e0*/  LEA R12, R63, UR6, 0x7 ;  /* 0x000000063f0c7c11 */ /* 0x000fe4000f8e38ff */
[----:B------:R-:W-:Y:S01]  /*23f0*/  LOP3.LUT R7, R7, 0x1f, R0, 0x78, !PT ;  /* 0x0000001f07077812 */ /* 0x000fe200078e7800 */
[----:B------:R-:W-:Y:S01]  /*2400*/  IMAD.WIDE.U32 R8, R5, -0x33333333, RZ ;  /* 0xcccccccd05087825 */ /* 0x000fe200078e00ff */
[----:B------:R-:W-:Y:S02]  /*2410*/  LOP3.LUT R14, RZ, R60, RZ, 0x33, !PT ;  /* 0x0000003cff0e7212 */ /* 0x000fe400078e33ff */
[----:B------:R-:W-:Y:S01]  /*2420*/  VIMNMX.U32 R13, R6, 0x20, !PT ;  /* 0x00000020060d7848 */ /* 0x000fe20007fe0000 */
[----:B------:R-:W-:Y:S01]  /*2430*/  IMAD R59, R7, 0x4, R12 ;  /* 0x00000004073b7824 */ /* 0x000fe200078e020c */
[----:B------:R-:W-:Y:S01]  /*2440*/  LOP3.LUT R61, R0, 0x1f, RZ, 0xc0, !PT ;  /* 0x0000001f003d7812 */ /* 0x000fe200078ec0ff */
[----:B------:R-:W-:Y:S01]  /*2450*/  IMAD.WIDE.U32 R10, P0, R4, -0x33333334, R8 ;  /* 0xcccccccc040a7825 */ /* 0x000fe20007800008 */
[----:B------:R-:W-:-:S03]  /*2460*/  IADD3 R7, R13, R14, RZ ;  /* 0x0000000e0d077210 */ /* 0x000fc60007ffe0ff */
[----:B------:R-:W-:Y:S01]  /*2470*/  IMAD.WIDE.U32 R8, R4, -0x33333333, RZ ;  /* 0xcccccccd04087825 */ /* 0x000fe200078e00ff */
[----:B------:R-:W-:Y:S02]  /*2480*/  IADD3.X R15, RZ, RZ, RZ, P0, !PT ;  /* 0x000000ffff0f7210 */ /* 0x000fe400007fe4ff */
[----:B------:R-:W-:Y:S01]  /*2490*/  MOV R14, R11 ;  /* 0x0000000b000e7202 */ /* 0x000fe20000000f00 */
[C---:B------:R-:W-:Y:S01]  /*24a0*/  IMAD.SHL.U32 R8, R0.reuse, 0x80, RZ ;  /* 0x0000008000087824 */ /* 0x040fe200078e00ff */
[----:B------:R-:W-:Y:S01]  /*24b0*/  IADD3 RZ, P0, R9, R10, RZ ;  /* 0x0000000a09ff7210 */ /* 0x000fe20007f1e0ff */
[----:B------:R-:W-:Y:S01]  /*24c0*/  IMAD.WIDE.U32 R12, R7, -0x33333333, RZ ;  /* 0xcccccccd070c7825 */ /* 0x000fe200078e00ff */
[----:B------:R-:W-:Y:S02]  /*24d0*/  SHF.L.U32 R9, R0, 0x1, RZ ;  /* 0x0000000100097819 */ /* 0x000fe400000006ff */
[----:B------:R-:W-:Y:S01]  /*24e0*/  LOP3.LUT R10, R8, 0x780, RZ, 0xc0, !PT ;  /* 0x00000780080a7812 */ /* 0x000fe200078ec0ff */
[----:B------:R-:W-:Y:S01]  /*24f0*/  IMAD.WIDE.U32.X R14, R5, -0x33333334, R14, P0 ;  /* 0xcccccccc050e7825 */ /* 0x000fe200000e040e */
[----:B------:R-:W-:-:S02]  /*2500*/  LOP3.LUT R9, R9, 0x1e, RZ, 0xc0, !PT ;  /* 0x0000001e09097812 */ /* 0x000fc400078ec0ff */
[----:B------:R-:W-:Y:S01]  /*2510*/  IADD3 R17, R10, UR6, RZ ;  /* 0x000000060a117c10 */ /* 0x000fe2000fffe0ff */
[----:B------:R-:W-:Y:S01]  /*2520*/  VIADD R8, R60, 0x28 ;  /* 0x000000283c087836 */ /* 0x000fe20000000000 */
[-C--:B------:R-:W-:Y:S02]  /*2530*/  LOP3.LUT R16, R6, R9.reuse, RZ, 0x3c, !PT ;  /* 0x0000000906107212 */ /* 0x080fe400078e3cff */
[----:B------:R-:W-:Y:S02]  /*2540*/  SHF.R.U64 R54, R14, 0x3, R15 ;  /* 0x000000030e367819 */ /* 0x000fe4000000120f */
[-C--:B------:R-:W-:Y:S01]  /*2550*/  LOP3.LUT R10, R60, R9.reuse, RZ, 0x3c, !PT ;  /* 0x000000093c0a7212 */ /* 0x080fe200078e3cff */
[----:B------:R-:W-:Y:S01]  /*2560*/  IMAD R11, R16, 0x4, R17 ;  /* 0x00000004100b7824 */ /* 0x000fe200078e0211 */
[----:B------:R-:W-:Y:S02]  /*2570*/  LOP3.LUT R18, R8, R9, RZ, 0x3c, !PT ;  /* 0x0000000908127212 */ /* 0x000fe400078e3cff */
[----:B------:R-:W-:-:S02]  /*2580*/  IADD3 R14, P0, R63, 0xa, RZ ;  /* 0x0000000a3f0e7810 */ /* 0x000fc40007f1e0ff */
[----:B------:R-:W-:Y:S02]  /*2590*/  IADD3 R16, P2, R63, 0x1e, RZ ;  /* 0x0000001e3f107810 */ /* 0x000fe40007f5e0ff */
[----:B------:R-:W-:Y:S02]  /*25a0*/  LEA.HI R53, R13, 0x1, RZ, 0x1c ;  /* 0x000000010d357811 */ /* 0x000fe400078fe0ff */
[----:B------:R-:W-:Y:S01]  /*25b0*/  IADD3 R15, P1, R63, 0x14, RZ ;  /* 0x000000143f0f7810 */ /* 0x000fe20007f3e0ff */
[----:B------:R-:W-:Y:S01]  /*25c0*/  IMAD.X R52, RZ, RZ, RZ, P2 ;  /* 0x000000ffff347224 */ /* 0x000fe200010e06ff */
[----:B------:R-:W-:Y:S02]  /*25d0*/  IADD3 R54, R54, 0x1, RZ ;  /* 0x0000000136367810 */ /* 0x000fe40007ffe0ff */
[-C--:B------:R-:W-:Y:S02]  /*25e0*/  LEA R10, R10, R17.reuse, 0x2 ;  /* 0x000000110a0a7211 */ /* 0x080fe400078e10ff */
[----:B------:R-:W-:Y:S01]  /*25f0*/  LEA R12, R18, R17, 0x2 ;  /* 0x00000011120c7211 */ /* 0x000fe200078e10ff */
[----:B------:R-:W-:Y:S01]  /*2600*/  IMAD.X R18, RZ, RZ, RZ, P0 ;  /* 0x000000ffff127224 */ /* 0x000fe200000e06ff */
[----:B------:R-:W-:-:S02]  /*2610*/  LOP3.LUT R13, R0, 0xf, RZ, 0xc0, !PT ;  /* 0x0000000f000d7812 */ /* 0x000fc400078ec0ff */
[----:B------:R-:W-:Y:S02]  /*2620*/  IADD3 R17, R60, 0x3c, RZ ;  /* 0x0000003c3c117810 */ /* 0x000fe40007ffe0ff */
[----:B------:R-:W-:Y:S02]  /*2630*/  IADD3.X R19, RZ, RZ, RZ, P1, !PT ;  /* 0x000000ffff137210 */ /* 0x000fe40000ffe4ff */
[----:B------:R-:W-:Y:S02]  /*2640*/  LOP3.LUT R53, R53, 0x3, RZ, 0xc0, !PT ;  /* 0x0000000335357812 */ /* 0x000fe400078ec0ff */
[----:B------:R-:W-:-:S07]  /*2650*/  LOP3.LUT R54, R54, 0x3, RZ, 0xc0, !PT ;  /* 0x0000000336367812 */ /* 0x000fce00078ec0ff */
.L_x_1431:
[----:B------:R-:W-:Y:S01]  /*2660*/  ISETP.GT.U32.AND P0, PT, R2, R63, PT ;  /* 0x0000003f0200720c */ /* 0x000fe20003f04070 */
[----:B------:R-:W-:Y:S01]  /*2670*/  BSSY B0, `(.L_x_1415) ;  /* 0x00000a7000007945 */ /* 0x000fe20003800000 */
[----:B0-----:R-:W-:Y:S01]  /*2680*/  HFMA2.MMA R55, -RZ, RZ, 0, 0 ;  /* 0x00000000ff377435 */ /* 0x001fe200000001ff */
[----:B------:R-:W-:Y:S02]  /*2690*/  MOV R58, RZ ;  /* 0x000000ff003a7202 */ /* 0x000fe40000000f00 */
[----:B------:R-:W-:-:S13]  /*26a0*/  ISETP.GT.AND.EX P0, PT, R3, RZ, PT, P0 ;  /* 0x000000ff0300720c */ /* 0x000fda0003f04300 */
[----:B-1234-:R-:W-:Y:S05]  /*26b0*/  @!P0 BRA `(.L_x_1416) ;  /* 0x0000000800888947 */ /* 0x01efea0003800000 */
[----:B------:R-:W-:Y:S01]  /*26c0*/  ISETP.NE.U32.AND P1, PT, R54, RZ, PT ;  /* 0x000000ff3600720c */ /* 0x000fe20003f25070 */
[----:B------:R-:W-:Y:S01]  /*26d0*/  BSSY B1, `(.L_x_1417) ;  /* 0x0000023000017945 */ /* 0x000fe20003800000 */
[----:B------:R-:W-:Y:S01]  /*26e0*/  ISETP.GE.U32.AND P0, PT, R4, 0x1e, PT ;  /* 0x0000001e0400780c */ /* 0x000fe20003f06070 */
[----:B------:R-:W-:Y:S01]  /*26f0*/  IMAD.MOV.U32 R58, RZ, RZ, RZ ;  /* 0x000000ffff3a7224 */ /* 0x000fe200078e00ff */
[----:B------:R-:W-:Y:S01]  /*2700*/  ISETP.NE.AND.EX P1, PT, RZ, RZ, PT, P1 ;  /* 0x000000ffff00720c */ /* 0x000fe20003f25310 */
[----:B------:R-:W-:Y:S01]  /*2710*/  IMAD.MOV.U32 R55, RZ, RZ, RZ ;  /* 0x000000ffff377224 */ /* 0x000fe200078e00ff */
[----:B------:R-:W-:Y:S02]  /*2720*/  IADD3 R20, P2, R61, R62, RZ ;  /* 0x0000003e3d147210 */ /* 0x000fe40007f5e0ff */
[----:B------:R-:W-:Y:S02]  /*2730*/  ISETP.GE.U32.AND.EX P0, PT, R5, RZ, PT, P0 ;  /* 0x000000ff0500720c */ /* 0x000fe40003f06100 */
[----:B------:R-:W-:-:S02]  /*2740*/  MOV R57, R63 ;  /* 0x0000003f00397202 */ /* 0x000fc40000000f00 */
[----:B------:R-:W-:Y:S02]  /*2750*/  MOV R56, RZ ;  /* 0x000000ff00387202 */ /* 0x000fe40000000f00 */
[----:B------:R-:W-:-:S03]  /*2760*/  LEA.HI.X.SX32 R21, R62, RZ, 0x1, P2 ;  /* 0x000000ff3e157211 */ /* 0x000fc600010f0eff */
[----:B------:R-:W-:Y:S05]  /*2770*/  @!P1 BRA `(.L_x_1418) ;  /* 0x0000000000609947 */ /* 0x000fea0003800000 */
        /* <DEDUP_REMOVED lines=24> */
.L_x_1418:
[----:B------:R-:W-:Y:S05]  /*2900*/  BSYNC B1 ;  /* 0x0000000000017941 */ /* 0x000fea0003800000 */
.L_x_1417:
[----:B------:R-:W-:Y:S05]  /*2910*/  @!P0 BRA `(.L_x_1416) ;  /* 0x0000000400f08947 */ /* 0x000fea0003800000 */
[----:B------:R-:W-:Y:S01]  /*2920*/  IADD3 R22, P0, -R57, R2, RZ ;  /* 0x0000000239167210 */ /* 0x000fe20007f1e1ff */
[----:B------:R-:W-:Y:S01]  /*2930*/  IMAD R23, R56, 0x1400, RZ ;  /* 0x0000140038177824 */ /* 0x000fe200078e02ff */
[----:B------:R-:W-:Y:S01]  /*2940*/  SHF.L.U64.HI R21, R20, 0x1, R21 ;  /* 0x0000000114157819 */ /* 0x000fe20000010215 */
[----:B------:R-:W-:Y:S01]  /*2950*/  BSSY B1, `(.L_x_1419) ;  /* 0x0000045000017945 */ /* 0x000fe20003800000 */
[----:B------:R-:W-:Y:S02]  /*2960*/  ISETP.GT.U32.AND P1, PT, R22, 0x78, PT ;  /* 0x000000781600780c */ /* 0x000fe40003f24070 */
[----:B------:R-:W-:Y:S02]  /*2970*/  IADD3.X R22, ~R56, R3, RZ, P0, !PT ;  /* 0x0000000338167210 */ /* 0x000fe400007fe5ff */
[----:B------:R-:W-:Y:S02]  /*2980*/  SHF.L.U32 R20, R20, 0x1, RZ ;  /* 0x0000000114147819 */ /* 0x000fe400000006ff */
[----:B------:R-:W-:-:S03]  /*2990*/  ISETP.GT.AND.EX P1, PT, R22, RZ, PT, P1 ;  /* 0x000000ff1600720c */ /* 0x000fc60003f24310 */
[----:B------:R-:W-:-:S04]  /*29a0*/  IMAD.WIDE.U32 R20, R57, 0x1400, R20 ;  /* 0x0000140039147825 */ /* 0x000fc800078e0014 */
[----:B------:R-:W-:Y:S01]  /*29b0*/  IMAD.IADD R21, R21, 0x1, R23 ;  /* 0x0000000115157824 */ /* 0x000fe200078e0217 */
[----:B------:R-:W-:-:S04]  /*29c0*/  LEA R64, P0, R20, UR4, 0x2 ;  /* 0x0000000414407c11 */ /* 0x000fc8000f8010ff */
[----:B------:R-:W-:Y:S02]  /*29d0*/  LEA.HI.X R65, R20, UR5, R21, 0x2, P0 ;  /* 0x0000000514417c11 */ /* 0x000fe400080f1415 */
[----:B------:R-:W-:Y:S01]  /*29e0*/  PLOP3.LUT P0, PT, PT, PT, PT, 0x80, 0x0 ;  /* 0x000000000000781c */ /* 0x000fe20003f0f070 */
[----:B------:R-:W-:-:S12]  /*29f0*/  @!P1 BRA `(.L_x_1420) ;  /* 0x0000000000e89947 */ /* 0x000fd80003800000 */
[----:B------:R-:W-:Y:S02]  /*2a00*/  IADD3 R66, P1, R2, -0x78, RZ ;  /* 0xffffff8802427810 */ /* 0x000fe40007f3e0ff */
[----:B------:R-:W-:Y:S02]  /*2a10*/  PLOP3.LUT P0, PT, PT, PT, PT, 0x8, 0x0 ;  /* 0x000000000000781c */ /* 0x000fe40003f0e170 */
[----:B------:R-:W-:-:S11]  /*2a20*/  IADD3.X R67, R3, -0x1, RZ, P1, !PT ;  /* 0xffffffff03437810 */ /* 0x000fd60000ffe4ff */
.L_x_1421:
        /* <DEDUP_REMOVED lines=55> */
.L_x_1420:
[----:B------:R-:W-:Y:S05]  /*2da0*/  BSYNC B1 ;  /* 0x0000000000017941 */ /* 0x000fea0003800000 */
.L_x_1419:
        /* <DEDUP_REMOVED lines=35> */
.L_x_1423:
[----:B------:R-:W-:Y:S05]  /*2fe0*/  BSYNC B1 ;  /* 0x0000000000017941 */ /* 0x000fea0003800000 */
.L_x_1422:
        /* <DEDUP_REMOVED lines=15> */
.L_x_1416:
[----:B------:R-:W-:Y:S05]  /*30e0*/  BSYNC B0 ;  /* 0x0000000000007941 */ /* 0x000fea0003800000 */
.L_x_1415:
[----:B------:R-:W-:Y:S01]  /*30f0*/  ISETP.GT.U32.AND P0, PT, R0, 0x1ff, PT ;  /* 0x000001ff0000780c */ /* 0x000fe20003f04070 */
[----:B------:R0:W-:Y:S04]  /*3100*/  STS [R59], R55 ;  /* 0x000000373b007388 */ /* 0x0001e80000000800 */
[----:B------:R0:W-:Y:S01]  /*3110*/  STS [R59+0x500], R58 ;  /* 0x0005003a3b007388 */ /* 0x0001e20000000800 */
[----:B------:R-:W-:Y:S07]  /*3120*/  BAR.SYNC.DEFER_BLOCKING 0x0 ;  /* 0x0000000000007b1d */ /* 0x000fee0000010000 */
[----:B------:R-:W-:Y:S05]  /*3130*/  @P0 BRA `(.L_x_1424) ;  /* 0x00000010003c0947 */ /* 0x000fea0003800000 */
[----:B------:R-:W-:Y:S01]  /*3140*/  ISETP.NE.AND P0, PT, R53, RZ, PT ;  /* 0x000000ff3500720c */ /* 0x000fe20003f05270 */
[----:B------:R-:W-:Y:S01]  /*3150*/  BSSY B0, `(.L_x_1425) ;  /* 0x0000075000007945 */ /* 0x000fe20003800000 */
[----:B------:R-:W-:-:S11]  /*3160*/  IMAD.MOV.U32 R25, RZ, RZ, R60 ;  /* 0x000000ffff197224 */ /* 0x000fd600078e003c */
        /* <DEDUP_REMOVED lines=9> */
[----:B------:R-:W-:Y:S02]  /*3200*/  MOV R24, 0xffff ;  /* 0x0000ffff00187802 */ /* 0x000fe40000000f00 */
[----:B------:R-:W-:Y:S01]  /*3210*/  MOV R29, 0xffff ;  /* 0x0000ffff001d7802 */ /* 0x000fe20000000f00 */
[----:B--2---:R-:W2:Y:S01]  /*3220*/  SHFL.BFLY PT, R23, R20, 0x8, 0x101f ;  /* 0x0d101f0014177f89 */ /* 0x004ea200000e0000 */
[----:B------:R-:W-:-:S03]  /*3230*/  MOV R33, 0xffff ;  /* 0x0000ffff00217802 */ /* 0x000fc60000000f00 */
[----:B---3--:R-:W3:Y:S01]  /*3240*/  SHFL.BFLY PT, R22, R21, 0x8, 0x101f ;  /* 0x0d101f0015167f89 */ /* 0x008ee200000e0000 */
[----:B--2---:R-:W-:Y:S01]  /*3250*/  FADD.FTZ R23, R23, R20 ;  /* 0x0000001417177221 */ /* 0x004fe20000010000 */
[----:B------:R-:W-:Y:S02]  /*3260*/  IMAD.MOV.U32 R20, RZ, RZ, 0xffff ;  /* 0x0000ffffff147424 */ /* 0x000fe400078e00ff */
[----:B---3--:R-:W-:Y:S02]  /*3270*/  FADD.FTZ R22, R22, R21 ;  /* 0x0000001516167221 */ /* 0x008fe40000010000 */
        /* <DEDUP_REMOVED lines=12> */
.L_x_1440:
[----:B------:R-:W2:Y:S01]  /*3340*/  LDC.64 R20, c[0x0][0x218] ;  /* 0x00008600ff147b82 */ /* 0x000ea20000000a00 */
[----:B------:R-:W-:Y:S01]  /*3350*/  ISETP.NE.AND P1, PT, R13, RZ, PT ;  /* 0x000000ff0d00720c */ /* 0x000fe20003f25270 */
[----:B----4-:R-:W-:Y:S01]  /*3360*/  FADD.FTZ R26, R30, R36 ;  /* 0x000000241e1a7221 */ /* 0x010fe20000010000 */
[----:B------:R-:W-:Y:S02]  /*3370*/  IADD3 R25, R60, R62, RZ ;  /* 0x0000003e3c197210 */ /* 0x000fe40007ffe0ff */
[----:B------:R-:W-:-:S03]  /*3380*/  ISETP.NE.AND P2, PT, R53, 0x1, PT ;  /* 0x000000013500780c */ /* 0x000fc60003f45270 */
[----:B------:R-:W3:Y:S06]  /*3390*/  LDC.64 R22, c[0x0][0x220] ;  /* 0x00008800ff167b82 */ /* 0x000eec0000000a00 */
[----:B------:R-:W-:Y:S02]  /*33a0*/  @!P1 F2FP.F16.F32.PACK_AB R24, RZ, R32 ;  /* 0x00000020ff18923e */ /* 0x000fe400000000ff */
[----:B------:R-:W-:Y:S01]  /*33b0*/  @!P1 F2FP.F16.F32.PACK_AB R26, RZ, R26 ;  /* 0x0000001aff1a923e */ /* 0x000fe200000000ff */
[----:B--2---:R-:W-:-:S05]  /*33c0*/  IMAD.WIDE R20, R25, 0x2, R20 ;  /* 0x0000000219147825 */ /* 0x004fca00078e0214 */
[----:B------:R2:W-:Y:S01]  /*33d0*/  @!P1 STG.E.U16 desc[UR8][R20.64], R24 ;  /* 0x0000001814009986 */ /* 0x0005e2000c101508 */
[----:B---3--:R-:W-:-:S04]  /*33e0*/  IMAD.WIDE R22, R25, 0x2, R22 ;  /* 0x0000000219167825 */ /* 0x008fc800078e0216 */
[----:B------:R-:W-:Y:S01]  /*33f0*/  IMAD.MOV.U32 R25, RZ, RZ, R6 ;  /* 0x000000ffff197224 */ /* 0x000fe200078e0006 */
[----:B------:R2:W-:Y:S01]  /*3400*/  @!P1 STG.E.U16 desc[UR8][R22.64], R26 ;  /* 0x0000001a16009986 */ /* 0x0005e2000c101508 */
[----:B------:R-:W-:Y:S05]  /*3410*/  @!P2 BRA `(.L_x_1426) ;  /* 0x000000040020a947 */ /* 0x000fea0003800000 */
[----:B------:R-:W-:Y:S01]  /*3420*/  HFMA2.MMA R25, -RZ, RZ, 0, 0 ;  /* 0x00000000ff197435 */ /* 0x000fe200000001ff */
[----:B------:R-:W-:Y:S01]  /*3430*/  MOV R28, RZ ;  /* 0x000000ff001c7202 */ /* 0x000fe20000000f00 */
[----:B------:R-:W-:-:S05]  /*3440*/  UMOV UR7, 0xffff ;  /* 0x0000ffff00077882 */ /* 0x000fca0000000000 */
[----:B------:R3:W4:Y:S04]  /*3450*/  @!P0 LDS R28, [R11+0x500] ;  /* 0x000500000b1c8984 */ /* 0x0007280000000800 */
[----:B------:R3:W0:Y:S01]  /*3460*/  @!P0 LDS R25, [R11] ;  /* 0x000000000b198984 */ /* 0x0006220000000800 */
[----:B------:R-:W-:Y:S05]  /*3470*/  BRA.DIV UR7, `(.L_x_1428) ;  /* 0x0000001207587947 */ /* 0x000fea000b800000 */
[----:B--2---:R-:W-:Y:S01]  /*3480*/  IMAD.MOV.U32 R24, RZ, RZ, 0xffff ;  /* 0x0000ffffff187424 */ /* 0x004fe200078e00ff */
[----:B------:R-:W-:Y:S01]  /*3490*/  MOV R27, 0xffff ;  /* 0x0000ffff001b7802 */ /* 0x000fe20000000f00 */
[----:B------:R-:W-:Y:S01]  /*34a0*/  IMAD.MOV.U32 R26, RZ, RZ, 0xffff ;  /* 0x0000ffffff1a7424 */ /* 0x000fe200078e00ff */
[----:B------:R-:W-:Y:S01]  /*34b0*/  MOV R29, 0xffff ;  /* 0x0000ffff001d7802 */ /* 0x000fe20000000f00 */
[----:B------:R-:W-:Y:S01]  /*34c0*/  IMAD.MOV.U32 R36, RZ, RZ, 0xffff ;  /* 0x0000ffffff247424 */ /* 0x000fe200078e00ff */
        /* <DEDUP_REMOVED lines=17> */
.L_x_1450:
[----:B----4-:R-:W-:Y:S01]  /*35e0*/  FADD.FTZ R25, R25, R36 ;  /* 0x0000002419197221 */ /* 0x010fe20000010000 */
[----:B------:R-:W-:Y:S02]  /*35f0*/  @!P1 F2FP.F16.F32.PACK_AB R24, RZ, R35 ;  /* 0x00000023ff18923e */ /* 0x000fe400000000ff */
[----:B------:R-:W-:Y:S02]  /*3600*/  ISETP.NE.AND P2, PT, R53, 0x2, PT ;  /* 0x000000023500780c */ /* 0x000fe40003f45270 */
[----:B------:R-:W-:Y:S01]  /*3610*/  @!P1 F2FP.F16.F32.PACK_AB R25, RZ, R25 ;  /* 0x00000019ff19923e */ /* 0x000fe200000000ff */
        /* <DEDUP_REMOVED lines=8> */
[----:B------:R0:W2:Y:S04]  /*36a0*/  @!P0 LDS R28, [R12+0x500] ;  /* 0x000500000c1c8984 */ /* 0x0000a80000000800 */
[----:B------:R0:W0:Y:S01]  /*36b0*/  @!P0 LDS R25, [R12] ;  /* 0x000000000c198984 */ /* 0x0000220000000800 */
[----:B------:R-:W-:Y:S05]  /*36c0*/  BRA.DIV UR7, `(.L_x_1429) ;  /* 0x0000001207ac7947 */ /* 0x000fea000b800000 */
[----:B----4-:R-:W-:Y:S01]  /*36d0*/  MOV R24, 0xffff ;  /* 0x0000ffff00187802 */ /* 0x010fe20000000f00 */
[----:B------:R-:W-:Y:S01]  /*36e0*/  IMAD.MOV.U32 R29, RZ, RZ, 0xffff ;  /* 0x0000ffffff1d7424 */ /* 0x000fe200078e00ff */
[----:B------:R-:W-:Y:S01]  /*36f0*/  MOV R27, 0xffff ;  /* 0x0000ffff001b7802 */ /* 0x000fe20000000f00 */
[----:B------:R-:W-:Y:S01]  /*3700*/  IMAD.MOV.U32 R37, RZ, RZ, 0xffff ;  /* 0x0000ffffff257424 */ /* 0x000fe200078e00ff */
[----:B------:R-:W-:Y:S01]  /*3710*/  MOV R26, 0xffff ;  /* 0x0000ffff001a7802 */ /* 0x000fe20000000f00 */
[----:B0-----:R-:W0:Y:S01]  /*3720*/  SHFL.BFLY PT, R30, R25, 0x8, 0x101f ;  /* 0x0d101f00191e7f89 */ /* 0x001e2200000e0000 */
[----:B------:R-:W-:Y:S02]  /*3730*/  MOV R38, 0xffff ;  /* 0x0000ffff00267802 */ /* 0x000fe40000000f00 */
[----:B------:R-:W-:Y:S01]  /*3740*/  MOV R36, 0xffff ;  /* 0x0000ffff00247802 */ /* 0x000fe20000000f00 */
[----:B--2---:R-:W2:Y:S01]  /*3750*/  SHFL.BFLY PT, R31, R28, 0x8, 0x101f ;  /* 0x0d101f001c1f7f89 */ /* 0x004ea200000e0000 */
        /* <DEDUP_REMOVED lines=13> */
.L_x_1460:
[----:B----4-:R-:W-:Y:S01]  /*3830*/  FADD.FTZ R25, R25, R36 ;  /* 0x0000002419197221 */ /* 0x010fe20000010000 */
[----:B------:R-:W-:-:S04]  /*3840*/  @!P1 F2FP.F16.F32.PACK_AB R24, RZ, R35 ;  /* 0x00000023ff18923e */ /* 0x000fc800000000ff */
[----:B------:R-:W-:Y:S01]  /*3850*/  @!P1 F2FP.F16.F32.PACK_AB R25, RZ, R25 ;  /* 0x00000019ff19923e */ /* 0x000fe200000000ff */
[----:B------:R0:W-:Y:S03]  /*3860*/  @!P1 STG.E.U16 desc[UR8][R20.64+0x50], R24 ;  /* 0x0000501814009986 */ /* 0x0001e6000c101508 */
[----:B------:R-:W-:Y:S02]  /*3870*/  PRMT R26, R25, 0x7610, R26 ;  /* 0x00007610191a7816 */ /* 0x000fe4000000001a */
[----:B------:R-:W-:-:S03]  /*3880*/  MOV R25, R17 ;  /* 0x0000001100197202 */ /* 0x000fc60000000f00 */
[----:B------:R0:W-:Y:S04]  /*3890*/  @!P1 STG.E.U16 desc[UR8][R22.64+0x50], R26 ;  /* 0x0000501a16009986 */ /* 0x0001e8000c101508 */
.L_x_1426:
[----:B------:R-:W-:Y:S05]  /*38a0*/  BSYNC B0 ;  /* 0x0000000000007941 */ /* 0x000fea0003800000 */
.L_x_1425:
[----:B------:R-:W-:-:S13]  /*38b0*/  ISETP.GE.U32.AND P0, PT, R7, 0x3c, PT ;  /* 0x0000003c0700780c */ /* 0x000fda0003f06070 */
[----:B------:R-:W-:Y:S05]  /*38c0*/  @!P0 BRA `(.L_x_1424) ;  /* 0x0000000800588947 */ /* 0x000fea0003800000 */
[----:B------:R-:W-:Y:S01]  /*38d0*/  ISETP.GT.U32.AND P0, PT, R13, 0x9, PT ;  /* 0x000000090d00780c */ /* 0x000fe20003f04070 */
[----:B------:R-:W-:Y:S01]  /*38e0*/  HFMA2.MMA R33, -RZ, RZ, 0, 0 ;  /* 0x00000000ff217435 */ /* 0x000fe200000001ff */
[----:B0-2-4-:R-:W-:Y:S01]  /*38f0*/  IMAD.MOV.U32 R20, RZ, RZ, RZ ;  /* 0x000000ffff147224 */ /* 0x015fe200078e00ff */
[----:B------:R-:W-:-:S10]  /*3900*/  UMOV UR7, 0xffff ;  /* 0x0000ffff00077882 */ /* 0x000fd40000000000 */
[----:B------:R-:W-:Y:S02]  /*3910*/  @!P0 LOP3.LUT R21, R25, R9, RZ, 0x3c, !PT ;  /* 0x0000000919158212 */ /* 0x000fe400078e3cff */
[----:B------:R-:W-:-:S04]  /*3920*/  @!P0 LEA R22, R13, UR6, 0x7 ;  /* 0x000000060d168c11 */ /* 0x000fc8000f8e38ff */
[----:B------:R-:W-:-:S05]  /*3930*/  @!P0 LEA R21, R21, R22, 0x2 ;  /* 0x0000001615158211 */ /* 0x000fca00078e10ff */
[----:B------:R0:W2:Y:S04]  /*3940*/  @!P0 LDS R20, [R21] ;  /* 0x0000000015148984 */ /* 0x0000a80000000800 */
[----:B------:R0:W4:Y:S01]  /*3950*/  @!P0 LDS R33, [R21+0x500] ;  /* 0x0005000015218984 */ /* 0x0001220000000800 */
[----:B------:R-:W-:Y:S05]  /*3960*/  BRA.DIV UR7, `(.L_x_1430) ;  /* 0x0000001207ec7947 */ /* 0x000fea000b800000 */
[----:B------:R-:W-:Y:S01]  /*3970*/  @!P0 VIADD R22, R25, 0x14 ;  /* 0x0000001419168836 */ /* 0x000fe20000000000 */
[----:B0-----:R-:W-:Y:S01]  /*3980*/  @!P0 LEA R21, R13, UR6, 0x7 ;  /* 0x000000060d158c11 */ /* 0x001fe2000f8e38ff */
[----:B------:R-:W-:Y:S01]  /*3990*/  IMAD.MOV.U32 R41, RZ, RZ, RZ ;  /* 0x000000ffff297224 */ /* 0x000fe200078e00ff */
[----:B------:R-:W-:Y:S01]  /*39a0*/  @!P0 IADD3 R36, R25, 0x28, RZ ;  /* 0x0000002819248810 */ /* 0x000fe20007ffe0ff */
[----:B------:R-:W-:Y:S01]  /*39b0*/  IMAD.MOV.U32 R24, RZ, RZ, 0xffff ;  /* 0x0000ffffff187424 */ /* 0x000fe200078e00ff */
[----:B------:R-:W-:Y:S01]  /*39c0*/  @!P0 LOP3.LUT R22, R22, R9, RZ, 0x3c, !PT ;  /* 0x0000000916168212 */ /* 0x000fe200078e3cff */
[----:B------:R-:W-:Y:S01]  /*39d0*/  IMAD.MOV.U32 R35, RZ, RZ, 0xffff ;  /* 0x0000ffffff237424 */ /* 0x000fe200078e00ff */
[----:B------:R-:W-:Y:S02]  /*39e0*/  @!P0 LEA R31, R13, UR6, 0x7 ;  /* 0x000000060d1f8c11 */ /* 0x000fe4000f8e38ff */
[----:B------:R-:W-:Y:S02]  /*39f0*/  @!P0 LEA R22, R22, R21, 0x2 ;  /* 0x0000001516168211 */ /* 0x000fe400078e10ff */
[----:B------:R-:W-:-:S02]  /*3a00*/  @!P0 LOP3.LUT R36, R36, R9, RZ, 0x3c, !PT ;  /* 0x0000000924248212 */ /* 0x000fc400078e3cff */
[----:B------:R-:W-:Y:S01]  /*3a10*/  MOV R27, 0xffff ;  /* 0x0000ffff001b7802 */ /* 0x000fe20000000f00 */
[----:B------:R-:W0:Y:S01]  /*3a20*/  @!P0 LDS R23, [R22] ;  /* 0x0000000016178984 */ /* 0x000e220000000800 */
[----:B------:R-:W-:Y:S01]  /*3a30*/  MOV R42, RZ ;  /* 0x000000ff002a7202 */ /* 0x000fe20000000f00 */
[----:B------:R-:W-:Y:S01]  /*3a40*/  @!P0 IMAD R31, R36, 0x4, R31 ;  /* 0x00000004241f8824 */ /* 0x000fe200078e021f */
[C---:B------:R-:W-:Y:S01]  /*3a50*/  @!P0 IADD3 R36, R25.reuse, 0x3c, RZ ;  /* 0x0000003c19248810 */ /* 0x040fe20007ffe0ff */
[----:B------:R5:W1:Y:S01]  /*3a60*/  @!P0 LDS R28, [R22+0x500] ;  /* 0x00050000161c8984 */ /* 0x000a620000000800 */
[----:B------:R-:W-:Y:S01]  /*3a70*/  MOV R38, RZ ;  /* 0x000000ff00267202 */ /* 0x000fe20000000f00 */
[----:B------:R-:W-:Y:S01]  /*3a80*/  IMAD.IADD R25, R25, 0x1, R62 ;  /* 0x0000000119197824 */ /* 0x000fe200078e023e */
[----:B------:R-:W-:Y:S01]  /*3a90*/  @!P0 LOP3.LUT R36, R36, R9, RZ, 0x3c, !PT ;  /* 0x0000000924248212 */ /* 0x000fe200078e3cff */
[----:B------:R-:W-:Y:S01]  /*3aa0*/  @!P0 LDS R43, [R31+0x500] ;  /* 0x000500001f2b8984 */ /* 0x000fe20000000800 */
[----:B------:R-:W-:-:S02]  /*3ab0*/  MOV R29, 0xffff ;  /* 0x0000ffff001d7802 */ /* 0x000fc40000000f00 */
[----:B------:R-:W-:Y:S01]  /*3ac0*/  @!P0 LEA R44, R36, R21, 0x2 ;  /* 0x00000015242c8211 */ /* 0x000fe200078e10ff */
[----:B------:R-:W-:Y:S01]  /*3ad0*/  @!P0 LDS R39, [R31] ;  /* 0x000000001f278984 */ /* 0x000fe20000000800 */
[----:B------:R-:W-:Y:S01]  /*3ae0*/  IMAD.MOV.U32 R21, RZ, RZ, RZ ;  /* 0x000000ffff157224 */ /* 0x000fe200078e00ff */
[----:B------:R-:W-:Y:S01]  /*3af0*/  MOV R36, 0xffff ;  /* 0x0000ffff00247802 */ /* 0x000fe20000000f00 */
[----:B-----5:R-:W-:Y:S01]  /*3b00*/  IMAD.MOV.U32 R22, RZ, RZ, RZ ;  /* 0x000000ffff167224 */ /* 0x020fe200078e00ff */
[----:B------:R-:W-:Y:S01]  /*3b10*/  @!P0 LDS R40, [R44] ;  /* 0x000000002c288984 */ /* 0x000fe20000000800 */
[----:B------:R-:W-:Y:S02]  /*3b20*/  MOV R26, 0xffff ;  /* 0x0000ffff001a7802 */ /* 0x000fe40000000f00 */
[----:B------:R-:W-:Y:S01]  /*3b30*/  MOV R37, 0xffff ;  /* 0x0000ffff00257802 */ /* 0x000fe20000000f00 */
[----:B--2---:R-:W2:Y:S01]  /*3b40*/  SHFL.BFLY PT, R31, R20, 0x8, 0x101f ;  /* 0x0d101f00141f7f89 */ /* 0x004ea200000e0000 */
[----:B------:R-:W-:-:S02]  /*3b50*/  MOV R47, 0xffff ;  /* 0x0000ffff002f7802 */ /* 0x000fc40000000f00 */
[----:B------:R-:W-:Y:S01]  /*3b60*/  MOV R46, 0xffff ;  /* 0x0000ffff002e7802 */ /* 0x000fe20000000f00 */
[----:B----4-:R-:W4:Y:S01]  /*3b70*/  SHFL.BFLY PT, R36, R33, 0x8, 0x101f ;  /* 0x0d101f0021247f89 */ /* 0x010f2200000e0000 */
[----:B0-----:R-:W-:-:S03]  /*3b80*/  @!P0 MOV R41, R23 ;  /* 0x0000001700298202 */ /* 0x001fc60000000f00 */
[----:B------:R-:W-:Y:S01]  /*3b90*/  @!P0 LDS R23, [R44+0x500] ;  /* 0x000500002c178984 */ /* 0x000fe20000000800 */
[----:B-1----:R-:W-:Y:S01]  /*3ba0*/  @!P0 MOV R42, R28 ;  /* 0x0000001c002a8202 */ /* 0x002fe20000000f00 */
[----:B--2---:R-:W-:Y:S02]  /*3bb0*/  FADD.FTZ R31, R31, R20 ;  /* 0x000000141f1f7221 */ /* 0x004fe40000010000 */
[----:B------:R-:W0:Y:S01]  /*3bc0*/  SHFL.BFLY PT, R28, R41, 0x8, 0x101f ;  /* 0x0d101f00291c7f89 */ /* 0x000e2200000e0000 */
[----:B------:R-:W-:Y:S01]  /*3bd0*/  MOV R20, RZ ;  /* 0x000000ff00147202 */ /* 0x000fe20000000f00 */
[----:B----4-:R-:W-:Y:S01]  /*3be0*/  FADD.FTZ R32, R36, R33 ;  /* 0x0000002124207221 */ /* 0x010fe20000010000 */
[----:B------:R-:W-:Y:S01]  /*3bf0*/  @!P0 MOV R21, R43 ;  /* 0x0000002b00158202 */ /* 0x000fe20000000f00 */
[----:B------:R-:W1:Y:S01]  /*3c00*/  SHFL.BFLY PT, R34, R31, 0x4, 0x101f ;  /* 0x0c901f001f227f89 */ /* 0x000e6200000e0000 */
[----:B------:R-:W-:Y:S01]  /*3c10*/  MOV R43, 0xffff ;  /* 0x0000ffff002b7802 */ /* 0x000fe20000000f00 */
[----:B------:R-:W-:-:S02]  /*3c20*/  @!P0 IMAD.MOV.U32 R38, RZ, RZ, R39 ;  /* 0x000000ffff268224 */ /* 0x000fc400078e0027 */
[----:B------:R-:W2:Y:S01]  /*3c30*/  SHFL.BFLY PT, R39, R42, 0x8, 0x101f ;  /* 0x0d101f002a277f89 */ /* 0x000ea200000e0000 */
[----:B------:R-:W-:-:S03]  /*3c40*/  @!P0 MOV R22, R40 ;  /* 0x0000002800168202 */ /* 0x000fc60000000f00 */
[----:B------:R-:W4:Y:S04]  /*3c50*/  SHFL.BFLY PT, R43, R38, 0x8, 0x101f ;  /* 0x0d101f00262b7f89 */ /* 0x000f2800000e0000 */
[----:B------:R-:W5:Y:S04]  /*3c60*/  SHFL.BFLY PT, R44, R21, 0x8, 0x101f ;  /* 0x0d101f00152c7f89 */ /* 0x000f6800000e0000 */
[----:B------:R-:W3:Y:S01]  /*3c70*/  SHFL.BFLY PT, R36, R32, 0x4, 0x101f ;  /* 0x0c901f0020247f89 */ /* 0x000ee200000e0000 */
[----:B0-----:R-:W-:-:S03]  /*3c80*/  FADD.FTZ R28, R28, R41 ;  /* 0x000000291c1c7221 */ /* 0x001fc60000010000 */
[----:B------:R-:W0:Y:S01]  /*3c90*/  SHFL.BFLY PT, R45, R22, 0x8, 0x101f ;  /* 0x0d101f00162d7f89 */ /* 0x000e2200000e0000 */
[----:B-1----:R-:W-:Y:S01]  /*3ca0*/  FADD.FTZ R33, R31, R34 ;  /* 0x000000221f217221 */ /* 0x002fe20000010000 */
[----:B--2---:R-:W-:Y:S01]  /*3cb0*/  FADD.FTZ R30, R39, R42 ;  /* 0x0000002a271e7221 */ /* 0x004fe20000010000 */
[----:B----4-:R-:W-:Y:S01]  /*3cc0*/  FADD.FTZ R39, R43, R38 ;  /* 0x000000262b277221 */ /* 0x010fe20000010000 */
[----:B------:R-:W-:Y:S02]  /*3cd0*/  MOV R38, 0xffff ;  /* 0x0000ffff00267802 */ /* 0x000fe40000000f00 */
[----:B------:R-:W-:Y:S01]  /*3ce0*/  @!P0 MOV R20, R23 ;  /* 0x0000001700148202 */ /* 0x000fe20000000f00 */
[----:B-----5:R-:W-:Y:S01]  /*3cf0*/  FADD.FTZ R41, R44, R21 ;  /* 0x000000152c297221 */ /* 0x020fe20000010000 */
[----:B------:R-:W1:Y:S01]  /*3d00*/  SHFL.BFLY PT, R23, R28, 0x4, 0x101f ;  /* 0x0c901f001c177f89 */ /* 0x000e6200000e0000 */
[----:B------:R-:W-:Y:S01]  /*3d10*/  MOV R44, 0xffff ;  /* 0x0000ffff002c7802 */ /* 0x000fe20000000f00 */
[----:B---3--:R-:W-:-:S02]  /*3d20*/  FADD.FTZ R34, R32, R36 ;  /* 0x0000002420227221 */ /* 0x008fc40000010000 */
[----:B------:R-:W2:Y:S01]  /*3d30*/  SHFL.BFLY PT, R21, R30, 0x4, 0x101f ;  /* 0x0c901f001e157f89 */ /* 0x000ea200000e0000 */
[----:B------:R-:W-:Y:S02]  /*3d40*/  MOV R32, 0xffff ;  /* 0x0000ffff00207802 */ /* 0x000fe40000000f00 */
[----:B------:R-:W-:Y:S01]  /*3d50*/  ISETP.NE.AND P0, PT, R13, RZ, PT ;  /* 0x000000ff0d00720c */ /* 0x000fe20003f05270 */
[----:B------:R-:W3:Y:S01]  /*3d60*/  SHFL.BFLY PT, R38, R39, 0x4, 0x101f ;  /* 0x0c901f0027267f89 */ /* 0x000ee200000e0000 */
[----:B0-----:R-:W-:Y:S01]  /*3d70*/  FADD.FTZ R45, R45, R22 ;  /* 0x000000162d2d7221 */ /* 0x001fe20000010000 */
[----:B------:R-:W-:Y:S02]  /*3d80*/  IMAD.MOV.U32 R22, RZ, RZ, 0xffff ;  /* 0x0000ffffff167424 */ /* 0x000fe400078e00ff */
[----:B------:R-:W0:Y:S04]  /*3d90*/  SHFL.BFLY PT, R43, R20, 0x8, 0x101f ;  /* 0x0d101f00142b7f89 */ /* 0x000e2800000e0000 */
[----:B------:R-:W4:Y:S04]  /*3da0*/  SHFL.BFLY PT, R42, R41, 0x4, 0x101f ;  /* 0x0c901f00292a7f89 */ /* 0x000f2800000e0000 */
[----:B------:R-:W5:Y:S01]  /*3db0*/  SHFL.BFLY PT, R36, R34, 0x2, 0x101f ;  /* 0x0c501f0022247f89 */ /* 0x000f6200000e0000 */
[----:B-1----:R-:W-:-:S03]  /*3dc0*/  FADD.FTZ R23, R28, R23 ;  /* 0x000000171c177221 */ /* 0x002fc60000010000 */
[----:B------:R-:W1:Y:S01]  /*3dd0*/  SHFL.BFLY PT, R44, R45, 0x4, 0x101f ;  /* 0x0c901f002d2c7f89 */ /* 0x000e6200000e0000 */
[----:B------:R-:W-:Y:S01]  /*3de0*/  MOV R28, 0xffff ;  /* 0x0000ffff001c7802 */ /* 0x000fe20000000f00 */
[----:B--2---:R-:W-:Y:S02]  /*3df0*/  FADD.FTZ R40, R30, R21 ;  /* 0x000000151e287221 */ /* 0x004fe40000010000 */
[----:B------:R-:W-:Y:S01]  /*3e00*/  SHFL.BFLY PT, R22, R23, 0x2, 0x101f ;  /* 0x0c501f0017167f89 */ /* 0x000fe200000e0000 */
[----:B------:R-:W-:Y:S01]  /*3e10*/  MOV R30, 0xffff ;  /* 0x0000ffff001e7802 */ /* 0x000fe20000000f00 */
[----:B---3--:R-:W-:Y:S01]  /*3e20*/  FADD.FTZ R21, R39, R38 ;  /* 0x0000002627157221 */ /* 0x008fe20000010000 */
[----:B------:R-:W-:Y:S01]  /*3e30*/  MOV R39, 0xffff ;  /* 0x0000ffff00277802 */ /* 0x000fe20000000f00 */
[----:B------:R-:W2:Y:S01]  /*3e40*/  SHFL.BFLY PT, R31, R40, 0x2, 0x101f ;  /* 0x0c501f00281f7f89 */ /* 0x000ea200000e0000 */
[----:B0-----:R-:W-:-:S03]  /*3e50*/  FADD.FTZ R43, R43, R20 ;  /* 0x000000142b2b7221 */ /* 0x001fc60000010000 */
[----:B------:R-:W0:Y:S01]  /*3e60*/  SHFL.BFLY PT, R20, R33, 0x2, 0x101f ;  /* 0x0c501f0021147f89 */ /* 0x000e2200000e0000 */
[----:B----4-:R-:W-:Y:S01]  /*3e70*/  FADD.FTZ R42, R41, R42 ;  /* 0x0000002a292a7221 */ /* 0x010fe20000010000 */
[----:B------:R-:W-:Y:S02]  /*3e80*/  IMAD.MOV.U32 R41, RZ, RZ, 0xffff ;  /* 0x0000ffffff297424 */ /* 0x000fe400078e00ff */
[----:B------:R-:W3:Y:S01]  /*3e90*/  SHFL.BFLY PT, R38, R21, 0x2, 0x101f ;  /* 0x0c501f0015267f89 */ /* 0x000ee200000e0000 */
[----:B-----5:R-:W-:Y:S01]  /*3ea0*/  FADD.FTZ R35, R34, R36 ;  /* 0x0000002422237221 */ /* 0x020fe20000010000 */
[----:B------:R-:W-:Y:S02]  /*3eb0*/  IMAD.MOV.U32 R34, RZ, RZ, 0xffff ;  /* 0x0000ffffff227424 */ /* 0x000fe400078e00ff */
[----:B------:R-:W4:Y:S01]  /*3ec0*/  SHFL.BFLY PT, R39, R42, 0x2, 0x101f ;  /* 0x0c501f002a277f89 */ /* 0x000f2200000e0000 */
[----:B-1----:R-:W-:-:S03]  /*3ed0*/  FADD.FTZ R45, R45, R44 ;  /* 0x0000002c2d2d7221 */ /* 0x002fc60000010000 */
[----:B------:R-:W1:Y:S01]  /*3ee0*/  SHFL.BFLY PT, R46, R43, 0x4, 0x101f ;  /* 0x0c901f002b2e7f89 */ /* 0x000e6200000e0000 */
[----:B------:R-:W-:-:S03]  /*3ef0*/  MOV R44, 0xffff ;  /* 0x0000ffff002c7802 */ /* 0x000fc60000000f00 */
[----:B------:R-:W5:Y:S01]  /*3f00*/  SHFL.BFLY PT, R32, R35, 0x1, 0x101f ;  /* 0x0c301f0023207f89 */ /* 0x000f6200000e0000 */
[----:B--2---:R-:W-:Y:S01]  /*3f10*/  FADD.FTZ R31, R40, R31 ;  /* 0x0000001f281f7221 */ /* 0x004fe20000010000 */
[----:B------:R-:W-:Y:S02]  /*3f20*/  MOV R40, 0xffff ;  /* 0x0000ffff00287802 */ /* 0x000fe40000000f00 */
[----:B------:R-:W2:Y:S01]  /*3f30*/  SHFL.BFLY PT, R44, R45, 0x2, 0x101f ;  /* 0x0c501f002d2c7f89 */ /* 0x000ea200000e0000 */
        /* <DEDUP_REMOVED lines=10> */
[----:B-1----:R-:W-:Y:S02]  /*3fe0*/  FADD.FTZ R43, R43, R46 ;  /* 0x0000002e2b2b7221 */ /* 0x002fe40000010000 */
[----:B------:R-:W1:Y:S01]  /*3ff0*/  SHFL.BFLY PT, R41, R38, 0x1, 0x101f ;  /* 0x0c301f0026297f89 */ /* 0x000e6200000e0000 */
[----:B-----5:R-:W-:-:S03]  /*4000*/  FADD.FTZ R35, R35, R32 ;  /* 0x0000002023237221 */ /* 0x020fc60000010000 */
[----:B------:R-:W5:Y:S04]  /*4010*/  SHFL.BFLY PT, R40, R39, 0x1, 0x101f ;  /* 0x0c301f0027287f89 */ /* 0x000f6800000e0000 */
[----:B------:R-:W5:Y:S01]  /*4020*/  SHFL.BFLY PT, R42, R43, 0x2, 0x101f ;  /* 0x0c501f002b2a7f89 */ /* 0x000f6200000e0000 */
[----:B--2---:R-:W-:Y:S01]  /*4030*/  FADD.FTZ R44, R45, R44 ;  /* 0x0000002c2d2c7221 */ /* 0x004fe20000010000 */
[----:B0-----:R-:W-:-:S04]  /*4040*/  IMAD.WIDE R22, R25, 0x2, R22 ;  /* 0x0000000219167825 */ /* 0x001fc800078e0216 */
[----:B---3--:R-:W-:Y:S01]  /*4050*/  FADD.FTZ R34, R37, R34 ;  /* 0x0000002225227221 */ /* 0x008fe20000010000 */
[----:B----4-:R-:W-:Y:S01]  /*4060*/  FADD.FTZ R30, R33, R30 ;  /* 0x0000001e211e7221 */ /* 0x010fe20000010000 */
[----:B------:R-:W-:-:S04]  /*4070*/  IMAD.WIDE R20, R25, 0x2, R20 ;  /* 0x0000000219147825 */ /* 0x000fc800078e0214 */
[----:B------:R-:W-:Y:S01]  /*4080*/  FADD.FTZ R25, R31, R28 ;  /* 0x0000001c1f197221 */ /* 0x000fe20000010000 */
[----:B------:R-:W-:Y:S01]  /*4090*/  @!P0 F2FP.F16.F32.PACK_AB R32, RZ, R34 ;  /* 0x00000022ff20823e */ /* 0x000fe200000000ff */
[----:B-1----:R-:W-:Y:S01]  /*40a0*/  FADD.FTZ R26, R38, R41 ;  /* 0x00000029261a7221 */ /* 0x002fe20000010000 */
[----:B------:R-:W-:Y:S02]  /*40b0*/  MOV R31, 0xffff ;  /* 0x0000ffff001f7802 */ /* 0x000fe40000000f00 */
[----:B------:R-:W-:Y:S01]  /*40c0*/  @!P0 F2FP.F16.F32.PACK_AB R25, RZ, R25 ;  /* 0x00000019ff19823e */ /* 0x000fe200000000ff */
[----:B-----5:R-:W-:Y:S01]  /*40d0*/  FADD.FTZ R28, R39, R40 ;  /* 0x00000028271c7221 */ /* 0x020fe20000010000 */
[----:B------:R-:W-:Y:S01]  /*40e0*/  @!P0 F2FP.F16.F32.PACK_AB R34, RZ, R35 ;  /* 0x00000023ff22823e */ /* 0x000fe200000000ff */
[----:B------:R-:W-:Y:S01]  /*40f0*/  @!P0 STG.E.U16 desc[UR8][R20.64], R32 ;  /* 0x0000002014008986 */ /* 0x000fe2000c101508 */
[----:B------:R-:W-:Y:S01]  /*4100*/  @!P0 F2FP.F16.F32.PACK_AB R24, RZ, R30 ;  /* 0x0000001eff18823e */ /* 0x000fe200000000ff */
[----:B------:R-:W-:Y:S01]  /*4110*/  FADD.FTZ R42, R43, R42 ;  /* 0x0000002a2b2a7221 */ /* 0x000fe20000010000 */
[----:B------:R-:W-:Y:S01]  /*4120*/  PRMT R27, R25, 0x7610, R27 ;  /* 0x00007610191b7816 */ /* 0x000fe2000000001b */
[----:B------:R-:W-:Y:S01]  /*4130*/  @!P0 STG.E.U16 desc[UR8][R22.64], R34 ;  /* 0x0000002216008986 */ /* 0x000fe2000c101508 */
[----:B------:R-:W-:-:S02]  /*4140*/  @!P0 F2FP.F16.F32.PACK_AB R26, RZ, R26 ;  /* 0x0000001aff1a823e */ /* 0x000fc400000000ff */
[----:B------:R-:W-:Y:S01]  /*4150*/  @!P0 F2FP.F16.F32.PACK_AB R28, RZ, R28 ;  /* 0x0000001cff1c823e */ /* 0x000fe200000000ff */
[----:B------:R-:W0:Y:S01]  /*4160*/  SHFL.BFLY PT, R31, R44, 0x1, 0x101f ;  /* 0x0c301f002c1f7f89 */ /* 0x000e2200000e0000 */
[----:B------:R-:W-:-:S03]  /*4170*/  MOV R25, 0xffff ;  /* 0x0000ffff00197802 */ /* 0x000fc60000000f00 */
[----:B------:R1:W-:Y:S04]  /*4180*/  @!P0 STG.E.U16 desc[UR8][R20.64+0x28], R24 ;  /* 0x0000281814008986 */ /* 0x0003e8000c101508 */
[----:B------:R1:W-:Y:S04]  /*4190*/  @!P0 STG.E.U16 desc[UR8][R22.64+0x28], R27 ;  /* 0x0000281b16008986 */ /* 0x0003e8000c101508 */
[----:B------:R1:W-:Y:S04]  /*41a0*/  @!P0 STG.E.U16 desc[UR8][R20.64+0x50], R26 ;  /* 0x0000501a14008986 */ /* 0x0003e8000c101508 */
[----:B------:R1:W2:Y:S04]  /*41b0*/  SHFL.BFLY PT, R36, R42, 0x1, 0x101f ;  /* 0x0c301f002a247f89 */ /* 0x0002a800000e0000 */
[----:B------:R1:W-:Y:S01]  /*41c0*/  @!P0 STG.E.U16 desc[UR8][R22.64+0x50], R28 ;  /* 0x0000501c16008986 */ /* 0x0003e2000c101508 */
[----:B0-----:R-:W-:-:S07]  /*41d0*/  FADD.FTZ R31, R44, R31 ;  /* 0x0000001f2c1f7221 */ /* 0x001fce0000010000 */
.L_x_1494:
[----:B--2---:R-:W-:Y:S01]  /*41e0*/  FADD.FTZ R25, R42, R36 ;  /* 0x000000242a197221 */ /* 0x004fe20000010000 */
[----:B-1----:R-:W-:-:S04]  /*41f0*/  @!P0 F2FP.F16.F32.PACK_AB R24, RZ, R31 ;  /* 0x0000001fff18823e */ /* 0x002fc800000000ff */
[----:B------:R-:W-:Y:S01]  /*4200*/  @!P0 F2FP.F16.F32.PACK_AB R25, RZ, R25 ;  /* 0x00000019ff19823e */ /* 0x000fe200000000ff */
[----:B------:R0:W-:Y:S04]  /*4210*/  @!P0 STG.E.U16 desc[UR8][R20.64+0x78], R24 ;  /* 0x0000781814008986 */ /* 0x0001e8000c101508 */
[----:B------:R0:W-:Y:S02]  /*4220*/  @!P0 STG.E.U16 desc[UR8][R22.64+0x78], R25 ;  /* 0x0000781916008986 */ /* 0x0001e4000c101508 */
.L_x_1424:
[----:B------:R-:W-:Y:S05]  /*4230*/  WARPSYNC.ALL ;  /* 0x0000000000007948 */ /* 0x000fea0003800000 */
[----:B------:R-:W-:Y:S01]  /*4240*/  BAR.SYNC.DEFER_BLOCKING 0x0 ;  /* 0x0000000000007b1d */ /* 0x000fe20000010000 */
[C---:B------:R-:W-:Y:S02]  /*4250*/  ISETP.GE.AND P0, PT, R62.reuse, -0x800, PT ;  /* 0xfffff8003e00780c */ /* 0x040fe40003f06270 */
[----:B------:R-:W-:-:S11]  /*4260*/  IADD3 R62, R62, 0x1200, RZ ;  /* 0x000012003e3e7810 */ /* 0x000fd60007ffe0ff */
[----:B------:R-:W-:Y:S05]  /*4270*/  @!P0 BRA `(.L_x_1431) ;  /* 0xffffffe000f88947 */ /* 0x000fea000383ffff */
[----:B------:R-:W-:Y:S05]  /*4280*/  EXIT ;  /* 0x000000000000794d */ /* 0x000fea0003800000 */
.L_x_1427:
[----:B------:R-:W-:Y:S01]  /*4290*/  HFMA2.MMA R26, -RZ, RZ, 0, 4.76837158203125e-07 ;  /* 0x00000008ff1a7435 */ /* 0x000fe200000001ff */
[----:B--2---:R-:W-:Y:S01]  /*42a0*/  IMAD.MOV.U32 R29, RZ, RZ, R20 ;  /* 0x000000ffff1d7224 */ /* 0x004fe200078e0014 */
[----:B------:R-:W-:Y:S02]  /*42b0*/  MOV R27, 0x101f ;  /* 0x0000101f001b7802 */ /* 0x000fe40000000f00 */
[----:B------:R-:W-:-:S07]  /*42c0*/  MOV R24, 0xffff ;  /* 0x0000ffff00187802 */ /* 0x000fce0000000f00 */
[----:B01-3--:R-:W-:Y:S05]  /*42d0*/  WARPSYNC.COLLECTIVE R24, `(.L_x_1432) ;  /* 0x0000000018087348 */ /* 0x00bfea0003c00000 */
[----:B------:R2:W4:Y:S02]  /*42e0*/  SHFL.BFLY P2, R36, R29, R26, R27 ;  /* 0x0c00001a1d247389 */ /* 0x000524000004001b */
[----:B01234-:R-:W-:Y:S01]  /*42f0*/  ENDCOLLECTIVE ;  /* 0x000000000000791b */ /* 0x01ffe20003800000 */
.L_x_1432:
[----:B------:R-:W-:Y:S01]  /*4300*/  MOV R29, R21 ;  /* 0x00000015001d7202 */ /* 0x000fe20000000f00 */
[----:B------:R-:W-:-:S07]  /*4310*/  IMAD.MOV.U32 R23, RZ, RZ, R36 ;  /* 0x000000ffff177224 */ /* 0x000fce00078e0024 */
[----:B------:R-:W-:Y:S05]  /*4320*/  WARPSYNC.COLLECTIVE R24, `(.L_x_1433) ;  /* 0x0000000018087348 */ /* 0x000fea0003c00000 */
[----:B------:R0:W1:Y:S02]  /*4330*/  SHFL.BFLY P2, R36, R29, R26, R27 ;  /* 0x0c00001a1d247389 */ /* 0x000064000004001b */
[----:B01----:R-:W-:Y:S01]  /*4340*/  ENDCOLLECTIVE ;  /* 0x000000000000791b */ /* 0x003fe20003800000 */
.L_x_1433:
[----:B------:R-:W-:-:S05]  /*4350*/  FADD.FTZ R23, R23, R20 ;  /* 0x0000001417177221 */ /* 0x000fca0000010000 */
[----:B------:R-:W-:Y:S01]  /*4360*/  MOV R29, R23 ;  /* 0x00000017001d7202 */ /* 0x000fe20000000f00 */
[----:B------:R-:W-:Y:S01]  /*4370*/  IMAD.MOV.U32 R26, RZ, RZ, 0x4 ;  /* 0x00000004ff1a7424 */ /* 0x000fe200078e00ff */
[----:B------:R-:W-:-:S07]  /*4380*/  MOV R22, R36 ;  /* 0x0000002400167202 */ /* 0x000fce0000000f00 */
[----:B------:R-:W-:Y:S05]  /*4390*/  WARPSYNC.COLLECTIVE R24, `(.L_x_1434) ;  /* 0x0000000018087348 */ /* 0x000fea0003c00000 */
[----:B------:R0:W1:Y:S02]  /*43a0*/  SHFL.BFLY P2, R36, R29, R26, R27 ;  /* 0x0c00001a1d247389 */ /* 0x000064000004001b */
[----:B01----:R-:W-:Y:S01]  /*43b0*/  ENDCOLLECTIVE ;  /* 0x000000000000791b */ /* 0x003fe20003800000 */
.L_x_1434:
[----:B------:R-:W-:-:S05]  /*43c0*/  FADD.FTZ R22, R22, R21 ;  /* 0x0000001516167221 */ /* 0x000fca0000010000 */
[----:B------:R-:W-:Y:S02]  /*43d0*/  MOV R29, R22 ;  /* 0x00000016001d7202 */ /* 0x000fe40000000f00 */
[----:B------:R-:W-:-:S07]  /*43e0*/  MOV R28, R36 ;  /* 0x00000024001c7202 */ /* 0x000fce0000000f00 */
[----:B------:R-:W-:Y:S05]  /*43f0*/  WARPSYNC.COLLECTIVE R24, `(.L_x_1435) ;  /* 0x0000000018087348 */ /* 0x000fea0003c00000 */
[----:B------:R0:W1:Y:S02]  /*4400*/  SHFL.BFLY P2, R36, R29, R26, R27 ;  /* 0x0c00001a1d247389 */ /* 0x000064000004001b */
[----:B01----:R-:W-:Y:S01]  /*4410*/  ENDCOLLECTIVE ;  /* 0x000000000000791b */ /* 0x003fe20003800000 */
.L_x_1435:
[----:B------:R-:W-:Y:S01]  /*4420*/  FADD.FTZ R28, R23, R28 ;  /* 0x0000001c171c7221 */ /* 0x000fe20000010000 */
[----:B------:R-:W-:-:S03]  /*4430*/  HFMA2.MMA R26, -RZ, RZ, 0, 1.1920928955078125e-07 ;  /* 0x00000002ff1a7435 */ /* 0x000fc600000001ff */
[----:B------:R-:W-:Y:S01]  /*4440*/  IMAD.MOV.U32 R29, RZ, RZ, R28 ;  /* 0x000000ffff1d7224 */ /* 0x000fe200078e001c */
[----:B------:R-:W-:-:S07]  /*4450*/  MOV R25, R36 ;  /* 0x0000002400197202 */ /* 0x000fce0000000f00 */
[----:B------:R-:W-:Y:S05]  /*4460*/  WARPSYNC.COLLECTIVE R24, `(.L_x_1436) ;  /* 0x0000000018087348 */ /* 0x000fea0003c00000 */
[----:B------:R0:W1:Y:S02]  /*4470*/  SHFL.BFLY P2, R36, R29, R26, R27 ;  /* 0x0c00001a1d247389 */ /* 0x000064000004001b */
[----:B01----:R-:W-:Y:S01]  /*4480*/  ENDCOLLECTIVE ;  /* 0x000000000000791b */ /* 0x003fe20003800000 */
.L_x_1436:
[----:B------:R-:W-:-:S05]  /*4490*/  FADD.FTZ R25, R22, R25 ;  /* 0x0000001916197221 */ /* 0x000fca0000010000 */
[----:B------:R-:W-:Y:S02]  /*44a0*/  MOV R29, R25 ;  /* 0x00000019001d7202 */ /* 0x000fe40000000f00 */
[----:B------:R-:W-:-:S07]  /*44b0*/  MOV R31, R36 ;  /* 0x00000024001f7202 */ /* 0x000fce0000000f00 */
[----:B------:R-:W-:Y:S05]  /*44c0*/  WARPSYNC.COLLECTIVE R24, `(.L_x_1437) ;  /* 0x0000000018087348 */ /* 0x000fea0003c00000 */
[----:B------:R0:W1:Y:S02]  /*44d0*/  SHFL.BFLY P2, R36, R29, R26, R27 ;  /* 0x0c00001a1d247389 */ /* 0x000064000004001b */
[----:B01----:R-:W-:Y:S01]  /*44e0*/  ENDCOLLECTIVE ;  /* 0x000000000000791b */ /* 0x003fe20003800000 */
.L_x_1437:
[----:B------:R-:W-:Y:S01]  /*44f0*/  FADD.FTZ R31, R28, R31 ;  /* 0x0000001f1c1f7221 */ /* 0x000fe20000010000 */
[----:B------:R-:W-:-:S04]  /*4500*/  HFMA2.MMA R26, -RZ, RZ, 0, 5.9604644775390625e-08 ;  /* 0x00000001ff1a7435 */ /* 0x000fc800000001ff */
[----:B------:R-:W-:Y:S01]  /*4510*/  MOV R29, R31 ;  /* 0x0000001f001d7202 */ /* 0x000fe20000000f00 */
[----:B------:R-:W-:-:S07]  /*4520*/  IMAD.MOV.U32 R20, RZ, RZ, R36 ;  /* 0x000000ffff147224 */ /* 0x000fce00078e0024 */
[----:B------:R-:W-:Y:S05]  /*4530*/  WARPSYNC.COLLECTIVE R24, `(.L_x_1438) ;  /* 0x0000000018087348 */ /* 0x000fea0003c00000 */
[----:B------:R0:W1:Y:S02]  /*4540*/  SHFL.BFLY P2, R36, R29, R26, R27 ;  /* 0x0c00001a1d247389 */ /* 0x000064000004001b */
[----:B01----:R-:W-:Y:S01]  /*4550*/  ENDCOLLECTIVE ;  /* 0x000000000000791b */ /* 0x003fe20003800000 */
.L_x_1438:
[----:B------:R-:W-:-:S04]  /*4560*/  FADD.FTZ R30, R25, R20 ;  /* 0x00000014191e7221 */ /* 0x000fc80000010000 */
[----:B------:R-:W-:Y:S01]  /*4570*/  IMAD.MOV.U32 R29, RZ, RZ, R30 ;  /* 0x000000ffff1d7224 */ /* 0x000fe200078e001e */
[----:B------:R-:W-:-:S07]  /*4580*/  MOV R32, R36 ;  /* 0x0000002400207202 */ /* 0x000fce0000000f00 */
[----:B------:R-:W-:Y:S05]  /*4590*/  WARPSYNC.COLLECTIVE R24, `(.L_x_1439) ;  /* 0x0000000018087348 */ /* 0x000fea0003c00000 */
[----:B------:R0:W1:Y:S02]  /*45a0*/  SHFL.BFLY P2, R36, R29, R26, R27 ;  /* 0x0c00001a1d247389 */ /* 0x000064000004001b */
[----:B01----:R-:W-:Y:S01]  /*45b0*/  ENDCOLLECTIVE ;  /* 0x000000000000791b */ /* 0x003fe20003800000 */
.L_x_1439:
[----:B------:R-:W-:Y:S01]  /*45c0*/  FADD.FTZ R32, R31, R32 ;  /* 0x000000201f207221 */ /* 0x000fe20000010000 */
[----:B------:R-:W-:Y:S06]  /*45d0*/  BRA `(.L_x_1440) ;  /* 0xffffffec00587947 */ /* 0x000fec000383ffff */
.L_x_1428:
[----:B------:R-:W-:Y:S01]  /*45e0*/  BSSY B1, `(.L_x_1441) ;  /* 0x0000008000017945 */ /* 0x000fe20003800000 */
[----:B0-----:R-:W-:Y:S01]  /*45f0*/  MOV R29, R25 ;  /* 0x00000019001d7202 */ /* 0x001fe20000000f00 */
[----:B--2---:R-:W-:Y:S01]  /*4600*/  IMAD.MOV.U32 R24, RZ, RZ, 0xffff ;  /* 0x0000ffffff187424 */ /* 0x004fe200078e00ff */
[----:B------:R-:W-:Y:S02]  /*4610*/  MOV R26, 0x8 ;  /* 0x00000008001a7802 */ /* 0x000fe40000000f00 */
[----:B------:R-:W-:-:S07]  /*4620*/  MOV R27, 0x101f ;  /* 0x0000101f001b7802 */ /* 0x000fce0000000f00 */
[----:B-1-34-:R-:W-:Y:S05]  /*4630*/  WARPSYNC.COLLECTIVE R24, `(.L_x_1442) ;  /* 0x0000000018087348 */ /* 0x01afea0003c00000 */
[----:B------:R0:W2:Y:S02]  /*4640*/  SHFL.BFLY P2, R36, R29, R26, R27 ;  /* 0x0c00001a1d247389 */ /* 0x0000a4000004001b */
[----:B01234-:R-:W-:Y:S01]  /*4650*/  ENDCOLLECTIVE ;  /* 0x000000000000791b */ /* 0x01ffe20003800000 */
.L_x_1442:
[----:B------:R-:W-:Y:S05]  /*4660*/  BSYNC B1 ;  /* 0x0000000000017941 */ /* 0x000fea0003800000 */
.L_x_1441:
        /* <DEDUP_REMOVED lines=8> */
.L_x_1443:
[----:B------:R-:W-:-:S05]  /*46f0*/  FADD.FTZ R30, R30, R25 ;  /* 0x000000191e1e7221 */ /* 0x000fca0000010000 */
[----:B------:R-:W-:Y:S01]  /*4700*/  MOV R29, R30 ;  /* 0x0000001e001d7202 */ /* 0x000fe20000000f00 */
[----:B------:R-:W-:Y:S01]  /*4710*/  IMAD.MOV.U32 R26, RZ, RZ, 0x4 ;  /* 0x00000004ff1a7424 */ /* 0x000fe200078e00ff */
[----:B------:R-:W-:-:S07]  /*4720*/  MOV R31, R36 ;  /* 0x00000024001f7202 */ /* 0x000fce0000000f00 */
[----:B------:R-:W-:Y:S05]  /*4730*/  WARPSYNC.COLLECTIVE R24, `(.L_x_1444) ;  /* 0x0000000018087348 */ /* 0x000fea0003c00000 */
[----:B------:R0:W1:Y:S02]  /*4740*/  SHFL.BFLY P2, R36, R29, R26, R27 ;  /* 0x0c00001a1d247389 */ /* 0x000064000004001b */
[----:B01----:R-:W-:Y:S01]  /*4750*/  ENDCOLLECTIVE ;  /* 0x000000000000791b */ /* 0x003fe20003800000 */
.L_x_1444:
[----:B------:R-:W-:-:S05]  /*4760*/  FADD.FTZ R31, R31, R28 ;  /* 0x0000001c1f1f7221 */ /* 0x000fca0000010000 */
[----:B------:R-:W-:Y:S02]  /*4770*/  MOV R29, R31 ;  /* 0x0000001f001d7202 */ /* 0x000fe40000000f00 */
[----:B------:R-:W-:-:S07]  /*4780*/  MOV R33, R36 ;  /* 0x0000002400217202 */ /* 0x000fce0000000f00 */
[----:B------:R-:W-:Y:S05]  /*4790*/  WARPSYNC.COLLECTIVE R24, `(.L_x_1445) ;  /* 0x0000000018087348 */ /* 0x000fea0003c00000 */
[----:B------:R0:W1:Y:S02]  /*47a0*/  SHFL.BFLY P2, R36, R29, R26, R27 ;  /* 0x0c00001a1d247389 */ /* 0x000064000004001b */
[----:B01----:R-:W-:Y:S01]  /*47b0*/  ENDCOLLECTIVE ;  /* 0x000000000000791b */ /* 0x003fe20003800000 */
.L_x_1445:
[----:B------:R-:W-:Y:S01]  /*47c0*/  FADD.FTZ R33, R30, R33 ;  /* 0x000000211e217221 */ /* 0x000fe20000010000 */
[----:B------:R-:W-:-:S03]  /*47d0*/  HFMA2.MMA R26, -RZ, RZ, 0, 1.1920928955078125e-07 ;  /* 0x00000002ff1a7435 */ /* 0x000fc600000001ff */
[----:B------:R-:W-:Y:S01]  /*47e0*/  IMAD.MOV.U32 R29, RZ, RZ, R33 ;  /* 0x000000ffff1d7224 */ /* 0x000fe200078e0021 */
[----:B------:R-:W-:-:S07]  /*47f0*/  MOV R32, R36 ;  /* 0x0000002400207202 */ /* 0x000fce0000000f00 */
[----:B------:R-:W-:Y:S05]  /*4800*/  WARPSYNC.COLLECTIVE R24, `(.L_x_1446) ;  /* 0x0000000018087348 */ /* 0x000fea0003c00000 */
[----:B------:R0:W1:Y:S02]  /*4810*/  SHFL.BFLY P2, R36, R29, R26, R27 ;  /* 0x0c00001a1d247389 */ /* 0x000064000004001b */
[----:B01----:R-:W-:Y:S01]  /*4820*/  ENDCOLLECTIVE ;  /* 0x000000000000791b */ /* 0x003fe20003800000 */
.L_x_1446:
[----:B------:R-:W-:-:S05]  /*4830*/  FADD.FTZ R32, R31, R32 ;  /* 0x000000201f207221 */ /* 0x000fca0000010000 */
[----:B------:R-:W-:Y:S02]  /*4840*/  MOV R29, R32 ;  /* 0x00000020001d7202 */ /* 0x000fe40000000f00 */
[----:B------:R-:W-:-:S07]  /*4850*/  MOV R34, R36 ;  /* 0x0000002400227202 */ /* 0x000fce0000000f00 */
[----:B------:R-:W-:Y:S05]  /*4860*/  WARPSYNC.COLLECTIVE R24, `(.L_x_1447) ;  /* 0x0000000018087348 */ /* 0x000fea0003c00000 */
[----:B------:R0:W1:Y:S02]  /*4870*/  SHFL.BFLY P2, R36, R29, R26, R27 ;  /* 0x0c00001a1d247389 */ /* 0x000064000004001b */
[----:B01----:R-:W-:Y:S01]  /*4880*/  ENDCOLLECTIVE ;  /* 0x000000000000791b */ /* 0x003fe20003800000 */
.L_x_1447:
[----:B------:R-:W-:Y:S01]  /*4890*/  FADD.FTZ R34, R33, R34 ;  /* 0x0000002221227221 */ /* 0x000fe20000010000 */
[----:B------:R-:W-:-:S04]  /*48a0*/  HFMA2.MMA R26, -RZ, RZ, 0, 5.9604644775390625e-08 ;  /* 0x00000001ff1a7435 */ /* 0x000fc800000001ff */
[----:B------:R-:W-:Y:S01]  /*48b0*/  MOV R29, R34 ;  /* 0x00000022001d7202 */ /* 0x000fe20000000f00 */
[----:B------:R-:W-:-:S07]  /*48c0*/  IMAD.MOV.U32 R25, RZ, RZ, R36 ;  /* 0x000000ffff197224 */ /* 0x000fce00078e0024 */
[----:B------:R-:W-:Y:S05]  /*48d0*/  WARPSYNC.COLLECTIVE R24, `(.L_x_1448) ;  /* 0x0000000018087348 */ /* 0x000fea0003c00000 */
[----:B------:R0:W1:Y:S02]  /*48e0*/  SHFL.BFLY P2, R36, R29, R26, R27 ;  /* 0x0c00001a1d247389 */ /* 0x000064000004001b */
[----:B01----:R-:W-:Y:S01]  /*48f0*/  ENDCOLLECTIVE ;  /* 0x000000000000791b */ /* 0x003fe20003800000 */
.L_x_1448:
[----:B------:R-:W-:-:S04]  /*4900*/  FADD.FTZ R25, R32, R25 ;  /* 0x0000001920197221 */ /* 0x000fc80000010000 */
[----:B------:R-:W-:Y:S01]  /*4910*/  IMAD.MOV.U32 R29, RZ, RZ, R25 ;  /* 0x000000ffff1d7224 */ /* 0x000fe200078e0019 */
[----:B------:R-:W-:-:S07]  /*4920*/  MOV R35, R36 ;  /* 0x0000002400237202 */ /* 0x000fce0000000f00 */
[----:B------:R-:W-:Y:S05]  /*4930*/  WARPSYNC.COLLECTIVE R24, `(.L_x_1449) ;  /* 0x0000000018087348 */ /* 0x000fea0003c00000 */
[----:B------:R0:W1:Y:S02]  /*4940*/  SHFL.BFLY P2, R36, R29, R26, R27 ;  /* 0x0c00001a1d247389 */ /* 0x000064000004001b */
[----:B01----:R-:W-:Y:S01]  /*4950*/  ENDCOLLECTIVE ;  /* 0x000000000000791b */ /* 0x003fe20003800000 */
.L_x_1449:
[----:B------:R-:W-:Y:S01]  /*4960*/  FADD.FTZ R35, R34, R35 ;  /* 0x0000002322237221 */ /* 0x000fe20000010000 */
[----:B------:R-:W-:Y:S06]  /*4970*/  BRA `(.L_x_1450) ;  /* 0xffffffec00187947 */ /* 0x000fec000383ffff */
.L_x_1429:
[----:B------:R-:W-:Y:S01]  /*4980*/  BSSY B1, `(.L_x_1451) ;  /* 0x0000008000017945 */ /* 0x000fe20003800000 */
[----:B0-----:R-:W-:Y:S01]  /*4990*/  MOV R29, R25 ;  /* 0x00000019001d7202 */ /* 0x001fe20000000f00 */
[----:B----4-:R-:W-:Y:S01]  /*49a0*/  IMAD.MOV.U32 R24, RZ, RZ, 0xffff ;  /* 0x0000ffffff187424 */ /* 0x010fe200078e00ff */
[----:B------:R-:W-:Y:S02]  /*49b0*/  MOV R26, 0x8 ;  /* 0x00000008001a7802 */ /* 0x000fe40000000f00 */
[----:B------:R-:W-:-:S07]  /*49c0*/  MOV R27, 0x101f ;  /* 0x0000101f001b7802 */ /* 0x000fce0000000f00 */
[----:B-123--:R-:W-:Y:S05]  /*49d0*/  WARPSYNC.COLLECTIVE R24, `(.L_x_1452) ;  /* 0x0000000018087348 */ /* 0x00efea0003c00000 */
[----:B------:R0:W4:Y:S02]  /*49e0*/  SHFL.BFLY P2, R36, R29, R26, R27 ;  /* 0x0c00001a1d247389 */ /* 0x000124000004001b */
[----:B01234-:R-:W-:Y:S01]  /*49f0*/  ENDCOLLECTIVE ;  /* 0x000000000000791b */ /* 0x01ffe20003800000 */
.L_x_1452:
[----:B------:R-:W-:Y:S05]  /*4a00*/  BSYNC B1 ;  /* 0x0000000000017941 */ /* 0x000fea0003800000 */
.L_x_1451:
        /* <DEDUP_REMOVED lines=8> */
.L_x_1453:
[----:B------:R-:W-:-:S05]  /*4a90*/  FADD.FTZ R30, R30, R25 ;  /* 0x000000191e1e7221 */ /* 0x000fca0000010000 */
[----:B------:R-:W-:Y:S01]  /*4aa0*/  MOV R29, R30 ;  /* 0x0000001e001d7202 */ /* 0x000fe20000000f00 */
[----:B------:R-:W-:Y:S01]  /*4ab0*/  IMAD.MOV.U32 R26, RZ, RZ, 0x4 ;  /* 0x00000004ff1a7424 */ /* 0x000fe200078e00ff */
[----:B------:R-:W-:-:S07]  /*4ac0*/  MOV R31, R36 ;  /* 0x00000024001f7202 */ /* 0x000fce0000000f00 */
[----:B------:R-:W-:Y:S05]  /*4ad0*/  WARPSYNC.COLLECTIVE R24, `(.L_x_1454) ;  /* 0x0000000018087348 */ /* 0x000fea0003c00000 */
[----:B------:R0:W1:Y:S02]  /*4ae0*/  SHFL.BFLY P2, R36, R29, R26, R27 ;  /* 0x0c00001a1d247389 */ /* 0x000064000004001b */
[----:B01----:R-:W-:Y:S01]  /*4af0*/  ENDCOLLECTIVE ;  /* 0x000000000000791b */ /* 0x003fe20003800000 */
.L_x_1454:
[----:B------:R-:W-:-:S05]  /*4b00*/  FADD.FTZ R31, R31, R28 ;  /* 0x0000001c1f1f7221 */ /* 0x000fca0000010000 */
[----:B------:R-:W-:Y:S02]  /*4b10*/  MOV R29, R31 ;  /* 0x0000001f001d7202 */ /* 0x000fe40000000f00 */
[----:B------:R-:W-:-:S07]  /*4b20*/  MOV R33, R36 ;  /* 0x0000002400217202 */ /* 0x000fce0000000f00 */
[----:B------:R-:W-:Y:S05]  /*4b30*/  WARPSYNC.COLLECTIVE R24, `(.L_x_1455) ;  /* 0x0000000018087348 */ /* 0x000fea0003c00000 */
[----:B------:R0:W1:Y:S02]  /*4b40*/  SHFL.BFLY P2, R36, R29, R26, R27 ;  /* 0x0c00001a1d247389 */ /* 0x000064000004001b */
[----:B01----:R-:W-:Y:S01]  /*4b50*/  ENDCOLLECTIVE ;  /* 0x000000000000791b */ /* 0x003fe20003800000 */
.L_x_1455:
[----:B------:R-:W-:Y:S01]  /*4b60*/  FADD.FTZ R33, R30, R33 ;  /* 0x000000211e217221 */ /* 0x000fe20000010000 */
[----:B------:R-:W-:-:S03]  /*4b70*/  HFMA2.MMA R26, -RZ, RZ, 0, 1.1920928955078125e-07 ;  /* 0x00000002ff1a7435 */ /* 0x000fc600000001ff */
[----:B------:R-:W-:Y:S01]  /*4b80*/  IMAD.MOV.U32 R29, RZ, RZ, R33 ;  /* 0x000000ffff1d7224 */ /* 0x000fe200078e0021 */
[----:B------:R-:W-:-:S07]  /*4b90*/  MOV R32, R36 ;  /* 0x0000002400207202 */ /* 0x000fce0000000f00 */
[----:B------:R-:W-:Y:S05]  /*4ba0*/  WARPSYNC.COLLECTIVE R24, `(.L_x_1456) ;  /* 0x0000000018087348 */ /* 0x000fea0003c00000 */
[----:B------:R0:W1:Y:S02]  /*4bb0*/  SHFL.BFLY P2, R36, R29, R26, R27 ;  /* 0x0c00001a1d247389 */ /* 0x000064000004001b */
[----:B01----:R-:W-:Y:S01]  /*4bc0*/  ENDCOLLECTIVE ;  /* 0x000000000000791b */ /* 0x003fe20003800000 */
.L_x_1456:
[----:B------:R-:W-:-:S05]  /*4bd0*/  FADD.FTZ R32, R31, R32 ;  /* 0x000000201f207221 */ /* 0x000fca0000010000 */
[----:B------:R-:W-:Y:S02]  /*4be0*/  MOV R29, R32 ;  /* 0x00000020001d7202 */ /* 0x000fe40000000f00 */
[----:B------:R-:W-:-:S07]  /*4bf0*/  MOV R34, R36 ;  /* 0x0000002400227202 */ /* 0x000fce0000000f00 */
[----:B------:R-:W-:Y:S05]  /*4c00*/  WARPSYNC.COLLECTIVE R24, `(.L_x_1457) ;  /* 0x0000000018087348 */ /* 0x000fea0003c00000 */
[----:B------:R0:W1:Y:S02]  /*4c10*/  SHFL.BFLY P2, R36, R29, R26, R27 ;  /* 0x0c00001a1d247389 */ /* 0x000064000004001b */
[----:B01----:R-:W-:Y:S01]  /*4c20*/  ENDCOLLECTIVE ;  /* 0x000000000000791b */ /* 0x003fe20003800000 */
.L_x_1457:
[----:B------:R-:W-:Y:S01]  /*4c30*/  FADD.FTZ R34, R33, R34 ;  /* 0x0000002221227221 */ /* 0x000fe20000010000 */
[----:B------:R-:W-:-:S04]  /*4c40*/  HFMA2.MMA R26, -RZ, RZ, 0, 5.9604644775390625e-08 ;  /* 0x00000001ff1a7435 */ /* 0x000fc800000001ff */
[----:B------:R-:W-:Y:S01]  /*4c50*/  MOV R29, R34 ;  /* 0x00000022001d7202 */ /* 0x000fe20000000f00 */
[----:B------:R-:W-:-:S07]  /*4c60*/  IMAD.MOV.U32 R25, RZ, RZ, R36 ;  /* 0x000000ffff197224 */ /* 0x000fce00078e0024 */
[----:B------:R-:W-:Y:S05]  /*4c70*/  WARPSYNC.COLLECTIVE R24, `(.L_x_1458) ;  /* 0x0000000018087348 */ /* 0x000fea0003c00000 */
[----:B------:R0:W1:Y:S02]  /*4c80*/  SHFL.BFLY P2, R36, R29, R26, R27 ;  /* 0x0c00001a1d247389 */ /* 0x000064000004001b */
[----:B01----:R-:W-:Y:S01]  /*4c90*/  ENDCOLLECTIVE ;  /* 0x000000000000791b */ /* 0x003fe20003800000 */
.L_x_1458:
[----:B------:R-:W-:-:S04]  /*4ca0*/  FADD.FTZ R25, R32, R25 ;  /* 0x0000001920197221 */ /* 0x000fc80000010000 */
[----:B------:R-:W-:Y:S01]  /*4cb0*/  IMAD.MOV.U32 R29, RZ, RZ, R25 ;  /* 0x000000ffff1d7224 */ /* 0x000fe200078e0019 */
[----:B------:R-:W-:-:S07]  /*4cc0*/  MOV R35, R36 ;  /* 0x0000002400237202 */ /* 0x000fce0000000f00 */
[----:B------:R-:W-:Y:S05]  /*4cd0*/  WARPSYNC.COLLECTIVE R24, `(.L_x_1459) ;  /* 0x0000000018087348 */ /* 0x000fea0003c00000 */
[----:B------:R0:W1:Y:S02]  /*4ce0*/  SHFL.BFLY P2, R36, R29, R26, R27 ;  /* 0x0c00001a1d247389 */ /* 0x000064000004001b */
[----:B01----:R-:W-:Y:S01]  /*4cf0*/  ENDCOLLECTIVE ;  /* 0x000000000000791b */ /* 0x003fe20003800000 */
.L_x_1459:
[----:B------:R-:W-:Y:S01]  /*4d00*/  FADD.FTZ R35, R34, R35 ;  /* 0x0000002322237221 */ /* 0x000fe20000010000 */
[----:B------:R-:W-:Y:S06]  /*4d10*/  BRA `(.L_x_1460) ;  /* 0xffffffe800c47947 */ /* 0x000fec000383ffff */
.L_x_1430:
[----:B------:R-:W-:Y:S01]  /*4d20*/  BSSY B0, `(.L_x_1461) ;  /* 0x0000008000007945 */ /* 0x000fe20003800000 */
[----:B--2---:R-:W-:Y:S01]  /*4d30*/  MOV R29, R20 ;  /* 0x00000014001d7202 */ /* 0x004fe20000000f00 */
[----:B------:R-:W-:Y:S01]  /*4d40*/  IMAD.MOV.U32 R24, RZ, RZ, 0xffff ;  /* 0x0000ffffff187424 */ /* 0x000fe200078e00ff */
[----:B------:R-:W-:Y:S02]  /*4d50*/  MOV R26, 0x8 ;  /* 0x00000008001a7802 */ /* 0x000fe40000000f00 */
[----:B------:R-:W-:-:S07]  /*4d60*/  MOV R27, 0x101f ;  /* 0x0000101f001b7802 */ /* 0x000fce0000000f00 */
[----:B01-34-:R-:W-:Y:S05]  /*4d70*/  WARPSYNC.COLLECTIVE R24, `(.L_x_1462) ;  /* 0x0000000018087348 */ /* 0x01bfea0003c00000 */
[----:B------:R2:W0:Y:S02]  /*4d80*/  SHFL.BFLY P2, R36, R29, R26, R27 ;  /* 0x0c00001a1d247389 */ /* 0x000424000004001b */
[----:B01234-:R-:W-:Y:S01]  /*4d90*/  ENDCOLLECTIVE ;  /* 0x000000000000791b */ /* 0x01ffe20003800000 */
.L_x_1462:
[----:B------:R-:W-:Y:S05]  /*4da0*/  BSYNC B0 ;  /* 0x0000000000007941 */ /* 0x000fea0003800000 */
.L_x_1461:
[----:B------:R-:W-:Y:S01]  /*4db0*/  HFMA2.MMA R26, -RZ, RZ, 0, 4.76837158203125e-07 ;  /* 0x00000008ff1a7435 */ /* 0x000fe200000001ff */
[----:B------:R-:W-:Y:S01]  /*4dc0*/  MOV R29, R33 ;  /* 0x00000021001d7202 */ /* 0x000fe20000000f00 */
[----:B------:R-:W-:Y:S01]  /*4dd0*/  IMAD.MOV.U32 R27, RZ, RZ, 0x101f ;  /* 0x0000101fff1b7424 */ /* 0x000fe200078e00ff */
[----:B------:R-:W-:Y:S01]  /*4de0*/  MOV R24, 0xffff ;  /* 0x0000ffff00187802 */ /* 0x000fe20000000f00 */
[----:B------:R-:W-:Y:S01]  /*4df0*/  IMAD.MOV.U32 R41, RZ, RZ, RZ ;  /* 0x000000ffff297224 */ /* 0x000fe200078e00ff */
[----:B------:R-:W-:Y:S01]  /*4e00*/  MOV R31, R36 ;  /* 0x00000024001f7202 */ /* 0x000fe20000000f00 */
[----:B------:R-:W-:Y:S01]  /*4e10*/  HFMA2.MMA R42, -RZ, RZ, 0, 0 ;  /* 0x00000000ff2a7435 */ /* 0x000fe200000001ff */
[----:B------:R-:W-:-:S10]  /*4e20*/  @!P0 IADD3 R22, R25, 0x14, RZ ;  /* 0x0000001419168810 */ /* 0x000fd40007ffe0ff */
[----:B------:R-:W-:Y:S05]  /*4e30*/  WARPSYNC.COLLECTIVE R24, `(.L_x_1463) ;  /* 0x0000000018087348 */ /* 0x000fea0003c00000 */
[----:B------:R0:W1:Y:S02]  /*4e40*/  SHFL.BFLY P2, R36, R29, R26, R27 ;  /* 0x0c00001a1d247389 */ /* 0x000064000004001b */
[----:B01----:R-:W-:Y:S01]  /*4e50*/  ENDCOLLECTIVE ;  /* 0x000000000000791b */ /* 0x003fe20003800000 */
.L_x_1463:
[----:B------:R-:W-:Y:S01]  /*4e60*/  @!P0 LEA R21, R13, UR6, 0x7 ;  /* 0x000000060d158c11 */ /* 0x000fe2000f8e38ff */
[----:B------:R-:W-:Y:S01]  /*4e70*/  FADD.FTZ R31, R31, R20 ;  /* 0x000000141f1f7221 */ /* 0x000fe20000010000 */
[----:B------:R-:W-:Y:S01]  /*4e80*/  @!P0 LOP3.LUT R22, R22, R9, RZ, 0x3c, !PT ;  /* 0x0000000916168212 */ /* 0x000fe200078e3cff */
[----:B------:R-:W-:-:S03]  /*4e90*/  HFMA2.MMA R38, -RZ, RZ, 0, 0 ;  /* 0x00000000ff267435 */ /* 0x000fc600000001ff */
        /* <DEDUP_REMOVED lines=9> */
.L_x_1464:
[----:B------:R-:W-:Y:S01]  /*4f30*/  MOV R29, R32 ;  /* 0x00000020001d7202 */ /* 0x000fe20000000f00 */
[----:B------:R-:W-:-:S07]  /*4f40*/  IMAD.MOV.U32 R34, RZ, RZ, R36 ;  /* 0x000000ffff227224 */ /* 0x000fce00078e0024 */
[----:B------:R-:W-:Y:S05]  /*4f50*/  WARPSYNC.COLLECTIVE R24, `(.L_x_1465) ;  /* 0x0000000018087348 */ /* 0x000fea0003c00000 */
[----:B------:R0:W1:Y:S02]  /*4f60*/  SHFL.BFLY P2, R36, R29, R26, R27 ;  /* 0x0c00001a1d247389 */ /* 0x000064000004001b */
[----:B01----:R-:W-:Y:S01]  /*4f70*/  ENDCOLLECTIVE ;  /* 0x000000000000791b */ /* 0x003fe20003800000 */
.L_x_1465:
[----:B------:R-:W-:Y:S01]  /*4f80*/  @!P0 MOV R41, R23 ;  /* 0x0000001700298202 */ /* 0x000fe20000000f00 */
[----:B------:R-:W-:Y:S01]  /*4f90*/  FADD.FTZ R33, R31, R34 ;  /* 0x000000221f217221 */ /* 0x000fe20000010000 */
[----:B------:R-:W-:Y:S02]  /*4fa0*/  @!P0 LEA R31, R13, UR6, 0x7 ;  /* 0x000000060d1f8c11 */ /* 0x000fe4000f8e38ff */
[----:B------:R-:W-:Y:S01]  /*4fb0*/  @!P0 MOV R42, R28 ;  /* 0x0000001c002a8202 */ /* 0x000fe20000000f00 */
[----:B------:R-:W-:Y:S01]  /*4fc0*/  HFMA2.MMA R26, -RZ, RZ, 0, 1.1920928955078125e-07 ;  /* 0x00000002ff1a7435 */ /* 0x000fe200000001ff */
[----:B------:R-:W-:Y:S02]  /*4fd0*/  IMAD.MOV.U32 R29, RZ, RZ, R33 ;  /* 0x000000ffff1d7224 */ /* 0x000fe400078e0021 */
[----:B------:R-:W-:-:S08]  /*4fe0*/  FADD.FTZ R34, R32, R36 ;  /* 0x0000002420227221 */ /* 0x000fd00000010000 */
[----:B------:R-:W-:Y:S05]  /*4ff0*/  WARPSYNC.COLLECTIVE R24, `(.L_x_1466) ;  /* 0x0000000018087348 */ /* 0x000fea0003c00000 */
[----:B------:R0:W1:Y:S02]  /*5000*/  SHFL.BFLY P2, R36, R29, R26, R27 ;  /* 0x0c00001a1d247389 */ /* 0x000064000004001b */
[----:B01----:R-:W-:Y:S01]  /*5010*/  ENDCOLLECTIVE ;  /* 0x000000000000791b */ /* 0x003fe20003800000 */
.L_x_1466:
[----:B------:R-:W-:Y:S02]  /*5020*/  MOV R29, R34 ;  /* 0x00000022001d7202 */ /* 0x000fe40000000f00 */
[----:B------:R-:W-:-:S07]  /*5030*/  MOV R20, R36 ;  /* 0x0000002400147202 */ /* 0x000fce0000000f00 */
[----:B------:R-:W-:Y:S05]  /*5040*/  WARPSYNC.COLLECTIVE R24, `(.L_x_1467) ;  /* 0x0000000018087348 */ /* 0x000fea0003c00000 */
[----:B------:R0:W1:Y:S02]  /*5050*/  SHFL.BFLY P2, R36, R29, R26, R27 ;  /* 0x0c00001a1d247389 */ /* 0x000064000004001b */
[----:B01----:R-:W-:Y:S01]  /*5060*/  ENDCOLLECTIVE ;  /* 0x000000000000791b */ /* 0x003fe20003800000 */
.L_x_1467:
[----:B------:R-:W-:Y:S01]  /*5070*/  FADD.FTZ R37, R33, R20 ;  /* 0x0000001421257221 */ /* 0x000fe20000010000 */
[----:B------:R-:W-:-:S03]  /*5080*/  HFMA2.MMA R26, -RZ, RZ, 0, 5.9604644775390625e-08 ;  /* 0x00000001ff1a7435 */ /* 0x000fc600000001ff */
[----:B------:R-:W-:Y:S02]  /*5090*/  IMAD.MOV.U32 R29, RZ, RZ, R37 ;  /* 0x000000ffff1d7224 */ /* 0x000fe400078e0025 */
[----:B------:R-:W-:-:S07]  /*50a0*/  FADD.FTZ R35, R34, R36 ;  /* 0x0000002422237221 */ /* 0x000fce0000010000 */
[----:B------:R-:W-:Y:S05]  /*50b0*/  WARPSYNC.COLLECTIVE R24, `(.L_x_1468) ;  /* 0x0000000018087348 */ /* 0x000fea0003c00000 */
[----:B------:R0:W1:Y:S02]  /*50c0*/  SHFL.BFLY P2, R36, R29, R26, R27 ;  /* 0x0c00001a1d247389 */ /* 0x000064000004001b */
[----:B01----:R-:W-:Y:S01]  /*50d0*/  ENDCOLLECTIVE ;  /* 0x000000000000791b */ /* 0x003fe20003800000 */
.L_x_1468:
[----:B------:R-:W-:Y:S02]  /*50e0*/  MOV R29, R35 ;  /* 0x00000023001d7202 */ /* 0x000fe40000000f00 */
[----:B------:R-:W-:-:S07]  /*50f0*/  MOV R34, R36 ;  /* 0x0000002400227202 */ /* 0x000fce0000000f00 */
[----:B------:R-:W-:Y:S05]  /*5100*/  WARPSYNC.COLLECTIVE R24, `(.L_x_1469) ;  /* 0x0000000018087348 */ /* 0x000fea0003c00000 */
[----:B------:R0:W1:Y:S02]  /*5110*/  SHFL.BFLY P2, R36, R29, R26, R27 ;  /* 0x0c00001a1d247389 */ /* 0x000064000004001b */
[----:B01----:R-:W-:Y:S01]  /*5120*/  ENDCOLLECTIVE ;  /* 0x000000000000791b */ /* 0x003fe20003800000 */
.L_x_1469:
[----:B------:R-:W-:Y:S01]  /*5130*/  FADD.FTZ R34, R37, R34 ;  /* 0x0000002225227221 */ /* 0x000fe20000010000 */
[----:B------:R-:W-:Y:S01]  /*5140*/  HFMA2.MMA R26, -RZ, RZ, 0, 4.76837158203125e-07 ;  /* 0x00000008ff1a7435 */ /* 0x000fe200000001ff */
[----:B------:R-:W-:Y:S01]  /*5150*/  MOV R29, R41 ;  /* 0x00000029001d7202 */ /* 0x000fe20000000f00 */
[----:B------:R-:W-:-:S09]  /*5160*/  IMAD.MOV.U32 R32, RZ, RZ, R36 ;  /* 0x000000ffff207224 */ /* 0x000fd200078e0024 */
[----:B------:R-:W-:Y:S05]  /*5170*/  WARPSYNC.COLLECTIVE R24, `(.L_x_1470) ;  /* 0x0000000018087348 */ /* 0x000fea0003c00000 */
[----:B------:R0:W1:Y:S02]  /*5180*/  SHFL.BFLY P2, R36, R29, R26, R27 ;  /* 0x0c00001a1d247389 */ /* 0x000064000004001b */
[----:B01----:R-:W-:Y:S01]  /*5190*/  ENDCOLLECTIVE ;  /* 0x000000000000791b */ /* 0x003fe20003800000 */
.L_x_1470:
[----:B------:R-:W-:Y:S01]  /*51a0*/  FADD.FTZ R35, R35, R32 ;  /* 0x0000002023237221 */ /* 0x000fe20000010000 */
[----:B------:R-:W-:Y:S01]  /*51b0*/  IMAD.MOV.U32 R29, RZ, RZ, R42 ;  /* 0x000000ffff1d7224 */ /* 0x000fe200078e002a */
[----:B------:R-:W-:-:S07]  /*51c0*/  MOV R28, R36 ;  /* 0x00000024001c7202 */ /* 0x000fce0000000f00 */
[----:B------:R-:W-:Y:S05]  /*51d0*/  WARPSYNC.COLLECTIVE R24, `(.L_x_1471) ;  /* 0x0000000018087348 */ /* 0x000fea0003c00000 */
[----:B------:R0:W1:Y:S02]  /*51e0*/  SHFL.BFLY P2, R36, R29, R26, R27 ;  /* 0x0c00001a1d247389 */ /* 0x000064000004001b */
[----:B01----:R-:W-:Y:S01]  /*51f0*/  ENDCOLLECTIVE ;  /* 0x000000000000791b */ /* 0x003fe20003800000 */
.L_x_1471:
[----:B------:R-:W-:Y:S01]  /*5200*/  FADD.FTZ R28, R28, R41 ;  /* 0x000000291c1c7221 */ /* 0x000fe20000010000 */
[----:B------:R-:W-:-:S04]  /*5210*/  HFMA2.MMA R26, -RZ, RZ, 0, 2.384185791015625e-07 ;  /* 0x00000004ff1a7435 */ /* 0x000fc800000001ff */
[----:B------:R-:W-:Y:S02]  /*5220*/  MOV R29, R28 ;  /* 0x0000001c001d7202 */ /* 0x000fe40000000f00 */
[----:B------:R-:W-:-:S07]  /*5230*/  MOV R39, R36 ;  /* 0x0000002400277202 */ /* 0x000fce0000000f00 */
[----:B------:R-:W-:Y:S05]  /*5240*/  WARPSYNC.COLLECTIVE R24, `(.L_x_1472) ;  /* 0x0000000018087348 */ /* 0x000fea0003c00000 */
[----:B------:R0:W1:Y:S02]  /*5250*/  SHFL.BFLY P2, R36, R29, R26, R27 ;  /* 0x0c00001a1d247389 */ /* 0x000064000004001b */
[----:B01----:R-:W-:Y:S01]  /*5260*/  ENDCOLLECTIVE ;  /* 0x000000000000791b */ /* 0x003fe20003800000 */
.L_x_1472:
[----:B------:R-:W-:-:S05]  /*5270*/  FADD.FTZ R30, R39, R42 ;  /* 0x0000002a271e7221 */ /* 0x000fca0000010000 */
[----:B------:R-:W-:Y:S01]  /*5280*/  MOV R29, R30 ;  /* 0x0000001e001d7202 */ /* 0x000fe20000000f00 */
[----:B------:R-:W-:-:S07]  /*5290*/  IMAD.MOV.U32 R23, RZ, RZ, R36 ;  /* 0x000000ffff177224 */ /* 0x000fce00078e0024 */
[----:B------:R-:W-:Y:S05]  /*52a0*/  WARPSYNC.COLLECTIVE R24, `(.L_x_1473) ;  /* 0x0000000018087348 */ /* 0x000fea0003c00000 */
[----:B------:R0:W1:Y:S02]  /*52b0*/  SHFL.BFLY P2, R36, R29, R26, R27 ;  /* 0x0c00001a1d247389 */ /* 0x000064000004001b */
[----:B01----:R-:W-:Y:S01]  /*52c0*/  ENDCOLLECTIVE ;  /* 0x000000000000791b */ /* 0x003fe20003800000 */
.L_x_1473:
        /* <DEDUP_REMOVED lines=12> */
.L_x_1474:
[----:B------:R0:W1:Y:S04]  /*5390*/  @!P0 LDS R39, [R31] ;  /* 0x000000001f278984 */ /* 0x0000680000000800 */
[----:B------:R0:W2:Y:S01]  /*53a0*/  @!P0 LDS R43, [R31+0x500] ;  /* 0x000500001f2b8984 */ /* 0x0000a20000000800 */
[----:B------:R-:W-:Y:S01]  /*53b0*/  IMAD.MOV.U32 R29, RZ, RZ, R40 ;  /* 0x000000ffff1d7224 */ /* 0x000fe200078e0028 */
[----:B------:R-:W-:-:S07]  /*53c0*/  MOV R22, R36 ;  /* 0x0000002400167202 */ /* 0x000fce0000000f00 */
[----:B012---:R-:W-:Y:S05]  /*53d0*/  WARPSYNC.COLLECTIVE R24, `(.L_x_1475) ;  /* 0x0000000018087348 */ /* 0x007fea0003c00000 */
[----:B------:R3:W4:Y:S02]  /*53e0*/  SHFL.BFLY P2, R36, R29, R26, R27 ;  /* 0x0c00001a1d247389 */ /* 0x000724000004001b */
[----:B01234-:R-:W-:Y:S01]  /*53f0*/  ENDCOLLECTIVE ;  /* 0x000000000000791b */ /* 0x01ffe20003800000 */
.L_x_1475:
[----:B------:R-:W-:Y:S01]  /*5400*/  FADD.FTZ R33, R23, R22 ;  /* 0x0000001617217221 */ /* 0x000fe20000010000 */
[----:B------:R-:W-:Y:S02]  /*5410*/  HFMA2.MMA R22, -RZ, RZ, 0, 0 ;  /* 0x00000000ff167435 */ /* 0x000fe400000001ff */
[----:B------:R-:W-:Y:S02]  /*5420*/  HFMA2.MMA R26, -RZ, RZ, 0, 5.9604644775390625e-08 ;  /* 0x00000001ff1a7435 */ /* 0x000fe400000001ff */
[----:B------:R-:W-:Y:S02]  /*5430*/  MOV R29, R33 ;  /* 0x00000021001d7202 */ /* 0x000fe40000000f00 */
[----:B------:R-:W-:Y:S01]  /*5440*/  @!P0 MOV R38, R39 ;  /* 0x0000002700268202 */ /* 0x000fe20000000f00 */
[----:B------:R-:W-:Y:S01]  /*5450*/  @!P0 IMAD.MOV.U32 R21, RZ, RZ, R43 ;  /* 0x000000ffff158224 */ /* 0x000fe200078e002b */
[----:B------:R-:W-:-:S07]  /*5460*/  MOV R31, R36 ;  /* 0x00000024001f7202 */ /* 0x000fce0000000f00 */
[----:B------:R-:W-:Y:S05]  /*5470*/  WARPSYNC.COLLECTIVE R24, `(.L_x_1476) ;  /* 0x0000000018087348 */ /* 0x000fea0003c00000 */
[----:B------:R0:W1:Y:S02]  /*5480*/  SHFL.BFLY P2, R36, R29, R26, R27 ;  /* 0x0c00001a1d247389 */ /* 0x000064000004001b */
[----:B01----:R-:W-:Y:S01]  /*5490*/  ENDCOLLECTIVE ;  /* 0x000000000000791b */ /* 0x003fe20003800000 */
.L_x_1476:
[----:B------:R-:W-:-:S04]  /*54a0*/  FADD.FTZ R31, R40, R31 ;  /* 0x0000001f281f7221 */ /* 0x000fc80000010000 */
[----:B------:R-:W-:Y:S01]  /*54b0*/  IMAD.MOV.U32 R29, RZ, RZ, R31 ;  /* 0x000000ffff1d7224 */ /* 0x000fe200078e001f */
[----:B------:R-:W-:-:S07]  /*54c0*/  MOV R30, R36 ;  /* 0x00000024001e7202 */ /* 0x000fce0000000f00 */
[----:B------:R-:W-:Y:S05]  /*54d0*/  WARPSYNC.COLLECTIVE R24, `(.L_x_1477) ;  /* 0x0000000018087348 */ /* 0x000fea0003c00000 */
[----:B------:R0:W1:Y:S02]  /*54e0*/  SHFL.BFLY P2, R36, R29, R26, R27 ;  /* 0x0c00001a1d247389 */ /* 0x000064000004001b */
[----:B01----:R-:W-:Y:S01]  /*54f0*/  ENDCOLLECTIVE ;  /* 0x000000000000791b */ /* 0x003fe20003800000 */
.L_x_1477:
[----:B------:R-:W-:Y:S01]  /*5500*/  FADD.FTZ R30, R33, R30 ;  /* 0x0000001e211e7221 */ /* 0x000fe20000010000 */
[----:B------:R-:W-:Y:S01]  /*5510*/  HFMA2.MMA R26, -RZ, RZ, 0, 4.76837158203125e-07 ;  /* 0x00000008ff1a7435 */ /* 0x000fe200000001ff */
[----:B------:R-:W-:Y:S02]  /*5520*/  MOV R29, R38 ;  /* 0x00000026001d7202 */ /* 0x000fe40000000f00 */
[----:B------:R-:W-:-:S08]  /*5530*/  MOV R28, R36 ;  /* 0x00000024001c7202 */ /* 0x000fd00000000f00 */
[----:B------:R-:W-:Y:S05]  /*5540*/  WARPSYNC.COLLECTIVE R24, `(.L_x_1478) ;  /* 0x0000000018087348 */ /* 0x000fea0003c00000 */
[----:B------:R0:W1:Y:S02]  /*5550*/  SHFL.BFLY P2, R36, R29, R26, R27 ;  /* 0x0c00001a1d247389 */ /* 0x000064000004001b */
[----:B01----:R-:W-:Y:S01]  /*5560*/  ENDCOLLECTIVE ;  /* 0x000000000000791b */ /* 0x003fe20003800000 */
.L_x_1478:
[----:B------:R-:W-:Y:S01]  /*5570*/  MOV R29, R21 ;  /* 0x00000015001d7202 */ /* 0x000fe20000000f00 */
[----:B------:R-:W-:-:S07]  /*5580*/  IMAD.MOV.U32 R43, RZ, RZ, R36 ;  /* 0x000000ffff2b7224 */ /* 0x000fce00078e0024 */
[----:B------:R-:W-:Y:S05]  /*5590*/  WARPSYNC.COLLECTIVE R24, `(.L_x_1479) ;  /* 0x0000000018087348 */ /* 0x000fea0003c00000 */
[----:B------:R0:W1:Y:S02]  /*55a0*/  SHFL.BFLY P2, R36, R29, R26, R27 ;  /* 0x0c00001a1d247389 */ /* 0x000064000004001b */
[----:B01----:R-:W-:Y:S01]  /*55b0*/  ENDCOLLECTIVE ;  /* 0x000000000000791b */ /* 0x003fe20003800000 */
.L_x_1479:
[----:B------:R-:W-:-:S05]  /*55c0*/  FADD.FTZ R39, R43, R38 ;  /* 0x000000262b277221 */ /* 0x000fca0000010000 */
[----:B------:R-:W-:Y:S01]  /*55d0*/  MOV R29, R39 ;  /* 0x00000027001d7202 */ /* 0x000fe20000000f00 */
[----:B------:R-:W-:Y:S01]  /*55e0*/  IMAD.MOV.U32 R26, RZ, RZ, 0x4 ;  /* 0x00000004ff1a7424 */ /* 0x000fe200078e00ff */
[----:B------:R-:W-:-:S07]  /*55f0*/  MOV R44, R36 ;  /* 0x00000024002c7202 */ /* 0x000fce0000000f00 */
[----:B------:R-:W-:Y:S05]  /*5600*/  WARPSYNC.COLLECTIVE R24, `(.L_x_1480) ;  /* 0x0000000018087348 */ /* 0x000fea0003c00000 */
[----:B------:R0:W1:Y:S02]  /*5610*/  SHFL.BFLY P2, R36, R29, R26, R27 ;  /* 0x0c00001a1d247389 */ /* 0x000064000004001b */
[----:B01----:R-:W-:Y:S01]  /*5620*/  ENDCOLLECTIVE ;  /* 0x000000000000791b */ /* 0x003fe20003800000 */
.L_x_1480:
[----:B------:R-:W-:Y:S01]  /*5630*/  FADD.FTZ R41, R44, R21 ;  /* 0x000000152c297221 */ /* 0x000fe20000010000 */
[----:B------:R-:W-:-:S04]  /*5640*/  @!P0 LEA R21, R13, UR6, 0x7 ;  /* 0x000000060d158c11 */ /* 0x000fc8000f8e38ff */
[----:B------:R-:W-:Y:S02]  /*5650*/  MOV R29, R41 ;  /* 0x00000029001d7202 */ /* 0x000fe40000000f00 */
[----:B------:R-:W-:-:S07]  /*5660*/  MOV R38, R36 ;  /* 0x0000002400267202 */ /* 0x000fce0000000f00 */
[----:B------:R-:W-:Y:S05]  /*5670*/  WARPSYNC.COLLECTIVE R24, `(.L_x_1481) ;  /* 0x0000000018087348 */ /* 0x000fea0003c00000 */
[----:B------:R0:W1:Y:S02]  /*5680*/  SHFL.BFLY P2, R36, R29, R26, R27 ;  /* 0x0c00001a1d247389 */ /* 0x000064000004001b */
[----:B01----:R-:W-:Y:S01]  /*5690*/  ENDCOLLECTIVE ;  /* 0x000000000000791b */ /* 0x003fe20003800000 */
.L_x_1481:
[----:B------:R-:W-:Y:S01]  /*56a0*/  HFMA2.MMA R26, -RZ, RZ, 0, 1.1920928955078125e-07 ;  /* 0x00000002ff1a7435 */ /* 0x000fe200000001ff */
[----:B------:R-:W-:Y:S01]  /*56b0*/  MOV R42, R36 ;  /* 0x00000024002a7202 */ /* 0x000fe20000000f00 */
[C---:B------:R-:W-:Y:S02]  /*56c0*/  @!P0 VIADD R36, R25.reuse, 0x3c ;  /* 0x0000003c19248836 */ /* 0x040fe40000000000 */
[----:B------:R-:W-:Y:S02]  /*56d0*/  IMAD.IADD R25, R25, 0x1, R62 ;  /* 0x0000000119197824 */ /* 0x000fe400078e023e */
        /* <DEDUP_REMOVED lines=10> */
.L_x_1482:
[----:B------:R-:W-:Y:S01]  /*5780*/  MOV R29, R42 ;  /* 0x0000002a001d7202 */ /* 0x000fe20000000f00 */
[----:B------:R-:W-:-:S07]  /*5790*/  IMAD.MOV.U32 R38, RZ, RZ, R36 ;  /* 0x000000ffff267224 */ /* 0x000fce00078e0024 */
[----:B------:R-:W-:Y:S05]  /*57a0*/  WARPSYNC.COLLECTIVE R24, `(.L_x_1483) ;  /* 0x0000000018087348 */ /* 0x000fea0003c00000 */
[----:B------:R0:W1:Y:S02]  /*57b0*/  SHFL.BFLY P2, R36, R29, R26, R27 ;  /* 0x0c00001a1d247389 */ /* 0x000064000004001b */
[----:B01----:R-:W-:Y:S01]  /*57c0*/  ENDCOLLECTIVE ;  /* 0x000000000000791b */ /* 0x003fe20003800000 */
.L_x_1483:
[----:B------:R-:W-:Y:S01]  /*57d0*/  FADD.FTZ R38, R21, R38 ;  /* 0x0000002615267221 */ /* 0x000fe20000010000 */
[----:B------:R-:W-:Y:S01]  /*57e0*/  @!P0 IMAD.MOV.U32 R22, RZ, RZ, R40 ;  /* 0x000000ffff168224 */ /* 0x000fe200078e0028 */
[----:B------:R-:W-:Y:S02]  /*57f0*/  @!P0 MOV R20, R23 ;  /* 0x0000001700148202 */ /* 0x000fe40000000f00 */
[----:B------:R-:W-:Y:S01]  /*5800*/  ISETP.NE.AND P0, PT, R13, RZ, PT ;  /* 0x000000ff0d00720c */ /* 0x000fe20003f05270 */
[----:B------:R-:W-:Y:S01]  /*5810*/  HFMA2.MMA R26, -RZ, RZ, 0, 5.9604644775390625e-08 ;  /* 0x00000001ff1a7435 */ /* 0x000fe200000001ff */
[----:B------:R-:W-:Y:S02]  /*5820*/  MOV R29, R38 ;  /* 0x00000026001d7202 */ /* 0x000fe40000000f00 */
[----:B------:R-:W-:-:S09]  /*5830*/  MOV R39, R36 ;  /* 0x0000002400277202 */ /* 0x000fd20000000f00 */
[----:B------:R-:W-:Y:S05]  /*5840*/  WARPSYNC.COLLECTIVE R24, `(.L_x_1484) ;  /* 0x0000000018087348 */ /* 0x000fea0003c00000 */
[----:B------:R0:W1:Y:S02]  /*5850*/  SHFL.BFLY P2, R36, R29, R26, R27 ;  /* 0x0c00001a1d247389 */ /* 0x000064000004001b */
[----:B01----:R-:W-:Y:S01]  /*5860*/  ENDCOLLECTIVE ;  /* 0x000000000000791b */ /* 0x003fe20003800000 */
.L_x_1484:
[----:B------:R-:W-:Y:S01]  /*5870*/  @!P0 F2FP.F16.F32.PACK_AB R32, RZ, R34 ;  /* 0x00000022ff20823e */ /* 0x000fe200000000ff */
[----:B------:R-:W-:Y:S01]  /*5880*/  FADD.FTZ R39, R42, R39 ;  /* 0x000000272a277221 */ /* 0x000fe20000010000 */
[----:B------:R-:W-:-:S03]  /*5890*/  @!P0 F2FP.F16.F32.PACK_AB R34, RZ, R35 ;  /* 0x00000023ff22823e */ /* 0x000fc600000000ff */
[----:B------:R-:W-:Y:S01]  /*58a0*/  IMAD.MOV.U32 R29, RZ, RZ, R39 ;  /* 0x000000ffff1d7224 */ /* 0x000fe200078e0027 */
[----:B------:R-:W-:-:S07]  /*58b0*/  MOV R41, R36 ;  /* 0x0000002400297202 */ /* 0x000fce0000000f00 */
[----:B------:R-:W-:Y:S05]  /*58c0*/  WARPSYNC.COLLECTIVE R24, `(.L_x_1485) ;  /* 0x0000000018087348 */ /* 0x000fea0003c00000 */
[----:B------:R0:W1:Y:S02]  /*58d0*/  SHFL.BFLY P2, R36, R29, R26, R27 ;  /* 0x0c00001a1d247389 */ /* 0x000064000004001b */
[----:B01----:R-:W-:Y:S01]  /*58e0*/  ENDCOLLECTIVE ;  /* 0x000000000000791b */ /* 0x003fe20003800000 */
.L_x_1485:
[----:B------:R-:W-:Y:S01]  /*58f0*/  HFMA2.MMA R26, -RZ, RZ, 0, 4.76837158203125e-07 ;  /* 0x00000008ff1a7435 */ /* 0x000fe200000001ff */
[----:B------:R-:W-:Y:S02]  /*5900*/  MOV R29, R22 ;  /* 0x00000016001d7202 */ /* 0x000fe40000000f00 */
[----:B------:R-:W-:-:S08]  /*5910*/  MOV R40, R36 ;  /* 0x0000002400287202 */ /* 0x000fd00000000f00 */
[----:B------:R-:W-:Y:S05]  /*5920*/  WARPSYNC.COLLECTIVE R24, `(.L_x_1486) ;  /* 0x0000000018087348 */ /* 0x000fea0003c00000 */
[----:B------:R0:W1:Y:S02]  /*5930*/  SHFL.BFLY P2, R36, R29, R26, R27 ;  /* 0x0c00001a1d247389 */ /* 0x000064000004001b */
[----:B01----:R-:W-:Y:S01]  /*5940*/  ENDCOLLECTIVE ;  /* 0x000000000000791b */ /* 0x003fe20003800000 */
.L_x_1486:
[----:B------:R-:W-:Y:S01]  /*5950*/  MOV R29, R20 ;  /* 0x00000014001d7202 */ /* 0x000fe20000000f00 */
[----:B------:R-:W-:-:S07]  /*5960*/  IMAD.MOV.U32 R45, RZ, RZ, R36 ;  /* 0x000000ffff2d7224 */ /* 0x000fce00078e0024 */
[----:B------:R-:W-:Y:S05]  /*5970*/  WARPSYNC.COLLECTIVE R24, `(.L_x_1487) ;  /* 0x0000000018087348 */ /* 0x000fea0003c00000 */
[----:B------:R0:W1:Y:S02]  /*5980*/  SHFL.BFLY P2, R36, R29, R26, R27 ;  /* 0x0c00001a1d247389 */ /* 0x000064000004001b */
[----:B01----:R-:W-:Y:S01]  /*5990*/  ENDCOLLECTIVE ;  /* 0x000000000000791b */ /* 0x003fe20003800000 */
.L_x_1487:
[----:B------:R-:W-:Y:S02]  /*59a0*/  FADD.FTZ R45, R45, R22 ;  /* 0x000000162d2d7221 */ /* 0x000fe40000010000 */
[----:B------:R-:W0:Y:S01]  /*59b0*/  LDC.64 R22, c[0x0][0x220] ;  /* 0x00008800ff167b82 */ /* 0x000e220000000a00 */
[----:B------:R-:W-:Y:S01]  /*59c0*/  HFMA2.MMA R26, -RZ, RZ, 0, 2.384185791015625e-07 ;  /* 0x00000004ff1a7435 */ /* 0x000fe200000001ff */
[----:B------:R-:W-:Y:S01]  /*59d0*/  IMAD.MOV.U32 R29, RZ, RZ, R45 ;  /* 0x000000ffff1d7224 */ /* 0x000fe200078e002d */
[----:B------:R-:W-:-:S09]  /*59e0*/  MOV R43, R36 ;  /* 0x00000024002b7202 */ /* 0x000fd20000000f00 */
[----:B0-----:R-:W-:Y:S05]  /*59f0*/  WARPSYNC.COLLECTIVE R24, `(.L_x_1488) ;  /* 0x0000000018087348 */ /* 0x001fea0003c00000 */
[----:B------:R1:W2:Y:S02]  /*5a00*/  SHFL.BFLY P2, R36, R29, R26, R27 ;  /* 0x0c00001a1d247389 */ /* 0x0002a4000004001b */
[----:B012---:R-:W-:Y:S01]  /*5a10*/  ENDCOLLECTIVE ;  /* 0x000000000000791b */ /* 0x007fe20003800000 */
.L_x_1488:
[----:B------:R-:W-:-:S04]  /*5a20*/  IMAD.WIDE R22, R25, 0x2, R22 ;  /* 0x0000000219167825 */ /* 0x000fc800078e0216 */
[----:B------:R-:W-:Y:S02]  /*5a30*/  FADD.FTZ R43, R43, R20 ;  /* 0x000000142b2b7221 */ /* 0x000fe40000010000 */
[----:B------:R-:W0:Y:S03]  /*5a40*/  LDC.64 R20, c[0x0][0x218] ;  /* 0x00008600ff147b82 */ /* 0x000e260000000a00 */
[----:B------:R-:W-:Y:S02]  /*5a50*/  MOV R29, R43 ;  /* 0x0000002b001d7202 */ /* 0x000fe40000000f00 */
[----:B------:R-:W-:-:S07]  /*5a60*/  MOV R44, R36 ;  /* 0x00000024002c7202 */ /* 0x000fce0000000f00 */
[----:B0-----:R-:W-:Y:S05]  /*5a70*/  WARPSYNC.COLLECTIVE R24, `(.L_x_1489) ;  /* 0x0000000018087348 */ /* 0x001fea0003c00000 */
[----:B------:R1:W2:Y:S02]  /*5a80*/  SHFL.BFLY P2, R36, R29, R26, R27 ;  /* 0x0c00001a1d247389 */ /* 0x0002a4000004001b */
[----:B012---:R-:W-:Y:S01]  /*5a90*/  ENDCOLLECTIVE ;  /* 0x000000000000791b */ /* 0x007fe20003800000 */
.L_x_1489:
[----:B------:R-:W-:Y:S01]  /*5aa0*/  FADD.FTZ R45, R45, R44 ;  /* 0x0000002c2d2d7221 */ /* 0x000fe20000010000 */
[----:B------:R-:W-:-:S04]  /*5ab0*/  IMAD.WIDE R20, R25, 0x2, R20 ;  /* 0x0000000219147825 */ /* 0x000fc800078e0214 */
[----:B------:R-:W-:Y:S01]  /*5ac0*/  FADD.FTZ R25, R31, R28 ;  /* 0x0000001c1f197221 */ /* 0x000fe20000010000 */
[----:B------:R-:W-:Y:S01]  /*5ad0*/  FADD.FTZ R28, R39, R40 ;  /* 0x00000028271c7221 */ /* 0x000fe20000010000 */
[----:B------:R0:W-:Y:S03]  /*5ae0*/  @!P0 STG.E.U16 desc[UR8][R20.64], R32 ;  /* 0x0000002014008986 */ /* 0x0001e6000c101508 */
[----:B------:R-:W-:Y:S02]  /*5af0*/  @!P0 F2FP.F16.F32.PACK_AB R25, RZ, R25 ;  /* 0x00000019ff19823e */ /* 0x000fe400000000ff */
[----:B------:R-:W-:Y:S01]  /*5b00*/  @!P0 F2FP.F16.F32.PACK_AB R28, RZ, R28 ;  /* 0x0000001cff1c823e */ /* 0x000fe200000000ff */
[----:B------:R0:W-:Y:S01]  /*5b10*/  @!P0 STG.E.U16 desc[UR8][R22.64], R34 ;  /* 0x0000002216008986 */ /* 0x0001e2000c101508 */
[----:B------:R-:W-:Y:S01]  /*5b20*/  HFMA2.MMA R26, -RZ, RZ, 0, 1.1920928955078125e-07 ;  /* 0x00000002ff1a7435 */ /* 0x000fe200000001ff */
[----:B------:R-:W-:Y:S01]  /*5b30*/  MOV R29, R45 ;  /* 0x0000002d001d7202 */ /* 0x000fe20000000f00 */
[----:B------:R-:W-:-:S09]  /*5b40*/  IMAD.MOV.U32 R46, RZ, RZ, R36 ;  /* 0x000000ffff2e7224 */ /* 0x000fd200078e0024 */
[----:B0-----:R-:W-:Y:S05]  /*5b50*/  WARPSYNC.COLLECTIVE R24, `(.L_x_1490) ;  /* 0x0000000018087348 */ /* 0x001fea0003c00000 */
[----:B------:R1:W2:Y:S02]  /*5b60*/  SHFL.BFLY P2, R36, R29, R26, R27 ;  /* 0x0c00001a1d247389 */ /* 0x0002a4000004001b */
[----:B012---:R-:W-:Y:S01]  /*5b70*/  ENDCOLLECTIVE ;  /* 0x000000000000791b */ /* 0x007fe20003800000 */
.L_x_1490:
[----:B------:R-:W-:-:S05]  /*5b80*/  FADD.FTZ R43, R43, R46 ;  /* 0x0000002e2b2b7221 */ /* 0x000fca0000010000 */
[----:B------:R-:W-:Y:S02]  /*5b90*/  MOV R29, R43 ;  /* 0x0000002b001d7202 */ /* 0x000fe40000000f00 */
[----:B------:R-:W-:-:S07]  /*5ba0*/  MOV R44, R36 ;  /* 0x00000024002c7202 */ /* 0x000fce0000000f00 */
[----:B------:R-:W-:Y:S05]  /*5bb0*/  WARPSYNC.COLLECTIVE R24, `(.L_x_1491) ;  /* 0x0000000018087348 */ /* 0x000fea0003c00000 */
[----:B------:R0:W1:Y:S02]  /*5bc0*/  SHFL.BFLY P2, R36, R29, R26, R27 ;  /* 0x0c00001a1d247389 */ /* 0x000064000004001b */
[----:B01----:R-:W-:Y:S01]  /*5bd0*/  ENDCOLLECTIVE ;  /* 0x000000000000791b */ /* 0x003fe20003800000 */
.L_x_1491:
[----:B------:R-:W-:Y:S01]  /*5be0*/  FADD.FTZ R44, R45, R44 ;  /* 0x0000002c2d2c7221 */ /* 0x000fe20000010000 */
[----:B------:R-:W-:Y:S01]  /*5bf0*/  FADD.FTZ R26, R38, R41 ;  /* 0x00000029261a7221 */ /* 0x000fe20000010000 */
[----:B------:R-:W-:-:S03]  /*5c00*/  @!P0 F2FP.F16.F32.PACK_AB R24, RZ, R30 ;  /* 0x0000001eff18823e */ /* 0x000fc600000000ff */
[----:B------:R-:W-:Y:S02]  /*5c10*/  MOV R29, R44 ;  /* 0x0000002c001d7202 */ /* 0x000fe40000000f00 */
[----:B------:R-:W-:Y:S02]  /*5c20*/  @!P0 F2FP.F16.F32.PACK_AB R26, RZ, R26 ;  /* 0x0000001aff1a823e */ /* 0x000fe400000000ff */
[----:B------:R-:W-:Y:S02]  /*5c30*/  PRMT R30, R24, 0x7610, R30 ;  /* 0x00007610181e7816 */ /* 0x000fe4000000001e */
[----:B------:R-:W-:Y:S01]  /*5c40*/  PRMT R32, R26, 0x7610, R32 ;  /* 0x000076101a207816 */ /* 0x000fe20000000020 */
[----:B------:R-:W-:Y:S01]  /*5c50*/  IMAD.MOV.U32 R26, RZ, RZ, 0x1 ;  /* 0x00000001ff1a7424 */ /* 0x000fe200078e00ff */
[----:B------:R-:W-:Y:S01]  /*5c60*/  MOV R24, 0xffff ;  /* 0x0000ffff00187802 */ /* 0x000fe20000000f00 */
[----:B------:R0:W-:Y:S01]  /*5c70*/  @!P0 STG.E.U16 desc[UR8][R20.64+0x28], R30 ;  /* 0x0000281e14008986 */ /* 0x0001e2000c101508 */
[----:B------:R-:W-:-:S07]  /*5c80*/  MOV R42, R36 ;  /* 0x00000024002a7202 */ /* 0x000fce0000000f00 */
[----:B0-----:R-:W-:Y:S05]  /*5c90*/  WARPSYNC.COLLECTIVE R24, `(.L_x_1492) ;  /* 0x0000000018087348 */ /* 0x001fea0003c00000 */
[----:B------:R1:W2:Y:S02]  /*5ca0*/  SHFL.BFLY P2, R36, R29, R26, R27 ;  /* 0x0c00001a1d247389 */ /* 0x0002a4000004001b */
[----:B012---:R-:W-:Y:S01]  /*5cb0*/  ENDCOLLECTIVE ;  /* 0x000000000000791b */ /* 0x007fe20003800000 */
.L_x_1492:
[----:B------:R-:W-:Y:S01]  /*5cc0*/  FADD.FTZ R42, R43, R42 ;  /* 0x0000002a2b2a7221 */ /* 0x000fe20000010000 */
[----:B------:R0:W-:Y:S04]  /*5cd0*/  @!P0 STG.E.U16 desc[UR8][R22.64+0x28], R25 ;  /* 0x0000281916008986 */ /* 0x0001e8000c101508 */
[----:B------:R0:W-:Y:S04]  /*5ce0*/  @!P0 STG.E.U16 desc[UR8][R20.64+0x50], R32 ;  /* 0x0000502014008986 */ /* 0x0001e8000c101508 */
[----:B------:R0:W-:Y:S01]  /*5cf0*/  @!P0 STG.E.U16 desc[UR8][R22.64+0x50], R28 ;  /* 0x0000501c16008986 */ /* 0x0001e2000c101508 */
[----:B------:R-:W-:-:S02]  /*5d00*/  MOV R29, R42 ;  /* 0x0000002a001d7202 */ /* 0x000fc40000000f00 */
[----:B------:R-:W-:-:S07]  /*5d10*/  MOV R31, R36 ;  /* 0x00000024001f7202 */ /* 0x000fce0000000f00 */
[----:B0-----:R-:W-:Y:S05]  /*5d20*/  WARPSYNC.COLLECTIVE R24, `(.L_x_1493) ;  /* 0x0000000018087348 */ /* 0x001fea0003c00000 */
[----:B------:R1:W2:Y:S02]  /*5d30*/  SHFL.BFLY P2, R36, R29, R26, R27 ;  /* 0x0c00001a1d247389 */ /* 0x0002a4000004001b */
[----:B012---:R-:W-:Y:S01]  /*5d40*/  ENDCOLLECTIVE ;  /* 0x000000000000791b */ /* 0x007fe20003800000 */
.L_x_1493:
[----:B------:R-:W-:Y:S01]  /*5d50*/  FADD.FTZ R31, R44, R31 ;  /* 0x0000001f2c1f7221 */ /* 0x000fe20000010000 */
[----:B------:R-:W-:Y:S06]  /*5d60*/  BRA `(.L_x_1494) ;  /* 0xffffffe4001c7947 */ /* 0x000fec000383ffff */
.L_x_1495:
        /* <DEDUP_REMOVED lines=9> */
.L_x_2460:


//--------------------- .text._ZN13group_norm_v218gn_bwd_cuda_kernelI6__halfLi320ELi3ELi16ELi160ELi64ELb1ELb1ELi4ELi320ELi320ELi4ELb1ELi16ELb0ELb0ELNS_15WgradSyncMethodE3ENS_16CompileConditionILi900EEEEEvPT_S6_S6_PKS5_S8_S8_S8_PKfflPfPj --------------------------
	.section	.text._ZN13group_norm_v218gn_bwd_cuda_kernelI6__halfLi320ELi3ELi16ELi160ELi64ELb1ELb1ELi4ELi320ELi320ELi4ELb1ELi16ELb0ELb0ELNS_15WgradSyncMethodE3ENS_16CompileConditionILi900EEEEEvPT_S6_S6_PKS5_S8_S8_S8_PKfflPfPj,"ax",@progbits
	.align	128
        .global         _ZN13group_norm_v218gn_bwd_cuda_kernelI6__halfLi320ELi3ELi16ELi160ELi64ELb1ELb1ELi4ELi320ELi320ELi4ELb1ELi16ELb0ELb0ELNS_15WgradSyncMethodE3ENS_16CompileConditionILi900EEEEEvPT_S6_S6_PKS5_S8_S8_S8_PKfflPfPj
        .type           _ZN13group_norm_v218gn_bwd_cuda_kernelI6__halfLi320ELi3ELi16ELi160ELi64ELb1ELb1ELi4ELi320ELi320ELi4ELb1ELi16ELb0ELb0ELNS_15WgradSyncMethodE3ENS_16CompileConditionILi900EEEEEvPT_S6_S6_PKS5_S8_S8_S8_PKfflPfPj,@function
        .size           _ZN13group_norm_v218gn_bwd_cuda_kernelI6__halfLi320ELi3ELi16ELi160ELi64ELb1ELb1ELi4ELi320ELi320ELi4ELb1ELi16ELb0ELb0ELNS_15WgradSyncMethodE3ENS_16CompileConditionILi900EEEEEvPT_S6_S6_PKS5_S8_S8_S8_PKfflPfPj,(.L_x_2461 - _ZN13group_norm_v218gn_bwd_cuda_kernelI6__halfLi320ELi3ELi16ELi160ELi64ELb1ELb1ELi4ELi320ELi320ELi4ELb1ELi16ELb0ELb0ELNS_15WgradSyncMethodE3ENS_16CompileConditionILi900EEEEEvPT_S6_S6_PKS5_S8_S8_S8_PKfflPfPj)
        .other          _ZN13group_norm_v218gn_bwd_cuda_kernelI6__halfLi320ELi3ELi16ELi160ELi64ELb1ELb1ELi4ELi320ELi320ELi4ELb1ELi16ELb0ELb0ELNS_15WgradSyncMethodE3ENS_16CompileConditionILi900EEEEEvPT_S6_S6_PKS5_S8_S8_S8_PKfflPfPj,@"STO_CUDA_ENTRY STV_DEFAULT"
_ZN13group_norm_v218gn_bwd_cuda_kernelI6__halfLi320ELi3ELi16ELi160ELi64ELb1ELb1ELi4ELi320ELi320ELi4ELb1ELi16ELb0ELb0ELNS_15WgradSyncMethodE3ENS_16CompileConditionILi900EEEEEvPT_S6_S6_PKS5_S8_S8_S8_PKfflPfPj:
.text._ZN13group_norm_v218gn_bwd_cuda_kernelI6__halfLi320ELi3ELi16ELi160ELi64ELb1ELb1ELi4ELi320ELi320ELi4ELb1ELi16ELb0ELb0ELNS_15WgradSyncMethodE3ENS_16CompileConditionILi900EEEEEvPT_S6_S6_PKS5_S8_S8_S8_PKfflPfPj:
        /* <DEDUP_REMOVED lines=30> */
.L_x_1498:
[----:B------:R-:W2:Y:S04]  /*01e0*/  LD.E.STRONG.GPU R0, desc[UR8][R4.64] ;  /* 0x0000000804007980 */ /* 0x000ea8000c10f900 */
[----:B--2---:R-:W-:Y:S01]  /*01f0*/  CCTL.IVALL ;  /* 0x00000000ff00798f */ /* 0x004fe20002000000 */
[----:B------:R-:W-:Y:S05]  /*0200*/  YIELD ;  /* 0x0000000000007946 */ /* 0x000fea0003800000 */
[----:B-----5:R-:W-:-:S04]  /*0210*/  LOP3.LUT R0, R0, R3, RZ, 0x3c, !PT ;  /* 0x0000000300007212 */ /* 0x020fc800078e3cff */
[----:B------:R-:W-:-:S13]  /*0220*/  ISETP.GT.AND P0, PT, R0, -0x1, PT ;  /* 0xffffffff0000780c */ /* 0x000fda0003f04270 */
[----:B------:R-:W-:Y:S05]  /*0230*/  @P0 BRA `(.L_x_1498) ;  /* 0xfffffffc00e80947 */ /* 0x000fea000383ffff */
.L_x_1497:
[----:B------:R-:W-:Y:S05]  /*0240*/  WARPSYNC.ALL ;  /* 0x0000000000007948 */ /* 0x000fea0003800000 */
[----:B------:R-:W-:Y:S06]  /*0250*/  BAR.SYNC.DEFER_BLOCKING 0x0 ;  /* 0x0000000000007b1d */ /* 0x000fec0000010000 */
[----:B------:R-:W-:Y:S05]  /*0260*/  BRA `(.L_x_1499) ;  /* 0x0000001c00e87947 */ /* 0x000fea0003800000 */
.L_x_1496:
        /* <DEDUP_REMOVED lines=17> */
[----:B------:R-:W-:Y:S01]  /*0380*/  IMAD.IADD R0, R0, 0x1, R15 ;  /* 0x0000000100007824 */ /* 0x000fe200078e020f */
[----:B------:R-:W-:Y:S01]  /*0390*/  IADD3 R7, R13, 0xa0, RZ ;  /* 0x000000a00d077810 */ /* 0x000fe20007ffe0ff */
[----:B------:R-:W-:Y:S01]  /*03a0*/  IMAD R10, R11, 0x28, R12 ;  /* 0x000000280b0a7824 */ /* 0x000fe200078e020c */
[----:B------:R-:W-:-:S02]  /*03b0*/  IADD3 R9, R13, 0xf0, RZ ;  /* 0x000000f00d097810 */ /* 0x000fc40007ffe0ff */
[----:B------:R-:W-:Y:S01]  /*03c0*/  SHF.R.S32.HI R6, RZ, 0x1f, R5 ;  /* 0x0000001fff067819 */ /* 0x000fe20000011405 */
[----:B------:R-:W-:Y:S01]  /*03d0*/  IMAD R10, R15, 0x8, R10 ;  /* 0x000000080f0a7824 */ /* 0x000fe200078e020a */
[----:B------:R-:W-:Y:S02]  /*03e0*/  SHF.R.S32.HI R8, RZ, 0x1f, R7 ;  /* 0x0000001fff087819 */ /* 0x000fe40000011407 */
[----:B------:R-:W-:Y:S02]  /*03f0*/  SHF.R.S32.HI R14, RZ, 0x1f, R9 ;  /* 0x0000001fff0e7819 */ /* 0x000fe40000011409 */
[----:B------:R-:W-:Y:S02]  /*0400*/  LEA.HI R6, R6, R5, RZ, 0x2 ;  /* 0x0000000506067211 */ /* 0x000fe400078f10ff */
[----:B------:R-:W-:Y:S02]  /*0410*/  LEA.HI R5, R3, R48, RZ, 0x4 ;  /* 0x0000003003057211 */ /* 0x000fe400078f20ff */
[----:B------:R-:W-:-:S02]  /*0420*/  LOP3.LUT R3, R4, 0xfffffffc, RZ, 0xc0, !PT ;  /* 0xfffffffc04037812 */ /* 0x000fc400078ec0ff */
[----:B------:R-:W-:Y:S02]  /*0430*/  LEA.HI R8, R8, R7, RZ, 0x2 ;  /* 0x0000000708087211 */ /* 0x000fe400078f10ff */
[----:B------:R-:W-:Y:S02]  /*0440*/  LEA.HI R9, R14, R9, RZ, 0x2 ;  /* 0x000000090e097211 */ /* 0x000fe400078f10ff */
[----:B------:R-:W-:Y:S02]  /*0450*/  IADD3 R3, -R3, R48, RZ ;  /* 0x0000003003037210 */ /* 0x000fe40007ffe1ff */
[----:B------:R-:W-:Y:S02]  /*0460*/  SHF.R.U32.HI R6, RZ, 0x2, R6 ;  /* 0x00000002ff067819 */ /* 0x000fe40000011606 */
[----:B------:R-:W-:Y:S02]  /*0470*/  SHF.R.U32.HI R14, RZ, 0x2, R8 ;  /* 0x00000002ff0e7819 */ /* 0x000fe40000011608 */
[----:B------:R-:W-:-:S02]  /*0480*/  SHF.R.U32.HI R16, RZ, 0x2, R9 ;  /* 0x00000002ff107819 */ /* 0x000fc40000011609 */
[----:B------:R-:W-:Y:S02]  /*0490*/  SHF.R.U32.HI R4, RZ, 0x4, R5 ;  /* 0x00000004ff047819 */ /* 0x000fe40000011605 */
[C---:B------:R-:W-:Y:S01]  /*04a0*/  LOP3.LUT R8, R3.reuse, 0x3, R6, 0x78, !PT ;  /* 0x0000000303087812 */ /* 0x040fe200078e7806 */
[----:B------:R-:W-:Y:S01]  /*04b0*/  IMAD R6, R0, 0xa00, RZ ;  /* 0x00000a0000067824 */ /* 0x000fe200078e02ff */
[C---:B------:R-:W-:Y:S02]  /*04c0*/  LOP3.LUT R7, R3.reuse, 0x3, R14, 0x78, !PT ;  /* 0x0000000303077812 */ /* 0x040fe400078e780e */
[----:B------:R-:W-:Y:S02]  /*04d0*/  CS2R R14, SRZ ;  /* 0x00000000000e7805 */ /* 0x000fe4000001ff00 */
[----:B------:R-:W-:Y:S02]  /*04e0*/  LOP3.LUT R5, R3, 0x3, R16, 0x78, !PT ;  /* 0x0000000303057812 */ /* 0x000fe400078e7810 */
[----:B------:R-:W-:-:S02]  /*04f0*/  CS2R R16, SRZ ;  /* 0x0000000000107805 */ /* 0x000fc4000001ff00 */
[----:B------:R-:W-:-:S07]  /*0500*/  LOP3.LUT R9, R3, 0x3, R4, 0x78, !PT ;  /* 0x0000000303097812 */ /* 0x000fce00078e7804 */
.L_x_1512:
[C---:B------:R-:W-:Y:S01]  /*0510*/  LOP3.LUT R42, R49.reuse, 0x7, RZ, 0xc0, !PT ;  /* 0x00000007312a7812 */ /* 0x040fe200078ec0ff */
[----:B------:R-:W-:Y:S01]  /*0520*/  ULDC.64 UR12, c[0x0][0x248] ;  /* 0x00009200000c7ab9 */ /* 0x000fe20000000a00 */
[--C-:B------:R-:W-:Y:S01]  /*0530*/  SHF.R.U64 R31, R49, 0x3, R50.reuse ;  /* 0x00000003311f7819 */ /* 0x100fe20000001232 */
[----:B------:R-:W0:Y:S01]  /*0540*/  LDC.64 R26, c[0x0][0x238] ;  /* 0x00008e00ff1a7b82 */ /* 0x000e220000000a00 */
[----:B-1----:R-:W-:Y:S01]  /*0550*/  SHF.R.U32.HI R0, RZ, 0x3, R50 ;  /* 0x00000003ff007819 */ /* 0x002fe20000011632 */
[----:B------:R-:W-:Y:S01]  /*0560*/  IMAD R42, R42, 0x140, RZ ;  /* 0x000001402a2a7824 */ /* 0x000fe200078e02ff */
[----:B------:R-:W-:-:S03]  /*0570*/  ULDC UR5, c[0x0][0x250] ;  /* 0x0000940000057ab9 */ /* 0x000fc60000000800 */
[----:B------:R-:W-:Y:S01]  /*0580*/  IMAD R32, R0, 0x28000, RZ ;  /* 0x0002800000207824 */ /* 0x000fe200078e02ff */
[----:B------:R-:W-:Y:S01]  /*0590*/  LEA R29, R11, R42, 0x2 ;  /* 0x0000002a0b1d7211 */ /* 0x000fe200078e10ff */
[----:B------:R-:W1:Y:S03]  /*05a0*/  LDC.64 R24, c[0x0][0x240] ;  /* 0x00009000ff187b82 */ /* 0x000e660000000a00 */
[----:B------:R-:W-:Y:S01]  /*05b0*/  SHF.R.S32.HI R3, RZ, 0x1f, R29 ;  /* 0x0000001fff037819 */ /* 0x000fe2000001141d */
[----:B------:R-:W-:-:S04]  /*05c0*/  IMAD.WIDE.U32 R22, R29, -0x33333333, RZ ;  /* 0xcccccccd1d167825 */ /* 0x000fc800078e00ff */
[----:B------:R-:W-:Y:S01]  /*05d0*/  IMAD.MOV.U32 R22, RZ, RZ, R6 ;  /* 0x000000ffff167224 */ /* 0x000fe200078e0006 */
[----:B------:R-:W-:Y:S01]  /*05e0*/  SHF.R.U32.HI R4, RZ, 0x7, R23 ;  /* 0x00000007ff047819 */ /* 0x000fe20000011617 */
[----:B------:R-:W-:-:S03]  /*05f0*/  HFMA2.MMA R23, -RZ, RZ, 0, 0 ;  /* 0x00000000ff177435 */ /* 0x000fc600000001ff */
[----:B------:R-:W-:-:S05]  /*0600*/  LEA R28, P0, R31, R4, 0x4 ;  /* 0x000000041f1c7211 */ /* 0x000fca00078020ff */
[C---:B------:R-:W-:Y:S01]  /*0610*/  IMAD.WIDE.U32 R22, R31.reuse, 0x28000, R22 ;  /* 0x000280001f167825 */ /* 0x040fe200078e0016 */
[----:B------:R-:W-:Y:S02]  /*0620*/  LEA.HI.X R31, R31, RZ, R0, 0x4, P0 ;  /* 0x000000ff1f1f7211 */ /* 0x000fe400000f2400 */
[C---:B------:R-:W-:Y:S02]  /*0630*/  LEA R30, P0, R28.reuse, UR12, 0x3 ;  /* 0x0000000c1c1e7c11 */ /* 0x040fe4000f8018ff */
[----:B------:R-:W-:Y:S02]  /*0640*/  IADD3 R0, P1, R29, R22, RZ ;  /* 0x000000161d007210 */ /* 0x000fe40007f3e0ff */
[----:B------:R-:W-:Y:S01]  /*0650*/  LEA.HI.X R31, R28, UR13, R31, 0x3, P0 ;  /* 0x0000000d1c1f7c11 */ /* 0x000fe200080f1c1f */
[----:B------:R-:W-:Y:S01]  /*0660*/  ULDC.64 UR12, c[0x0][0x230] ;  /* 0x00008c00000c7ab9 */ /* 0x000fe20000000a00 */
[----:B------:R-:W-:Y:S02]  /*0670*/  IADD3.X R23, R3, R23, R32, P1, !PT ;  /* 0x0000001703177210 */ /* 0x000fe40000ffe420 */
[----:B------:R-:W-:-:S02]  /*0680*/  SHF.L.U32 R3, R0, 0x1, RZ ;  /* 0x0000000100037819 */ /* 0x000fc400000006ff */
[----:B------:R-:W-:Y:S01]  /*0690*/  SHF.L.U64.HI R0, R0, 0x1, R23 ;  /* 0x0000000100007819 */ /* 0x000fe20000010217 */
[----:B------:R-:W2:Y:S01]  /*06a0*/  LDG.E.64.CONSTANT R30, desc[UR8][R30.64] ;  /* 0x000000081e1e7981 */ /* 0x000ea2000c1e9b00 */
        /* <DEDUP_REMOVED lines=9> */
[----:B------:R-:W-:-:S06]  /*0740*/  IADD3.X R29, R0, UR13, RZ, P0, !PT ;  /* 0x0000000d001d7c10 */ /* 0x000fcc00087fe4ff */
[----:B------:R-:W5:Y:S01]  /*0750*/  LDG.E.64.CONSTANT R28, desc[UR8][R28.64] ;  /* 0x000000081c1c7981 */ /* 0x000f62000c1e9b00 */
[----:B--2---:R-:W-:-:S06]  /*0760*/  FADD.FTZ R31, R31, UR5 ;  /* 0x000000051f1f7e21 */ /* 0x004fcc0008010000 */
[----:B------:R-:W0:Y:S01]  /*0770*/  MUFU.RSQ R31, R31 ;  /* 0x0000001f001f7308 */ /* 0x000e220000001400 */
[----:B---3--:R-:W-:Y:S02]  /*0780*/  HADD2.F32 R35, -RZ, R22.H0_H0 ;  /* 0x20000016ff237230 */ /* 0x008fe40000004100 */
[----:B------:R-:W-:Y:S02]  /*0790*/  HADD2.F32 R39, -RZ, R23.H0_H0 ;  /* 0x20000017ff277230 */ /* 0x000fe40000004100 */
[----:B----4-:R-:W-:Y:S02]  /*07a0*/  HADD2.F32 R32, -RZ, R24.H0_H0 ;  /* 0x20000018ff207230 */ /* 0x010fe40000004100 */
[----:B------:R-:W-:Y:S01]  /*07b0*/  FADD.FTZ R34, -R30, R35 ;  /* 0x000000231e227221 */ /* 0x000fe20000010100 */
[----:B------:R-:W-:Y:S02]  /*07c0*/  HADD2.F32 R35, -RZ, R22.H1_H1 ;  /* 0x30000016ff237230 */ /* 0x000fe40000004100 */
[----:B-----5:R-:W-:-:S02]  /*07d0*/  HADD2.F32 R36, -RZ, R26.H0_H0 ;  /* 0x2000001aff247230 */ /* 0x020fc40000004100 */
[----:B------:R-:W-:Y:S02]  /*07e0*/  HADD2.F32 R44, -RZ, R26.H1_H1 ;  /* 0x3000001aff2c7230 */ /* 0x000fe40000004100 */
[C---:B------:R-:W-:Y:S01]  /*07f0*/  FADD.FTZ R38, -R30.reuse, R35 ;  /* 0x000000231e267221 */ /* 0x040fe20000010100 */
[C---:B0-----:R-:W-:Y:S01]  /*0800*/  FMUL.FTZ R33, R31.reuse, R34 ;  /* 0x000000221f217220 */ /* 0x041fe20000410000 */
[----:B------:R-:W-:Y:S02]  /*0810*/  HADD2.F32 R34, -RZ, R24.H1_H1 ;  /* 0x30000018ff227230 */ /* 0x000fe40000004100 */
[----:B------:R-:W-:Y:S01]  /*0820*/  FMUL.FTZ R37, R31, R38 ;  /* 0x000000261f257220 */ /* 0x000fe20000410000 */
[----:B------:R-:W-:Y:S01]  /*0830*/  FADD.FTZ R38, -R30, R39 ;  /* 0x000000271e267221 */ /* 0x000fe20000010100 */
[----:B------:R-:W-:Y:S02]  /*0840*/  HADD2.F32 R39, -RZ, R23.H1_H1 ;  /* 0x30000017ff277230 */ /* 0x000fe40000004100 */
[----:B------:R-:W-:Y:S01]  /*0850*/  FFMA.FTZ R43, R33, R32, R36 ;  /* 0x00000020212b7223 */ /* 0x000fe20000010024 */
[----:B------:R-:W-:-:S02]  /*0860*/  HADD2.F32 R36, -RZ, R25.H0_H0 ;  /* 0x20000019ff247230 */ /* 0x000fc40000004100 */
[----:B------:R-:W-:Y:S01]  /*0870*/  FMUL.FTZ R41, R31, R38 ;  /* 0x000000261f297220 */ /* 0x000fe20000410000 */
[----:B------:R-:W-:Y:S02]  /*0880*/  HADD2.F32 R46, -RZ, R27.H0_H0 ;  /* 0x2000001bff2e7230 */ /* 0x000fe40000004100 */
[----:B------:R-:W-:Y:S01]  /*0890*/  FADD.FTZ R40, -R30, R39 ;  /* 0x000000271e287221 */ /* 0x000fe20000010100 */
[----:B------:R-:W-:Y:S01]  /*08a0*/  FMUL.FTZ R35, R43, -1.4426950216293334961 ;  /* 0xbfb8aa3b2b237820 */ /* 0x000fe20000410000 */
[----:B------:R-:W-:Y:S01]  /*08b0*/  FFMA.FTZ R44, R37, R34, R44 ;  /* 0x00000022252c7223 */ /* 0x000fe2000001002c */
[----:B------:R-:W-:Y:S02]  /*08c0*/  HADD2.F32 R38, -RZ, R25.H1_H1 ;  /* 0x30000019ff267230 */ /* 0x000fe40000004100 */
[----:B------:R-:W-:Y:S01]  /*08d0*/  FFMA.FTZ R46, R41, R36, R46 ;  /* 0x00000024292e7223 */ /* 0x000fe2000001002e */
[----:B------:R-:W-:Y:S02]  /*08e0*/  HADD2.F32 R52, -RZ, R27.H1_H1 ;  /* 0x3000001bff347230 */ /* 0x000fe40000004100 */
[----:B------:R-:W-:Y:S01]  /*08f0*/  FMUL.FTZ R39, R31, R40 ;  /* 0x000000281f277220 */ /* 0x000fe20000410000 */
[----:B------:R-:W-:Y:S01]  /*0900*/  FMUL.FTZ R45, R44, -1.4426950216293334961 ;  /* 0xbfb8aa3b2c2d7820 */ /* 0x000fe20000410000 */
[----:B------:R-:W0:Y:S01]  /*0910*/  MUFU.EX2 R35, R35 ;  /* 0x0000002300237308 */ /* 0x000e220000000800 */
[----:B------:R-:W-:Y:S01]  /*0920*/  FMUL.FTZ R53, R46, -1.4426950216293334961 ;  /* 0xbfb8aa3b2e357820 */ /* 0x000fe20000410000 */
[----:B------:R-:W-:-:S04]  /*0930*/  FFMA.FTZ R40, R39, R38, R52 ;  /* 0x0000002627287223 */ /* 0x000fc80000010034 */
[----:B------:R-:W-:Y:S02]  /*0940*/  FMUL.FTZ R55, R40, -1.4426950216293334961 ;  /* 0xbfb8aa3b28377820 */ /* 0x000fe40000410000 */
[----:B------:R-:W1:Y:S08]  /*0950*/  MUFU.EX2 R45, R45 ;  /* 0x0000002d002d7308 */ /* 0x000e700000000800 */
        /* <DEDUP_REMOVED lines=9> */
[----:B-1----:R-:W-:-:S04]  /*09f0*/  FADD.FTZ R54, -R47, 1 ;  /* 0x3f8000002f367421 */ /* 0x002fc80000010100 */
[----:B------:R-:W-:Y:S01]  /*0a00*/  FFMA.FTZ R54, R43, R54, 1 ;  /* 0x3f8000002b367423 */ /* 0x000fe20000010036 */
[--C-:B------:R-:W-:Y:S02]  /*0a10*/  HADD2.F32 R43, -RZ, R28.reuse.H0_H0 ;  /* 0x2000001cff2b7230 */ /* 0x100fe40000004100 */
[----:B------:R-:W1:Y:S01]  /*0a20*/  MUFU.RCP R35, R35 ;  /* 0x0000002300237308 */ /* 0x000e620000001000 */
[----:B--2---:R-:W-:Y:S01]  /*0a30*/  FADD.FTZ R53, -R52, 1 ;  /* 0x3f80000034357421 */ /* 0x004fe20000010100 */
[----:B------:R-:W-:Y:S01]  /*0a40*/  FMUL.FTZ R54, R47, R54 ;  /* 0x000000362f367220 */ /* 0x000fe20000410000 */
[----:B------:R-:W-:Y:S02]  /*0a50*/  HADD2.F32 R47, -RZ, R29.H0_H0 ;  /* 0x2000001dff2f7230 */ /* 0x000fe40000004100 */
[----:B------:R-:W-:Y:S01]  /*0a60*/  FFMA.FTZ R53, R44, R53, 1 ;  /* 0x3f8000002c357423 */ /* 0x000fe20000010035 */
[----:B------:R-:W-:Y:S02]  /*0a70*/  HADD2.F32 R44, -RZ, R28.H1_H1 ;  /* 0x3000001cff2c7230 */ /* 0x000fe40000004100 */
[----:B------:R-:W-:Y:S01]  /*0a80*/  FMUL.FTZ R43, R43, R54 ;  /* 0x000000362b2b7220 */ /* 0x000fe20000410000 */
[----:B0-----:R-:W-:Y:S01]  /*0a90*/  FADD.FTZ R55, -R45, 1 ;  /* 0x3f8000002d377421 */ /* 0x001fe20000010100 */
[----:B------:R-:W-:-:S02]  /*0aa0*/  FMUL.FTZ R53, R52, R53 ;  /* 0x0000003534357220 */ /* 0x000fc40000410000 */
[----:B------:R-:W-:Y:S01]  /*0ab0*/  FFMA.FTZ R14, R33, R43, R14 ;  /* 0x0000002b210e7223 */ /* 0x000fe2000001000e */
[----:B------:R-:W-:Y:S01]  /*0ac0*/  FADD.FTZ R15, R43, R15 ;  /* 0x0000000f2b0f7221 */ /* 0x000fe20000010000 */
[----:B------:R-:W-:Y:S01]  /*0ad0*/  FFMA.FTZ R46, R46, R55, 1 ;  /* 0x3f8000002e2e7423 */ /* 0x000fe20000010037 */
[----:B-1----:R-:W-:-:S03]  /*0ae0*/  FADD.FTZ R55, -R35, 1 ;  /* 0x3f80000023377421 */ /* 0x002fc60000010100 */
[----:B------:R-:W-:Y:S01]  /*0af0*/  FMUL.FTZ R46, R45, R46 ;  /* 0x0000002e2d2e7220 */ /* 0x000fe20000410000 */
[----:B------:R-:W-:Y:S01]  /*0b00*/  FMUL.FTZ R45, R44, R53 ;  /* 0x000000352c2d7220 */ /* 0x000fe20000410000 */
[----:B------:R-:W-:Y:S01]  /*0b10*/  FFMA.FTZ R53, R32, R43, RZ ;  /* 0x0000002b20357223 */ /* 0x000fe200000100ff */
[----:B------:R-:W-:Y:S01]  /*0b20*/  FFMA.FTZ R52, R40, R55, 1 ;  /* 0x3f80000028347423 */ /* 0x000fe20000010037 */
[----:B------:R-:W-:Y:S01]  /*0b30*/  FMUL.FTZ R40, R32, R43 ;  /* 0x0000002b20287220 */ /* 0x000fe20000410000 */
[CC--:B------:R-:W-:Y:S01]  /*0b40*/  FMUL.FTZ R32, R34.reuse, R45.reuse ;  /* 0x0000002d22207220 */ /* 0x0c0fe20000410000 */
[----:B------:R-:W-:Y:S01]  /*0b50*/  FMUL.FTZ R47, R47, R46 ;  /* 0x0000002e2f2f7220 */ /* 0x000fe20000410000 */
[----:B------:R-:W-:Y:S01]  /*0b60*/  FFMA.FTZ R53, R34, R45, R53 ;  /* 0x0000002d22357223 */ /* 0x000fe20000010035 */
[----:B------:R-:W-:Y:S01]  /*0b70*/  FFMA.FTZ R40, R33, R40, RZ ;  /* 0x0000002821287223 */ /* 0x000fe200000100ff */
[----:B------:R-:W-:Y:S02]  /*0b80*/  HADD2.F32 R44, -RZ, R29.H1_H1 ;  /* 0x3000001dff2c7230 */ /* 0x000fe40000004100 */
[----:B------:R-:W-:Y:S01]  /*0b90*/  FMUL.FTZ R35, R35, R52 ;  /* 0x0000003423237220 */ /* 0x000fe20000410000 */
[CC--:B------:R-:W-:Y:S01]  /*0ba0*/  FMUL.FTZ R34, R36.reuse, R47.reuse ;  /* 0x0000002f24227220 */ /* 0x0c0fe20000410000 */
[----:B------:R-:W-:Y:S01]  /*0bb0*/  FFMA.FTZ R32, R37, R32, R40 ;  /* 0x0000002025207223 */ /* 0x000fe20000010028 */
[----:B------:R-:W-:Y:S01]  /*0bc0*/  IADD3 R40, P1, R49, 0x10, RZ ;  /* 0x0000001031287810 */ /* 0x000fe20007f3e0ff */
[----:B------:R-:W-:Y:S01]  /*0bd0*/  FFMA.FTZ R53, R36, R47, R53 ;  /* 0x0000002f24357223 */ /* 0x000fe20000010035 */
[----:B------:R-:W-:Y:S01]  /*0be0*/  FMUL.FTZ R44, R44, R35 ;  /* 0x000000232c2c7220 */ /* 0x000fe20000410000 */
[----:B------:R-:W-:Y:S01]  /*0bf0*/  FFMA.FTZ R32, R41, R34, R32 ;  /* 0x0000002229207223 */ /* 0x000fe20000010020 */
[----:B------:R-:W-:Y:S01]  /*0c00*/  ISETP.GE.U32.AND P0, PT, R40, UR10, PT ;  /* 0x0000000a28007c0c */ /* 0x000fe2000bf06070 */
[----:B------:R-:W-:-:S02]  /*0c10*/  IMAD.X R36, RZ, RZ, R50, P1 ;  /* 0x000000ffff247224 */ /* 0x000fc400008e0632 */
[CC--:B------:R-:W-:Y:S01]  /*0c20*/  FMUL.FTZ R35, R38.reuse, R44.reuse ;  /* 0x0000002c26237220 */ /* 0x0c0fe20000410000 */
[-C--:B------:R-:W-:Y:S01]  /*0c30*/  FFMA.FTZ R34, R38, R44.reuse, R53 ;  /* 0x0000002c26227223 */ /* 0x080fe20000010035 */
[----:B------:R-:W-:Y:S01]  /*0c40*/  FFMA.FTZ R16, R37, R45, R16 ;  /* 0x0000002d25107223 */ /* 0x000fe20000010010 */
[----:B------:R-:W-:Y:S01]  /*0c50*/  FADD.FTZ R17, R45, R17 ;  /* 0x000000112d117221 */ /* 0x000fe20000010000 */
[----:B------:R-:W-:Y:S01]  /*0c60*/  ISETP.GE.AND.EX P0, PT, R36, UR6, PT, P0 ;  /* 0x0000000624007c0c */ /* 0x000fe2000bf06300 */
[----:B------:R-:W-:Y:S01]  /*0c70*/  FFMA.FTZ R35, R39, R35, R32 ;  /* 0x0000002327237223 */ /* 0x000fe20000010020 */
[----:B------:R-:W-:Y:S01]  /*0c80*/  ISETP.GT.U32.AND P1, PT, R48, 0x7, PT ;  /* 0x000000073000780c */ /* 0x000fe20003f24070 */
[----:B------:R-:W-:Y:S01]  /*0c90*/  FFMA.FTZ R18, R41, R47, R18 ;  /* 0x0000002f29127223 */ /* 0x000fe20000010012 */
[----:B------:R-:W-:Y:S01]  /*0ca0*/  FADD.FTZ R19, R47, R19 ;  /* 0x000000132f137221 */ /* 0x000fe20000010000 */
[----:B------:R-:W-:Y:S01]  /*0cb0*/  FFMA.FTZ R20, R39, R44, R20 ;  /* 0x0000002c27147223 */ /* 0x000fe20000010014 */
[----:B------:R0:W-:Y:S01]  /*0cc0*/  STS.64 [R10], R34 ;  /* 0x000000220a007388 */ /* 0x0001e20000000a00 */
[----:B------:R-:W-:Y:S01]  /*0cd0*/  FADD.FTZ R21, R44, R21 ;  /* 0x000000152c157221 */ /* 0x000fe20000010000 */
[----:B------:R-:W-:Y:S01]  /*0ce0*/  CS2R R52, SRZ ;  /* 0x0000000000347805 */ /* 0x000fe2000001ff00 */
[----:B------:R-:W-:Y:S06]  /*0cf0*/  BAR.SYNC.DEFER_BLOCKING 0x0 ;  /* 0x0000000000007b1d */ /* 0x000fec0000010000 */
[----:B------:R-:W-:Y:S05]  /*0d00*/  @!P0 BRA `(.L_x_1500) ;  /* 0x0000000000b08947 */ /* 0x000fea0003800000 */
        /* <DEDUP_REMOVED lines=12> */
[C---:B------:R-:W-:Y:S02]  /*0dd0*/  IADD3 R40, R32.reuse, R37, RZ ;  /* 0x0000002520287210 */ /* 0x040fe40007ffe0ff */
[----:B------:R-:W-:Y:S01]  /*0de0*/  IADD3 R43, R32, R39, RZ ;  /* 0x00000027202b7210 */ /* 0x000fe20007ffe0ff */
[----:B------:R-:W-:Y:S01]  /*0df0*/  STS.64 [R36], R14 ;  /* 0x0000000e24007388 */ /* 0x000fe20000000a00 */
[--C-:B------:R-:W-:Y:S01]  /*0e00*/  IMAD R32, R9, 0x8, R44.reuse ;  /* 0x0000000809207824 */ /* 0x100fe200078e022c */
[-C--:B------:R-:W-:Y:S01]  /*0e10*/  LEA R34, R8, R44.reuse, 0x3 ;  /* 0x0000002c08227211 */ /* 0x080fe200078e18ff */
[----:B------:R-:W-:Y:S01]  /*0e20*/  IMAD R39, R5, 0x8, R44 ;  /* 0x0000000805277824 */ /* 0x000fe200078e022c */
[----:B------:R-:W-:Y:S01]  /*0e30*/  STS.64 [R38], R16 ;  /* 0x0000001026007388 */ /* 0x000fe20000000a00 */
[----:B------:R-:W-:-:S02]  /*0e40*/  LEA R37, R7, R44, 0x3 ;  /* 0x0000002c07257211 */ /* 0x000fc400078e18ff */
[----:B------:R-:W-:Y:S01]  /*0e50*/  SHF.R.U32.HI R44, RZ, 0x3, R51 ;  /* 0x00000003ff2c7819 */ /* 0x000fe20000011633 */
[----:B------:R0:W-:Y:S03]  /*0e60*/  STS.64 [R40], R18 ;  /* 0x0000001228007388 */ /* 0x0001e60000000a00 */
[----:B------:R-:W-:Y:S01]  /*0e70*/  SHF.L.U32 R45, R44, 0x4, RZ ;  /* 0x000000042c2d7819 */ /* 0x000fe200000006ff */
        /* <DEDUP_REMOVED lines=21> */
.L_x_1500:
[----:B------:R-:W-:Y:S04]  /*0fd0*/  BSSY B0, `(.L_x_1501) ;  /* 0x0000054000007945 */ /* 0x000fe80003800000 */
[----:B------:R-:W-:Y:S05]  /*0fe0*/  @P1 BRA `(.L_x_1502) ;  /* 0x0000000400481947 */ /* 0x000fea0003800000 */
[----:B------:R-:W-:Y:S02]  /*0ff0*/  SHF.L.U32 R32, R49, 0x1, RZ ;  /* 0x0000000131207819 */ /* 0x000fe400000006ff */
[----:B------:R-:W-:Y:S02]  /*1000*/  CS2R R52, SRZ ;  /* 0x0000000000347805 */ /* 0x000fe4000001ff00 */
[----:B------:R-:W-:Y:S02]  /*1010*/  MOV R54, RZ ;  /* 0x000000ff00367202 */ /* 0x000fe40000000f00 */
[----:B------:R-:W-:Y:S02]  /*1020*/  LOP3.LUT R33, R32, 0xe, RZ, 0xc0, !PT ;  /* 0x0000000e20217812 */ /* 0x000fe400078ec0ff */
[C---:B------:R-:W-:Y:S02]  /*1030*/  LOP3.LUT R55, R48.reuse, 0x3, RZ, 0xc0, !PT ;  /* 0x0000000330377812 */ /* 0x040fe400078ec0ff */
[----:B------:R-:W-:-:S05]  /*1040*/  LEA.HI R33, R48, R33, RZ, 0x1e ;  /* 0x0000002130217211 */ /* 0x000fca00078ff0ff */
[----:B------:R-:W-:-:S07]  /*1050*/  IMAD R57, R33, 0xa0, -R42 ;  /* 0x000000a021397824 */ /* 0x000fce00078e0a2a */
.L_x_1503:
[----:B0-----:R-:W-:Y:S01]  /*1060*/  IMAD.IADD R35, R57, 0x1, R54 ;  /* 0x0000000139237824 */ /* 0x001fe200078e0236 */
[----:B------:R-:W-:-:S03]  /*1070*/  IADD3 R54, R54, 0x20, RZ ;  /* 0x0000002036367810 */ /* 0x000fc60007ffe0ff */
[C---:B------:R-:W-:Y:S01]  /*1080*/  VIADD R36, R35.reuse, 0xc ;  /* 0x0000000c23247836 */ /* 0x040fe20000000000 */
[C---:B------:R-:W-:Y:S02]  /*1090*/  IADD3 R32, R35.reuse, 0x4, RZ ;  /* 0x0000000423207810 */ /* 0x040fe40007ffe0ff */
[----:B------:R-:W-:Y:S02]  /*10a0*/  IADD3 R34, R35, 0x8, RZ ;  /* 0x0000000823227810 */ /* 0x000fe40007ffe0ff */
[----:B------:R-:W-:Y:S02]  /*10b0*/  SHF.R.S32.HI R33, RZ, 0x1f, R32 ;  /* 0x0000001fff217819 */ /* 0x000fe40000011420 */
[----:B------:R-:W-:Y:S02]  /*10c0*/  SHF.R.S32.HI R37, RZ, 0x1f, R34 ;  /* 0x0000001fff257819 */ /* 0x000fe40000011422 */
[----:B-1----:R-:W-:Y:S02]  /*10d0*/  LEA.HI R38, R33, R32, RZ, 0x2 ;  /* 0x0000002021267211 */ /* 0x002fe400078f10ff */
[----:B------:R-:W-:-:S02]  /*10e0*/  LEA.HI R33, R37, R34, RZ, 0x2 ;  /* 0x0000002225217211 */ /* 0x000fc400078f10ff */
[----:B------:R-:W-:Y:S02]  /*10f0*/  SHF.R.S32.HI R39, RZ, 0x1f, R36 ;  /* 0x0000001fff277819 */ /* 0x000fe40000011424 */
[C---:B------:R-:W-:Y:S02]  /*1100*/  IADD3 R37, R35.reuse, 0x10, RZ ;  /* 0x0000001023257810 */ /* 0x040fe40007ffe0ff */
        /* <DEDUP_REMOVED lines=10> */
[----:B------:R-:W-:Y:S01]  /*11b0*/  IADD3 R41, R35, 0x1c, RZ ;  /* 0x0000001c23297810 */ /* 0x000fe20007ffe0ff */
[----:B------:R-:W-:Y:S01]  /*11c0*/  IMAD R40, R37, 0x28, R12 ;  /* 0x0000002825287824 */ /* 0x000fe200078e020c */
[----:B------:R-:W-:-:S02]  /*11d0*/  SHF.R.S32.HI R42, RZ, 0x1f, R39 ;  /* 0x0000001fff2a7819 */ /* 0x000fc40000011427 */
[----:B------:R-:W-:Y:S02]  /*11e0*/  SHF.R.S32.HI R35, RZ, 0x2, R38 ;  /* 0x00000002ff237819 */ /* 0x000fe40000011426 */
[----:B------:R-:W-:Y:S02]  /*11f0*/  SHF.R.S32.HI R44, RZ, 0x1f, R41 ;  /* 0x0000001fff2c7819 */ /* 0x000fe40000011429 */
[----:B------:R-:W-:Y:S02]  /*1200*/  SHF.R.S32.HI R37, RZ, 0x2, R33 ;  /* 0x00000002ff257819 */ /* 0x000fe40000011421 */
[----:B------:R-:W-:Y:S01]  /*1210*/  LEA.HI R38, R42, R39, RZ, 0x2 ;  /* 0x000000272a267211 */ /* 0x000fe200078f10ff */
[--C-:B------:R-:W-:Y:S01]  /*1220*/  IMAD R42, R35, 0x28, R12.reuse ;  /* 0x00000028232a7824 */ /* 0x100fe200078e020c */
[----:B------:R-:W-:Y:S02]  /*1230*/  LEA R33, R55, R40, 0x3 ;  /* 0x0000002837217211 */ /* 0x000fe400078e18ff */
[----:B------:R-:W-:Y:S01]  /*1240*/  LEA.HI R40, R44, R41, RZ, 0x2 ;  /* 0x000000292c287211 */ /* 0x000fe200078f10ff */
[----:B------:R-:W-:Y:S01]  /*1250*/  IMAD R44, R37, 0x28, R12 ;  /* 0x00000028252c7824 */ /* 0x000fe200078e020c */
[----:B------:R-:W-:Y:S01]  /*1260*/  SHF.R.S32.HI R39, RZ, 0x2, R32 ;  /* 0x00000002ff277819 */ /* 0x000fe20000011420 */
[----:B------:R-:W-:Y:S01]  /*1270*/  IMAD R35, R55, 0x8, R42 ;  /* 0x0000000837237824 */ /* 0x000fe200078e022a */
[----:B------:R-:W0:Y:S01]  /*1280*/  LDS.64 R32, [R33] ;  /* 0x0000000021207984 */ /* 0x000e220000000a00 */
[----:B------:R-:W-:-:S02]  /*1290*/  SHF.R.S32.HI R41, RZ, 0x2, R34 ;  /* 0x00000002ff297819 */ /* 0x000fc40000011422 */
        /* <DEDUP_REMOVED lines=39> */
.L_x_1502:
[----:B------:R-:W-:Y:S05]  /*1510*/  BSYNC B0 ;  /* 0x0000000000007941 */ /* 0x000fea0003800000 */
.L_x_1501:
[----:B------:R-:W2:Y:S01]  /*1520*/  SHFL.BFLY PT, R32, R53, 0x2, 0x1f ;  /* 0x0c401f0035207f89 */ /* 0x000ea200000e0000 */
[----:B------:R-:W-:Y:S01]  /*1530*/  LOP3.LUT P1, RZ, R48, 0xfffffffb, RZ, 0xc0, !PT ;  /* 0xfffffffb30ff7812 */ /* 0x000fe2000782c0ff */
[----:B------:R-:W-:Y:S02]  /*1540*/  BSSY B0, `(.L_x_1504) ;  /* 0x0000017000007945 */ /* 0x000fe40003800000 */
[----:B0-----:R-:W0:Y:S01]  /*1550*/  SHFL.BFLY PT, R35, R52, 0x2, 0x1f ;  /* 0x0c401f0034237f89 */ /* 0x001e2200000e0000 */
[----:B--2---:R-:W-:Y:S01]  /*1560*/  FADD.FTZ R33, R32, R53 ;  /* 0x0000003520217221 */ /* 0x004fe20000010000 */
[----:B------:R-:W-:Y:S01]  /*1570*/  IADD3 R32, P0, R49, 0x10, RZ ;  /* 0x0000001031207810 */ /* 0x000fe20007f1e0ff */
[----:B0-----:R-:W-:-:S03]  /*1580*/  FADD.FTZ R36, R35, R52 ;  /* 0x0000003423247221 */ /* 0x001fc60000010000 */
[----:B------:R-:W0:Y:S01]  /*1590*/  SHFL.BFLY PT, R34, R33, 0x1, 0x1f ;  /* 0x0c201f0021227f89 */ /* 0x000e2200000e0000 */
[----:B------:R-:W-:Y:S02]  /*15a0*/  IADD3.X R50, RZ, R50, RZ, P0, !PT ;  /* 0x00000032ff327210 */ /* 0x000fe400007fe4ff */
[----:B------:R-:W-:Y:S01]  /*15b0*/  ISETP.GE.U32.AND P0, PT, R32, UR10, PT ;  /* 0x0000000a20007c0c */ /* 0x000fe2000bf06070 */
[----:B------:R-:W2:Y:S03]  /*15c0*/  SHFL.BFLY PT, R35, R36, 0x1, 0x1f ;  /* 0x0c201f0024237f89 */ /* 0x000ea600000e0000 */
[----:B------:R-:W-:Y:S01]  /*15d0*/  ISETP.GE.AND.EX P0, PT, R50, UR6, PT, P0 ;  /* 0x0000000632007c0c */ /* 0x000fe2000bf06300 */
[----:B0-----:R-:W-:Y:S01]  /*15e0*/  FADD.FTZ R34, R33, R34 ;  /* 0x0000002221227221 */ /* 0x001fe20000010000 */
[----:B--2---:R-:W-:Y:S01]  /*15f0*/  FADD.FTZ R35, R36, R35 ;  /* 0x0000002324237221 */ /* 0x004fe20000010000 */
[----:B------:R-:W-:Y:S10]  /*1600*/  @P1 BRA `(.L_x_1505) ;  /* 0x0000000000281947 */ /* 0x000ff40003800000 */
[----:B-1----:R-:W0:Y:S01]  /*1610*/  LDC R38, c[0x0][0x10] ;  /* 0x00000400ff267b82 */ /* 0x002e220000000800 */
        /* <DEDUP_REMOVED lines=9> */
.L_x_1505:
[----:B------:R-:W-:Y:S05]  /*16b0*/  BSYNC B0 ;  /* 0x0000000000007941 */ /* 0x000fea0003800000 */
.L_x_1504:
[----:B------:R-:W-:Y:S05]  /*16c0*/  @P0 BRA `(.L_x_1506) ;  /* 0x0000000000540947 */ /* 0x000fea0003800000 */
[----:B------:R-:W-:Y:S01]  /*16d0*/  BAR.SYNC.DEFER_BLOCKING 0x0 ;  /* 0x0000000000007b1d */ /* 0x000fe20000010000 */
[----:B------:R-:W-:-:S13]  /*16e0*/  ISETP.NE.AND P0, PT, R48, RZ, PT ;  /* 0x000000ff3000720c */ /* 0x000fda0003f05270 */
[----:B------:R-:W-:Y:S05]  /*16f0*/  @P0 BRA `(.L_x_1507) ;  /* 0x00000000003c0947 */ /* 0x000fea0003800000 */
[----:B0-----:R-:W0:Y:S01]  /*1700*/  LDC.64 R34, c[0x0][0x268] ;  /* 0x00009a00ff227b82 */ /* 0x001e220000000a00 */
        /* <DEDUP_REMOVED lines=8> */
.L_x_1508:
[----:B------:R-:W2:Y:S04]  /*1790*/  LD.E.STRONG.GPU R36, desc[UR8][R34.64] ;  /* 0x0000000822247980 */ /* 0x000ea8000c10f900 */
[----:B--2---:R-:W-:Y:S01]  /*17a0*/  CCTL.IVALL ;  /* 0x00000000ff00798f */ /* 0x004fe20002000000 */
[----:B------:R-:W-:Y:S05]  /*17b0*/  YIELD ;  /* 0x0000000000007946 */ /* 0x000fea0003800000 */
[----:B-----5:R-:W-:-:S04]  /*17c0*/  LOP3.LUT R36, R36, R33, RZ, 0x3c, !PT ;  /* 0x0000002124247212 */ /* 0x020fc800078e3cff */
[----:B------:R-:W-:-:S13]  /*17d0*/  ISETP.GT.AND P0, PT, R36, -0x1, PT ;  /* 0xffffffff2400780c */ /* 0x000fda0003f04270 */
[----:B------:R-:W-:Y:S05]  /*17e0*/  @P0 BRA `(.L_x_1508) ;  /* 0xfffffffc00e80947 */ /* 0x000fea000383ffff */
.L_x_1507:
[----:B------:R-:W-:Y:S05]  /*17f0*/  WARPSYNC.ALL ;  /* 0x0000000000007948 */ /* 0x000fea0003800000 */
[----:B------:R-:W-:Y:S06]  /*1800*/  BAR.SYNC.DEFER_BLOCKING 0x0 ;  /* 0x0000000000007b1d */ /* 0x000fec0000010000 */
[----:B------:R-:W-:Y:S05]  /*1810*/  BRA `(.L_x_1509) ;  /* 0x0000000000607947 */ /* 0x000fea0003800000 */
.L_x_1506:
[----:B------:R-:W-:Y:S01]  /*1820*/  BAR.SYNC.DEFER_BLOCKING 0x0 ;  /* 0x0000000000007b1d */ /* 0x000fe20000010000 */
[----:B------:R-:W-:-:S13]  /*1830*/  ISETP.NE.AND P0, PT, R48, RZ, PT ;  /* 0x000000ff3000720c */ /* 0x000fda0003f05270 */
[----:B------:R-:W-:Y:S05]  /*1840*/  @P0 BRA `(.L_x_1510) ;  /* 0x00000000004c0947 */ /* 0x000fea0003800000 */
[----:B0-----:R-:W0:Y:S01]  /*1850*/  LDC.64 R34, c[0x0][0x268] ;  /* 0x00009a00ff227b82 */ /* 0x001e220000000a00 */
        /* <DEDUP_REMOVED lines=12> */
.L_x_1511:
[----:B------:R-:W2:Y:S04]  /*1920*/  LD.E.STRONG.GPU R36, desc[UR8][R34.64] ;  /* 0x0000000822247980 */ /* 0x000ea8000c10f900 */
[----:B--2---:R-:W-:Y:S01]  /*1930*/  CCTL.IVALL ;  /* 0x00000000ff00798f */ /* 0x004fe20002000000 */
[----:B------:R-:W-:Y:S05]  /*1940*/  YIELD ;  /* 0x0000000000007946 */ /* 0x000fea0003800000 */
[----:B-----5:R-:W-:-:S04]  /*1950*/  LOP3.LUT R36, R36, R33, RZ, 0x3c, !PT ;  /* 0x0000002124247212 */ /* 0x020fc800078e3cff */
[----:B------:R-:W-:-:S13]  /*1960*/  ISETP.GT.AND P0, PT, R36, -0x1, PT ;  /* 0xffffffff2400780c */ /* 0x000fda0003f04270 */
[----:B------:R-:W-:Y:S05]  /*1970*/  @P0 BRA `(.L_x_1511) ;  /* 0xfffffffc00e80947 */ /* 0x000fea000383ffff */
.L_x_1510:
[----:B------:R-:W-:Y:S05]  /*1980*/  WARPSYNC.ALL ;  /* 0x0000000000007948 */ /* 0x000fea0003800000 */
[----:B------:R-:W-:Y:S06]  /*1990*/  BAR.SYNC.DEFER_BLOCKING 0x0 ;  /* 0x0000000000007b1d */ /* 0x000fec0000010000 */
.L_x_1509:
[----:B------:R-:W-:Y:S01]  /*19a0*/  ISETP.GT.U32.AND P0, PT, R48, 0x1f, PT ;  /* 0x0000001f3000780c */ /* 0x000fe20003f04070 */
[--C-:B-1----:R-:W-:Y:S02]  /*19b0*/  HADD2.F32 R41, -RZ, R22.reuse.H0_H0 ;  /* 0x20000016ff297230 */ /* 0x102fe40000004100 */
[----:B------:R-:W-:Y:S02]  /*19c0*/  HADD2.F32 R43, -RZ, R22.H1_H1 ;  /* 0x30000016ff2b7230 */ /* 0x000fe40000004100 */
[--C-:B------:R-:W-:Y:S02]  /*19d0*/  HADD2.F32 R45, -RZ, R23.reuse.H0_H0 ;  /* 0x20000017ff2d7230 */ /* 0x100fe40000004100 */
[----:B------:R-:W-:Y:S01]  /*19e0*/  HADD2.F32 R47, -RZ, R23.H1_H1 ;  /* 0x30000017ff2f7230 */ /* 0x000fe20000004100 */
[----:B------:R-:W1:Y:S01]  /*19f0*/  S2UR UR7, SR_CgaCtaId ;  /* 0x00000000000779c3 */ /* 0x000e620000008800 */
[----:B------:R-:W-:Y:S01]  /*1a00*/  UMOV UR5, 0x400 ;  /* 0x0000040000057882 */ /* 0x000fe20000000000 */
[----:B------:R-:W-:-:S03]  /*1a10*/  ULDC.64 UR12, c[0x0][0x210] ;  /* 0x00008400000c7ab9 */ /* 0x000fc60000000a00 */
[----:B------:R-:W-:-:S03]  /*1a20*/  @!P0 LOP3.LUT R38, R48, 0xf, RZ, 0xc0, !PT ;  /* 0x0000000f30268812 */ /* 0x000fc600078ec0ff */
[----:B0-----:R-:W0:Y:S08]  /*1a30*/  @!P0 LDC R36, c[0x0][0x10] ;  /* 0x00000400ff248b82 */ /* 0x001e300000000800 */
        /* <DEDUP_REMOVED lines=8> */
[----:B------:R-:W-:Y:S01]  /*1ac0*/  IMAD.MOV.U32 R36, RZ, RZ, RZ ;  /* 0x000000ffff247224 */ /* 0x000fe200078e00ff */
[----:B------:R-:W-:Y:S01]  /*1ad0*/  HFMA2.MMA R33, -RZ, RZ, 0, 0 ;  /* 0x00000000ff217435 */ /* 0x000fe200000001ff */
[----:B------:R-:W-:Y:S02]  /*1ae0*/  HADD2.F32 R23, -RZ, R26.H0_H0 ;  /* 0x2000001aff177230 */ /* 0x000fe40000004100 */
[C---:B------:R-:W-:Y:S01]  /*1af0*/  FADD.FTZ R44, -R30.reuse, R47 ;  /* 0x0000002f1e2c7221 */ /* 0x040fe20000010100 */
[----:B------:R-:W-:Y:S02]  /*1b00*/  UIADD3 UR5, UR5, 0x3480, URZ ;  /* 0x0000348005057890 */ /* 0x000fe4000fffe03f */
[----:B------:R-:W-:Y:S02]  /*1b10*/  ULOP3.LUT UR4, UR4, 0x1, URZ, 0x3c, !UPT ;  /* 0x0000000104047892 */ /* 0x000fe4000f8e3c3f */
[----:B-1----:R-:W-:Y:S01]  /*1b20*/  ULEA UR5, UR7, UR5, 0x18 ;  /* 0x0000000507057291 */ /* 0x002fe2000f8ec03f */
[----:B--2---:R-:W-:Y:S01]  /*1b30*/  @!P0 FADD.FTZ R36, RZ, R34 ;  /* 0x00000022ff248221 */ /* 0x004fe20000010000 */
[----:B------:R-:W-:Y:S01]  /*1b40*/  @!P0 FADD.FTZ R33, RZ, R35 ;  /* 0x00000023ff218221 */ /* 0x000fe20000010000 */
[----:B------:R-:W-:Y:S01]  /*1b50*/  FADD.FTZ R34, -R30, R41 ;  /* 0x000000291e227221 */ /* 0x000fe20000010100 */
[----:B------:R-:W-:Y:S01]  /*1b60*/  LOP3.LUT P0, RZ, R48, 0xffffffef, RZ, 0xc0, !PT ;  /* 0xffffffef30ff7812 */ /* 0x000fe2000780c0ff */
[----:B------:R-:W-:Y:S01]  /*1b70*/  HADD2.F32 R41, -RZ, R27.H0_H0 ;  /* 0x2000001bff297230 */ /* 0x000fe20000004100 */
[----:B------:R-:W0:Y:S01]  /*1b80*/  SHFL.BFLY PT, R37, R36, 0x8, 0x1f ;  /* 0x0d001f0024257f89 */ /* 0x000e2200000e0000 */
[----:B------:R-:W-:-:S03]  /*1b90*/  FMUL.FTZ R34, R31, R34 ;  /* 0x000000221f227220 */ /* 0x000fc60000410000 */
[----:B------:R-:W1:Y:S01]  /*1ba0*/  SHFL.BFLY PT, R38, R33, 0x8, 0x1f ;  /* 0x0d001f0021267f89 */ /* 0x000e6200000e0000 */
[----:B0-----:R-:W-:Y:S01]  /*1bb0*/  FADD.FTZ R37, R37, R36 ;  /* 0x0000002425257221 */ /* 0x001fe20000010000 */
[----:B------:R-:W-:Y:S01]  /*1bc0*/  FADD.FTZ R36, -R30, R43 ;  /* 0x0000002b1e247221 */ /* 0x000fe20000010100 */
[----:B------:R-:W-:Y:S02]  /*1bd0*/  HADD2.F32 R43, -RZ, R27.H1_H1 ;  /* 0x3000001bff2b7230 */ /* 0x000fe40000004100 */
[----:B-1----:R-:W-:Y:S01]  /*1be0*/  FADD.FTZ R38, R38, R33 ;  /* 0x0000002126267221 */ /* 0x002fe20000010000 */
[----:B------:R-:W0:Y:S01]  /*1bf0*/  SHFL.BFLY PT, R40, R37, 0x4, 0x1f ;  /* 0x0c801f0025287f89 */ /* 0x000e2200000e0000 */
[----:B------:R-:W-:-:S03]  /*1c00*/  HADD2.F32 R33, -RZ, R24.H0_H0 ;  /* 0x20000018ff217230 */ /* 0x000fc60000004100 */
[----:B------:R-:W1:Y:S01]  /*1c10*/  SHFL.BFLY PT, R39, R38, 0x4, 0x1f ;  /* 0x0c801f0026277f89 */ /* 0x000e6200000e0000 */
[----:B0-----:R-:W-:Y:S01]  /*1c20*/  FADD.FTZ R40, R37, R40 ;  /* 0x0000002825287221 */ /* 0x001fe20000010000 */
[----:B------:R-:W-:Y:S02]  /*1c30*/  HADD2.F32 R37, -RZ, R26.H1_H1 ;  /* 0x3000001aff257230 */ /* 0x000fe40000004100 */
[C---:B------:R-:W-:Y:S01]  /*1c40*/  FMUL.FTZ R26, R31.reuse, R36 ;  /* 0x000000241f1a7220 */ /* 0x040fe20000410000 */
[----:B-1----:R-:W-:Y:S01]  /*1c50*/  FADD.FTZ R39, R38, R39 ;  /* 0x0000002726277221 */ /* 0x002fe20000010000 */
[----:B------:R-:W0:Y:S01]  /*1c60*/  SHFL.BFLY PT, R35, R40, 0x2, 0x1f ;  /* 0x0c401f0028237f89 */ /* 0x000e2200000e0000 */
[----:B------:R-:W-:Y:S01]  /*1c70*/  FADD.FTZ R38, -R30, R45 ;  /* 0x0000002d1e267221 */ /* 0x000fe20000010100 */
[----:B------:R-:W-:Y:S02]  /*1c80*/  FFMA.FTZ R30, R34, R33, R23 ;  /* 0x00000021221e7223 */ /* 0x000fe40000010017 */
[----:B------:R-:W1:Y:S01]  /*1c90*/  SHFL.BFLY PT, R42, R39, 0x2, 0x1f ;  /* 0x0c401f00272a7f89 */ /* 0x000e6200000e0000 */
[C---:B------:R-:W-:Y:S01]  /*1ca0*/  FMUL.FTZ R36, R31.reuse, R38 ;  /* 0x000000261f247220 */ /* 0x040fe20000410000 */
[----:B------:R-:W-:Y:S01]  /*1cb0*/  FMUL.FTZ R38, R31, R44 ;  /* 0x0000002c1f267220 */ /* 0x000fe20000410000 */
[----:B0-----:R-:W-:Y:S01]  /*1cc0*/  FADD.FTZ R22, R40, R35 ;  /* 0x0000002328167221 */ /* 0x001fe20000010000 */
[----:B------:R-:W-:-:S02]  /*1cd0*/  HADD2.F32 R35, -RZ, R24.H1_H1 ;  /* 0x30000018ff237230 */ /* 0x000fc40000004100 */
[----:B------:R-:W-:Y:S01]  /*1ce0*/  FMUL.FTZ R24, R30, -1.4426950216293334961 ;  /* 0xbfb8aa3b1e187820 */ /* 0x000fe20000410000 */
[----:B-1----:R-:W-:Y:S01]  /*1cf0*/  FADD.FTZ R23, R39, R42 ;  /* 0x0000002a27177221 */ /* 0x002fe20000010000 */
[--C-:B------:R-:W-:Y:S02]  /*1d00*/  HADD2.F32 R39, -RZ, R25.reuse.H0_H0 ;  /* 0x20000019ff277230 */ /* 0x100fe40000004100 */
[----:B------:R-:W-:Y:S01]  /*1d10*/  FFMA.FTZ R40, R26, R35, R37 ;  /* 0x000000231a287223 */ /* 0x000fe20000010025 */
[----:B------:R-:W-:Y:S01]  /*1d20*/  HADD2.F32 R37, -RZ, R25.H1_H1 ;  /* 0x30000019ff257230 */ /* 0x000fe20000004100 */
[----:B------:R0:W1:Y:S01]  /*1d30*/  MUFU.EX2 R45, R24 ;  /* 0x00000018002d7308 */ /* 0x0000620000000800 */
[----:B------:R-:W2:Y:S01]  /*1d40*/  SHFL.BFLY PT, R25, R22, 0x1, 0x1f ;  /* 0x0c201f0016197f89 */ /* 0x000ea200000e0000 */
[----:B------:R-:W-:Y:S01]  /*1d50*/  FFMA.FTZ R27, R36, R39, R41 ;  /* 0x00000027241b7223 */ /* 0x000fe20000010029 */
[----:B------:R-:W-:Y:S01]  /*1d60*/  FMUL.FTZ R46, R40, -1.4426950216293334961 ;  /* 0xbfb8aa3b282e7820 */ /* 0x000fe20000410000 */
[----:B------:R-:W-:Y:S01]  /*1d70*/  FFMA.FTZ R41, R38, R37, R43 ;  /* 0x0000002526297223 */ /* 0x000fe2000001002b */
[----:B------:R-:W3:Y:S01]  /*1d80*/  SHFL.BFLY PT, R44, R23, 0x1, 0x1f ;  /* 0x0c201f00172c7f89 */ /* 0x000ee200000e0000 */
[----:B------:R-:W-:-:S02]  /*1d90*/  SHF.L.U32 R43, R49, 0x1, RZ ;  /* 0x00000001312b7819 */ /* 0x000fc400000006ff */
[----:B------:R-:W-:Y:S01]  /*1da0*/  FMUL.FTZ R42, R41, -1.4426950216293334961 ;  /* 0xbfb8aa3b292a7820 */ /* 0x000fe20000410000 */
[----:B0-----:R-:W-:Y:S01]  /*1db0*/  FMUL.FTZ R24, R27, -1.4426950216293334961 ;  /* 0xbfb8aa3b1b187820 */ /* 0x001fe20000410000 */
[----:B------:R1:W0:Y:S01]  /*1dc0*/  MUFU.EX2 R47, R46 ;  /* 0x0000002e002f7308 */ /* 0x0002220000000800 */
[----:B------:R-:W-:-:S07]  /*1dd0*/  LOP3.LUT R43, R43, 0xe, RZ, 0xc0, !PT ;  /* 0x0000000e2b2b7812 */ /* 0x000fce00078ec0ff */
[----:B------:R-:W4:Y:S01]  /*1de0*/  MUFU.EX2 R24, R24 ;  /* 0x0000001800187308 */ /* 0x000f220000000800 */
[----:B-1----:R-:W-:Y:S01]  /*1df0*/  FADD.FTZ R46, R45, 1 ;  /* 0x3f8000002d2e7421 */ /* 0x002fe20000010000 */
[----:B------:R-:W-:Y:S02]  /*1e00*/  IMAD.IADD R45, R4, 0x1, -R43 ;  /* 0x00000001042d7824 */ /* 0x000fe400078e0a2b */
[----:B--2---:R-:W-:Y:S01]  /*1e10*/  FADD.FTZ R25, R22, R25 ;  /* 0x0000001916197221 */ /* 0x004fe20000010000 */
[----:B------:R-:W-:-:S03]  /*1e20*/  @!P0 SHF.R.U32.HI R22, RZ, 0x1, R48 ;  /* 0x00000001ff168819 */ /* 0x000fc60000011630 */
[----:B------:R-:W1:Y:S01]  /*1e30*/  MUFU.EX2 R42, R42 ;  /* 0x0000002a002a7308 */ /* 0x000e620000000800 */
[----:B0-----:R-:W-:Y:S01]  /*1e40*/  FADD.FTZ R43, R47, 1 ;  /* 0x3f8000002f2b7421 */ /* 0x001fe20000010000 */
[----:B---3--:R-:W-:Y:S01]  /*1e50*/  FADD.FTZ R23, R23, R44 ;  /* 0x0000002c17177221 */ /* 0x008fe20000010000 */
[----:B------:R-:W-:Y:S01]  /*1e60*/  @!P0 LOP3.LUT R44, R22, 0x7ffffff8, RZ, 0xc0, !PT ;  /* 0x7ffffff8162c8812 */ /* 0x000fe200078ec0ff */
[----:B------:R-:W-:Y:S02]  /*1e70*/  @!P0 FMUL.FTZ R22, R25, 9.7656251455191522837e-05 ;  /* 0x38cccccd19168820 */ /* 0x000fe40000410000 */
[----:B------:R-:W-:Y:S02]  /*1e80*/  @!P0 FMUL.FTZ R23, R23, 9.7656251455191522837e-05 ;  /* 0x38cccccd17178820 */ /* 0x000fe40000410000 */
[----:B------:R4:W0:Y:S03]  /*1e90*/  MUFU.RCP R4, R46 ;  /* 0x0000002e00047308 */ /* 0x0008260000001000 */
[----:B------:R2:W-:Y:S05]  /*1ea0*/  @!P0 STS.64 [R44+UR5], R22 ;  /* 0x000000162c008988 */ /* 0x0005ea0008000a05 */
[----:B------:R-:W3:Y:S01]  /*1eb0*/  MUFU.RCP R43, R43 ;  /* 0x0000002b002b7308 */ /* 0x000ee20000001000 */
[----:B----4-:R-:W-:Y:S01]  /*1ec0*/  FADD.FTZ R46, R24, 1 ;  /* 0x3f800000182e7421 */ /* 0x010fe20000010000 */
[----:B------:R-:W-:Y:S01]  /*1ed0*/  LEA R24, R45, UR5, 0x3 ;  /* 0x000000052d187c11 */ /* 0x000fe2000f8e18ff */
[----:B------:R-:W-:Y:S01]  /*1ee0*/  BAR.SYNC.DEFER_BLOCKING 0x0 ;  /* 0x0000000000007b1d */ /* 0x000fe20000010000 */
[----:B-1----:R-:W-:Y:S01]  /*1ef0*/  FADD.FTZ R49, R42, 1 ;  /* 0x3f8000002a317421 */ /* 0x002fe20000010000 */
[----:B--2---:R-:W-:-:S04]  /*1f00*/  HADD2.F32 R22, -RZ, R29.H0_H0 ;  /* 0x2000001dff167230 */ /* 0x004fc80000004100 */
[----:B------:R-:W1:Y:S01]  /*1f10*/  MUFU.RCP R46, R46 ;  /* 0x0000002e002e7308 */ /* 0x000e620000001000 */
[----:B0-----:R-:W-:Y:S01]  /*1f20*/  FADD.FTZ R45, -R4, 1 ;  /* 0x3f800000042d7421 */ /* 0x001fe20000010100 */
[----:B------:R-:W-:-:S03]  /*1f30*/  HADD2.F32 R29, -RZ, R29.H1_H1 ;  /* 0x3000001dff1d7230 */ /* 0x000fc60000004100 */
[----:B------:R-:W-:-:S03]  /*1f40*/  FFMA.FTZ R45, R30, R45, 1 ;  /* 0x3f8000001e2d7423 */ /* 0x000fc6000001002d */
[----:B------:R-:W0:Y:S01]  /*1f50*/  MUFU.RCP R49, R49 ;  /* 0x0000003100317308 */ /* 0x000e220000001000 */
[C---:B---3--:R-:W-:Y:S01]  /*1f60*/  FADD.FTZ R47, -R43.reuse, 1 ;  /* 0x3f8000002b2f7421 */ /* 0x048fe20000010100 */
[----:B------:R-:W-:Y:S01]  /*1f70*/  FMUL.FTZ R45, R4, R45 ;  /* 0x0000002d042d7220 */ /* 0x000fe20000410000 */
[--C-:B------:R-:W-:Y:S02]  /*1f80*/  HADD2.F32 R4, -RZ, R28.reuse.H0_H0 ;  /* 0x2000001cff047230 */ /* 0x100fe40000004100 */
[----:B------:R-:W-:Y:S01]  /*1f90*/  FFMA.FTZ R40, R40, R47, 1 ;  /* 0x3f80000028287423 */ /* 0x000fe2000001002f */
[----:B------:R-:W-:Y:S02]  /*1fa0*/  HADD2.F32 R28, -RZ, R28.H1_H1 ;  /* 0x3000001cff1c7230 */ /* 0x000fe40000004100 */
[----:B------:R-:W-:Y:S01]  /*1fb0*/  FMUL.FTZ R4, R4, R45 ;  /* 0x0000002d04047220 */ /* 0x000fe20000410000 */
[----:B-1----:R-:W-:Y:S01]  /*1fc0*/  FADD.FTZ R42, -R46, 1 ;  /* 0x3f8000002e2a7421 */ /* 0x002fe20000010100 */
[----:B------:R-:W1:Y:S01]  /*1fd0*/  LDS.64 R24, [R24] ;  /* 0x0000000018187984 */ /* 0x000e620000000a00 */
[----:B------:R-:W-:-:S02]  /*1fe0*/  FMUL.FTZ R43, R43, R40 ;  /* 0x000000282b2b7220 */ /* 0x000fc40000410000 */
[----:B------:R-:W-:Y:S02]  /*1ff0*/  FFMA.FTZ R27, R27, R42, 1 ;  /* 0x3f8000001b1b7423 */ /* 0x000fe4000001002a */
[----:B------:R-:W-:Y:S01]  /*2000*/  FMUL.FTZ R28, R28, R43 ;  /* 0x0000002b1c1c7220 */ /* 0x000fe20000410000 */
[----:B0-----:R-:W-:Y:S01]  /*2010*/  FADD.FTZ R52, -R49, 1 ;  /* 0x3f80000031347421 */ /* 0x001fe20000010100 */
[----:B------:R-:W-:-:S03]  /*2020*/  FMUL.FTZ R27, R46, R27 ;  /* 0x0000001b2e1b7220 */ /* 0x000fc60000410000 */
[----:B------:R-:W-:Y:S01]  /*2030*/  FFMA.FTZ R52, R41, R52, 1 ;  /* 0x3f80000029347423 */ /* 0x000fe20000010034 */
[----:B------:R-:W-:-:S03]  /*2040*/  FMUL.FTZ R22, R22, R27 ;  /* 0x0000001b16167220 */ /* 0x000fc60000410000 */
[----:B------:R-:W-:Y:S01]  /*2050*/  FMUL.FTZ R52, R49, R52 ;  /* 0x0000003431347220 */ /* 0x000fe20000410000 */
[----:B------:R-:W-:-:S03]  /*2060*/  MOV R49, R32 ;  /* 0x0000002000317202 */ /* 0x000fc60000000f00 */
[----:B------:R-:W-:Y:S01]  /*2070*/  FMUL.FTZ R29, R29, R52 ;  /* 0x000000341d1d7220 */ /* 0x000fe20000410000 */
[--C-:B-1----:R-:W-:Y:S01]  /*2080*/  FFMA.FTZ R33, R33, R4, -R24.reuse ;  /* 0x0000000421217223 */ /* 0x102fe20000010818 */
        /* <DEDUP_REMOVED lines=24> */
.L_x_1499:
[C---:B-1----:R-:W-:Y:S02]  /*2210*/  SHF.L.U32 R3, R51.reuse, 0x1, RZ ;  /* 0x0000000133037819 */ /* 0x042fe400000006ff */
[----:B------:R-:W-:Y:S02]  /*2220*/  LOP3.LUT R0, R51, 0x7, RZ, 0xc0, !PT ;  /* 0x0000000733007812 */ /* 0x000fe400078ec0ff */
[----:B------:R-:W-:-:S03]  /*2230*/  LOP3.LUT R3, R3, 0x7fffff0, RZ, 0xc0, !PT ;  /* 0x07fffff003037812 */ /* 0x000fc600078ec0ff */
[----:B0-----:R-:W-:Y:S02]  /*2240*/  IMAD R4, R0, 0x140, RZ ;  /* 0x0000014000047824 */ /* 0x001fe400078e02ff */
[----:B------:R-:W-:-:S03]  /*2250*/  IMAD.IADD R3, R3, 0x1, R2 ;  /* 0x0000000103037824 */ /* 0x000fc600078e0202 */
[----:B------:R-:W-:Y:S02]  /*2260*/  IADD3 R5, R4, 0x140, RZ ;  /* 0x0000014004057810 */ /* 0x000fe40007ffe0ff */
        /* <DEDUP_REMOVED lines=12> */
[----:B------:R-:W-:-:S03]  /*2330*/  SEL R6, R6, 0xffffffff, P0 ;  /* 0xffffffff06067807 */ /* 0x000fc60000000000 */
[C---:B------:R-:W-:Y:S01]  /*2340*/  IMAD.SHL.U32 R4, R5.reuse, 0x10, RZ ;  /* 0x0000001005047824 */ /* 0x040fe200078e00ff */
[----:B------:R-:W-:Y:S02]  /*2350*/  SHF.L.U64.HI R5, R5, 0x4, R6 ;  /* 0x0000000405057819 */ /* 0x000fe40000010206 */
        /* <DEDUP_REMOVED lines=17> */
[----:B------:R-:W-:Y:S01]  /*2470*/  LEA.HI R49, R9, 0x1, RZ, 0x1c ;  /* 0x0000000109317811 */ /* 0x000fe200078fe0ff */
[----:B------:R-:W-:Y:S01]  /*2480*/  IMAD.MOV.U32 R9, RZ, RZ, R14 ;  /* 0x000000ffff097224 */ /* 0x000fe200078e000e */
[----:B------:R-:W-:Y:S02]  /*2490*/  SHF.R.U64 R51, R10, 0x3, R11 ;  /* 0x000000030a337819 */ /* 0x000fe4000000120b */
[----:B------:R-:W-:Y:S02]  /*24a0*/  SEL R50, R16, 0x2, P0 ;  /* 0x0000000210327807 */ /* 0x000fe40000000000 */
[----:B------:R-:W-:Y:S02]  /*24b0*/  SEL R17, R17, RZ, P0 ;  /* 0x000000ff11117207 */ /* 0x000fe40000000000 */
[----:B------:R-:W-:-:S02]  /*24c0*/  IADD3 R11, P2, R3, 0x1e, RZ ;  /* 0x0000001e030b7810 */ /* 0x000fc40007f5e0ff */
[C---:B------:R-:W-:Y:S02]  /*24d0*/  IADD3 R8, P0, R3.reuse, 0xa, RZ ;  /* 0x0000000a03087810 */ /* 0x040fe40007f1e0ff */
[----:B------:R-:W-:Y:S01]  /*24e0*/  IADD3 R10, P1, R3, 0x14, RZ ;  /* 0x00000014030a7810 */ /* 0x000fe20007f3e0ff */
[----:B------:R-:W-:Y:S01]  /*24f0*/  IMAD.X R15, RZ, RZ, RZ, P2 ;  /* 0x000000ffff0f7224 */ /* 0x000fe200010e06ff */
[----:B------:R-:W-:Y:S02]  /*2500*/  IADD3 R51, R51, 0x1, RZ ;  /* 0x0000000133337810 */ /* 0x000fe40007ffe0ff */
[----:B------:R-:W-:Y:S02]  /*2510*/  SHF.L.U64.HI R48, R50, 0x4, R17 ;  /* 0x0000000432307819 */ /* 0x000fe40000010211 */
[----:B------:R-:W-:Y:S02]  /*2520*/  LOP3.LUT R12, R2, 0xf, RZ, 0xc0, !PT ;  /* 0x0000000f020c7812 */ /* 0x000fe400078ec0ff */
[----:B------:R-:W-:-:S02]  /*2530*/  IADD3.X R13, RZ, RZ, RZ, P0, !PT ;  /* 0x000000ffff0d7210 */ /* 0x000fc400007fe4ff */
[----:B------:R-:W-:Y:S02]  /*2540*/  IADD3.X R14, RZ, RZ, RZ, P1, !PT ;  /* 0x000000ffff0e7210 */ /* 0x000fe40000ffe4ff */
[----:B------:R-:W-:Y:S02]  /*2550*/  SHF.L.U32 R50, R50, 0x4, RZ ;  /* 0x0000000432327819 */ /* 0x000fe400000006ff */
[----:B------:R-:W-:Y:S02]  /*2560*/  LOP3.LUT R49, R49, 0x3, RZ, 0xc0, !PT ;  /* 0x0000000331317812 */ /* 0x000fe400078ec0ff */
[----:B------:R-:W-:-:S07]  /*2570*/  LOP3.LUT R51, R51, 0x3, RZ, 0xc0, !PT ;  /* 0x0000000333337812 */ /* 0x000fce00078ec0ff */
.L_x_1529:
[----:B------:R-:W-:Y:S01]  /*2580*/  ISETP.GT.U32.AND P0, PT, R50, R3, PT ;  /* 0x000000033200720c */ /* 0x000fe20003f04070 */
[----:B------:R-:W-:Y:S01]  /*2590*/  BSSY B0, `(.L_x_1513) ;  /* 0x00000ad000007945 */ /* 0x000fe20003800000 */
[----:B------:R-:W-:Y:S01]  /*25a0*/  IMAD.MOV.U32 R45, RZ, RZ, RZ ;  /* 0x000000ffff2d7224 */ /* 0x000fe200078e00ff */
[----:B------:R-:W-:Y:S02]  /*25b0*/  MOV R52, RZ ;  /* 0x000000ff00347202 */ /* 0x000fe40000000f00 */
[----:B------:R-:W-:-:S13]  /*25c0*/  ISETP.GT.AND.EX P0, PT, R48, RZ, PT, P0 ;  /* 0x000000ff3000720c */ /* 0x000fda0003f04300 */
[----:B------:R-:W-:Y:S05]  /*25d0*/  @!P0 BRA `(.L_x_1514) ;  /* 0x0000000800a08947 */ /* 0x000fea0003800000 */
[----:B------:R-:W-:Y:S01]  /*25e0*/  ISETP.NE.U32.AND P1, PT, R51, RZ, PT ;  /* 0x000000ff3300720c */ /* 0x000fe20003f25070 */
[----:B------:R-:W-:Y:S01]  /*25f0*/  BSSY B1, `(.L_x_1515) ;  /* 0x0000026000017945 */ /* 0x000fe20003800000 */
[--C-:B------:R-:W-:Y:S01]  /*2600*/  IADD3 R17, P2, P3, -R4, -0x11, -R3.reuse ;  /* 0xffffffef04117810 */ /* 0x100fe20007b5e903 */
[----:B------:R-:W-:Y:S01]  /*2610*/  HFMA2.MMA R45, -RZ, RZ, 0, 0 ;  /* 0x00000000ff2d7435 */ /* 0x000fe200000001ff */
[----:B------:R-:W-:Y:S02]  /*2620*/  ISETP.NE.AND.EX P1, PT, RZ, RZ, PT, P1 ;  /* 0x000000ffff00720c */ /* 0x000fe40003f25310 */
[----:B------:R-:W-:Y:S02]  /*2630*/  CS2R R52, SRZ ;  /* 0x0000000000347805 */ /* 0x000fe4000001ff00 */
[----:B------:R-:W-:Y:S01]  /*2640*/  MOV R16, 0xffffffff ;  /* 0xffffffff00107802 */ /* 0x000fe20000000f00 */
[----:B------:R-:W-:Y:S01]  /*2650*/  IMAD.MOV.U32 R55, RZ, RZ, R3 ;  /* 0x000000ffff377224 */ /* 0x000fe200078e0003 */
        /* <DEDUP_REMOVED lines=31> */
.L_x_1516:
[----:B------:R-:W-:Y:S05]  /*2850*/  BSYNC B1 ;  /* 0x0000000000017941 */ /* 0x000fea0003800000 */
.L_x_1515:
        /* <DEDUP_REMOVED lines=10> */
[----:B------:R-:W-:Y:S01]  /*2900*/  ISETP.GT.AND.EX P1, PT, R18, RZ, PT, P1 ;  /* 0x000000ff1200720c */ /* 0x000fe20003f24310 */
[----:B------:R-:W-:Y:S01]  /*2910*/  IMAD.IADD R17, R17, 0x1, R19 ;  /* 0x0000000111117824 */ /* 0x000fe200078e0213 */
        /* <DEDUP_REMOVED lines=9> */
.L_x_1519:
        /* <DEDUP_REMOVED lines=55> */
.L_x_1518:
[----:B------:R-:W-:Y:S05]  /*2d20*/  BSYNC B1 ;  /* 0x0000000000017941 */ /* 0x000fea0003800000 */
.L_x_1517:
        /* <DEDUP_REMOVED lines=35> */
.L_x_1521:
[----:B------:R-:W-:Y:S05]  /*2f60*/  BSYNC B1 ;  /* 0x0000000000017941 */ /* 0x000fea0003800000 */
.L_x_1520:
        /* <DEDUP_REMOVED lines=15> */
.L_x_1514:
[----:B------:R-:W-:Y:S05]  /*3060*/  BSYNC B0 ;  /* 0x0000000000007941 */ /* 0x000fea0003800000 */
.L_x_1513:
        /* <DEDUP_REMOVED lines=18> */
[----:B------:R-:W-:Y:S02]  /*3190*/  @!P0 SHF.R.U32.HI R6, RZ, 0x4, R2 ;  /* 0x00000004ff068819 */ /* 0x000fe40000011602 */
[C---:B------:R-:W-:Y:S02]  /*31a0*/  @!P0 SHF.L.U32 R17, R12.reuse, 0x1, RZ ;  /* 0x000000010c118819 */ /* 0x040fe400000006ff */
        /* <DEDUP_REMOVED lines=30> */
.L_x_1538:
        /* <DEDUP_REMOVED lines=47> */
.L_x_1548:
        /* <DEDUP_REMOVED lines=41> */
.L_x_1558:
[----:B--2---:R-:W-:Y:S01]  /*3910*/  FADD.FTZ R17, R16, R34 ;  /* 0x0000002210117221 */ /* 0x004fe20000010000 */
[----:B------:R-:W-:-:S04]  /*3920*/  @!P1 F2FP.F16.F32.PACK_AB R16, RZ, R26 ;  /* 0x0000001aff10923e */ /* 0x000fc800000000ff */
[----:B------:R-:W-:Y:S02]  /*3930*/  PRMT R22, R16, 0x7610, R22 ;  /* 0x0000761010167816 */ /* 0x000fe40000000016 */
[----:B------:R-:W-:Y:S02]  /*3940*/  @!P1 F2FP.F16.F32.PACK_AB R17, RZ, R17 ;  /* 0x00000011ff11923e */ /* 0x000fe400000000ff */
[----:B------:R-:W-:Y:S01]  /*3950*/  LEA.HI R16, R2, 0x3c, RZ, 0x1c ;  /* 0x0000003c02107811 */ /* 0x000fe200078fe0ff */
[----:B------:R2:W-:Y:S04]  /*3960*/  @!P1 STG.E.U16 desc[UR8][R18.64+0x50], R22 ;  /* 0x0000501612009986 */ /* 0x0005e8000c101508 */
[----:B------:R2:W-:Y:S02]  /*3970*/  @!P1 STG.E.U16 desc[UR8][R20.64+0x50], R17 ;  /* 0x0000501114009986 */ /* 0x0005e4000c101508 */
.L_x_1524:
[----:B------:R-:W-:Y:S05]  /*3980*/  BSYNC B0 ;  /* 0x0000000000007941 */ /* 0x000fea0003800000 */
.L_x_1523:
        /* <DEDUP_REMOVED lines=13> */
[----:B------:R-:W-:Y:S01]  /*3a60*/  @!P0 IMAD.SHL.U32 R24, R12, 0x2, RZ ;  /* 0x000000020c188824 */ /* 0x000fe200078e00ff */
[C---:B------:R-:W-:Y:S01]  /*3a70*/  @!P0 IADD3 R21, R16.reuse, 0x14, RZ ;  /* 0x0000001410158810 */ /* 0x040fe20007ffe0ff */
[----:B------:R-:W-:Y:S01]  /*3a80*/  @!P0 VIADD R22, R16, 0x28 ;  /* 0x0000002810168836 */ /* 0x000fe20000000000 */
[C---:B------:R-:W-:Y:S01]  /*3a90*/  @!P0 LEA R26, R12.reuse, UR4, 0x7 ;  /* 0x000000040c1a8c11 */ /* 0x040fe2000f8e38ff */
[----:B------:R-:W-:Y:S01]  /*3aa0*/  IMAD.MOV.U32 R29, RZ, RZ, 0xffff ;  /* 0x0000ffffff1d7424 */ /* 0x000fe200078e00ff */
[----:B------:R-:W-:Y:S01]  /*3ab0*/  @!P0 LOP3.LUT R21, R21, R24, RZ, 0x3c, !PT ;  /* 0x0000001815158212 */ /* 0x000fe200078e3cff */
[----:B------:R-:W-:Y:S01]  /*3ac0*/  IMAD.MOV.U32 R31, RZ, RZ, 0xffff ;  /* 0x0000ffffff1f7424 */ /* 0x000fe200078e00ff */
[----:B------:R-:W-:Y:S01]  /*3ad0*/  @!P0 SHF.L.U32 R23, R12, 0x1, RZ ;  /* 0x000000010c178819 */ /* 0x000fe200000006ff */
[----:B------:R-:W-:Y:S01]  /*3ae0*/  IMAD.MOV.U32 R32, RZ, RZ, 0xffff ;  /* 0x0000ffffff207424 */ /* 0x000fe200078e00ff */
[----:B------:R-:W-:Y:S01]  /*3af0*/  @!P0 LEA R21, R21, R26, 0x2 ;  /* 0x0000001a15158211 */ /* 0x000fe200078e10ff */
[----:B01----:R-:W0:Y:S01]  /*3b00*/  SHFL.BFLY PT, R19, R18, 0x8, 0x101f ;  /* 0x0d101f0012137f89 */ /* 0x003e2200000e0000 */
[----:B------:R-:W-:-:S02]  /*3b10*/  @!P0 LOP3.LUT R22, R22, R23, RZ, 0x3c, !PT ;  /* 0x0000001716168212 */ /* 0x000fc400078e3cff */
[----:B------:R-:W-:Y:S01]  /*3b20*/  @!P0 LEA R25, R12, UR4, 0x7 ;  /* 0x000000040c198c11 */ /* 0x000fe2000f8e38ff */
[----:B------:R-:W1:Y:S01]  /*3b30*/  @!P0 LDS R23, [R21] ;  /* 0x0000000015178984 */ /* 0x000e620000000800 */
[----:B------:R-:W-:Y:S02]  /*3b40*/  @!P0 IADD3 R26, R16, 0x3c, RZ ;  /* 0x0000003c101a8810 */ /* 0x000fe40007ffe0ff */
[----:B------:R-:W-:Y:S01]  /*3b50*/  @!P0 LEA R22, R22, R25, 0x2 ;  /* 0x0000001916168211 */ /* 0x000fe200078e10ff */
[----:B------:R-:W-:Y:S01]  /*3b60*/  @!P0 LDS R24, [R21+0x500] ;  /* 0x0005000015188984 */ /* 0x000fe20000000800 */
[C---:B------:R-:W-:Y:S02]  /*3b70*/  @!P0 SHF.L.U32 R27, R12.reuse, 0x1, RZ ;  /* 0x000000010c1b8819 */ /* 0x040fe400000006ff */
[----:B------:R-:W-:Y:S01]  /*3b80*/  @!P0 LEA R43, R12, UR4, 0x7 ;  /* 0x000000040c2b8c11 */ /* 0x000fe2000f8e38ff */
[----:B------:R-:W-:Y:S01]  /*3b90*/  @!P0 LDS R25, [R22] ;  /* 0x0000000016198984 */ /* 0x000fe20000000800 */
[----:B------:R-:W-:-:S02]  /*3ba0*/  @!P0 LOP3.LUT R26, R26, R27, RZ, 0x3c, !PT ;  /* 0x0000001b1a1a8212 */ /* 0x000fc400078e3cff */
[----:B------:R-:W-:Y:S01]  /*3bb0*/  MOV R35, RZ ;  /* 0x000000ff00237202 */ /* 0x000fe20000000f00 */
[----:B------:R3:W-:Y:S01]  /*3bc0*/  @!P0 LDS R28, [R22+0x500] ;  /* 0x00050000161c8984 */ /* 0x0007e20000000800 */
[----:B------:R-:W-:Y:S01]  /*3bd0*/  MOV R34, 0xffff ;  /* 0x0000ffff00227802 */ /* 0x000fe20000000f00 */
[----:B------:R-:W-:Y:S01]  /*3be0*/  @!P0 IMAD R43, R26, 0x4, R43 ;  /* 0x000000041a2b8824 */ /* 0x000fe200078e022b */
[----:B------:R-:W-:Y:S01]  /*3bf0*/  MOV R30, 0xffff ;  /* 0x0000ffff001e7802 */ /* 0x000fe20000000f00 */
[----:B------:R-:W-:Y:S01]  /*3c00*/  IMAD.MOV.U32 R26, RZ, RZ, RZ ;  /* 0x000000ffff1a7224 */ /* 0x000fe200078e00ff */
[----:B------:R-:W-:Y:S02]  /*3c10*/  MOV R36, RZ ;  /* 0x000000ff00247202 */ /* 0x000fe40000000f00 */
[----:B--2---:R-:W2:Y:S01]  /*3c20*/  SHFL.BFLY PT, R34, R17, 0x8, 0x101f ;  /* 0x0d101f0011227f89 */ /* 0x004ea200000e0000 */
[----:B------:R-:W-:Y:S01]  /*3c30*/  MOV R33, 0xffff ;  /* 0x0000ffff00217802 */ /* 0x000fe20000000f00 */
[----:B0-----:R-:W-:Y:S01]  /*3c40*/  FADD.FTZ R19, R19, R18 ;  /* 0x0000001213137221 */ /* 0x001fe20000010000 */
[----:B---3--:R-:W-:-:S02]  /*3c50*/  MOV R22, RZ ;  /* 0x000000ff00167202 */ /* 0x008fc40000000f00 */
[----:B------:R-:W-:Y:S02]  /*3c60*/  MOV R41, 0xffff ;  /* 0x0000ffff00297802 */ /* 0x000fe40000000f00 */
[----:B------:R-:W-:Y:S02]  /*3c70*/  MOV R21, RZ ;  /* 0x000000ff00157202 */ /* 0x000fe40000000f00 */
[----:B------:R-:W-:Y:S02]  /*3c80*/  MOV R42, 0xffff ;  /* 0x0000ffff002a7802 */ /* 0x000fe40000000f00 */
[----:B------:R-:W-:Y:S02]  /*3c90*/  MOV R45, 0xffff ;  /* 0x0000ffff002d7802 */ /* 0x000fe40000000f00 */
[----:B-1----:R-:W-:Y:S02]  /*3ca0*/  @!P0 MOV R35, R23 ;  /* 0x0000001700238202 */ /* 0x002fe40000000f00 */
[----:B------:R-:W-:Y:S01]  /*3cb0*/  @!P0 LDS R23, [R43+0x500] ;  /* 0x000500002b178984 */ /* 0x000fe20000000800 */
[----:B--2---:R-:W-:Y:S01]  /*3cc0*/  FADD.FTZ R18, R34, R17 ;  /* 0x0000001122127221 */ /* 0x004fe20000010000 */
[----:B------:R-:W-:-:S02]  /*3cd0*/  @!P0 IMAD.MOV.U32 R36, RZ, RZ, R24 ;  /* 0x000000ffff248224 */ /* 0x000fc400078e0018 */
[----:B------:R-:W0:Y:S01]  /*3ce0*/  SHFL.BFLY PT, R24, R35, 0x8, 0x101f ;  /* 0x0d101f0023187f89 */ /* 0x000e2200000e0000 */
[----:B------:R-:W-:-:S03]  /*3cf0*/  @!P0 MOV R26, R25 ;  /* 0x00000019001a8202 */ /* 0x000fc60000000f00 */
[----:B------:R1:W-:Y:S01]  /*3d00*/  @!P0 LDS R25, [R43] ;  /* 0x000000002b198984 */ /* 0x0003e20000000800 */
[----:B------:R-:W-:Y:S01]  /*3d10*/  @!P0 MOV R22, R28 ;  /* 0x0000001c00168202 */ /* 0x000fe20000000f00 */
[----:B------:R-:W-:Y:S02]  /*3d20*/  IMAD.MOV.U32 R28, RZ, RZ, 0xffff ;  /* 0x0000ffffff1c7424 */ /* 0x000fe400078e00ff */
[----:B------:R-:W2:Y:S04]  /*3d30*/  SHFL.BFLY PT, R39, R26, 0x8, 0x101f ;  /* 0x0d101f001a277f89 */ /* 0x000ea800000e0000 */
[----:B------:R-:W3:Y:S01]  /*3d40*/  SHFL.BFLY PT, R41, R22, 0x8, 0x101f ;  /* 0x0d101f0016297f89 */ /* 0x000ee200000e0000 */
[----:B-1----:R-:W-:-:S03]  /*3d50*/  IMAD.IADD R43, R16, 0x1, R9 ;  /* 0x00000001102b7824 */ /* 0x002fc600078e0209 */
[----:B------:R-:W1:Y:S04]  /*3d60*/  SHFL.BFLY PT, R29, R36, 0x8, 0x101f ;  /* 0x0d101f00241d7f89 */ /* 0x000e6800000e0000 */
[----:B------:R-:W4:Y:S01]  /*3d70*/  SHFL.BFLY PT, R20, R19, 0x4, 0x101f ;  /* 0x0c901f0013147f89 */ /* 0x000f2200000e0000 */
[----:B0-----:R-:W-:Y:S01]  /*3d80*/  FADD.FTZ R27, R24, R35 ;  /* 0x00000023181b7221 */ /* 0x001fe20000010000 */
[----:B------:R-:W-:Y:S01]  /*3d90*/  IMAD.MOV.U32 R24, RZ, RZ, RZ ;  /* 0x000000ffff187224 */ /* 0x000fe200078e00ff */
[----:B------:R-:W-:Y:S01]  /*3da0*/  MOV R35, 0xffff ;  /* 0x0000ffff00237802 */ /* 0x000fe20000000f00 */
[----:B--2---:R-:W-:Y:S01]  /*3db0*/  FADD.FTZ R28, R39, R26 ;  /* 0x0000001a271c7221 */ /* 0x004fe20000010000 */
[----:B------:R-:W-:Y:S01]  /*3dc0*/  MOV R26, 0xffff ;  /* 0x0000ffff001a7802 */ /* 0x000fe20000000f00 */
[----:B------:R-:W-:Y:S01]  /*3dd0*/  @!P0 IMAD.MOV.U32 R21, RZ, RZ, R23 ;  /* 0x000000ffff158224 */ /* 0x000fe200078e0017 */
[----:B------:R-:W-:Y:S01]  /*3de0*/  MOV R23, 0xffff ;  /* 0x0000ffff00177802 */ /* 0x000fe20000000f00 */
[----:B---3--:R-:W-:Y:S01]  /*3df0*/  FADD.FTZ R39, R41, R22 ;  /* 0x0000001629277221 */ /* 0x008fe20000010000 */
[----:B------:R-:W-:-:S02]  /*3e00*/  IMAD.MOV.U32 R41, RZ, RZ, 0xffff ;  /* 0x0000ffffff297424 */ /* 0x000fc400078e00ff */
[----:B-1----:R-:W-:Y:S01]  /*3e10*/  FADD.FTZ R29, R29, R36 ;  /* 0x000000241d1d7221 */ /* 0x002fe20000010000 */
[----:B------:R-:W0:Y:S01]  /*3e20*/  SHFL.BFLY PT, R26, R27, 0x4, 0x101f ;  /* 0x0c901f001b1a7f89 */ /* 0x000e2200000e0000 */
[----:B------:R-:W-:Y:S01]  /*3e30*/  IMAD.MOV.U32 R36, RZ, RZ, 0xffff ;  /* 0x0000ffffff247424 */ /* 0x000fe200078e00ff */
[----:B------:R-:W-:Y:S02]  /*3e40*/  @!P0 MOV R24, R25 ;  /* 0x0000001900188202 */ /* 0x000fe40000000f00 */
[----:B------:R-:W1:Y:S01]  /*3e50*/  SHFL.BFLY PT, R34, R18, 0x4, 0x101f ;  /* 0x0c901f0012227f89 */ /* 0x000e6200000e0000 */
[----:B------:R-:W-:Y:S01]  /*3e60*/  MOV R25, 0xffff ;  /* 0x0000ffff00197802 */ /* 0x000fe20000000f00 */
[----:B----4-:R-:W-:Y:S01]  /*3e70*/  FADD.FTZ R20, R19, R20 ;  /* 0x0000001413147221 */ /* 0x010fe20000010000 */
[----:B------:R-:W-:Y:S01]  /*3e80*/  ISETP.NE.AND P0, PT, R12, RZ, PT ;  /* 0x000000ff0c00720c */ /* 0x000fe20003f05270 */
[----:B------:R-:W2:Y:S04]  /*3e90*/  SHFL.BFLY PT, R22, R21, 0x8, 0x101f ;  /* 0x0d101f0015167f89 */ /* 0x000ea800000e0000 */
[----:B------:R-:W3:Y:S04]  /*3ea0*/  SHFL.BFLY PT, R25, R24, 0x8, 0x101f ;  /* 0x0d101f0018197f89 */ /* 0x000ee800000e0000 */
[----:B------:R-:W4:Y:S04]  /*3eb0*/  SHFL.BFLY PT, R42, R39, 0x4, 0x101f ;  /* 0x0c901f00272a7f89 */ /* 0x000f2800000e0000 */
[----:B------:R-:W5:Y:S04]  /*3ec0*/  SHFL.BFLY PT, R38, R29, 0x4, 0x101f ;  /* 0x0c901f001d267f89 */ /* 0x000f6800000e0000 */
[----:B------:R-:W5:Y:S01]  /*3ed0*/  SHFL.BFLY PT, R41, R28, 0x4, 0x101f ;  /* 0x0c901f001c297f89 */ /* 0x000f6200000e0000 */
[----:B0-----:R-:W-:Y:S01]  /*3ee0*/  FADD.FTZ R37, R27, R26 ;  /* 0x0000001a1b257221 */ /* 0x001fe20000010000 */
[----:B------:R-:W-:Y:S01]  /*3ef0*/  MOV R27, 0xffff ;  /* 0x0000ffff001b7802 */ /* 0x000fe20000000f00 */
[----:B-1----:R-:W-:Y:S01]  /*3f00*/  FADD.FTZ R17, R18, R34 ;  /* 0x0000002212117221 */ /* 0x002fe20000010000 */
[----:B------:R-:W-:Y:S01]  /*3f10*/  MOV R34, 0xffff ;  /* 0x0000ffff00227802 */ /* 0x000fe20000000f00 */
[----:B------:R-:W0:Y:S01]  /*3f20*/  SHFL.BFLY PT, R19, R20, 0x2, 0x101f ;  /* 0x0c501f0014137f89 */ /* 0x000e2200000e0000 */
[----:B--2---:R-:W-:Y:S01]  /*3f30*/  FADD.FTZ R22, R22, R21 ;  /* 0x0000001516167221 */ /* 0x004fe20000010000 */
[----:B------:R-:W-:-:S03]  /*3f40*/  MOV R21, 0xffff ;  /* 0x0000ffff00157802 */ /* 0x000fc60000000f00 */
[----:B------:R-:W1:Y:S01]  /*3f50*/  SHFL.BFLY PT, R34, R17, 0x2, 0x101f ;  /* 0x0c501f0011227f89 */ /* 0x000e6200000e0000 */
[----:B---3--:R-:W-:Y:S01]  /*3f60*/  FADD.FTZ R44, R25, R24 ;  /* 0x00000018192c7221 */ /* 0x008fe20000010000 */
[----:B------:R-:W-:Y:S02]  /*3f70*/  IMAD.MOV.U32 R24, RZ, RZ, 0xffff ;  /* 0x0000ffffff187424 */ /* 0x000fe400078e00ff */
[----:B----4-:R-:W-:Y:S01]  /*3f80*/  FADD.FTZ R26, R39, R42 ;  /* 0x0000002a271a7221 */ /* 0x010fe20000010000 */
[----:B------:R-:W-:Y:S01]  /*3f90*/  IMAD.MOV.U32 R39, RZ, RZ, 0xffff ;  /* 0x0000ffffff277424 */ /* 0x000fe200078e00ff */
[----:B------:R-:W2:Y:S01]  /*3fa0*/  SHFL.BFLY PT, R23, R44, 0x4, 0x101f ;  /* 0x0c901f002c177f89 */ /* 0x000ea200000e0000 */
[----:B------:R-:W-:Y:S02]  /*3fb0*/  IMAD.MOV.U32 R42, RZ, RZ, 0xffff ;  /* 0x0000ffffff2a7424 */ /* 0x000fe400078e00ff */
[----:B-----5:R-:W-:Y:S01]  /*3fc0*/  FADD.FTZ R38, R29, R38 ;  /* 0x000000261d267221 */ /* 0x020fe20000010000 */
[----:B------:R-:W-:Y:S01]  /*3fd0*/  MOV R29, 0xffff ;  /* 0x0000ffff001d7802 */ /* 0x000fe20000000f00 */
[----:B------:R-:W3:Y:S01]  /*3fe0*/  SHFL.BFLY PT, R24, R37, 0x2, 0x101f ;  /* 0x0c501f0025187f89 */ /* 0x000ee200000e0000 */
[----:B------:R-:W-:Y:S01]  /*3ff0*/  FADD.FTZ R40, R28, R41 ;  /* 0x000000291c287221 */ /* 0x000fe20000010000 */
[----:B------:R-:W-:-:S02]  /*4000*/  MOV R41, 0xffff ;  /* 0x0000ffff00297802 */ /* 0x000fc40000000f00 */
[----:B------:R-:W4:Y:S01]  /*4010*/  SHFL.BFLY PT, R21, R38, 0x2, 0x101f ;  /* 0x0c501f0026157f89 */ /* 0x000f2200000e0000 */
[----:B0-----:R-:W-:Y:S01]  /*4020*/  FADD.FTZ R19, R20, R19 ;  /* 0x0000001314137221 */ /* 0x001fe20000010000 */
[----:B------:R-:W-:Y:S02]  /*4030*/  MOV R20, 0xffff ;  /* 0x0000ffff00147802 */ /* 0x000fe40000000f00 */
[----:B------:R-:W0:Y:S01]  /*4040*/  SHFL.BFLY PT, R27, R40, 0x2, 0x101f ;  /* 0x0c501f00281b7f89 */ /* 0x000e2200000e0000 */
[----:B-1----:R-:W-:-:S03]  /*4050*/  FADD.FTZ R18, R17, R34 ;  /* 0x0000002211127221 */ /* 0x002fc60000010000 */
[----:B------:R-:W1:Y:S01]  /*4060*/  SHFL.BFLY PT, R39, R26, 0x2, 0x101f ;  /* 0x0c501f001a277f89 */ /* 0x000e6200000e0000 */
[----:B------:R-:W-:-:S03]  /*4070*/  MOV R17, 0xffff ;  /* 0x0000ffff00117802 */ /* 0x000fc60000000f00 */
[----:B------:R-:W5:Y:S01]  /*4080*/  SHFL.BFLY PT, R29, R22, 0x4, 0x101f ;  /* 0x0c901f00161d7f89 */ /* 0x000f6200000e0000 */
[----:B--2---:R-:W-:-:S03]  /*4090*/  FADD.FTZ R44, R44, R23 ;  /* 0x000000172c2c7221 */ /* 0x004fc60000010000 */
[----:B------:R-:W2:Y:S01]  /*40a0*/  SHFL.BFLY PT, R20, R19, 0x1, 0x101f ;  /* 0x0c301f0013147f89 */ /* 0x000ea200000e0000 */
[----:B---3--:R-:W-:-:S03]  /*40b0*/  FADD.FTZ R37, R37, R24 ;  /* 0x0000001825257221 */ /* 0x008fc60000010000 */
[----:B------:R-:W3:Y:S01]  /*40c0*/  SHFL.BFLY PT, R17, R18, 0x1, 0x101f ;  /* 0x0c301f0012117f89 */ /* 0x000ee200000e0000 */
[----:B------:R-:W3:Y:S01]  /*40d0*/  @!P0 LDC.64 R24, c[0x0][0x220] ;  /* 0x00008800ff188b82 */ /* 0x000ee20000000a00 */
[----:B----4-:R-:W-:Y:S02]  /*40e0*/  FADD.FTZ R38, R38, R21 ;  /* 0x0000001526267221 */ /* 0x010fe40000010000 */
[----:B------:R-:W4:Y:S01]  /*40f0*/  SHFL.BFLY PT, R36, R37, 0x1, 0x101f ;  /* 0x0c301f0025247f89 */ /* 0x000f2200000e0000 */
[----:B0-----:R-:W-:-:S03]  /*4100*/  FADD.FTZ R40, R40, R27 ;  /* 0x0000001b28287221 */ /* 0x001fc60000010000 */
[----:B------:R-:W0:Y:S01]  /*4110*/  SHFL.BFLY PT, R35, R38, 0x1, 0x101f ;  /* 0x0c301f0026237f89 */ /* 0x000e2200000e0000 */
[----:B-1----:R-:W-:-:S03]  /*4120*/  FADD.FTZ R39, R26, R39 ;  /* 0x000000271a277221 */ /* 0x002fc60000010000 */
[----:B------:R-:W1:Y:S01]  /*4130*/  SHFL.BFLY PT, R41, R40, 0x1, 0x101f ;  /* 0x0c301f0028297f89 */ /* 0x000e6200000e0000 */
[----:B------:R-:W1:Y:S01]  /*4140*/  @!P0 LDC.64 R26, c[0x0][0x218] ;  /* 0x00008600ff1a8b82 */ /* 0x000e620000000a00 */
[----:B-----5:R-:W-:Y:S01]  /*4150*/  FADD.FTZ R28, R22, R29 ;  /* 0x0000001d161c7221 */ /* 0x020fe20000010000 */
[----:B------:R-:W-:Y:S01]  /*4160*/  MOV R29, 0xffff ;  /* 0x0000ffff001d7802 */ /* 0x000fe20000000f00 */
[----:B------:R-:W5:Y:S01]  /*4170*/  SHFL.BFLY PT, R42, R39, 0x1, 0x101f ;  /* 0x0c301f00272a7f89 */ /* 0x000f6200000e0000 */
[----:B--2---:R-:W-:-:S03]  /*4180*/  FADD.FTZ R19, R19, R20 ;  /* 0x0000001413137221 */ /* 0x004fc60000010000 */
[----:B------:R-:W2:Y:S01]  /*4190*/  SHFL.BFLY PT, R45, R44, 0x2, 0x101f ;  /* 0x0c501f002c2d7f89 */ /* 0x000ea200000e0000 */
[----:B------:R-:W2:Y:S01]  /*41a0*/  @!P0 LDC.64 R22, c[0x0][0x218] ;  /* 0x00008600ff168b82 */ /* 0x000ea20000000a00 */
[----:B---3--:R-:W-:Y:S01]  /*41b0*/  FADD.FTZ R46, R18, R17 ;  /* 0x00000011122e7221 */ /* 0x008fe20000010000 */
[----:B------:R-:W-:Y:S01]  /*41c0*/  @!P0 F2FP.F16.F32.PACK_AB R34, RZ, R19 ;  /* 0x00000013ff22823e */ /* 0x000fe200000000ff */
[----:B------:R-:W3:Y:S01]  /*41d0*/  SHFL.BFLY PT, R29, R28, 0x2, 0x101f ;  /* 0x0c501f001c1d7f89 */ /* 0x000ee200000e0000 */
[----:B------:R-:W-:-:S04]  /*41e0*/  @!P0 IMAD.WIDE R24, R43, 0x2, R24 ;  /* 0x000000022b188825 */ /* 0x000fc800078e0218 */
[----:B----4-:R-:W-:Y:S01]  /*41f0*/  FADD.FTZ R36, R37, R36 ;  /* 0x0000002425247221 */ /* 0x010fe20000010000 */
[----:B------:R-:W-:Y:S01]  /*4200*/  @!P0 F2FP.F16.F32.PACK_AB R46, RZ, R46 ;  /* 0x0000002eff2e823e */ /* 0x000fe200000000ff */
[----:B------:R-:W4:Y:S01]  /*4210*/  @!P0 LDC.64 R20, c[0x0][0x220] ;  /* 0x00008800ff148b82 */ /* 0x000f220000000a00 */
[----:B------:R-:W-:Y:S01]  /*4220*/  MOV R37, 0xffff ;  /* 0x0000ffff00257802 */ /* 0x000fe20000000f00 */
[----:B0-----:R-:W-:Y:S01]  /*4230*/  FADD.FTZ R35, R38, R35 ;  /* 0x0000002326237221 */ /* 0x001fe20000010000 */
[----:B-1----:R-:W-:Y:S01]  /*4240*/  FADD.FTZ R40, R40, R41 ;  /* 0x0000002928287221 */ /* 0x002fe20000010000 */
[----:B------:R-:W-:-:S04]  /*4250*/  @!P0 IMAD.WIDE R26, R43, 0x2, R26 ;  /* 0x000000022b1a8825 */ /* 0x000fc800078e021a */
[----:B------:R-:W0:Y:S01]  /*4260*/  @!P0 LDC.64 R18, c[0x0][0x218] ;  /* 0x00008600ff128b82 */ /* 0x000e220000000a00 */
[----:B-----5:R-:W-:Y:S01]  /*4270*/  FADD.FTZ R39, R39, R42 ;  /* 0x0000002a27277221 */ /* 0x020fe20000010000 */
[----:B------:R1:W-:Y:S01]  /*4280*/  @!P0 STG.E.U16 desc[UR8][R26.64], R34 ;  /* 0x000000221a008986 */ /* 0x0003e2000c101508 */
[----:B------:R-:W-:Y:S01]  /*4290*/  @!P0 F2FP.F16.F32.PACK_AB R30, RZ, R40 ;  /* 0x00000028ff1e823e */ /* 0x000fe200000000ff */
[----:B--2---:R-:W-:-:S04]  /*42a0*/  FADD.FTZ R44, R44, R45 ;  /* 0x0000002d2c2c7221 */ /* 0x004fc80000010000 */
[----:B------:R-:W2:Y:S01]  /*42b0*/  @!P0 LDC.64 R16, c[0x0][0x220] ;  /* 0x00008800ff108b82 */ /* 0x000ea20000000a00 */
[----:B------:R5:W-:Y:S01]  /*42c0*/  @!P0 STG.E.U16 desc[UR8][R24.64], R46 ;  /* 0x0000002e18008986 */ /* 0x000be2000c101508 */
[----:B------:R-:W-:-:S04]  /*42d0*/  @!P0 IMAD.WIDE R22, R43, 0x2, R22 ;  /* 0x000000022b168825 */ /* 0x000fc800078e0216 */
[----:B---3--:R-:W-:Y:S01]  /*42e0*/  FADD.FTZ R28, R28, R29 ;  /* 0x0000001d1c1c7221 */ /* 0x008fe20000010000 */
[----:B------:R-:W-:Y:S01]  /*42f0*/  MOV R29, 0xffff ;  /* 0x0000ffff001d7802 */ /* 0x000fe20000000f00 */
[----:B------:R-:W3:Y:S01]  /*4300*/  SHFL.BFLY PT, R37, R44, 0x1, 0x101f ;  /* 0x0c301f002c257f89 */ /* 0x000ee200000e0000 */
[----:B-1----:R-:W-:Y:S01]  /*4310*/  @!P0 F2FP.F16.F32.PACK_AB R27, RZ, R35 ;  /* 0x00000023ff1b823e */ /* 0x002fe200000000ff */
[C---:B----4-:R-:W-:Y:S01]  /*4320*/  @!P0 IMAD.WIDE R20, R43.reuse, 0x2, R20 ;  /* 0x000000022b148825 */ /* 0x050fe200078e0214 */
[----:B------:R-:W-:Y:S01]  /*4330*/  @!P0 F2FP.F16.F32.PACK_AB R35, RZ, R39 ;  /* 0x00000027ff23823e */ /* 0x000fe200000000ff */
[----:B------:R1:W4:Y:S01]  /*4340*/  SHFL.BFLY PT, R34, R28, 0x1, 0x101f ;  /* 0x0c301f001c227f89 */ /* 0x00032200000e0000 */
[----:B-----5:R-:W-:Y:S01]  /*4350*/  @!P0 F2FP.F16.F32.PACK_AB R25, RZ, R36 ;  /* 0x00000024ff19823e */ /* 0x020fe200000000ff */
[----:B0-----:R-:W-:-:S04]  /*4360*/  @!P0 IMAD.WIDE R18, R43, 0x2, R18 ;  /* 0x000000022b128825 */ /* 0x001fc800078e0212 */
[----:B------:R1:W-:Y:S04]  /*4370*/  @!P0 STG.E.U16 desc[UR8][R22.64+0x28], R25 ;  /* 0x0000281916008986 */ /* 0x0003e8000c101508 */
[----:B------:R1:W-:Y:S01]  /*4380*/  @!P0 STG.E.U16 desc[UR8][R20.64+0x28], R27 ;  /* 0x0000281b14008986 */ /* 0x0003e2000c101508 */
[----:B--2---:R-:W-:-:S03]  /*4390*/  @!P0 IMAD.WIDE R16, R43, 0x2, R16 ;  /* 0x000000022b108825 */ /* 0x004fc600078e0210 */
[----:B------:R1:W-:Y:S01]  /*43a0*/  @!P0 STG.E.U16 desc[UR8][R18.64+0x50], R30 ;  /* 0x0000501e12008986 */ /* 0x0003e2000c101508 */
[----:B---3--:R-:W-:-:S03]  /*43b0*/  FADD.FTZ R37, R44, R37 ;  /* 0x000000252c257221 */ /* 0x008fc60000010000 */
[----:B----4-:R1:W-:Y:S04]  /*43c0*/  @!P0 STG.E.U16 desc[UR8][R16.64+0x50], R35 ;  /* 0x0000502310008986 */ /* 0x0103e8000c101508 */
.L_x_1592:
[----:B-1----:R-:W0:Y:S01]  /*43d0*/  @!P0 LDC.64 R16, c[0x0][0x218] ;  /* 0x00008600ff108b82 */ /* 0x002e220000000a00 */
[----:B------:R-:W-:Y:S01]  /*43e0*/  FADD.FTZ R21, R28, R34 ;  /* 0x000000221c157221 */ /* 0x000fe20000010000 */
[----:B------:R-:W-:-:S04]  /*43f0*/  @!P0 F2FP.F16.F32.PACK_AB R20, RZ, R37 ;  /* 0x00000025ff14823e */ /* 0x000fc800000000ff */
[----:B------:R-:W-:Y:S02]  /*4400*/  @!P0 F2FP.F16.F32.PACK_AB R21, RZ, R21 ;  /* 0x00000015ff15823e */ /* 0x000fe400000000ff */
[----:B------:R-:W1:Y:S01]  /*4410*/  @!P0 LDC.64 R18, c[0x0][0x220] ;  /* 0x00008800ff128b82 */ /* 0x000e620000000a00 */
[----:B0-----:R-:W-:-:S05]  /*4420*/  @!P0 IMAD.WIDE R16, R43, 0x2, R16 ;  /* 0x000000022b108825 */ /* 0x001fca00078e0210 */
[----:B------:R3:W-:Y:S01]  /*4430*/  @!P0 STG.E.U16 desc[UR8][R16.64+0x78], R20 ;  /* 0x0000781410008986 */ /* 0x0007e2000c101508 */
[----:B-1----:R-:W-:-:S05]  /*4440*/  @!P0 IMAD.WIDE R18, R43, 0x2, R18 ;  /* 0x000000022b128825 */ /* 0x002fca00078e0212 */
[----:B------:R3:W-:Y:S02]  /*4450*/  @!P0 STG.E.U16 desc[UR8][R18.64+0x78], R21 ;  /* 0x0000781512008986 */ /* 0x0007e4000c101508 */
.L_x_1522:
[----:B------:R-:W-:Y:S05]  /*4460*/  WARPSYNC.ALL ;  /* 0x0000000000007948 */ /* 0x000fea0003800000 */
[----:B0123--:R-:W-:Y:S01]  /*4470*/  IMAD.MOV.U32 R17, RZ, RZ, 0x140 ;  /* 0x00000140ff117424 */ /* 0x00ffe200078e00ff */
[----:B------:R-:W-:Y:S01]  /*4480*/  IADD3 R9, R9, 0x400, RZ ;  /* 0x0000040009097810 */ /* 0x000fe20007ffe0ff */
[----:B------:R-:W-:Y:S02]  /*4490*/  BAR.SYNC.DEFER_BLOCKING 0x0 ;  /* 0x0000000000007b1d */ /* 0x000fe40000010000 */
[----:B------:R-:W-:-:S05]  /*44a0*/  IMAD R16, R0, R17, 0x140 ;  /* 0x0000014000107424 */ /* 0x000fca00078e0211 */
[----:B------:R-:W-:-:S13]  /*44b0*/  ISETP.GE.AND P0, PT, R9, R16, PT ;  /* 0x000000100900720c */ /* 0x000fda0003f06270 */
[----:B------:R-:W-:Y:S05]  /*44c0*/  @!P0 BRA `(.L_x_1529) ;  /* 0xffffffe0002c8947 */ /* 0x000fea000383ffff */
[----:B------:R-:W-:Y:S05]  /*44d0*/  EXIT ;  /* 0x000000000000794d */ /* 0x000fea0003800000 */
.L_x_1525:
[----:B------:R-:W-:Y:S01]  /*44e0*/  HFMA2.MMA R31, -RZ, RZ, 0, 0.000503063201904296875 ;  /* 0x0000101fff1f7435 */ /* 0x000fe200000001ff */
[----:B-1----:R-:W-:Y:S01]  /*44f0*/  MOV R33, R16 ;  /* 0x0000001000217202 */ /* 0x002fe20000000f00 */
[----:B------:R-:W-:Y:S01]  /*4500*/  IMAD.MOV.U32 R32, RZ, RZ, 0x8 ;  /* 0x00000008ff207424 */ /* 0x000fe200078e00ff */
[----:B------:R-:W-:-:S08]  /*4510*/  MOV R30, 0xffff ;  /* 0x0000ffff001e7802 */ /* 0x000fd00000000f00 */
[----:B0-2---:R-:W-:Y:S05]  /*4520*/  WARPSYNC.COLLECTIVE R30, `(.L_x_1530) ;  /* 0x000000001e087348 */ /* 0x005fea0003c00000 */
[----:B------:R1:W3:Y:S02]  /*4530*/  SHFL.BFLY P2, R34, R33, R32, R31 ;  /* 0x0c00002021227389 */ /* 0x0002e4000004001f */
[----:B0123--:R-:W-:Y:S01]  /*4540*/  ENDCOLLECTIVE ;  /* 0x000000000000791b */ /* 0x00ffe20003800000 */
.L_x_1530:
[----:B------:R-:W-:Y:S01]  /*4550*/  MOV R33, R17 ;  /* 0x0000001100217202 */ /* 0x000fe20000000f00 */
[----:B------:R-:W-:-:S07]  /*4560*/  IMAD.MOV.U32 R19, RZ, RZ, R34 ;  /* 0x000000ffff137224 */ /* 0x000fce00078e0022 */
[----:B------:R-:W-:Y:S05]  /*4570*/  WARPSYNC.COLLECTIVE R30, `(.L_x_1531) ;  /* 0x000000001e087348 */ /* 0x000fea0003c00000 */
[----:B------:R0:W1:Y:S02]  /*4580*/  SHFL.BFLY P2, R34, R33, R32, R31 ;  /* 0x0c00002021227389 */ /* 0x000064000004001f */
[----:B01----:R-:W-:Y:S01]  /*4590*/  ENDCOLLECTIVE ;  /* 0x000000000000791b */ /* 0x003fe20003800000 */
.L_x_1531:
[----:B------:R-:W-:Y:S01]  /*45a0*/  FADD.FTZ R19, R19, R16 ;  /* 0x0000001013137221 */ /* 0x000fe20000010000 */
[----:B------:R-:W-:-:S03]  /*45b0*/  HFMA2.MMA R32, -RZ, RZ, 0, 2.384185791015625e-07 ;  /* 0x00000004ff207435 */ /* 0x000fc600000001ff */
[----:B------:R-:W-:Y:S01]  /*45c0*/  IMAD.MOV.U32 R33, RZ, RZ, R19 ;  /* 0x000000ffff217224 */ /* 0x000fe200078e0013 */
[----:B------:R-:W-:-:S07]  /*45d0*/  MOV R18, R34 ;  /* 0x0000002200127202 */ /* 0x000fce0000000f00 */
[----:B------:R-:W-:Y:S05]  /*45e0*/  WARPSYNC.COLLECTIVE R30, `(.L_x_1532) ;  /* 0x000000001e087348 */ /* 0x000fea0003c00000 */
[----:B------:R0:W1:Y:S02]  /*45f0*/  SHFL.BFLY P2, R34, R33, R32, R31 ;  /* 0x0c00002021227389 */ /* 0x000064000004001f */
[----:B01----:R-:W-:Y:S01]  /*4600*/  ENDCOLLECTIVE ;  /* 0x000000000000791b */ /* 0x003fe20003800000 */
.L_x_1532:
[----:B------:R-:W-:-:S04]  /*4610*/  FADD.FTZ R18, R18, R17 ;  /* 0x0000001112127221 */ /* 0x000fc80000010000 */
[----:B------:R-:W-:Y:S01]  /*4620*/  IMAD.MOV.U32 R33, RZ, RZ, R18 ;  /* 0x000000ffff217224 */ /* 0x000fe200078e0012 */
[----:B------:R-:W-:-:S07]  /*4630*/  MOV R20, R34 ;  /* 0x0000002200147202 */ /* 0x000fce0000000f00 */
[----:B------:R-:W-:Y:S05]  /*4640*/  WARPSYNC.COLLECTIVE R30, `(.L_x_1533) ;  /* 0x000000001e087348 */ /* 0x000fea0003c00000 */
[----:B------:R0:W1:Y:S02]  /*4650*/  SHFL.BFLY P2, R34, R33, R32, R31 ;  /* 0x0c00002021227389 */ /* 0x000064000004001f */
[----:B01----:R-:W-:Y:S01]  /*4660*/  ENDCOLLECTIVE ;  /* 0x000000000000791b */ /* 0x003fe20003800000 */
.L_x_1533:
[----:B------:R-:W-:-:S05]  /*4670*/  FADD.FTZ R20, R19, R20 ;  /* 0x0000001413147221 */ /* 0x000fca0000010000 */
[----:B------:R-:W-:Y:S01]  /*4680*/  MOV R33, R20 ;  /* 0x0000001400217202 */ /* 0x000fe20000000f00 */
[----:B------:R-:W-:Y:S01]  /*4690*/  IMAD.MOV.U32 R32, RZ, RZ, 0x2 ;  /* 0x00000002ff207424 */ /* 0x000fe200078e00ff */
[----:B------:R-:W-:-:S07]  /*46a0*/  MOV R21, R34 ;  /* 0x0000002200157202 */ /* 0x000fce0000000f00 */
[----:B------:R-:W-:Y:S05]  /*46b0*/  WARPSYNC.COLLECTIVE R30, `(.L_x_1534) ;  /* 0x000000001e087348 */ /* 0x000fea0003c00000 */
[----:B------:R0:W1:Y:S02]  /*46c0*/  SHFL.BFLY P2, R34, R33, R32, R31 ;  /* 0x0c00002021227389 */ /* 0x000064000004001f */
[----:B01----:R-:W-:Y:S01]  /*46d0*/  ENDCOLLECTIVE ;  /* 0x000000000000791b */ /* 0x003fe20003800000 */
.L_x_1534:
[----:B------:R-:W-:-:S05]  /*46e0*/  FADD.FTZ R21, R18, R21 ;  /* 0x0000001512157221 */ /* 0x000fca0000010000 */
[----:B------:R-:W-:Y:S02]  /*46f0*/  MOV R33, R21 ;  /* 0x0000001500217202 */ /* 0x000fe40000000f00 */
[----:B------:R-:W-:-:S07]  /*4700*/  MOV R23, R34 ;  /* 0x0000002200177202 */ /* 0x000fce0000000f00 */
[----:B------:R-:W-:Y:S05]  /*4710*/  WARPSYNC.COLLECTIVE R30, `(.L_x_1535) ;  /* 0x000000001e087348 */ /* 0x000fea0003c00000 */
[----:B------:R0:W1:Y:S02]  /*4720*/  SHFL.BFLY P2, R34, R33, R32, R31 ;  /* 0x0c00002021227389 */ /* 0x000064000004001f */
[----:B01----:R-:W-:Y:S01]  /*4730*/  ENDCOLLECTIVE ;  /* 0x000000000000791b */ /* 0x003fe20003800000 */
.L_x_1535:
[----:B------:R-:W-:Y:S01]  /*4740*/  FADD.FTZ R23, R20, R23 ;  /* 0x0000001714177221 */ /* 0x000fe20000010000 */
[----:B------:R-:W-:-:S04]  /*4750*/  HFMA2.MMA R32, -RZ, RZ, 0, 5.9604644775390625e-08 ;  /* 0x00000001ff207435 */ /* 0x000fc800000001ff */
[----:B------:R-:W-:Y:S01]  /*4760*/  MOV R33, R23 ;  /* 0x0000001700217202 */ /* 0x000fe20000000f00 */
[----:B------:R-:W-:-:S07]  /*4770*/  IMAD.MOV.U32 R16, RZ, RZ, R34 ;  /* 0x000000ffff107224 */ /* 0x000fce00078e0022 */
[----:B------:R-:W-:Y:S05]  /*4780*/  WARPSYNC.COLLECTIVE R30, `(.L_x_1536) ;  /* 0x000000001e087348 */ /* 0x000fea0003c00000 */
[----:B------:R0:W1:Y:S02]  /*4790*/  SHFL.BFLY P2, R34, R33, R32, R31 ;  /* 0x0c00002021227389 */ /* 0x000064000004001f */
[----:B01----:R-:W-:Y:S01]  /*47a0*/  ENDCOLLECTIVE ;  /* 0x000000000000791b */ /* 0x003fe20003800000 */
.L_x_1536:
[----:B------:R-:W-:-:S05]  /*47b0*/  FADD.FTZ R16, R21, R16 ;  /* 0x0000001015107221 */ /* 0x000fca0000010000 */
[----:B------:R-:W-:Y:S01]  /*47c0*/  MOV R33, R16 ;  /* 0x0000001000217202 */ /* 0x000fe20000000f00 */
[----:B------:R-:W-:-:S07]  /*47d0*/  IMAD.MOV.U32 R22, RZ, RZ, R34 ;  /* 0x000000ffff167224 */ /* 0x000fce00078e0022 */
[----:B------:R-:W-:Y:S05]  /*47e0*/  WARPSYNC.COLLECTIVE R30, `(.L_x_1537) ;  /* 0x000000001e087348 */ /* 0x000fea0003c00000 */
[----:B------:R0:W1:Y:S02]  /*47f0*/  SHFL.BFLY P2, R34, R33, R32, R31 ;  /* 0x0c00002021227389 */ /* 0x000064000004001f */
[----:B01----:R-:W-:Y:S01]  /*4800*/  ENDCOLLECTIVE ;  /* 0x000000000000791b */ /* 0x003fe20003800000 */
.L_x_1537:
[----:B------:R-:W-:Y:S01]  /*4810*/  FADD.FTZ R22, R23, R22 ;  /* 0x0000001617167221 */ /* 0x000fe20000010000 */
[----:B------:R-:W-:Y:S06]  /*4820*/  BRA `(.L_x_1538) ;  /* 0xffffffe800d87947 */ /* 0x000fec000383ffff */
.L_x_1526:
        /* <DEDUP_REMOVED lines=8> */
.L_x_1540:
[----:B------:R-:W-:Y:S05]  /*48b0*/  BSYNC B1 ;  /* 0x0000000000017941 */ /* 0x000fea0003800000 */
.L_x_1539:
        /* <DEDUP_REMOVED lines=8> */
.L_x_1541:
[----:B------:R-:W-:Y:S01]  /*4940*/  FADD.FTZ R23, R23, R16 ;  /* 0x0000001017177221 */ /* 0x000fe20000010000 */
[----:B------:R-:W-:-:S03]  /*4950*/  HFMA2.MMA R32, -RZ, RZ, 0, 2.384185791015625e-07 ;  /* 0x00000004ff207435 */ /* 0x000fc600000001ff */
[----:B------:R-:W-:Y:S01]  /*4960*/  IMAD.MOV.U32 R33, RZ, RZ, R23 ;  /* 0x000000ffff217224 */ /* 0x000fe200078e0017 */
[----:B------:R-:W-:-:S07]  /*4970*/  MOV R22, R34 ;  /* 0x0000002200167202 */ /* 0x000fce0000000f00 */
[----:B------:R-:W-:Y:S05]  /*4980*/  WARPSYNC.COLLECTIVE R30, `(.L_x_1542) ;  /* 0x000000001e087348 */ /* 0x000fea0003c00000 */
[----:B------:R0:W1:Y:S02]  /*4990*/  SHFL.BFLY P2, R34, R33, R32, R31 ;  /* 0x0c00002021227389 */ /* 0x000064000004001f */
[----:B01----:R-:W-:Y:S01]  /*49a0*/  ENDCOLLECTIVE ;  /* 0x000000000000791b */ /* 0x003fe20003800000 */
.L_x_1542:
[----:B------:R-:W-:-:S04]  /*49b0*/  FADD.FTZ R22, R22, R17 ;  /* 0x0000001116167221 */ /* 0x000fc80000010000 */
[----:B------:R-:W-:Y:S01]  /*49c0*/  IMAD.MOV.U32 R33, RZ, RZ, R22 ;  /* 0x000000ffff217224 */ /* 0x000fe200078e0016 */
[----:B------:R-:W-:-:S07]  /*49d0*/  MOV R24, R34 ;  /* 0x0000002200187202 */ /* 0x000fce0000000f00 */
[----:B------:R-:W-:Y:S05]  /*49e0*/  WARPSYNC.COLLECTIVE R30, `(.L_x_1543) ;  /* 0x000000001e087348 */ /* 0x000fea0003c00000 */
[----:B------:R0:W1:Y:S02]  /*49f0*/  SHFL.BFLY P2, R34, R33, R32, R31 ;  /* 0x0c00002021227389 */ /* 0x000064000004001f */
[----:B01----:R-:W-:Y:S01]  /*4a00*/  ENDCOLLECTIVE ;  /* 0x000000000000791b */ /* 0x003fe20003800000 */
.L_x_1543:
[----:B------:R-:W-:-:S05]  /*4a10*/  FADD.FTZ R24, R23, R24 ;  /* 0x0000001817187221 */ /* 0x000fca0000010000 */
[----:B------:R-:W-:Y:S01]  /*4a20*/  MOV R33, R24 ;  /* 0x0000001800217202 */ /* 0x000fe20000000f00 */
[----:B------:R-:W-:Y:S01]  /*4a30*/  IMAD.MOV.U32 R32, RZ, RZ, 0x2 ;  /* 0x00000002ff207424 */ /* 0x000fe200078e00ff */
[----:B------:R-:W-:-:S07]  /*4a40*/  MOV R25, R34 ;  /* 0x0000002200197202 */ /* 0x000fce0000000f00 */
[----:B------:R-:W-:Y:S05]  /*4a50*/  WARPSYNC.COLLECTIVE R30, `(.L_x_1544) ;  /* 0x000000001e087348 */ /* 0x000fea0003c00000 */
[----:B------:R0:W1:Y:S02]  /*4a60*/  SHFL.BFLY P2, R34, R33, R32, R31 ;  /* 0x0c00002021227389 */ /* 0x000064000004001f */
[----:B01----:R-:W-:Y:S01]  /*4a70*/  ENDCOLLECTIVE ;  /* 0x000000000000791b */ /* 0x003fe20003800000 */
.L_x_1544:
[----:B------:R-:W-:-:S05]  /*4a80*/  FADD.FTZ R25, R22, R25 ;  /* 0x0000001916197221 */ /* 0x000fca0000010000 */
[----:B------:R-:W-:Y:S02]  /*4a90*/  MOV R33, R25 ;  /* 0x0000001900217202 */ /* 0x000fe40000000f00 */
[----:B------:R-:W-:-:S07]  /*4aa0*/  MOV R27, R34 ;  /* 0x00000022001b7202 */ /* 0x000fce0000000f00 */
[----:B------:R-:W-:Y:S05]  /*4ab0*/  WARPSYNC.COLLECTIVE R30, `(.L_x_1545) ;  /* 0x000000001e087348 */ /* 0x000fea0003c00000 */
[----:B------:R0:W1:Y:S02]  /*4ac0*/  SHFL.BFLY P2, R34, R33, R32, R31 ;  /* 0x0c00002021227389 */ /* 0x000064000004001f */
[----:B01----:R-:W-:Y:S01]  /*4ad0*/  ENDCOLLECTIVE ;  /* 0x000000000000791b */ /* 0x003fe20003800000 */
.L_x_1545:
[----:B------:R-:W-:Y:S01]  /*4ae0*/  FADD.FTZ R27, R24, R27 ;  /* 0x0000001b181b7221 */ /* 0x000fe20000010000 */
[----:B------:R-:W-:-:S04]  /*4af0*/  HFMA2.MMA R32, -RZ, RZ, 0, 5.9604644775390625e-08 ;  /* 0x00000001ff207435 */ /* 0x000fc800000001ff */
[----:B------:R-:W-:Y:S01]  /*4b00*/  MOV R33, R27 ;  /* 0x0000001b00217202 */ /* 0x000fe20000000f00 */
[----:B------:R-:W-:-:S07]  /*4b10*/  IMAD.MOV.U32 R16, RZ, RZ, R34 ;  /* 0x000000ffff107224 */ /* 0x000fce00078e0022 */
[----:B------:R-:W-:Y:S05]  /*4b20*/  WARPSYNC.COLLECTIVE R30, `(.L_x_1546) ;  /* 0x000000001e087348 */ /* 0x000fea0003c00000 */
[----:B------:R0:W1:Y:S02]  /*4b30*/  SHFL.BFLY P2, R34, R33, R32, R31 ;  /* 0x0c00002021227389 */ /* 0x000064000004001f */
[----:B01----:R-:W-:Y:S01]  /*4b40*/  ENDCOLLECTIVE ;  /* 0x000000000000791b */ /* 0x003fe20003800000 */
.L_x_1546:
[----:B------:R-:W-:-:S05]  /*4b50*/  FADD.FTZ R16, R25, R16 ;  /* 0x0000001019107221 */ /* 0x000fca0000010000 */
[----:B------:R-:W-:Y:S01]  /*4b60*/  MOV R33, R16 ;  /* 0x0000001000217202 */ /* 0x000fe20000000f00 */
[----:B------:R-:W-:-:S07]  /*4b70*/  IMAD.MOV.U32 R26, RZ, RZ, R34 ;  /* 0x000000ffff1a7224 */ /* 0x000fce00078e0022 */
[----:B------:R-:W-:Y:S05]  /*4b80*/  WARPSYNC.COLLECTIVE R30, `(.L_x_1547) ;  /* 0x000000001e087348 */ /* 0x000fea0003c00000 */
[----:B------:R0:W1:Y:S02]  /*4b90*/  SHFL.BFLY P2, R34, R33, R32, R31 ;  /* 0x0c00002021227389 */ /* 0x000064000004001f */
[----:B01----:R-:W-:Y:S01]  /*4ba0*/  ENDCOLLECTIVE ;  /* 0x000000000000791b */ /* 0x003fe20003800000 */
.L_x_1547:
[----:B------:R-:W-:Y:S01]  /*4bb0*/  FADD.FTZ R26, R27, R26 ;  /* 0x0000001a1b1a7221 */ /* 0x000fe20000010000 */
[----:B------:R-:W-:Y:S06]  /*4bc0*/  BRA `(.L_x_1548) ;  /* 0xffffffe800ac7947 */ /* 0x000fec000383ffff */
.L_x_1527:
        /* <DEDUP_REMOVED lines=8> */
.L_x_1550:
[----:B------:R-:W-:Y:S05]  /*4c50*/  BSYNC B1 ;  /* 0x0000000000017941 */ /* 0x000fea0003800000 */
.L_x_1549:
        /* <DEDUP_REMOVED lines=8> */
.L_x_1551:
[----:B------:R-:W-:Y:S01]  /*4ce0*/  FADD.FTZ R23, R23, R16 ;  /* 0x0000001017177221 */ /* 0x000fe20000010000 */
[----:B------:R-:W-:-:S03]  /*4cf0*/  HFMA2.MMA R32, -RZ, RZ, 0, 2.384185791015625e-07 ;  /* 0x00000004ff207435 */ /* 0x000fc600000001ff */
[----:B------:R-:W-:Y:S01]  /*4d00*/  IMAD.MOV.U32 R33, RZ, RZ, R23 ;  /* 0x000000ffff217224 */ /* 0x000fe200078e0017 */
[----:B------:R-:W-:-:S07]  /*4d10*/  MOV R22, R34 ;  /* 0x0000002200167202 */ /* 0x000fce0000000f00 */
[----:B------:R-:W-:Y:S05]  /*4d20*/  WARPSYNC.COLLECTIVE R30, `(.L_x_1552) ;  /* 0x000000001e087348 */ /* 0x000fea0003c00000 */
[----:B------:R0:W1:Y:S02]  /*4d30*/  SHFL.BFLY P2, R34, R33, R32, R31 ;  /* 0x0c00002021227389 */ /* 0x000064000004001f */
[----:B01----:R-:W-:Y:S01]  /*4d40*/  ENDCOLLECTIVE ;  /* 0x000000000000791b */ /* 0x003fe20003800000 */
.L_x_1552:
[----:B------:R-:W-:-:S04]  /*4d50*/  FADD.FTZ R22, R22, R17 ;  /* 0x0000001116167221 */ /* 0x000fc80000010000 */
[----:B------:R-:W-:Y:S01]  /*4d60*/  IMAD.MOV.U32 R33, RZ, RZ, R22 ;  /* 0x000000ffff217224 */ /* 0x000fe200078e0016 */
[----:B------:R-:W-:-:S07]  /*4d70*/  MOV R24, R34 ;  /* 0x0000002200187202 */ /* 0x000fce0000000f00 */
[----:B------:R-:W-:Y:S05]  /*4d80*/  WARPSYNC.COLLECTIVE R30, `(.L_x_1553) ;  /* 0x000000001e087348 */ /* 0x000fea0003c00000 */
[----:B------:R0:W1:Y:S02]  /*4d90*/  SHFL.BFLY P2, R34, R33, R32, R31 ;  /* 0x0c00002021227389 */ /* 0x000064000004001f */
[----:B01----:R-:W-:Y:S01]  /*4da0*/  ENDCOLLECTIVE ;  /* 0x000000000000791b */ /* 0x003fe20003800000 */
.L_x_1553:
[----:B------:R-:W-:-:S05]  /*4db0*/  FADD.FTZ R24, R23, R24 ;  /* 0x0000001817187221 */ /* 0x000fca0000010000 */
[----:B------:R-:W-:Y:S01]  /*4dc0*/  MOV R33, R24 ;  /* 0x0000001800217202 */ /* 0x000fe20000000f00 */
[----:B------:R-:W-:Y:S01]  /*4dd0*/  IMAD.MOV.U32 R32, RZ, RZ, 0x2 ;  /* 0x00000002ff207424 */ /* 0x000fe200078e00ff */
[----:B------:R-:W-:-:S07]  /*4de0*/  MOV R25, R34 ;  /* 0x0000002200197202 */ /* 0x000fce0000000f00 */
[----:B------:R-:W-:Y:S05]  /*4df0*/  WARPSYNC.COLLECTIVE R30, `(.L_x_1554) ;  /* 0x000000001e087348 */ /* 0x000fea0003c00000 */
[----:B------:R0:W1:Y:S02]  /*4e00*/  SHFL.BFLY P2, R34, R33, R32, R31 ;  /* 0x0c00002021227389 */ /* 0x000064000004001f */
[----:B01----:R-:W-:Y:S01]  /*4e10*/  ENDCOLLECTIVE ;  /* 0x000000000000791b */ /* 0x003fe20003800000 */
.L_x_1554:
[----:B------:R-:W-:-:S05]  /*4e20*/  FADD.FTZ R25, R22, R25 ;  /* 0x0000001916197221 */ /* 0x000fca0000010000 */
[----:B------:R-:W-:Y:S02]  /*4e30*/  MOV R33, R25 ;  /* 0x0000001900217202 */ /* 0x000fe40000000f00 */
[----:B------:R-:W-:-:S07]  /*4e40*/  MOV R27, R34 ;  /* 0x00000022001b7202 */ /* 0x000fce0000000f00 */
[----:B------:R-:W-:Y:S05]  /*4e50*/  WARPSYNC.COLLECTIVE R30, `(.L_x_1555) ;  /* 0x000000001e087348 */ /* 0x000fea0003c00000 */
[----:B------:R0:W1:Y:S02]  /*4e60*/  SHFL.BFLY P2, R34, R33, R32, R31 ;  /* 0x0c00002021227389 */ /* 0x000064000004001f */
[----:B01----:R-:W-:Y:S01]  /*4e70*/  ENDCOLLECTIVE ;  /* 0x000000000000791b */ /* 0x003fe20003800000 */
.L_x_1555:
[----:B------:R-:W-:Y:S01]  /*4e80*/  FADD.FTZ R27, R24, R27 ;  /* 0x0000001b181b7221 */ /* 0x000fe20000010000 */
[----:B------:R-:W-:-:S04]  /*4e90*/  HFMA2.MMA R32, -RZ, RZ, 0, 5.9604644775390625e-08 ;  /* 0x00000001ff207435 */ /* 0x000fc800000001ff */
[----:B------:R-:W-:Y:S01]  /*4ea0*/  MOV R33, R27 ;  /* 0x0000001b00217202 */ /* 0x000fe20000000f00 */
[----:B------:R-:W-:-:S07]  /*4eb0*/  IMAD.MOV.U32 R16, RZ, RZ, R34 ;  /* 0x000000ffff107224 */ /* 0x000fce00078e0022 */
[----:B------:R-:W-:Y:S05]  /*4ec0*/  WARPSYNC.COLLECTIVE R30, `(.L_x_1556) ;  /* 0x000000001e087348 */ /* 0x000fea0003c00000 */
[----:B------:R0:W1:Y:S02]  /*4ed0*/  SHFL.BFLY P2, R34, R33, R32, R31 ;  /* 0x0c00002021227389 */ /* 0x000064000004001f */
[----:B01----:R-:W-:Y:S01]  /*4ee0*/  ENDCOLLECTIVE ;  /* 0x000000000000791b */ /* 0x003fe20003800000 */
.L_x_1556:
[----:B------:R-:W-:-:S05]  /*4ef0*/  FADD.FTZ R16, R25, R16 ;  /* 0x0000001019107221 */ /* 0x000fca0000010000 */
[----:B------:R-:W-:Y:S01]  /*4f00*/  MOV R33, R16 ;  /* 0x0000001000217202 */ /* 0x000fe20000000f00 */
[----:B------:R-:W-:-:S07]  /*4f10*/  IMAD.MOV.U32 R26, RZ, RZ, R34 ;  /* 0x000000ffff1a7224 */ /* 0x000fce00078e0022 */
[----:B------:R-:W-:Y:S05]  /*4f20*/  WARPSYNC.COLLECTIVE R30, `(.L_x_1557) ;  /* 0x000000001e087348 */ /* 0x000fea0003c00000 */
[----:B------:R0:W1:Y:S02]  /*4f30*/  SHFL.BFLY P2, R34, R33, R32, R31 ;  /* 0x0c00002021227389 */ /* 0x000064000004001f */
[----:B01----:R-:W-:Y:S01]  /*4f40*/  ENDCOLLECTIVE ;  /* 0x000000000000791b */ /* 0x003fe20003800000 */
.L_x_1557:
[----:B------:R-:W-:Y:S01]  /*4f50*/  FADD.FTZ R26, R27, R26 ;  /* 0x0000001a1b1a7221 */ /* 0x000fe20000010000 */
[----:B------:R-:W-:Y:S06]  /*4f60*/  BRA `(.L_x_1558) ;  /* 0xffffffe800687947 */ /* 0x000fec000383ffff */
.L_x_1528:
        /* <DEDUP_REMOVED lines=8> */
.L_x_1560:
[----:B------:R-:W-:Y:S05]  /*4ff0*/  BSYNC B0 ;  /* 0x0000000000007941 */ /* 0x000fea0003800000 */
.L_x_1559:
[----:B------:R-:W-:Y:S01]  /*5000*/  HFMA2.MMA R32, -RZ, RZ, 0, 4.76837158203125e-07 ;  /* 0x00000008ff207435 */ /* 0x000fe200000001ff */
[----:B------:R-:W-:Y:S01]  /*5010*/  MOV R33, R17 ;  /* 0x0000001100217202 */ /* 0x000fe20000000f00 */
[----:B------:R-:W-:Y:S01]  /*5020*/  IMAD.MOV.U32 R31, RZ, RZ, 0x101f ;  /* 0x0000101fff1f7424 */ /* 0x000fe200078e00ff */
[----:B------:R-:W-:Y:S01]  /*5030*/  MOV R30, 0xffff ;  /* 0x0000ffff001e7802 */ /* 0x000fe20000000f00 */
[----:B------:R-:W-:Y:S01]  /*5040*/  IMAD.MOV.U32 R19, RZ, RZ, R34 ;  /* 0x000000ffff137224 */ /* 0x000fe200078e0022 */
[----:B------:R-:W-:Y:S01]  /*5050*/  @!P0 SHF.L.U32 R24, R12, 0x1, RZ ;  /* 0x000000010c188819 */ /* 0x000fe200000006ff */
[----:B------:R-:W-:Y:S01]  /*5060*/  HFMA2.MMA R35, -RZ, RZ, 0, 0 ;  /* 0x00000000ff237435 */ /* 0x000fe200000001ff */
[----:B------:R-:W-:-:S10]  /*5070*/  @!P0 IADD3 R21, R16, 0x14, RZ ;  /* 0x0000001410158810 */ /* 0x000fd40007ffe0ff */
[----:B------:R-:W-:Y:S05]  /*5080*/  WARPSYNC.COLLECTIVE R30, `(.L_x_1561) ;  /* 0x000000001e087348 */ /* 0x000fea0003c00000 */
[----:B------:R0:W1:Y:S02]  /*5090*/  SHFL.BFLY P2, R34, R33, R32, R31 ;  /* 0x0c00002021227389 */ /* 0x000064000004001f */
[----:B01----:R-:W-:Y:S01]  /*50a0*/  ENDCOLLECTIVE ;  /* 0x000000000000791b */ /* 0x003fe20003800000 */
.L_x_1561:
[----:B------:R-:W-:Y:S01]  /*50b0*/  FADD.FTZ R19, R19, R18 ;  /* 0x0000001213137221 */ /* 0x000fe20000010000 */
[----:B------:R-:W-:Y:S01]  /*50c0*/  @!P0 LEA R26, R12, UR4, 0x7 ;  /* 0x000000040c1a8c11 */ /* 0x000fe2000f8e38ff */
[----:B------:R-:W-:Y:S01]  /*50d0*/  @!P0 VIADD R22, R16, 0x28 ;  /* 0x0000002810168836 */ /* 0x000fe20000000000 */
[----:B------:R-:W-:Y:S02]  /*50e0*/  @!P0 LOP3.LUT R21, R21, R24, RZ, 0x3c, !PT ;  /* 0x0000001815158212 */ /* 0x000fe400078e3cff */
[----:B------:R-:W-:Y:S02]  /*50f0*/  MOV R36, RZ ;  /* 0x000000ff00247202 */ /* 0x000fe40000000f00 */
[----:B------:R-:W-:Y:S02]  /*5100*/  @!P0 LEA R21, R21, R26, 0x2 ;  /* 0x0000001a15158211 */ /* 0x000fe400078e10ff */
[C---:B------:R-:W-:Y:S02]  /*5110*/  @!P0 LEA R25, R12.reuse, UR4, 0x7 ;  /* 0x000000040c198c11 */ /* 0x040fe4000f8e38ff */
[----:B------:R-:W-:Y:S01]  /*5120*/  @!P0 LEA R43, R12, UR4, 0x7 ;  /* 0x000000040c2b8c11 */ /* 0x000fe2000f8e38ff */
[----:B------:R0:W1:Y:S01]  /*5130*/  @!P0 LDS R23, [R21] ;  /* 0x0000000015178984 */ /* 0x0000620000000800 */
[----:B------:R-:W-:Y:S01]  /*5140*/  HFMA2.MMA R32, -RZ, RZ, 0, 2.384185791015625e-07 ;  /* 0x00000004ff207435 */ /* 0x000fe200000001ff */
[----:B------:R-:W-:-:S02]  /*5150*/  IMAD.MOV.U32 R33, RZ, RZ, R19 ;  /* 0x000000ffff217224 */ /* 0x000fc400078e0013 */
[----:B------:R0:W2:Y:S01]  /*5160*/  @!P0 LDS R24, [R21+0x500] ;  /* 0x0005000015188984 */ /* 0x0000a20000000800 */
[----:B------:R-:W-:-:S07]  /*5170*/  FADD.FTZ R18, R34, R17 ;  /* 0x0000001122127221 */ /* 0x000fce0000010000 */
[----:B012---:R-:W-:Y:S05]  /*5180*/  WARPSYNC.COLLECTIVE R30, `(.L_x_1562) ;  /* 0x000000001e087348 */ /* 0x007fea0003c00000 */
[----:B------:R3:W4:Y:S02]  /*5190*/  SHFL.BFLY P2, R34, R33, R32, R31 ;  /* 0x0c00002021227389 */ /* 0x000724000004001f */
[----:B01234-:R-:W-:Y:S01]  /*51a0*/  ENDCOLLECTIVE ;  /* 0x000000000000791b */ /* 0x01ffe20003800000 */
.L_x_1562:
[----:B------:R-:W-:Y:S01]  /*51b0*/  IMAD.MOV.U32 R33, RZ, RZ, R18 ;  /* 0x000000ffff217224 */ /* 0x000fe200078e0012 */
[----:B------:R-:W-:-:S07]  /*51c0*/  MOV R20, R34 ;  /* 0x0000002200147202 */ /* 0x000fce0000000f00 */
[----:B------:R-:W-:Y:S05]  /*51d0*/  WARPSYNC.COLLECTIVE R30, `(.L_x_1563) ;  /* 0x000000001e087348 */ /* 0x000fea0003c00000 */
[----:B------:R0:W1:Y:S02]  /*51e0*/  SHFL.BFLY P2, R34, R33, R32, R31 ;  /* 0x0c00002021227389 */ /* 0x000064000004001f */
[----:B01----:R-:W-:Y:S01]  /*51f0*/  ENDCOLLECTIVE ;  /* 0x000000000000791b */ /* 0x003fe20003800000 */
.L_x_1563:
[----:B------:R-:W-:Y:S01]  /*5200*/  @!P0 IMAD.MOV.U32 R35, RZ, RZ, R23 ;  /* 0x000000ffff238224 */ /* 0x000fe200078e0017 */
[----:B------:R-:W-:Y:S01]  /*5210*/  @!P0 SHF.L.U32 R23, R12, 0x1, RZ ;  /* 0x000000010c178819 */ /* 0x000fe200000006ff */
[----:B------:R-:W-:Y:S01]  /*5220*/  FADD.FTZ R20, R19, R20 ;  /* 0x0000001413147221 */ /* 0x000fe20000010000 */
[----:B------:R-:W-:Y:S02]  /*5230*/  @!P0 MOV R36, R24 ;  /* 0x0000001800248202 */ /* 0x000fe40000000f00 */
[----:B------:R-:W-:-:S04]  /*5240*/  @!P0 LOP3.LUT R22, R22, R23, RZ, 0x3c, !PT ;  /* 0x0000001716168212 */ /* 0x000fc800078e3cff */
[----:B------:R-:W-:Y:S01]  /*5250*/  @!P0 LEA R22, R22, R25, 0x2 ;  /* 0x0000001916168211 */ /* 0x000fe200078e10ff */
[----:B------:R-:W-:Y:S01]  /*5260*/  HFMA2.MMA R32, -RZ, RZ, 0, 1.1920928955078125e-07 ;  /* 0x00000002ff207435 */ /* 0x000fe200000001ff */
[----:B------:R-:W-:-:S03]  /*5270*/  IMAD.MOV.U32 R33, RZ, RZ, R20 ;  /* 0x000000ffff217224 */ /* 0x000fc600078e0014 */
[----:B------:R0:W1:Y:S04]  /*5280*/  @!P0 LDS R25, [R22] ;  /* 0x0000000016198984 */ /* 0x0000680000000800 */
[----:B------:R0:W2:Y:S01]  /*5290*/  @!P0 LDS R28, [R22+0x500] ;  /* 0x00050000161c8984 */ /* 0x0000a20000000800 */
[----:B------:R-:W-:-:S07]  /*52a0*/  FADD.FTZ R17, R18, R34 ;  /* 0x0000002212117221 */ /* 0x000fce0000010000 */
[----:B012---:R-:W-:Y:S05]  /*52b0*/  WARPSYNC.COLLECTIVE R30, `(.L_x_1564) ;  /* 0x000000001e087348 */ /* 0x007fea0003c00000 */
[----:B------:R3:W4:Y:S02]  /*52c0*/  SHFL.BFLY P2, R34, R33, R32, R31 ;  /* 0x0c00002021227389 */ /* 0x000724000004001f */
[----:B01234-:R-:W-:Y:S01]  /*52d0*/  ENDCOLLECTIVE ;  /* 0x000000000000791b */ /* 0x01ffe20003800000 */
.L_x_1564:
[----:B------:R-:W-:Y:S02]  /*52e0*/  IMAD.MOV.U32 R22, RZ, RZ, RZ ;  /* 0x000000ffff167224 */ /* 0x000fe400078e00ff */
[----:B------:R-:W-:Y:S01]  /*52f0*/  IMAD.MOV.U32 R33, RZ, RZ, R17 ;  /* 0x000000ffff217224 */ /* 0x000fe200078e0011 */
[----:B------:R-:W-:-:S07]  /*5300*/  MOV R19, R34 ;  /* 0x0000002200137202 */ /* 0x000fce0000000f00 */
[----:B------:R-:W-:Y:S05]  /*5310*/  WARPSYNC.COLLECTIVE R30, `(.L_x_1565) ;  /* 0x000000001e087348 */ /* 0x000fea0003c00000 */
[----:B------:R0:W1:Y:S02]  /*5320*/  SHFL.BFLY P2, R34, R33, R32, R31 ;  /* 0x0c00002021227389 */ /* 0x000064000004001f */
[----:B01----:R-:W-:Y:S01]  /*5330*/  ENDCOLLECTIVE ;  /* 0x000000000000791b */ /* 0x003fe20003800000 */
.L_x_1565:
        /* <DEDUP_REMOVED lines=8> */
.L_x_1566:
[----:B------:R-:W-:Y:S02]  /*53c0*/  MOV R33, R18 ;  /* 0x0000001200217202 */ /* 0x000fe40000000f00 */
[----:B------:R-:W-:-:S07]  /*53d0*/  MOV R20, R34 ;  /* 0x0000002200147202 */ /* 0x000fce0000000f00 */
[----:B------:R-:W-:Y:S05]  /*53e0*/  WARPSYNC.COLLECTIVE R30, `(.L_x_1567) ;  /* 0x000000001e087348 */ /* 0x000fea0003c00000 */
[----:B------:R0:W1:Y:S02]  /*53f0*/  SHFL.BFLY P2, R34, R33, R32, R31 ;  /* 0x0c00002021227389 */ /* 0x000064000004001f */
[----:B01----:R-:W-:Y:S01]  /*5400*/  ENDCOLLECTIVE ;  /* 0x000000000000791b */ /* 0x003fe20003800000 */
.L_x_1567:
[----:B------:R-:W-:Y:S01]  /*5410*/  FADD.FTZ R19, R19, R20 ;  /* 0x0000001413137221 */ /* 0x000fe20000010000 */
[----:B------:R-:W-:Y:S01]  /*5420*/  HFMA2.MMA R32, -RZ, RZ, 0, 4.76837158203125e-07 ;  /* 0x00000008ff207435 */ /* 0x000fe200000001ff */
[----:B------:R-:W-:Y:S01]  /*5430*/  MOV R33, R35 ;  /* 0x0000002300217202 */ /* 0x000fe20000000f00 */
[----:B------:R-:W-:-:S09]  /*5440*/  IMAD.MOV.U32 R17, RZ, RZ, R34 ;  /* 0x000000ffff117224 */ /* 0x000fd200078e0022 */
[----:B------:R-:W-:Y:S05]  /*5450*/  WARPSYNC.COLLECTIVE R30, `(.L_x_1568) ;  /* 0x000000001e087348 */ /* 0x000fea0003c00000 */
[----:B------:R0:W1:Y:S02]  /*5460*/  SHFL.BFLY P2, R34, R33, R32, R31 ;  /* 0x0c00002021227389 */ /* 0x000064000004001f */
[----:B01----:R-:W-:Y:S01]  /*5470*/  ENDCOLLECTIVE ;  /* 0x000000000000791b */ /* 0x003fe20003800000 */
.L_x_1568:
[----:B------:R-:W-:Y:S01]  /*5480*/  FADD.FTZ R46, R18, R17 ;  /* 0x00000011122e7221 */ /* 0x000fe20000010000 */
[----:B------:R-:W-:Y:S01]  /*5490*/  IMAD.MOV.U32 R33, RZ, RZ, R36 ;  /* 0x000000ffff217224 */ /* 0x000fe200078e0024 */
[----:B------:R-:W-:-:S07]  /*54a0*/  MOV R24, R34 ;  /* 0x0000002200187202 */ /* 0x000fce0000000f00 */
[----:B------:R-:W-:Y:S05]  /*54b0*/  WARPSYNC.COLLECTIVE R30, `(.L_x_1569) ;  /* 0x000000001e087348 */ /* 0x000fea0003c00000 */
[----:B------:R0:W1:Y:S02]  /*54c0*/  SHFL.BFLY P2, R34, R33, R32, R31 ;  /* 0x0c00002021227389 */ /* 0x000064000004001f */
[----:B01----:R-:W-:Y:S01]  /*54d0*/  ENDCOLLECTIVE ;  /* 0x000000000000791b */ /* 0x003fe20003800000 */
.L_x_1569:
[----:B------:R-:W-:-:S05]  /*54e0*/  FADD.FTZ R27, R24, R35 ;  /* 0x00000023181b7221 */ /* 0x000fca0000010000 */
[----:B------:R-:W-:Y:S01]  /*54f0*/  MOV R33, R27 ;  /* 0x0000001b00217202 */ /* 0x000fe20000000f00 */
[----:B------:R-:W-:Y:S01]  /*5500*/  IMAD.MOV.U32 R32, RZ, RZ, 0x4 ;  /* 0x00000004ff207424 */ /* 0x000fe200078e00ff */
[----:B------:R-:W-:-:S07]  /*5510*/  MOV R29, R34 ;  /* 0x00000022001d7202 */ /* 0x000fce0000000f00 */
[----:B------:R-:W-:Y:S05]  /*5520*/  WARPSYNC.COLLECTIVE R30, `(.L_x_1570) ;  /* 0x000000001e087348 */ /* 0x000fea0003c00000 */
[----:B------:R0:W1:Y:S02]  /*5530*/  SHFL.BFLY P2, R34, R33, R32, R31 ;  /* 0x0c00002021227389 */ /* 0x000064000004001f */
[----:B01----:R-:W-:Y:S01]  /*5540*/  ENDCOLLECTIVE ;  /* 0x000000000000791b */ /* 0x003fe20003800000 */
.L_x_1570:
[----:B------:R-:W-:-:S05]  /*5550*/  FADD.FTZ R29, R29, R36 ;  /* 0x000000241d1d7221 */ /* 0x000fca0000010000 */
[----:B------:R-:W-:Y:S02]  /*5560*/  MOV R33, R29 ;  /* 0x0000001d00217202 */ /* 0x000fe40000000f00 */
[----:B------:R-:W-:-:S07]  /*5570*/  MOV R26, R34 ;  /* 0x00000022001a7202 */ /* 0x000fce0000000f00 */
[----:B------:R-:W-:Y:S05]  /*5580*/  WARPSYNC.COLLECTIVE R30, `(.L_x_1571) ;  /* 0x000000001e087348 */ /* 0x000fea0003c00000 */
[----:B------:R0:W1:Y:S02]  /*5590*/  SHFL.BFLY P2, R34, R33, R32, R31 ;  /* 0x0c00002021227389 */ /* 0x000064000004001f */
[----:B01----:R-:W-:Y:S01]  /*55a0*/  ENDCOLLECTIVE ;  /* 0x000000000000791b */ /* 0x003fe20003800000 */
.L_x_1571:
[----:B------:R-:W-:Y:S01]  /*55b0*/  FADD.FTZ R37, R27, R26 ;  /* 0x0000001a1b257221 */ /* 0x000fe20000010000 */
[----:B------:R-:W-:Y:S01]  /*55c0*/  HFMA2.MMA R26, -RZ, RZ, 0, 0 ;  /* 0x00000000ff1a7435 */ /* 0x000fe200000001ff */
[----:B------:R-:W-:-:S05]  /*55d0*/  @!P0 SHF.L.U32 R27, R12, 0x1, RZ ;  /* 0x000000010c1b8819 */ /* 0x000fca00000006ff */
[----:B------:R-:W-:Y:S01]  /*55e0*/  @!P0 MOV R26, R25 ;  /* 0x00000019001a8202 */ /* 0x000fe20000000f00 */
[----:B------:R-:W-:Y:S01]  /*55f0*/  HFMA2.MMA R32, -RZ, RZ, 0, 1.1920928955078125e-07 ;  /* 0x00000002ff207435 */ /* 0x000fe200000001ff */
[----:B------:R-:W-:Y:S02]  /*5600*/  MOV R33, R37 ;  /* 0x0000002500217202 */ /* 0x000fe40000000f00 */
[----:B------:R-:W-:-:S08]  /*5610*/  MOV R38, R34 ;  /* 0x0000002200267202 */ /* 0x000fd00000000f00 */
[----:B------:R-:W-:Y:S05]  /*5620*/  WARPSYNC.COLLECTIVE R30, `(.L_x_1572) ;  /* 0x000000001e087348 */ /* 0x000fea0003c00000 */
[----:B------:R0:W1:Y:S02]  /*5630*/  SHFL.BFLY P2, R34, R33, R32, R31 ;  /* 0x0c00002021227389 */ /* 0x000064000004001f */
[----:B01----:R-:W-:Y:S01]  /*5640*/  ENDCOLLECTIVE ;  /* 0x000000000000791b */ /* 0x003fe20003800000 */
.L_x_1572:
[----:B------:R-:W-:-:S05]  /*5650*/  FADD.FTZ R38, R29, R38 ;  /* 0x000000261d267221 */ /* 0x000fca0000010000 */
[----:B------:R-:W-:Y:S01]  /*5660*/  MOV R33, R38 ;  /* 0x0000002600217202 */ /* 0x000fe20000000f00 */
[----:B------:R-:W-:-:S07]  /*5670*/  IMAD.MOV.U32 R24, RZ, RZ, R34 ;  /* 0x000000ffff187224 */ /* 0x000fce00078e0022 */
[----:B------:R-:W-:Y:S05]  /*5680*/  WARPSYNC.COLLECTIVE R30, `(.L_x_1573) ;  /* 0x000000001e087348 */ /* 0x000fea0003c00000 */
[----:B------:R0:W1:Y:S02]  /*5690*/  SHFL.BFLY P2, R34, R33, R32, R31 ;  /* 0x0c00002021227389 */ /* 0x000064000004001f */
[----:B01----:R-:W-:Y:S01]  /*56a0*/  ENDCOLLECTIVE ;  /* 0x000000000000791b */ /* 0x003fe20003800000 */
.L_x_1573:
[----:B------:R-:W-:Y:S01]  /*56b0*/  FADD.FTZ R37, R37, R24 ;  /* 0x0000001825257221 */ /* 0x000fe20000010000 */
[----:B------:R-:W-:-:S04]  /*56c0*/  HFMA2.MMA R24, -RZ, RZ, 0, 0 ;  /* 0x00000000ff187435 */ /* 0x000fc800000001ff */
[----:B------:R-:W-:Y:S01]  /*56d0*/  MOV R33, R37 ;  /* 0x0000002500217202 */ /* 0x000fe20000000f00 */
[----:B------:R-:W-:Y:S01]  /*56e0*/  IMAD.MOV.U32 R32, RZ, RZ, 0x1 ;  /* 0x00000001ff207424 */ /* 0x000fe200078e00ff */
[----:B------:R-:W-:-:S07]  /*56f0*/  MOV R21, R34 ;  /* 0x0000002200157202 */ /* 0x000fce0000000f00 */
[----:B------:R-:W-:Y:S05]  /*5700*/  WARPSYNC.COLLECTIVE R30, `(.L_x_1574) ;  /* 0x000000001e087348 */ /* 0x000fea0003c00000 */
[----:B------:R0:W1:Y:S02]  /*5710*/  SHFL.BFLY P2, R34, R33, R32, R31 ;  /* 0x0c00002021227389 */ /* 0x000064000004001f */
[----:B01----:R-:W-:Y:S01]  /*5720*/  ENDCOLLECTIVE ;  /* 0x000000000000791b */ /* 0x003fe20003800000 */
.L_x_1574:
[----:B------:R-:W-:Y:S01]  /*5730*/  FADD.FTZ R38, R38, R21 ;  /* 0x0000001526267221 */ /* 0x000fe20000010000 */
[----:B------:R-:W-:-:S04]  /*5740*/  IMAD.MOV.U32 R21, RZ, RZ, RZ ;  /* 0x000000ffff157224 */ /* 0x000fc800078e00ff */
[----:B------:R-:W-:Y:S02]  /*5750*/  MOV R33, R38 ;  /* 0x0000002600217202 */ /* 0x000fe40000000f00 */
[----:B------:R-:W-:-:S07]  /*5760*/  MOV R36, R34 ;  /* 0x0000002200247202 */ /* 0x000fce0000000f00 */
[----:B------:R-:W-:Y:S05]  /*5770*/  WARPSYNC.COLLECTIVE R30, `(.L_x_1575) ;  /* 0x000000001e087348 */ /* 0x000fea0003c00000 */
[----:B------:R0:W1:Y:S02]  /*5780*/  SHFL.BFLY P2, R34, R33, R32, R31 ;  /* 0x0c00002021227389 */ /* 0x000064000004001f */
[----:B01----:R-:W-:Y:S01]  /*5790*/  ENDCOLLECTIVE ;  /* 0x000000000000791b */ /* 0x003fe20003800000 */
.L_x_1575:
[----:B------:R-:W-:Y:S01]  /*57a0*/  FADD.FTZ R36, R37, R36 ;  /* 0x0000002425247221 */ /* 0x000fe20000010000 */
[----:B------:R-:W-:Y:S01]  /*57b0*/  HFMA2.MMA R32, -RZ, RZ, 0, 4.76837158203125e-07 ;  /* 0x00000008ff207435 */ /* 0x000fe200000001ff */
[----:B------:R-:W-:Y:S01]  /*57c0*/  IMAD.MOV.U32 R33, RZ, RZ, R26 ;  /* 0x000000ffff217224 */ /* 0x000fe200078e001a */
[----:B------:R-:W-:-:S09]  /*57d0*/  MOV R35, R34 ;  /* 0x0000002200237202 */ /* 0x000fd20000000f00 */
[----:B------:R-:W-:Y:S05]  /*57e0*/  WARPSYNC.COLLECTIVE R30, `(.L_x_1576) ;  /* 0x000000001e087348 */ /* 0x000fea0003c00000 */
[----:B------:R0:W1:Y:S02]  /*57f0*/  SHFL.BFLY P2, R34, R33, R32, R31 ;  /* 0x0c00002021227389 */ /* 0x000064000004001f */
[----:B01----:R-:W-:Y:S01]  /*5800*/  ENDCOLLECTIVE ;  /* 0x000000000000791b */ /* 0x003fe20003800000 */
.L_x_1576:
[----:B------:R-:W-:Y:S01]  /*5810*/  FADD.FTZ R35, R38, R35 ;  /* 0x0000002326237221 */ /* 0x000fe20000010000 */
[----:B------:R-:W-:Y:S02]  /*5820*/  MOV R33, R22 ;  /* 0x0000001600217202 */ /* 0x000fe40000000f00 */
[----:B------:R-:W-:-:S07]  /*5830*/  MOV R39, R34 ;  /* 0x0000002200277202 */ /* 0x000fce0000000f00 */
[----:B------:R-:W-:Y:S05]  /*5840*/  WARPSYNC.COLLECTIVE R30, `(.L_x_1577) ;  /* 0x000000001e087348 */ /* 0x000fea0003c00000 */
[----:B------:R0:W1:Y:S02]  /*5850*/  SHFL.BFLY P2, R34, R33, R32, R31 ;  /* 0x0c00002021227389 */ /* 0x000064000004001f */
[----:B01----:R-:W-:Y:S01]  /*5860*/  ENDCOLLECTIVE ;  /* 0x000000000000791b */ /* 0x003fe20003800000 */
.L_x_1577:
[----:B------:R-:W-:Y:S01]  /*5870*/  FADD.FTZ R28, R39, R26 ;  /* 0x0000001a271c7221 */ /* 0x000fe20000010000 */
[----:B------:R-:W-:-:S04]  /*5880*/  @!P0 IADD3 R26, R16, 0x3c, RZ ;  /* 0x0000003c101a8810 */ /* 0x000fc80007ffe0ff */
[----:B------:R-:W-:-:S05]  /*5890*/  @!P0 LOP3.LUT R26, R26, R27, RZ, 0x3c, !PT ;  /* 0x0000001b1a1a8212 */ /* 0x000fca00078e3cff */
[----:B------:R-:W-:Y:S01]  /*58a0*/  @!P0 IMAD R43, R26, 0x4, R43 ;  /* 0x000000041a2b8824 */ /* 0x000fe200078e022b */
[----:B------:R-:W-:Y:S01]  /*58b0*/  HFMA2.MMA R32, -RZ, RZ, 0, 2.384185791015625e-07 ;  /* 0x00000004ff207435 */ /* 0x000fe200000001ff */
[----:B------:R-:W-:-:S03]  /*58c0*/  MOV R33, R28 ;  /* 0x0000001c00217202 */ /* 0x000fc60000000f00 */
[----:B------:R0:W1:Y:S04]  /*58d0*/  @!P0 LDS R25, [R43] ;  /* 0x000000002b198984 */ /* 0x0000680000000800 */
[----:B------:R0:W2:Y:S01]  /*58e0*/  @!P0 LDS R23, [R43+0x500] ;  /* 0x000500002b178984 */ /* 0x0000a20000000800 */
[----:B------:R-:W-:-:S07]  /*58f0*/  IMAD.MOV.U32 R41, RZ, RZ, R34 ;  /* 0x000000ffff297224 */ /* 0x000fce00078e0022 */
[----:B012---:R-:W-:Y:S05]  /*5900*/  WARPSYNC.COLLECTIVE R30, `(.L_x_1578) ;  /* 0x000000001e087348 */ /* 0x007fea0003c00000 */
[----:B------:R3:W4:Y:S02]  /*5910*/  SHFL.BFLY P2, R34, R33, R32, R31 ;  /* 0x0c00002021227389 */ /* 0x000724000004001f */
[----:B01234-:R-:W-:Y:S01]  /*5920*/  ENDCOLLECTIVE ;  /* 0x000000000000791b */ /* 0x01ffe20003800000 */
.L_x_1578:
[----:B------:R-:W-:Y:S01]  /*5930*/  FADD.FTZ R39, R41, R22 ;  /* 0x0000001629277221 */ /* 0x000fe20000010000 */
[----:B------:R-:W-:-:S04]  /*5940*/  IMAD.IADD R43, R16, 0x1, R9 ;  /* 0x00000001102b7824 */ /* 0x000fc800078e0209 */
[----:B------:R-:W-:Y:S01]  /*5950*/  MOV R33, R39 ;  /* 0x0000002700217202 */ /* 0x000fe20000000f00 */
[----:B------:R-:W-:-:S07]  /*5960*/  IMAD.MOV.U32 R41, RZ, RZ, R34 ;  /* 0x000000ffff297224 */ /* 0x000fce00078e0022 */
[----:B------:R-:W-:Y:S05]  /*5970*/  WARPSYNC.COLLECTIVE R30, `(.L_x_1579) ;  /* 0x000000001e087348 */ /* 0x000fea0003c00000 */
[----:B------:R0:W1:Y:S02]  /*5980*/  SHFL.BFLY P2, R34, R33, R32, R31 ;  /* 0x0c00002021227389 */ /* 0x000064000004001f */
[----:B01----:R-:W-:Y:S01]  /*5990*/  ENDCOLLECTIVE ;  /* 0x000000000000791b */ /* 0x003fe20003800000 */
.L_x_1579:
        /* <DEDUP_REMOVED lines=11> */
.L_x_1580:
[----:B------:R-:W-:Y:S01]  /*5a50*/  @!P0 F2FP.F16.F32.PACK_AB R46, RZ, R46 ;  /* 0x0000002eff2e823e */ /* 0x000fe200000000ff */
[----:B------:R-:W-:-:S04]  /*5a60*/  FADD.FTZ R26, R39, R42 ;  /* 0x0000002a271a7221 */ /* 0x000fc80000010000 */
[----:B------:R-:W-:Y:S02]  /*5a70*/  IMAD.MOV.U32 R33, RZ, RZ, R26 ;  /* 0x000000ffff217224 */ /* 0x000fe400078e001a */
[----:B------:R-:W-:Y:S01]  /*5a80*/  @!P0 IMAD.WIDE R16, R43, 0x2, R16 ;  /* 0x000000022b108825 */ /* 0x000fe200078e0210 */
[----:B------:R-:W-:-:S07]  /*5a90*/  MOV R27, R34 ;  /* 0x00000022001b7202 */ /* 0x000fce0000000f00 */
[----:B------:R-:W-:Y:S05]  /*5aa0*/  WARPSYNC.COLLECTIVE R30, `(.L_x_1581) ;  /* 0x000000001e087348 */ /* 0x000fea0003c00000 */
[----:B------:R0:W1:Y:S02]  /*5ab0*/  SHFL.BFLY P2, R34, R33, R32, R31 ;  /* 0x0c00002021227389 */ /* 0x000064000004001f */
[----:B01----:R-:W-:Y:S01]  /*5ac0*/  ENDCOLLECTIVE ;  /* 0x000000000000791b */ /* 0x003fe20003800000 */
.L_x_1581:
[----:B------:R-:W-:Y:S01]  /*5ad0*/  FADD.FTZ R40, R40, R27 ;  /* 0x0000001b28287221 */ /* 0x000fe20000010000 */
[----:B------:R-:W-:-:S04]  /*5ae0*/  HFMA2.MMA R32, -RZ, RZ, 0, 5.9604644775390625e-08 ;  /* 0x00000001ff207435 */ /* 0x000fc800000001ff */
[----:B------:R-:W-:Y:S02]  /*5af0*/  MOV R33, R40 ;  /* 0x0000002800217202 */ /* 0x000fe40000000f00 */
[----:B------:R-:W-:-:S07]  /*5b00*/  MOV R39, R34 ;  /* 0x0000002200277202 */ /* 0x000fce0000000f00 */
[----:B------:R-:W-:Y:S05]  /*5b10*/  WARPSYNC.COLLECTIVE R30, `(.L_x_1582) ;  /* 0x000000001e087348 */ /* 0x000fea0003c00000 */
[----:B------:R0:W1:Y:S02]  /*5b20*/  SHFL.BFLY P2, R34, R33, R32, R31 ;  /* 0x0c00002021227389 */ /* 0x000064000004001f */
[----:B01----:R-:W-:Y:S01]  /*5b30*/  ENDCOLLECTIVE ;  /* 0x000000000000791b */ /* 0x003fe20003800000 */
.L_x_1582:
[----:B------:R-:W-:Y:S02]  /*5b40*/  FADD.FTZ R39, R26, R39 ;  /* 0x000000271a277221 */ /* 0x000fe40000010000 */
[----:B------:R-:W0:Y:S02]  /*5b50*/  @!P0 LDC.64 R26, c[0x0][0x218] ;  /* 0x00008600ff1a8b82 */ /* 0x000e240000000a00 */
[----:B------:R-:W-:Y:S01]  /*5b60*/  IMAD.MOV.U32 R33, RZ, RZ, R39 ;  /* 0x000000ffff217224 */ /* 0x000fe200078e0027 */
[----:B------:R-:W-:-:S07]  /*5b70*/  MOV R41, R34 ;  /* 0x0000002200297202 */ /* 0x000fce0000000f00 */
[----:B0-----:R-:W-:Y:S05]  /*5b80*/  WARPSYNC.COLLECTIVE R30, `(.L_x_1583) ;  /* 0x000000001e087348 */ /* 0x001fea0003c00000 */
[----:B------:R1:W2:Y:S02]  /*5b90*/  SHFL.BFLY P2, R34, R33, R32, R31 ;  /* 0x0c00002021227389 */ /* 0x0002a4000004001f */
[----:B012---:R-:W-:Y:S01]  /*5ba0*/  ENDCOLLECTIVE ;  /* 0x000000000000791b */ /* 0x007fe20003800000 */
.L_x_1583:
[----:B------:R-:W-:Y:S01]  /*5bb0*/  FADD.FTZ R40, R40, R41 ;  /* 0x0000002928287221 */ /* 0x000fe20000010000 */
[----:B------:R-:W-:Y:S01]  /*5bc0*/  @!P0 IMAD.WIDE R26, R43, 0x2, R26 ;  /* 0x000000022b1a8825 */ /* 0x000fe200078e021a */
[----:B------:R-:W-:Y:S01]  /*5bd0*/  HFMA2.MMA R32, -RZ, RZ, 0, 4.76837158203125e-07 ;  /* 0x00000008ff207435 */ /* 0x000fe200000001ff */
[----:B------:R-:W-:Y:S02]  /*5be0*/  MOV R33, R24 ;  /* 0x0000001800217202 */ /* 0x000fe40000000f00 */
[----:B------:R-:W-:-:S08]  /*5bf0*/  MOV R42, R34 ;  /* 0x00000022002a7202 */ /* 0x000fd00000000f00 */
[----:B------:R-:W-:Y:S05]  /*5c00*/  WARPSYNC.COLLECTIVE R30, `(.L_x_1584) ;  /* 0x000000001e087348 */ /* 0x000fea0003c00000 */
[----:B------:R0:W1:Y:S02]  /*5c10*/  SHFL.BFLY P2, R34, R33, R32, R31 ;  /* 0x0c00002021227389 */ /* 0x000064000004001f */
[----:B01----:R-:W-:Y:S01]  /*5c20*/  ENDCOLLECTIVE ;  /* 0x000000000000791b */ /* 0x003fe20003800000 */
.L_x_1584:
[----:B------:R-:W-:Y:S01]  /*5c30*/  FADD.FTZ R39, R39, R42 ;  /* 0x0000002a27277221 */ /* 0x000fe20000010000 */
[----:B------:R-:W-:Y:S01]  /*5c40*/  MOV R33, R21 ;  /* 0x0000001500217202 */ /* 0x000fe20000000f00 */
[----:B------:R-:W-:-:S07]  /*5c50*/  IMAD.MOV.U32 R25, RZ, RZ, R34 ;  /* 0x000000ffff197224 */ /* 0x000fce00078e0022 */
[----:B------:R-:W-:Y:S05]  /*5c60*/  WARPSYNC.COLLECTIVE R30, `(.L_x_1585) ;  /* 0x000000001e087348 */ /* 0x000fea0003c00000 */
[----:B------:R0:W1:Y:S02]  /*5c70*/  SHFL.BFLY P2, R34, R33, R32, R31 ;  /* 0x0c00002021227389 */ /* 0x000064000004001f */
[----:B01----:R-:W-:Y:S01]  /*5c80*/  ENDCOLLECTIVE ;  /* 0x000000000000791b */ /* 0x003fe20003800000 */
.L_x_1585:
[----:B------:R-:W-:Y:S02]  /*5c90*/  FADD.FTZ R44, R25, R24 ;  /* 0x00000018192c7221 */ /* 0x000fe40000010000 */
[----:B------:R-:W0:Y:S01]  /*5ca0*/  @!P0 LDC.64 R24, c[0x0][0x220] ;  /* 0x00008800ff188b82 */ /* 0x000e220000000a00 */
[----:B------:R-:W-:Y:S01]  /*5cb0*/  HFMA2.MMA R32, -RZ, RZ, 0, 2.384185791015625e-07 ;  /* 0x00000004ff207435 */ /* 0x000fe200000001ff */
[----:B------:R-:W-:Y:S01]  /*5cc0*/  IMAD.MOV.U32 R33, RZ, RZ, R44 ;  /* 0x000000ffff217224 */ /* 0x000fe200078e002c */
[----:B------:R-:W-:-:S09]  /*5cd0*/  MOV R22, R34 ;  /* 0x0000002200167202 */ /* 0x000fd20000000f00 */
[----:B0-----:R-:W-:Y:S05]  /*5ce0*/  WARPSYNC.COLLECTIVE R30, `(.L_x_1586) ;  /* 0x000000001e087348 */ /* 0x001fea0003c00000 */
[----:B------:R1:W2:Y:S02]  /*5cf0*/  SHFL.BFLY P2, R34, R33, R32, R31 ;  /* 0x0c00002021227389 */ /* 0x0002a4000004001f */
[----:B012---:R-:W-:Y:S01]  /*5d00*/  ENDCOLLECTIVE ;  /* 0x000000000000791b */ /* 0x007fe20003800000 */
.L_x_1586:
[----:B------:R-:W-:-:S04]  /*5d10*/  @!P0 IMAD.WIDE R24, R43, 0x2, R24 ;  /* 0x000000022b188825 */ /* 0x000fc800078e0218 */
[----:B------:R-:W-:Y:S02]  /*5d20*/  FADD.FTZ R22, R22, R21 ;  /* 0x0000001516167221 */ /* 0x000fe40000010000 */
[----:B------:R-:W0:Y:S03]  /*5d30*/  @!P0 LDC.64 R20, c[0x0][0x220] ;  /* 0x00008800ff148b82 */ /* 0x000e260000000a00 */
[----:B------:R-:W-:Y:S02]  /*5d40*/  MOV R33, R22 ;  /* 0x0000001600217202 */ /* 0x000fe40000000f00 */
[----:B------:R-:W-:-:S07]  /*5d50*/  MOV R23, R34 ;  /* 0x0000002200177202 */ /* 0x000fce0000000f00 */
[----:B0-----:R-:W-:Y:S05]  /*5d60*/  WARPSYNC.COLLECTIVE R30, `(.L_x_1587) ;  /* 0x000000001e087348 */ /* 0x001fea0003c00000 */
[----:B------:R1:W2:Y:S02]  /*5d70*/  SHFL.BFLY P2, R34, R33, R32, R31 ;  /* 0x0c00002021227389 */ /* 0x0002a4000004001f */
[----:B012---:R-:W-:Y:S01]  /*5d80*/  ENDCOLLECTIVE ;  /* 0x000000000000791b */ /* 0x007fe20003800000 */
.L_x_1587:
        /* <DEDUP_REMOVED lines=8> */
.L_x_1588:
[----:B------:R-:W-:Y:S02]  /*5e10*/  FADD.FTZ R28, R22, R29 ;  /* 0x0000001d161c7221 */ /* 0x000fe40000010000 */
[----:B------:R-:W0:Y:S03]  /*5e20*/  @!P0 LDC.64 R22, c[0x0][0x218] ;  /* 0x00008600ff168b82 */ /* 0x000e260000000a00 */
[----:B------:R-:W-:Y:S02]  /*5e30*/  MOV R33, R28 ;  /* 0x0000001c00217202 */ /* 0x000fe40000000f00 */
[----:B------:R-:W-:Y:S02]  /*5e40*/  MOV R45, R34 ;  /* 0x00000022002d7202 */ /* 0x000fe40000000f00 */
[----:B------:R-:W-:Y:S02]  /*5e50*/  @!P0 F2FP.F16.F32.PACK_AB R34, RZ, R19 ;  /* 0x00000013ff22823e */ /* 0x000fe400000000ff */
[----:B------:R-:W1:Y:S01]  /*5e60*/  @!P0 LDC.64 R18, c[0x0][0x218] ;  /* 0x00008600ff128b82 */ /* 0x000e620000000a00 */
[----:B------:R-:W-:Y:S01]  /*5e70*/  FADD.FTZ R44, R44, R45 ;  /* 0x0000002d2c2c7221 */ /* 0x000fe20000010000 */
[----:B------:R-:W-:Y:S01]  /*5e80*/  PRMT R47, R34, 0x7610, R47 ;  /* 0x00007610222f7816 */ /* 0x000fe2000000002f */
[----:B0-----:R-:W-:-:S07]  /*5e90*/  @!P0 IMAD.WIDE R22, R43, 0x2, R22 ;  /* 0x000000022b168825 */ /* 0x001fce00078e0216 */
[----:B-1----:R-:W-:Y:S05]  /*5ea0*/  WARPSYNC.COLLECTIVE R30, `(.L_x_1589) ;  /* 0x000000001e087348 */ /* 0x002fea0003c00000 */
[----:B------:R0:W2:Y:S02]  /*5eb0*/  SHFL.BFLY P2, R34, R33, R32, R31 ;  /* 0x0c00002021227389 */ /* 0x0000a4000004001f */
[----:B012---:R-:W-:Y:S01]  /*5ec0*/  ENDCOLLECTIVE ;  /* 0x000000000000791b */ /* 0x007fe20003800000 */
.L_x_1589:
[----:B------:R0:W-:Y:S04]  /*5ed0*/  @!P0 STG.E.U16 desc[UR8][R26.64], R47 ;  /* 0x0000002f1a008986 */ /* 0x0001e8000c101508 */
[----:B------:R1:W-:Y:S01]  /*5ee0*/  @!P0 STG.E.U16 desc[UR8][R24.64], R46 ;  /* 0x0000002e18008986 */ /* 0x0003e2000c101508 */
[----:B------:R-:W-:Y:S01]  /*5ef0*/  @!P0 F2FP.F16.F32.PACK_AB R30, RZ, R40 ;  /* 0x00000028ff1e823e */ /* 0x000fe200000000ff */
[----:B------:R-:W-:Y:S01]  /*5f00*/  IMAD.MOV.U32 R32, RZ, RZ, 0x1 ;  /* 0x00000001ff207424 */ /* 0x000fe200078e00ff */
[----:B------:R-:W-:Y:S02]  /*5f10*/  MOV R33, R44 ;  /* 0x0000002c00217202 */ /* 0x000fe40000000f00 */
[----:B0-----:R-:W-:Y:S02]  /*5f20*/  @!P0 F2FP.F16.F32.PACK_AB R27, RZ, R35 ;  /* 0x00000023ff1b823e */ /* 0x001fe400000000ff */
[----:B-1----:R-:W-:Y:S01]  /*5f30*/  PRMT R24, R30, 0x7610, R24 ;  /* 0x000076101e187816 */ /* 0x002fe20000000018 */
[----:B------:R-:W-:Y:S01]  /*5f40*/  @!P0 IMAD.WIDE R18, R43, 0x2, R18 ;  /* 0x000000022b128825 */ /* 0x000fe200078e0212 */
[----:B------:R-:W-:-:S02]  /*5f50*/  MOV R30, 0xffff ;  /* 0x0000ffff001e7802 */ /* 0x000fc40000000f00 */
[----:B------:R-:W-:Y:S02]  /*5f60*/  MOV R29, R34 ;  /* 0x00000022001d7202 */ /* 0x000fe40000000f00 */
[----:B------:R-:W-:-:S07]  /*5f70*/  @!P0 F2FP.F16.F32.PACK_AB R25, RZ, R36 ;  /* 0x00000024ff19823e */ /* 0x000fce00000000ff */
[----:B------:R-:W-:Y:S05]  /*5f80*/  WARPSYNC.COLLECTIVE R30, `(.L_x_1590) ;  /* 0x000000001e087348 */ /* 0x000fea0003c00000 */
[----:B------:R0:W1:Y:S02]  /*5f90*/  SHFL.BFLY P2, R34, R33, R32, R31 ;  /* 0x0c00002021227389 */ /* 0x000064000004001f */
[----:B01----:R-:W-:Y:S01]  /*5fa0*/  ENDCOLLECTIVE ;  /* 0x000000000000791b */ /* 0x003fe20003800000 */
.L_x_1590:
[----:B------:R-:W-:Y:S01]  /*5fb0*/  @!P0 F2FP.F16.F32.PACK_AB R35, RZ, R39 ;  /* 0x00000027ff23823e */ /* 0x000fe200000000ff */
        /* <DEDUP_REMOVED lines=10> */
.L_x_1591:
[----:B------:R-:W-:Y:S01]  /*6060*/  FADD.FTZ R37, R44, R37 ;  /* 0x000000252c257221 */ /* 0x000fe20000010000 */
[----:B------:R-:W-:Y:S06]  /*6070*/  BRA `(.L_x_1592) ;  /* 0xffffffe000d47947 */ /* 0x000fec000383ffff */
.L_x_1593:
        /* <DEDUP_REMOVED lines=16> */
.L_x_2461:


//--------------------- .text._ZN13group_norm_v218gn_bwd_cuda_kernelI6__halfLi320ELi1ELi16ELi160ELi64ELb1ELb1ELi8ELi320ELi320ELi4ELb1ELi16ELb0ELb0ELNS_15WgradSyncMethodE3ENS_16CompileConditionILi900EEEEEvPT_S6_S6_PKS5_S8_S8_S8_PKfflPfPj --------------------------
	.section	.text._ZN13group_norm_v218gn_bwd_cuda_kernelI6__halfLi320ELi1ELi16ELi160ELi64ELb1ELb1ELi8ELi320ELi320ELi4ELb1ELi16ELb0ELb0ELNS_15WgradSyncMethodE3ENS_16CompileConditionILi900EEEEEvPT_S6_S6_PKS5_S8_S8_S8_PKfflPfPj,"ax",@progbits
	.align	128
        .global         _ZN13group_norm_v218gn_bwd_cuda_kernelI6__halfLi320ELi1ELi16ELi160ELi64ELb1ELb1ELi8ELi320ELi320ELi4ELb1ELi16ELb0ELb0ELNS_15WgradSyncMethodE3ENS_16CompileConditionILi900EEEEEvPT_S6_S6_PKS5_S8_S8_S8_PKfflPfPj
        .type           _ZN13group_norm_v218gn_bwd_cuda_kernelI6__halfLi320ELi1ELi16ELi160ELi64ELb1ELb1ELi8ELi320ELi320ELi4ELb1ELi16ELb0ELb0ELNS_15WgradSyncMethodE3ENS_16CompileConditionILi900EEEEEvPT_S6_S6_PKS5_S8_S8_S8_PKfflPfPj,@function
        .size           _ZN13group_norm_v218gn_bwd_cuda_kernelI6__halfLi320ELi1ELi16ELi160ELi64ELb1ELb1ELi8ELi320ELi320ELi4ELb1ELi16ELb0ELb0ELNS_15WgradSyncMethodE3ENS_16CompileConditionILi900EEEEEvPT_S6_S6_PKS5_S8_S8_S8_PKfflPfPj,(.L_x_2462 - _ZN13group_norm_v218gn_bwd_cuda_kernelI6__halfLi320ELi1ELi16ELi160ELi64ELb1ELb1ELi8ELi320ELi320ELi4ELb1ELi16ELb0ELb0ELNS_15WgradSyncMethodE3ENS_16CompileConditionILi900EEEEEvPT_S6_S6_PKS5_S8_S8_S8_PKfflPfPj)
        .other          _ZN13group_norm_v218gn_bwd_cuda_kernelI6__halfLi320ELi1ELi16ELi160ELi64ELb1ELb1ELi8ELi320ELi320ELi4ELb1ELi16ELb0ELb0ELNS_15WgradSyncMethodE3ENS_16CompileConditionILi900EEEEEvPT_S6_S6_PKS5_S8_S8_S8_PKfflPfPj,@"STO_CUDA_ENTRY STV_DEFAULT"
_ZN13group_norm_v218gn_bwd_cuda_kernelI6__halfLi320ELi1ELi16ELi160ELi64ELb1ELb1ELi8ELi320ELi320ELi4ELb1ELi16ELb0ELb0ELNS_15WgradSyncMethodE3ENS_16CompileConditionILi900EEEEEvPT_S6_S6_PKS5_S8_S8_S8_PKfflPfPj:
.text._ZN13group_norm_v218gn_bwd_cuda_kernelI6__halfLi320ELi1ELi16ELi160ELi64ELb1ELb1ELi8ELi320ELi320ELi4ELb1ELi16ELb0ELb0ELNS_15WgradSyncMethodE3ENS_16CompileConditionILi900EEEEEvPT_S6_S6_PKS5_S8_S8_S8_PKfflPfPj:
        /* <DEDUP_REMOVED lines=21> */
[----:B------:R-:W-:Y:S01]  /*0150*/  LOP3.LUT R5, R0, 0x10, RZ, 0xfc, !PT ;  /* 0x0000001000057812 */ /* 0x000fe200078efcff */
[----:B------:R-:W-:Y:S01]  /*0160*/  IMAD.MOV.U32 R0, RZ, RZ, 0x7ffffff1 ;  /* 0x7ffffff1ff007424 */ /* 0x000fe200078e00ff */
[----:B------:R-:W-:-:S03]  /*0170*/  ISETP.NE.AND P0, PT, R41, R4, PT ;  /* 0x000000042900720c */ /* 0x000fc60003f05270 */
[----:B0-----:R-:W-:Y:S01]  /*0180*/  IMAD.WIDE.U32 R2, R5, 0x4, R2 ;  /* 0x0000000405027825 */ /* 0x001fe200078e0002 */
[----:B------:R-:W-:Y:S01]  /*0190*/  SEL R5, R0, 0x1, !P0 ;  /* 0x0000000100057807 */ /* 0x000fe20004000000 */
[----:B------:R-:W-:Y:S06]  /*01a0*/  MEMBAR.ALL.GPU ;  /* 0x0000000000007992 */ /* 0x000fec000000a000 */
[----:B------:R-:W-:-:S00]  /*01b0*/  ERRBAR ;  /* 0x00000000000079ab */ /* 0x000fc00000000000 */
[----:B------:R-:W-:Y:S06]  /*01c0*/  CGAERRBAR ;  /* 0x00000000000075ab */ /* 0x000fec0000000000 */
[----:B------:R0:W5:Y:S02]  /*01d0*/  ATOM.E.ADD.STRONG.GPU PT, R5, desc[UR8][R2.64], R5 ;  /* 0x000000050205798a */ /* 0x00016400081ee1c8 */
.L_x_1596:
[----:B------:R-:W2:Y:S04]  /*01e0*/  LD.E.STRONG.GPU R0, desc[UR8][R2.64] ;  /* 0x0000000802007980 */ /* 0x000ea8000c10f900 */
[----:B--2---:R-:W-:Y:S01]  /*01f0*/  CCTL.IVALL ;  /* 0x00000000ff00798f */ /* 0x004fe20002000000 */
[----:B------:R-:W-:Y:S05]  /*0200*/  YIELD ;  /* 0x0000000000007946 */ /* 0x000fea0003800000 */
[----:B-----5:R-:W-:-:S04]  /*0210*/  LOP3.LUT R0, R0, R5, RZ, 0x3c, !PT ;  /* 0x0000000500007212 */ /* 0x020fc800078e3cff */
[----:B------:R-:W-:-:S13]  /*0220*/  ISETP.GT.AND P0, PT, R0, -0x1, PT ;  /* 0xffffffff0000780c */ /* 0x000fda0003f04270 */
[----:B------:R-:W-:Y:S05]  /*0230*/  @P0 BRA `(.L_x_1596) ;  /* 0xfffffffc00e80947 */ /* 0x000fea000383ffff */
.L_x_1595:
[----:B------:R-:W-:Y:S05]  /*0240*/  WARPSYNC.ALL ;  /* 0x0000000000007948 */ /* 0x000fea0003800000 */
[----:B------:R-:W-:Y:S06]  /*0250*/  BAR.SYNC.DEFER_BLOCKING 0x0 ;  /* 0x0000000000007b1d */ /* 0x000fec0000010000 */
[----:B------:R-:W-:Y:S05]  /*0260*/  BRA `(.L_x_1597) ;  /* 0x0000002800487947 */ /* 0x000fea0003800000 */
.L_x_1594:
        /* <DEDUP_REMOVED lines=19> */
[C---:B------:R-:W-:Y:S01]  /*03a0*/  VIADD R6, R59.reuse, 0xa0 ;  /* 0x000000a03b067836 */ /* 0x040fe20000000000 */
[----:B------:R-:W-:Y:S01]  /*03b0*/  IADD3 R8, R59, 0xf0, RZ ;  /* 0x000000f03b087810 */ /* 0x000fe20007ffe0ff */
[----:B------:R-:W-:Y:S01]  /*03c0*/  IMAD R50, R0, 0xa00, RZ ;  /* 0x00000a0000327824 */ /* 0x000fe200078e02ff */
[----:B------:R-:W-:Y:S02]  /*03d0*/  SHF.R.S32.HI R4, RZ, 0x1f, R3 ;  /* 0x0000001fff047819 */ /* 0x000fe40000011403 */
[----:B------:R-:W-:Y:S02]  /*03e0*/  LEA R45, R7, R45, 0x3 ;  /* 0x0000002d072d7211 */ /* 0x000fe400078e18ff */
[----:B------:R-:W-:-:S02]  /*03f0*/  SHF.R.S32.HI R7, RZ, 0x1f, R6 ;  /* 0x0000001fff077819 */ /* 0x000fc40000011406 */
[----:B------:R-:W-:Y:S02]  /*0400*/  SHF.R.S32.HI R9, RZ, 0x1f, R8 ;  /* 0x0000001fff097819 */ /* 0x000fe40000011408 */
[----:B------:R-:W-:Y:S02]  /*0410*/  LEA.HI R4, R4, R3, RZ, 0x2 ;  /* 0x0000000304047211 */ /* 0x000fe400078f10ff */
[----:B------:R-:W-:Y:S02]  /*0420*/  LOP3.LUT R3, R2, 0xfffffffc, RZ, 0xc0, !PT ;  /* 0xfffffffc02037812 */ /* 0x000fe400078ec0ff */
        /* <DEDUP_REMOVED lines=14> */
.L_x_1610:
[C---:B------:R-:W-:Y:S01]  /*0510*/  LOP3.LUT R25, R57.reuse, 0x7, RZ, 0xc0, !PT ;  /* 0x0000000739197812 */ /* 0x040fe200078ec0ff */
[----:B------:R-:W-:Y:S01]  /*0520*/  ULDC.64 UR12, c[0x0][0x248] ;  /* 0x00009200000c7ab9 */ /* 0x000fe20000000a00 */
[----:B-1----:R-:W-:Y:S01]  /*0530*/  SHF.R.U64 R13, R57, 0x3, R56 ;  /* 0x00000003390d7819 */ /* 0x002fe20000001238 */
[----:B------:R-:W0:Y:S01]  /*0540*/  LDC.64 R20, c[0x0][0x238] ;  /* 0x00008e00ff147b82 */ /* 0x000e220000000a00 */
[----:B------:R-:W-:Y:S01]  /*0550*/  ULDC UR5, c[0x0][0x250] ;  /* 0x0000940000057ab9 */ /* 0x000fe20000000800 */
[----:B------:R-:W-:-:S05]  /*0560*/  IMAD R25, R25, 0x140, RZ ;  /* 0x0000014019197824 */ /* 0x000fca00078e02ff */
[----:B------:R-:W-:Y:S01]  /*0570*/  LEA R14, R44, R25, 0x2 ;  /* 0x000000192c0e7211 */ /* 0x000fe200078e10ff */
[----:B------:R-:W1:Y:S03]  /*0580*/  LDC.64 R22, c[0x0][0x240] ;  /* 0x00009000ff167b82 */ /* 0x000e660000000a00 */
[----:B------:R-:W-:Y:S01]  /*0590*/  SHF.R.S32.HI R15, RZ, 0x1f, R14 ;  /* 0x0000001fff0f7819 */ /* 0x000fe2000001140e */
[----:B------:R-:W-:Y:S01]  /*05a0*/  IMAD.WIDE.U32 R2, R14, -0x33333333, RZ ;  /* 0xcccccccd0e027825 */ /* 0x000fe200078e00ff */
[----:B------:R-:W-:-:S03]  /*05b0*/  SHF.R.U32.HI R2, RZ, 0x3, R56 ;  /* 0x00000003ff027819 */ /* 0x000fc60000011638 */
[----:B------:R-:W-:Y:S01]  /*05c0*/  IMAD.WIDE.U32 R16, R13, 0x28000, R14 ;  /* 0x000280000d107825 */ /* 0x000fe200078e000e */
[----:B------:R-:W-:-:S03]  /*05d0*/  SHF.R.U32.HI R58, RZ, 0x7, R3 ;  /* 0x00000007ff3a7819 */ /* 0x000fc60000011603 */
[----:B------:R-:W-:Y:S01]  /*05e0*/  IMAD R19, R2, 0x28000, RZ ;  /* 0x0002800002137824 */ /* 0x000fe200078e02ff */
[----:B------:R-:W-:Y:S02]  /*05f0*/  LEA R0, P0, R13, R58, 0x4 ;  /* 0x0000003a0d007211 */ /* 0x000fe400078020ff */
[----:B------:R-:W-:Y:S01]  /*0600*/  IADD3 R52, P1, R50, R16, RZ ;  /* 0x0000001032347210 */ /* 0x000fe20007f3e0ff */
[----:B------:R-:W-:Y:S01]  /*0610*/  IMAD.IADD R19, R17, 0x1, R19 ;  /* 0x0000000111137824 */ /* 0x000fe200078e0213 */
[----:B------:R-:W-:Y:S02]  /*0620*/  LEA.HI.X R3, R13, RZ, R2, 0x4, P0 ;  /* 0x000000ff0d037211 */ /* 0x000fe400000f2402 */
[C---:B------:R-:W-:Y:S02]  /*0630*/  LEA R2, P0, R0.reuse, UR12, 0x3 ;  /* 0x0000000c00027c11 */ /* 0x040fe4000f8018ff */
[----:B------:R-:W-:Y:S02]  /*0640*/  IADD3.X R13, RZ, R19, RZ, P1, !PT ;  /* 0x00000013ff0d7210 */ /* 0x000fe40000ffe4ff */
[----:B------:R-:W-:Y:S01]  /*0650*/  LEA.HI.X R3, R0, UR13, R3, 0x3, P0 ;  /* 0x0000000d00037c11 */ /* 0x000fe200080f1c03 */
[----:B------:R-:W-:Y:S01]  /*0660*/  ULDC.64 UR12, c[0x0][0x230] ;  /* 0x00008c00000c7ab9 */ /* 0x000fe20000000a00 */
[----:B------:R-:W-:-:S04]  /*0670*/  SHF.L.U32 R51, R52, 0x1, RZ ;  /* 0x0000000134337819 */ /* 0x000fc800000006ff */
[----:B------:R-:W2:Y:S01]  /*0680*/  LDG.E.64.CONSTANT R2, desc[UR8][R2.64] ;  /* 0x0000000802027981 */ /* 0x000ea2000c1e9b00 */
[----:B------:R-:W-:Y:S02]  /*0690*/  SHF.L.U64.HI R52, R52, 0x1, R13 ;  /* 0x0000000134347819 */ /* 0x000fe4000001020d */
[----:B------:R-:W-:-:S04]  /*06a0*/  IADD3 R12, P0, R51, UR12, RZ ;  /* 0x0000000c330c7c10 */ /* 0x000fc8000ff1e0ff */
[----:B------:R-:W-:Y:S02]  /*06b0*/  IADD3.X R13, R52, UR13, RZ, P0, !PT ;  /* 0x0000000d340d7c10 */ /* 0x000fe400087fe4ff */
[----:B------:R-:W-:-:S04]  /*06c0*/  IADD3 R17, R50, 0x2800, RZ ;  /* 0x0000280032117810 */ /* 0x000fc80007ffe0ff */
[----:B------:R-:W3:Y:S01]  /*06d0*/  LDG.E.64.CONSTANT R12, desc[UR8][R12.64] ;  /* 0x000000080c0c7981 */ /* 0x000ee2000c1e9b00 */
[----:B0-----:R-:W-:Y:S01]  /*06e0*/  IMAD.WIDE R20, R14, 0x2, R20 ;  /* 0x000000020e147825 */ /* 0x001fe200078e0214 */
[----:B------:R-:W-:-:S03]  /*06f0*/  IADD3 R54, P0, R17, R16, RZ ;  /* 0x0000001011367210 */ /* 0x000fc60007f1e0ff */
[----:B-1----:R-:W-:Y:S02]  /*0700*/  IMAD.WIDE R22, R14, 0x2, R22 ;  /* 0x000000020e167825 */ /* 0x002fe400078e0216 */
[----:B------:R-:W4:Y:S01]  /*0710*/  LDG.E.64.CONSTANT R14, desc[UR8][R20.64] ;  /* 0x00000008140e7981 */ /* 0x000f22000c1e9b00 */
[----:B------:R-:W-:Y:S01]  /*0720*/  IADD3.X R19, RZ, R19, RZ, P0, !PT ;  /* 0x00000013ff137210 */ /* 0x000fe200007fe4ff */
[C---:B------:R-:W-:Y:S02]  /*0730*/  IMAD.SHL.U32 R53, R54.reuse, 0x2, RZ ;  /* 0x0000000236357824 */ /* 0x040fe400078e00ff */
[----:B------:R0:W5:Y:S01]  /*0740*/  LDG.E.64.CONSTANT R16, desc[UR8][R22.64] ;  /* 0x0000000816107981 */ /* 0x000162000c1e9b00 */
[----:B------:R-:W-:Y:S02]  /*0750*/  SHF.L.U64.HI R54, R54, 0x1, R19 ;  /* 0x0000000136367819 */ /* 0x000fe40000010213 */
[----:B------:R-:W-:-:S04]  /*0760*/  IADD3 R18, P0, R53, UR12, RZ ;  /* 0x0000000c35127c10 */ /* 0x000fc8000ff1e0ff */
[----:B------:R-:W-:Y:S01]  /*0770*/  IADD3.X R19, R54, UR13, RZ, P0, !PT ;  /* 0x0000000d36137c10 */ /* 0x000fe200087fe4ff */
[----:B------:R-:W-:-:S05]  /*0780*/  ULDC.64 UR12, c[0x0][0x228] ;  /* 0x00008a00000c7ab9 */ /* 0x000fca0000000a00 */
[----:B------:R-:W5:Y:S01]  /*0790*/  LDG.E.64.CONSTANT R18, desc[UR8][R18.64] ;  /* 0x0000000812127981 */ /* 0x000f62000c1e9b00 */
[----:B------:R-:W-:-:S04]  /*07a0*/  IADD3 R26, P0, R51, UR12, RZ ;  /* 0x0000000c331a7c10 */ /* 0x000fc8000ff1e0ff */
[----:B------:R-:W-:-:S05]  /*07b0*/  IADD3.X R27, R52, UR13, RZ, P0, !PT ;  /* 0x0000000d341b7c10 */ /* 0x000fca00087fe4ff */
[----:B------:R1:W5:Y:S01]  /*07c0*/  LDG.E.64.CONSTANT R20, desc[UR8][R26.64] ;  /* 0x000000081a147981 */ /* 0x000362000c1e9b00 */
[----:B0-----:R-:W-:-:S04]  /*07d0*/  IADD3 R22, P0, R53, UR12, RZ ;  /* 0x0000000c35167c10 */ /* 0x001fc8000ff1e0ff */
[----:B------:R-:W-:-:S06]  /*07e0*/  IADD3.X R23, R54, UR13, RZ, P0, !PT ;  /* 0x0000000d36177c10 */ /* 0x000fcc00087fe4ff */
[----:B------:R-:W5:Y:S01]  /*07f0*/  LDG.E.64.CONSTANT R22, desc[UR8][R22.64] ;  /* 0x0000000816167981 */ /* 0x000f62000c1e9b00 */
[----:B------:R-:W-:-:S04]  /*0800*/  IADD3 R71, P1, R57, 0x10, RZ ;  /* 0x0000001039477810 */ /* 0x000fc80007f3e0ff */
[----:B------:R-:W-:Y:S01]  /*0810*/  ISETP.GE.U32.AND P0, PT, R71, UR10, PT ;  /* 0x0000000a47007c0c */ /* 0x000fe2000bf06070 */
[----:B--2---:R-:W-:-:S06]  /*0820*/  FADD.FTZ R55, R3, UR5 ;  /* 0x0000000503377e21 */ /* 0x004fcc0008010000 */
[----:B------:R-:W0:Y:S01]  /*0830*/  MUFU.RSQ R55, R55 ;  /* 0x0000003700377308 */ /* 0x000e220000001400 */
[--C-:B---3--:R-:W-:Y:S02]  /*0840*/  HADD2.F32 R3, -RZ, R12.reuse.H0_H0 ;  /* 0x2000000cff037230 */ /* 0x108fe40000004100 */
[----:B------:R-:W-:Y:S02]  /*0850*/  HADD2.F32 R29, -RZ, R12.H1_H1 ;  /* 0x3000000cff1d7230 */ /* 0x000fe40000004100 */
[----:B-1----:R-:W-:Y:S02]  /*0860*/  HADD2.F32 R27, -RZ, R13.H0_H0 ;  /* 0x2000000dff1b7230 */ /* 0x002fe40000004100 */
[C---:B------:R-:W-:Y:S01]  /*0870*/  FADD.FTZ R24, -R2.reuse, R3 ;  /* 0x0000000302187221 */ /* 0x040fe20000010100 */
[----:B----4-:R-:W-:Y:S02]  /*0880*/  HADD2.F32 R0, -RZ, R14.H0_H0 ;  /* 0x2000000eff007230 */ /* 0x010fe40000004100 */
[----:B------:R-:W-:Y:S01]  /*0890*/  FADD.FTZ R26, -R2, R27 ;  /* 0x0000001b021a7221 */ /* 0x000fe20000010100 */
[----:B0-----:R-:W-:Y:S01]  /*08a0*/  FMUL.FTZ R3, R55, R24 ;  /* 0x0000001837037220 */ /* 0x001fe20000410000 */
[----:B-----5:R-:W-:-:S02]  /*08b0*/  HADD2.F32 R34, -RZ, R16.H0_H0 ;  /* 0x20000010ff227230 */ /* 0x020fc40000004100 */
[----:B------:R-:W-:Y:S01]  /*08c0*/  FADD.FTZ R24, -R2, R29 ;  /* 0x0000001d02187221 */ /* 0x000fe20000010100 */
[----:B------:R-:W-:Y:S02]  /*08d0*/  HADD2.F32 R30, -RZ, R14.H1_H1 ;  /* 0x3000000eff1e7230 */ /* 0x000fe40000004100 */
[C---:B------:R-:W-:Y:S01]  /*08e0*/  FMUL.FTZ R33, R55.reuse, R26 ;  /* 0x0000001a37217220 */ /* 0x040fe20000410000 */
[----:B------:R-:W-:Y:S02]  /*08f0*/  HADD2.F32 R38, -RZ, R16.H1_H1 ;  /* 0x30000010ff267230 */ /* 0x000fe40000004100 */
[----:B------:R-:W-:Y:S01]  /*0900*/  FMUL.FTZ R35, R55, R24 ;  /* 0x0000001837237220 */ /* 0x000fe20000410000 */
[----:B------:R-:W-:Y:S02]  /*0910*/  HADD2.F32 R27, -RZ, R13.H1_H1 ;  /* 0x3000000dff1b7230 */ /* 0x000fe40000004100 */
[----:B------:R-:W-:Y:S01]  /*0920*/  FFMA.FTZ R39, R3, R0, R34 ;  /* 0x0000000003277223 */ /* 0x000fe20000010022 */
[----:B------:R-:W-:-:S02]  /*0930*/  HADD2.F32 R36, -RZ, R15.H0_H0 ;  /* 0x2000000fff247230 */ /* 0x000fc40000004100 */
[----:B------:R-:W-:Y:S01]  /*0940*/  FFMA.FTZ R60, R35, R30, R38 ;  /* 0x0000001e233c7223 */ /* 0x000fe20000010026 */
[----:B------:R-:W-:Y:S02]  /*0950*/  HADD2.F32 R63, -RZ, R17.H0_H0 ;  /* 0x20000011ff3f7230 */ /* 0x000fe40000004100 */
[----:B------:R-:W-:Y:S01]  /*0960*/  FADD.FTZ R26, -R2, R27 ;  /* 0x0000001b021a7221 */ /* 0x000fe20000010100 */
[----:B------:R-:W-:Y:S01]  /*0970*/  FMUL.FTZ R24, R39, -1.4426950216293334961 ;  /* 0xbfb8aa3b27187820 */ /* 0x000fe20000410000 */
[----:B------:R-:W-:Y:S02]  /*0980*/  HADD2.F32 R32, -RZ, R15.H1_H1 ;  /* 0x3000000fff207230 */ /* 0x000fe40000004100 */
[----:B------:R-:W-:Y:S01]  /*0990*/  FMUL.FTZ R65, R60, -1.4426950216293334961 ;  /* 0xbfb8aa3b3c417820 */ /* 0x000fe20000410000 */
[----:B------:R-:W-:Y:S01]  /*09a0*/  FFMA.FTZ R61, R33, R36, R63 ;  /* 0x00000024213d7223 */ /* 0x000fe2000001003f */
[----:B------:R-:W-:Y:S02]  /*09b0*/  HADD2.F32 R37, -RZ, R17.H1_H1 ;  /* 0x30000011ff257230 */ /* 0x000fe40000004100 */
[----:B------:R-:W-:Y:S01]  /*09c0*/  FMUL.FTZ R31, R55, R26 ;  /* 0x0000001a371f7220 */ /* 0x000fe20000410000 */
[----:B------:R-:W0:Y:S01]  /*09d0*/  MUFU.EX2 R24, R24 ;  /* 0x0000001800187308 */ /* 0x000e220000000800 */
[----:B------:R-:W-:Y:S01]  /*09e0*/  FMUL.FTZ R68, R61, -1.4426950216293334961 ;  /* 0xbfb8aa3b3d447820 */ /* 0x000fe20000410000 */
[----:B------:R-:W-:-:S02]  /*09f0*/  HADD2.F32 R29, -RZ, R18.H0_H0 ;  /* 0x20000012ff1d7230 */ /* 0x000fc40000004100 */
[----:B------:R-:W-:Y:S01]  /*0a00*/  FFMA.FTZ R62, R31, R32, R37 ;  /* 0x000000201f3e7223 */ /* 0x000fe20000010025 */
[----:B------:R-:W-:Y:S02]  /*0a10*/  HADD2.F32 R27, -RZ, R18.H1_H1 ;  /* 0x30000012ff1b7230 */ /* 0x000fe40000004100 */
[----:B------:R-:W-:Y:S02]  /*0a20*/  HADD2.F32 R67, -RZ, R19.H0_H0 ;  /* 0x20000013ff437230 */ /* 0x000fe40000004100 */
[----:B------:R-:W-:Y:S01]  /*0a30*/  FMUL.FTZ R69, R62, -1.4426950216293334961 ;  /* 0xbfb8aa3b3e457820 */ /* 0x000fe20000410000 */
[----:B------:R-:W1:Y:S01]  /*0a40*/  MUFU.EX2 R65, R65 ;  /* 0x0000004100417308 */ /* 0x000e620000000800 */
[----:B------:R-:W-:-:S04]  /*0a50*/  FADD.FTZ R26, -R2, R29 ;  /* 0x0000001d021a7221 */ /* 0x000fc80000010100 */
[C---:B------:R-:W-:Y:S01]  /*0a60*/  FMUL.FTZ R29, R55.reuse, R26 ;  /* 0x0000001a371d7220 */ /* 0x040fe20000410000 */
[----:B------:R-:W-:Y:S02]  /*0a70*/  FADD.FTZ R26, -R2, R27 ;  /* 0x0000001b021a7221 */ /* 0x000fe40000010100 */
[----:B------:R-:W2:Y:S01]  /*0a80*/  MUFU.EX2 R68, R68 ;  /* 0x0000004400447308 */ /* 0x000ea20000000800 */
[----:B------:R-:W-:Y:S01]  /*0a90*/  FFMA.FTZ R34, R0, R29, R34 ;  /* 0x0000001d00227223 */ /* 0x000fe20000010022 */
[C---:B------:R-:W-:Y:S01]  /*0aa0*/  FMUL.FTZ R27, R55.reuse, R26 ;  /* 0x0000001a371b7220 */ /* 0x040fe20000410000 */
[----:B------:R-:W-:Y:S01]  /*0ab0*/  FADD.FTZ R26, -R2, R67 ;  /* 0x00000043021a7221 */ /* 0x000fe20000010100 */
[----:B0-----:R-:W-:Y:S01]  /*0ac0*/  FADD.FTZ R67, R24, 1 ;  /* 0x3f80000018437421 */ /* 0x001fe20000010000 */
[----:B------:R-:W-:Y:S01]  /*0ad0*/  FMUL.FTZ R70, R34, -1.4426950216293334961 ;  /* 0xbfb8aa3b22467820 */ /* 0x000fe20000410000 */
[----:B------:R-:W-:Y:S01]  /*0ae0*/  FFMA.FTZ R38, R30, R27, R38 ;  /* 0x0000001b1e267223 */ /* 0x000fe20000010026 */
[----:B------:R-:W-:Y:S01]  /*0af0*/  FMUL.FTZ R26, R55, R26 ;  /* 0x0000001a371a7220 */ /* 0x000fe20000410000 */
[----:B------:R-:W0:Y:S01]  /*0b00*/  MUFU.EX2 R69, R69 ;  /* 0x0000004500457308 */ /* 0x000e220000000800 */
[----:B-1----:R-:W-:Y:S01]  /*0b10*/  FADD.FTZ R66, R65, 1 ;  /* 0x3f80000041427421 */ /* 0x002fe20000010000 */
[----:B------:R-:W-:-:S02]  /*0b20*/  HADD2.F32 R65, -RZ, R19.H1_H1 ;  /* 0x30000013ff417230 */ /* 0x000fc40000004100 */
[----:B------:R-:W-:Y:S01]  /*0b30*/  FFMA.FTZ R28, R36, R26, R63 ;  /* 0x0000001a241c7223 */ /* 0x000fe2000001003f */
[----:B------:R-:W-:Y:S02]  /*0b40*/  FMUL.FTZ R64, R38, -1.4426950216293334961 ;  /* 0xbfb8aa3b26407820 */ /* 0x000fe40000410000 */
[----:B------:R-:W-:Y:S01]  /*0b50*/  FADD.FTZ R24, -R2, R65 ;  /* 0x0000004102187221 */ /* 0x000fe20000010100 */
[----:B------:R-:W1:Y:S01]  /*0b60*/  MUFU.RCP R67, R67 ;  /* 0x0000004300437308 */ /* 0x000e620000001000 */
[----:B--2---:R-:W-:Y:S01]  /*0b70*/  FADD.FTZ R68, R68, 1 ;  /* 0x3f80000044447421 */ /* 0x004fe20000010000 */
[----:B------:R-:W-:Y:S01]  /*0b80*/  FMUL.FTZ R63, R28, -1.4426950216293334961 ;  /* 0xbfb8aa3b1c3f7820 */ /* 0x000fe20000410000 */
[----:B------:R-:W-:-:S04]  /*0b90*/  FMUL.FTZ R24, R55, R24 ;  /* 0x0000001837187220 */ /* 0x000fc80000410000 */
[----:B------:R-:W-:Y:S01]  /*0ba0*/  FFMA.FTZ R37, R32, R24, R37 ;  /* 0x0000001820257223 */ /* 0x000fe20000010025 */
[----:B------:R-:W2:Y:S01]  /*0bb0*/  MUFU.EX2 R70, R70 ;  /* 0x0000004600467308 */ /* 0x000ea20000000800 */
[----:B0-----:R-:W-:Y:S02]  /*0bc0*/  FADD.FTZ R69, R69, 1 ;  /* 0x3f80000045457421 */ /* 0x001fe40000010000 */
[----:B------:R-:W-:-:S05]  /*0bd0*/  FMUL.FTZ R65, R37, -1.4426950216293334961 ;  /* 0xbfb8aa3b25417820 */ /* 0x000fca0000410000 */
[----:B------:R-:W0:Y:S01]  /*0be0*/  MUFU.RCP R68, R68 ;  /* 0x0000004400447308 */ /* 0x000e220000001000 */
[----:B-1----:R-:W-:-:S07]  /*0bf0*/  FADD.FTZ R72, -R67, 1 ;  /* 0x3f80000043487421 */ /* 0x002fce0000010100 */
[----:B------:R-:W1:Y:S01]  /*0c00*/  MUFU.RCP R66, R66 ;  /* 0x0000004200427308 */ /* 0x000e620000001000 */
[----:B--2---:R-:W-:Y:S01]  /*0c10*/  FADD.FTZ R74, R70, 1 ;  /* 0x3f800000464a7421 */ /* 0x004fe20000010000 */
[----:B------:R-:W-:-:S04]  /*0c20*/  FFMA.FTZ R70, R39, R72, 1 ;  /* 0x3f80000027467423 */ /* 0x000fc80000010048 */
[----:B------:R-:W-:Y:S01]  /*0c30*/  FMUL.FTZ R70, R67, R70 ;  /* 0x0000004643467220 */ /* 0x000fe20000410000 */
[----:B------:R-:W-:Y:S01]  /*0c40*/  HADD2.F32 R67, -RZ, R20.H1_H1 ;  /* 0x30000014ff437230 */ /* 0x000fe20000004100 */
[----:B------:R-:W2:Y:S01]  /*0c50*/  MUFU.RCP R69, R69 ;  /* 0x0000004500457308 */ /* 0x000ea20000001000 */
[----:B0-----:R-:W-:-:S04]  /*0c60*/  FADD.FTZ R72, -R68, 1 ;  /* 0x3f80000044487421 */ /* 0x001fc80000010100 */
[----:B------:R-:W-:Y:S01]  /*0c70*/  FFMA.FTZ R73, R61, R72, 1 ;  /* 0x3f8000003d497423 */ /* 0x000fe20000010048 */
[----:B------:R-:W-:Y:S02]  /*0c80*/  HADD2.F32 R61, -RZ, R20.H0_H0 ;  /* 0x20000014ff3d7230 */ /* 0x000fe40000004100 */
[----:B------:R-:W0:Y:S01]  /*0c90*/  MUFU.EX2 R64, R64 ;  /* 0x0000004000407308 */ /* 0x000e220000000800 */
[----:B-1----:R-:W-:Y:S01]  /*0ca0*/  FADD.FTZ R71, -R66, 1 ;  /* 0x3f80000042477421 */ /* 0x002fe20000010100 */
[----:B------:R-:W-:Y:S01]  /*0cb0*/  FMUL.FTZ R68, R68, R73 ;  /* 0x0000004944447220 */ /* 0x000fe20000410000 */
[----:B------:R-:W-:Y:S01]  /*0cc0*/  FMUL.FTZ R61, R61, R70 ;  /* 0x000000463d3d7220 */ /* 0x000fe20000410000 */
[----:B------:R-:W-:Y:S02]  /*0cd0*/  HADD2.F32 R70, -RZ, R21.H1_H1 ;  /* 0x30000015ff467230 */ /* 0x000fe40000004100 */
[----:B------:R-:W-:Y:S01]  /*0ce0*/  FFMA.FTZ R71, R60, R71, 1 ;  /* 0x3f8000003c477423 */ /* 0x000fe20000010047 */
[----:B------:R-:W-:Y:S01]  /*0cf0*/  IADD3.X R73, RZ, R56, RZ, P1, !PT ;  /* 0x00000038ff497210 */ /* 0x000fe20000ffe4ff */
[----:B------:R-:W-:Y:S01]  /*0d00*/  FFMA.FTZ R4, R3, R61, R4 ;  /* 0x0000003d03047223 */ /* 0x000fe20000010004 */
[----:B------:R-:W1:Y:S01]  /*0d10*/  MUFU.EX2 R63, R63 ;  /* 0x0000003f003f7308 */ /* 0x000e620000000800 */
[----:B--2---:R-:W-:Y:S01]  /*0d20*/  FADD.FTZ R75, -R69, 1 ;  /* 0x3f800000454b7421 */ /* 0x004fe20000010100 */
[----:B------:R-:W-:Y:S01]  /*0d30*/  FMUL.FTZ R66, R66, R71 ;  /* 0x0000004742427220 */ /* 0x000fe20000410000 */
[----:B------:R-:W-:-:S02]  /*0d40*/  ISETP.GE.AND.EX P0, PT, R73, UR6, PT, P0 ;  /* 0x0000000649007c0c */ /* 0x000fc4000bf06300 */
[----:B------:R-:W-:Y:S01]  /*0d50*/  FFMA.FTZ R62, R62, R75, 1 ;  /* 0x3f8000003e3e7423 */ /* 0x000fe2000001004b */
[----:B------:R-:W-:Y:S01]  /*0d60*/  FMUL.FTZ R67, R67, R66 ;  /* 0x0000004243437220 */ /* 0x000fe20000410000 */
[----:B------:R-:W-:Y:S01]  /*0d70*/  ISETP.GT.U32.AND P1, PT, R42, 0x7, PT ;  /* 0x000000072a00780c */ /* 0x000fe20003f24070 */
[----:B------:R-:W2:Y:S01]  /*0d80*/  MUFU.EX2 R65, R65 ;  /* 0x0000004100417308 */ /* 0x000ea20000000800 */
[----:B0-----:R-:W-:Y:S01]  /*0d90*/  FADD.FTZ R60, R64, 1 ;  /* 0x3f800000403c7421 */ /* 0x001fe20000010000 */
[----:B------:R-:W-:Y:S01]  /*0da0*/  FMUL.FTZ R64, R0, R61 ;  /* 0x0000003d00407220 */ /* 0x000fe20000410000 */
[----:B------:R-:W-:Y:S01]  /*0db0*/  FMUL.FTZ R69, R69, R62 ;  /* 0x0000003e45457220 */ /* 0x000fe20000410000 */
[----:B------:R-:W-:Y:S02]  /*0dc0*/  FFMA.FTZ R6, R35, R67, R6 ;  /* 0x0000004323067223 */ /* 0x000fe40000010006 */
[----:B------:R-:W-:Y:S02]  /*0dd0*/  FFMA.FTZ R66, R3, R64, RZ ;  /* 0x0000004003427223 */ /* 0x000fe400000100ff */
[----:B------:R-:W0:Y:S01]  /*0de0*/  MUFU.RCP R39, R74 ;  /* 0x0000004a00277308 */ /* 0x000e220000001000 */
[----:B-1----:R-:W-:Y:S01]  /*0df0*/  FADD.FTZ R71, R63, 1 ;  /* 0x3f8000003f477421 */ /* 0x002fe20000010000 */
[----:B------:R-:W-:-:S05]  /*0e00*/  HADD2.F32 R63, -RZ, R21.H0_H0 ;  /* 0x20000015ff3f7230 */ /* 0x000fca0000004100 */
[----:B------:R-:W-:Y:S01]  /*0e10*/  FMUL.FTZ R63, R63, R68 ;  /* 0x000000443f3f7220 */ /* 0x000fe20000410000 */
[----:B------:R-:W1:Y:S01]  /*0e20*/  MUFU.RCP R60, R60 ;  /* 0x0000003c003c7308 */ /* 0x000e620000001000 */
[----:B--2---:R-:W-:Y:S01]  /*0e30*/  FADD.FTZ R72, R65, 1 ;  /* 0x3f80000041487421 */ /* 0x004fe20000010000 */
[----:B------:R-:W-:Y:S01]  /*0e40*/  FMUL.FTZ R65, R30, R67 ;  /* 0x000000431e417220 */ /* 0x000fe20000410000 */
[----:B------:R-:W-:-:S03]  /*0e50*/  FMUL.FTZ R68, R36, R63 ;  /* 0x0000003f24447220 */ /* 0x000fc60000410000 */
[----:B------:R-:W-:Y:S01]  /*0e60*/  FFMA.FTZ R66, R35, R65, R66 ;  /* 0x0000004123427223 */ /* 0x000fe20000010042 */
[----:B------:R-:W-:Y:S01]  /*0e70*/  FMUL.FTZ R65, R70, R69 ;  /* 0x0000004546417220 */ /* 0x000fe20000410000 */
[----:B------:R1:W2:Y:S01]  /*0e80*/  MUFU.RCP R62, R71 ;  /* 0x00000047003e7308 */ /* 0x0002a20000001000 */
[----:B0-----:R-:W-:Y:S01]  /*0e90*/  FADD.FTZ R69, -R39, 1 ;  /* 0x3f80000027457421 */ /* 0x001fe20000010100 */
[C---:B------:R-:W-:Y:S01]  /*0ea0*/  FFMA.FTZ R66, R33.reuse, R68, R66 ;  /* 0x0000004421427223 */ /* 0x040fe20000010042 */
[----:B------:R-:W-:Y:S01]  /*0eb0*/  FMUL.FTZ R3, R32, R65 ;  /* 0x0000004120037220 */ /* 0x000fe20000410000 */
[----:B------:R-:W-:Y:S01]  /*0ec0*/  FFMA.FTZ R33, R33, R63, R8 ;  /* 0x0000003f21217223 */ /* 0x000fe20000010008 */
[----:B------:R-:W-:Y:S01]  /*0ed0*/  FFMA.FTZ R34, R34, R69, 1 ;  /* 0x3f80000022227423 */ /* 0x000fe20000010045 */
[----:B------:R-:W-:Y:S01]  /*0ee0*/  FADD.FTZ R11, R65, R11 ;  /* 0x0000000b410b7221 */ /* 0x000fe20000010000 */
[C---:B------:R-:W-:Y:S01]  /*0ef0*/  FFMA.FTZ R66, R31.reuse, R3, R66 ;  /* 0x000000031f427223 */ /* 0x040fe20000010042 */
[----:B------:R-:W0:Y:S01]  /*0f00*/  MUFU.RCP R64, R72 ;  /* 0x0000004800407308 */ /* 0x000e220000001000 */
[----:B-1----:R-:W-:Y:S01]  /*0f10*/  FADD.FTZ R71, -R60, 1 ;  /* 0x3f8000003c477421 */ /* 0x002fe20000010100 */
[----:B------:R-:W-:Y:S01]  /*0f20*/  FFMA.FTZ R3, R0, R61, RZ ;  /* 0x0000003d00037223 */ /* 0x000fe200000100ff */
[----:B------:R-:W-:-:S02]  /*0f30*/  FFMA.FTZ R31, R31, R65, R10 ;  /* 0x000000411f1f7223 */ /* 0x000fc4000001000a */
[----:B------:R-:W-:Y:S01]  /*0f40*/  FFMA.FTZ R73, R38, R71, 1 ;  /* 0x3f80000026497423 */ /* 0x000fe20000010047 */
[----:B------:R-:W-:Y:S01]  /*0f50*/  FMUL.FTZ R71, R39, R34 ;  /* 0x0000002227477220 */ /* 0x000fe20000410000 */
[----:B------:R-:W-:Y:S01]  /*0f60*/  FFMA.FTZ R39, R30, R67, R3 ;  /* 0x000000431e277223 */ /* 0x000fe20000010003 */
[----:B------:R-:W-:Y:S02]  /*0f70*/  HADD2.F32 R34, -RZ, R23.H0_H0 ;  /* 0x20000017ff227230 */ /* 0x000fe40000004100 */
[----:B--2---:R-:W-:Y:S01]  /*0f80*/  FADD.FTZ R75, -R62, 1 ;  /* 0x3f8000003e4b7421 */ /* 0x004fe20000010100 */
[----:B------:R-:W-:Y:S01]  /*0f90*/  FMUL.FTZ R60, R60, R73 ;  /* 0x000000493c3c7220 */ /* 0x000fe20000410000 */
[----:B------:R-:W-:Y:S02]  /*0fa0*/  FFMA.FTZ R39, R36, R63, R39 ;  /* 0x0000003f24277223 */ /* 0x000fe40000010027 */
[----:B------:R-:W-:Y:S01]  /*0fb0*/  FFMA.FTZ R75, R28, R75, 1 ;  /* 0x3f8000001c4b7423 */ /* 0x000fe2000001004b */
[----:B------:R-:W-:-:S02]  /*0fc0*/  HADD2.F32 R28, -RZ, R22.H0_H0 ;  /* 0x20000016ff1c7230 */ /* 0x000fc40000004100 */
[----:B0-----:R-:W-:Y:S01]  /*0fd0*/  FADD.FTZ R38, -R64, 1 ;  /* 0x3f80000040267421 */ /* 0x001fe20000010100 */
[----:B------:R-:W-:Y:S02]  /*0fe0*/  FMUL.FTZ R75, R62, R75 ;  /* 0x0000004b3e4b7220 */ /* 0x000fe40000410000 */
[----:B------:R-:W-:Y:S01]  /*0ff0*/  FMUL.FTZ R3, R28, R71 ;  /* 0x000000471c037220 */ /* 0x000fe20000410000 */
[----:B------:R-:W-:Y:S01]  /*1000*/  FFMA.FTZ R71, R32, R65, R39 ;  /* 0x0000004120477223 */ /* 0x000fe20000010027 */
[----:B------:R-:W-:Y:S01]  /*1010*/  FFMA.FTZ R69, R37, R38, 1 ;  /* 0x3f80000025457423 */ /* 0x000fe20000010026 */
[----:B------:R-:W-:Y:S02]  /*1020*/  HADD2.F32 R37, -RZ, R22.H1_H1 ;  /* 0x30000016ff257230 */ /* 0x000fe40000004100 */
[----:B------:R-:W-:Y:S01]  /*1030*/  FMUL.FTZ R28, R0, R3 ;  /* 0x00000003001c7220 */ /* 0x000fe20000410000 */
[----:B------:R-:W-:Y:S01]  /*1040*/  FMUL.FTZ R39, R34, R75 ;  /* 0x0000004b22277220 */ /* 0x000fe20000410000 */
[----:B------:R-:W-:Y:S01]  /*1050*/  FFMA.FTZ R71, R0, R3, R71 ;  /* 0x0000000300477223 */ /* 0x000fe20000010047 */
[----:B------:R-:W-:-:S02]  /*1060*/  HADD2.F32 R34, -RZ, R23.H1_H1 ;  /* 0x30000017ff227230 */ /* 0x000fc40000004100 */
[----:B------:R-:W-:Y:S01]  /*1070*/  FMUL.FTZ R37, R37, R60 ;  /* 0x0000003c25257220 */ /* 0x000fe20000410000 */
[C---:B------:R-:W-:Y:S01]  /*1080*/  FFMA.FTZ R28, R29.reuse, R28, R66 ;  /* 0x0000001c1d1c7223 */ /* 0x040fe20000010042 */
[----:B------:R-:W-:Y:S01]  /*1090*/  FMUL.FTZ R73, R64, R69 ;  /* 0x0000004540497220 */ /* 0x000fe20000410000 */
[----:B------:R-:W-:Y:S01]  /*10a0*/  FFMA.FTZ R4, R29, R3, R4 ;  /* 0x000000031d047223 */ /* 0x000fe20000010004 */
[CC--:B------:R-:W-:Y:S01]  /*10b0*/  FMUL.FTZ R0, R30.reuse, R37.reuse ;  /* 0x000000251e007220 */ /* 0x0c0fe20000410000 */
[----:B------:R-:W-:Y:S01]  /*10c0*/  FFMA.FTZ R71, R30, R37, R71 ;  /* 0x000000251e477223 */ /* 0x000fe20000010047 */
[----:B------:R-:W-:Y:S01]  /*10d0*/  FMUL.FTZ R73, R34, R73 ;  /* 0x0000004922497220 */ /* 0x000fe20000410000 */
[----:B------:R-:W-:Y:S01]  /*10e0*/  FADD.FTZ R30, R63, R9 ;  /* 0x000000093f1e7221 */ /* 0x000fe20000010000 */
[----:B------:R-:W-:Y:S01]  /*10f0*/  FFMA.FTZ R69, R27, R0, R28 ;  /* 0x000000001b457223 */ /* 0x000fe2000001001c */
[CC--:B------:R-:W-:Y:S01]  /*1100*/  FMUL.FTZ R28, R36.reuse, R39.reuse ;  /* 0x00000027241c7220 */ /* 0x0c0fe20000410000 */
[----:B------:R-:W-:Y:S01]  /*1110*/  FADD.FTZ R0, R61, R5 ;  /* 0x000000053d007221 */ /* 0x000fe20000010000 */
[----:B------:R-:W-:Y:S01]  /*1120*/  FFMA.FTZ R71, R36, R39, R71 ;  /* 0x0000002724477223 */ /* 0x000fe20000010047 */
[-C--:B------:R-:W-:Y:S01]  /*1130*/  FMUL.FTZ R5, R32, R73.reuse ;  /* 0x0000004920057220 */ /* 0x080fe20000410000 */
[----:B------:R-:W-:Y:S01]  /*1140*/  FFMA.FTZ R69, R26, R28, R69 ;  /* 0x0000001c1a457223 */ /* 0x000fe20000010045 */
[----:B------:R-:W-:Y:S01]  /*1150*/  FADD.FTZ R28, R67, R7 ;  /* 0x00000007431c7221 */ /* 0x000fe20000010000 */
[----:B------:R-:W-:Y:S01]  /*1160*/  FFMA.FTZ R34, R32, R73, R71 ;  /* 0x0000004920227223 */ /* 0x000fe20000010047 */
[----:B------:R-:W-:Y:S01]  /*1170*/  FFMA.FTZ R6, R27, R37, R6 ;  /* 0x000000251b067223 */ /* 0x000fe20000010006 */
[----:B------:R-:W-:Y:S01]  /*1180*/  FFMA.FTZ R35, R24, R5, R69 ;  /* 0x0000000518237223 */ /* 0x000fe20000010045 */
[----:B------:R-:W-:Y:S01]  /*1190*/  FADD.FTZ R5, R0, R3 ;  /* 0x0000000300057221 */ /* 0x000fe20000010000 */
[----:B------:R-:W-:Y:S01]  /*11a0*/  HFMA2.MMA R3, -RZ, RZ, 0, 0 ;  /* 0x00000000ff037435 */ /* 0x000fe200000001ff */
[----:B------:R-:W-:Y:S01]  /*11b0*/  FADD.FTZ R7, R28, R37 ;  /* 0x000000251c077221 */ /* 0x000fe20000010000 */
[----:B------:R-:W-:Y:S01]  /*11c0*/  FFMA.FTZ R8, R26, R39, R33 ;  /* 0x000000271a087223 */ /* 0x000fe20000010021 */
        /* <DEDUP_REMOVED lines=9> */
[----:B------:R-:W-:-:S04]  /*1260*/  SHF.L.U32 R0, R42, 0x1, RZ ;  /* 0x000000012a007819 */ /* 0x000fc800000006ff */
[----:B------:R-:W-:Y:S02]  /*1270*/  LOP3.LUT R27, R0, 0x18, RZ, 0xc0, !PT ;  /* 0x00000018001b7812 */ /* 0x000fe400078ec0ff */
[----:B0-----:R-:W0:Y:S02]  /*1280*/  LDC.64 R34, c[0x0][0x260] ;  /* 0x00009800ff227b82 */ /* 0x001e240000000a00 */
        /* <DEDUP_REMOVED lines=10> */
[----:B------:R-:W-:Y:S02]  /*1330*/  IADD3 R0, R0, R33, RZ ;  /* 0x0000002100007210 */ /* 0x000fe40007ffe0ff */
        /* <DEDUP_REMOVED lines=10> */
[----:B------:R-:W-:-:S05]  /*13e0*/  IMAD R24, R37, 0xa00, R42 ;  /* 0x00000a0025187824 */ /* 0x000fca00078e022a */
[----:B------:R-:W-:Y:S01]  /*13f0*/  IADD3 R24, R25, R24, RZ ;  /* 0x0000001819187210 */ /* 0x000fe20007ffe0ff */
        /* <DEDUP_REMOVED lines=15> */
.L_x_1598:
[----:B------:R-:W-:Y:S04]  /*14f0*/  BSSY B0, `(.L_x_1599) ;  /* 0x0000055000007945 */ /* 0x000fe80003800000 */
[----:B------:R-:W-:Y:S05]  /*1500*/  @P1 BRA `(.L_x_1600) ;  /* 0x00000004004c1947 */ /* 0x000fea0003800000 */
[----:B------:R-:W-:Y:S01]  /*1510*/  IMAD.SHL.U32 R0, R57, 0x2, RZ ;  /* 0x0000000239007824 */ /* 0x000fe200078e00ff */
[----:B------:R-:W-:Y:S01]  /*1520*/  HFMA2.MMA R60, -RZ, RZ, 0, 0 ;  /* 0x00000000ff3c7435 */ /* 0x000fe200000001ff */
[----:B------:R-:W-:-:S03]  /*1530*/  MOV R62, RZ ;  /* 0x000000ff003e7202 */ /* 0x000fc60000000f00 */
[----:B------:R-:W-:Y:S02]  /*1540*/  LOP3.LUT R3, R0, 0xe, RZ, 0xc0, !PT ;  /* 0x0000000e00037812 */ /* 0x000fe400078ec0ff */
[C---:B------:R-:W-:Y:S02]  /*1550*/  LOP3.LUT R0, R42.reuse, 0x3, RZ, 0xc0, !PT ;  /* 0x000000032a007812 */ /* 0x040fe400078ec0ff */
[----:B------:R-:W-:Y:S01]  /*1560*/  LEA.HI R24, R42, R3, RZ, 0x1e ;  /* 0x000000032a187211 */ /* 0x000fe200078ff0ff */
[----:B------:R-:W-:-:S04]  /*1570*/  HFMA2.MMA R3, -RZ, RZ, 0, 0 ;  /* 0x00000000ff037435 */ /* 0x000fc800000001ff */
[----:B------:R-:W-:-:S07]  /*1580*/  IMAD R61, R24, 0xa0, -R25 ;  /* 0x000000a0183d7824 */ /* 0x000fce00078e0a19 */
.L_x_1601:
[----:B------:R-:W-:Y:S02]  /*1590*/  IADD3 R24, R61, R62, RZ ;  /* 0x0000003e3d187210 */ /* 0x000fe40007ffe0ff */
[----:B------:R-:W-:Y:S02]  /*15a0*/  IADD3 R62, R62, 0x20, RZ ;  /* 0x000000203e3e7810 */ /* 0x000fe40007ffe0ff */
[C---:B------:R-:W-:Y:S01]  /*15b0*/  IADD3 R25, R24.reuse, 0x4, RZ ;  /* 0x0000000418197810 */ /* 0x040fe20007ffe0ff */
[C---:B------:R-:W-:Y:S01]  /*15c0*/  VIADD R28, R24.reuse, 0x8 ;  /* 0x00000008181c7836 */ /* 0x040fe20000000000 */
[----:B------:R-:W-:Y:S02]  /*15d0*/  IADD3 R30, R24, 0xc, RZ ;  /* 0x0000000c181e7810 */ /* 0x000fe40007ffe0ff */
[----:B------:R-:W-:Y:S02]  /*15e0*/  SHF.R.S32.HI R26, RZ, 0x1f, R25 ;  /* 0x0000001fff1a7819 */ /* 0x000fe40000011419 */
[----:B------:R-:W-:-:S02]  /*15f0*/  SHF.R.S32.HI R29, RZ, 0x1f, R28 ;  /* 0x0000001fff1d7819 */ /* 0x000fc4000001141c */
[----:B------:R-:W-:Y:S02]  /*1600*/  LEA.HI R27, R26, R25, RZ, 0x2 ;  /* 0x000000191a1b7211 */ /* 0x000fe400078f10ff */
[C---:B------:R-:W-:Y:S02]  /*1610*/  IADD3 R26, R24.reuse, 0x10, RZ ;  /* 0x00000010181a7810 */ /* 0x040fe40007ffe0ff */
[----:B------:R-:W-:Y:S02]  /*1620*/  LEA.HI R29, R29, R28, RZ, 0x2 ;  /* 0x0000001c1d1d7211 */ /* 0x000fe400078f10ff */
[----:B------:R-:W-:Y:S02]  /*1630*/  SHF.R.S32.HI R25, RZ, 0x1f, R24 ;  /* 0x0000001fff197819 */ /* 0x000fe40000011418 */
[----:B------:R-:W-:Y:S02]  /*1640*/  IADD3 R28, R24, 0x14, RZ ;  /* 0x00000014181c7810 */ /* 0x000fe40007ffe0ff */
[----:B-1----:R-:W-:-:S02]  /*1650*/  SHF.R.S32.HI R33, RZ, 0x1f, R26 ;  /* 0x0000001fff217819 */ /* 0x002fc4000001141a */
[----:B------:R-:W-:Y:S02]  /*1660*/  LEA.HI R25, R25, R24, RZ, 0x2 ;  /* 0x0000001819197211 */ /* 0x000fe400078f10ff */
[----:B------:R-:W-:Y:S02]  /*1670*/  SHF.R.S32.HI R31, RZ, 0x1f, R30 ;  /* 0x0000001fff1f7819 */ /* 0x000fe4000001141e */
[----:B0-----:R-:W-:Y:S02]  /*1680*/  SHF.R.S32.HI R35, RZ, 0x1f, R28 ;  /* 0x0000001fff237819 */ /* 0x001fe4000001141c */
[----:B------:R-:W-:Y:S02]  /*1690*/  LEA.HI R33, R33, R26, RZ, 0x2 ;  /* 0x0000001a21217211 */ /* 0x000fe400078f10ff */
[----:B------:R-:W-:Y:S02]  /*16a0*/  SHF.R.S32.HI R26, RZ, 0x2, R25 ;  /* 0x00000002ff1a7819 */ /* 0x000fe40000011419 */
[----:B------:R-:W-:-:S02]  /*16b0*/  LEA.HI R31, R31, R30, RZ, 0x2 ;  /* 0x0000001e1f1f7211 */ /* 0x000fc400078f10ff */
[----:B------:R-:W-:Y:S01]  /*16c0*/  LEA.HI R35, R35, R28, RZ, 0x2 ;  /* 0x0000001c23237211 */ /* 0x000fe200078f10ff */
[----:B------:R-:W-:Y:S01]  /*16d0*/  IMAD R25, R26, 0x28, R43 ;  /* 0x000000281a197824 */ /* 0x000fe200078e022b */
[C---:B------:R-:W-:Y:S02]  /*16e0*/  IADD3 R30, R24.reuse, 0x18, RZ ;  /* 0x00000018181e7810 */ /* 0x040fe40007ffe0ff */
[----:B------:R-:W-:Y:S01]  /*16f0*/  IADD3 R28, R24, 0x1c, RZ ;  /* 0x0000001c181c7810 */ /* 0x000fe20007ffe0ff */
[----:B------:R-:W-:Y:S01]  /*1700*/  IMAD R25, R0, 0x8, R25 ;  /* 0x0000000800197824 */ /* 0x000fe200078e0219 */
[----:B------:R-:W-:Y:S02]  /*1710*/  SHF.R.S32.HI R24, RZ, 0x2, R27 ;  /* 0x00000002ff187819 */ /* 0x000fe4000001141b */
[----:B------:R-:W-:Y:S02]  /*1720*/  SHF.R.S32.HI R39, RZ, 0x1f, R28 ;  /* 0x0000001fff277819 */ /* 0x000fe4000001141c */
[----:B------:R-:W-:Y:S01]  /*1730*/  SHF.R.S32.HI R26, RZ, 0x2, R29 ;  /* 0x00000002ff1a7819 */ /* 0x000fe2000001141d */
[--C-:B------:R-:W-:Y:S01]  /*1740*/  IMAD R27, R24, 0x28, R43.reuse ;  /* 0x00000028181b7824 */ /* 0x100fe200078e022b */
[----:B------:R-:W-:Y:S01]  /*1750*/  SHF.R.S32.HI R37, RZ, 0x1f, R30 ;  /* 0x0000001fff257819 */ /* 0x000fe2000001141e */
[----:B------:R-:W0:Y:S01]  /*1760*/  LDS.64 R24, [R25] ;  /* 0x0000000019187984 */ /* 0x000e220000000a00 */
[----:B------:R-:W-:Y:S01]  /*1770*/  LEA.HI R39, R39, R28, RZ, 0x2 ;  /* 0x0000001c27277211 */ /* 0x000fe200078f10ff */
[----:B------:R-:W-:Y:S01]  /*1780*/  IMAD R29, R26, 0x28, R43 ;  /* 0x000000281a1d7824 */ /* 0x000fe200078e022b */
[----:B------:R-:W-:-:S02]  /*1790*/  SHF.R.S32.HI R28, RZ, 0x2, R31 ;  /* 0x00000002ff1c7819 */ /* 0x000fc4000001141f */
[----:B------:R-:W-:Y:S02]  /*17a0*/  LEA R27, R0, R27, 0x3 ;  /* 0x0000001b001b7211 */ /* 0x000fe400078e18ff */
[----:B------:R-:W-:Y:S01]  /*17b0*/  LEA.HI R37, R37, R30, RZ, 0x2 ;  /* 0x0000001e25257211 */ /* 0x000fe200078f10ff */
[----:B------:R-:W-:Y:S01]  /*17c0*/  IMAD R31, R28, 0x28, R43 ;  /* 0x000000281c1f7824 */ /* 0x000fe200078e022b */
[----:B------:R-:W-:Y:S02]  /*17d0*/  SHF.R.S32.HI R30, RZ, 0x2, R33 ;  /* 0x00000002ff1e7819 */ /* 0x000fe40000011421 */
[----:B------:R-:W-:Y:S01]  /*17e0*/  LEA R29, R0, R29, 0x3 ;  /* 0x0000001d001d7211 */ /* 0x000fe200078e18ff */
[----:B------:R-:W1:Y:S01]  /*17f0*/  LDS.64 R26, [R27] ;  /* 0x000000001b1a7984 */ /* 0x000e620000000a00 */
[----:B------:R-:W-:Y:S01]  /*1800*/  SHF.R.S32.HI R32, RZ, 0x2, R35 ;  /* 0x00000002ff207819 */ /* 0x000fe20000011423 */
[----:B------:R-:W-:Y:S01]  /*1810*/  IMAD R33, R30, 0x28, R43 ;  /* 0x000000281e217824 */ /* 0x000fe200078e022b */
[----:B------:R-:W-:-:S02]  /*1820*/  LEA R31, R0, R31, 0x3 ;  /* 0x0000001f001f7211 */ /* 0x000fc400078e18ff */
[----:B------:R-:W2:Y:S01]  /*1830*/  LDS.64 R28, [R29] ;  /* 0x000000001d1c7984 */ /* 0x000ea20000000a00 */
[----:B------:R-:W-:Y:S01]  /*1840*/  SHF.R.S32.HI R34, RZ, 0x2, R37 ;  /* 0x00000002ff227819 */ /* 0x000fe20000011425 */
[----:B------:R-:W-:Y:S01]  /*1850*/  IMAD R35, R32, 0x28, R43 ;  /* 0x0000002820237824 */ /* 0x000fe200078e022b */
[----:B------:R-:W-:Y:S01]  /*1860*/  LEA R33, R0, R33, 0x3 ;  /* 0x0000002100217211 */ /* 0x000fe200078e18ff */
[----:B------:R-:W3:Y:S01]  /*1870*/  LDS.64 R30, [R31] ;  /* 0x000000001f1e7984 */ /* 0x000ee20000000a00 */
[----:B------:R-:W-:Y:S01]  /*1880*/  SHF.R.S32.HI R36, RZ, 0x2, R39 ;  /* 0x00000002ff247819 */ /* 0x000fe20000011427 */
[--C-:B------:R-:W-:Y:S01]  /*1890*/  IMAD R37, R34, 0x28, R43.reuse ;  /* 0x0000002822257824 */ /* 0x100fe200078e022b */
[----:B------:R-:W-:Y:S02]  /*18a0*/  LEA R35, R0, R35, 0x3 ;  /* 0x0000002300237211 */ /* 0x000fe400078e18ff */
[----:B------:R-:W4:Y:S01]  /*18b0*/  LDS.64 R32, [R33] ;  /* 0x0000000021207984 */ /* 0x000f220000000a00 */
[----:B------:R-:W-:Y:S01]  /*18c0*/  IMAD R39, R36, 0x28, R43 ;  /* 0x0000002824277824 */ /* 0x000fe200078e022b */
[----:B------:R-:W-:Y:S01]  /*18d0*/  ISETP.GE.U32.AND P0, PT, R62, 0xa0, PT ;  /* 0x000000a03e00780c */ /* 0x000fe20003f06070 */
[C---:B------:R-:W-:Y:S01]  /*18e0*/  IMAD R37, R0.reuse, 0x8, R37 ;  /* 0x0000000800257824 */ /* 0x040fe200078e0225 */
[----:B------:R-:W5:Y:S02]  /*18f0*/  LDS.64 R34, [R35] ;  /* 0x0000000023227984 */ /* 0x000f640000000a00 */
        /* <DEDUP_REMOVED lines=20> */
.L_x_1600:
[----:B------:R-:W-:Y:S05]  /*1a40*/  BSYNC B0 ;  /* 0x0000000000007941 */ /* 0x000fea0003800000 */
.L_x_1599:
[----:B------:R-:W2:Y:S01]  /*1a50*/  SHFL.BFLY PT, R0, R3, 0x2, 0x1f ;  /* 0x0c401f0003007f89 */ /* 0x000ea200000e0000 */
[----:B------:R-:W-:Y:S01]  /*1a60*/  LOP3.LUT P1, RZ, R42, 0xfffffffb, RZ, 0xc0, !PT ;  /* 0xfffffffb2aff7812 */ /* 0x000fe2000782c0ff */
[----:B------:R-:W-:Y:S02]  /*1a70*/  BSSY B0, `(.L_x_1602) ;  /* 0x0000017000007945 */ /* 0x000fe40003800000 */
[----:B------:R-:W3:Y:S01]  /*1a80*/  SHFL.BFLY PT, R25, R60, 0x2, 0x1f ;  /* 0x0c401f003c197f89 */ /* 0x000ee200000e0000 */
[----:B--2---:R-:W-:Y:S01]  /*1a90*/  FADD.FTZ R26, R0, R3 ;  /* 0x00000003001a7221 */ /* 0x004fe20000010000 */
[----:B------:R-:W-:Y:S01]  /*1aa0*/  IADD3 R0, P0, R57, 0x10, RZ ;  /* 0x0000001039007810 */ /* 0x000fe20007f1e0ff */
[----:B---3--:R-:W-:-:S03]  /*1ab0*/  FADD.FTZ R27, R25, R60 ;  /* 0x0000003c191b7221 */ /* 0x008fc60000010000 */
[----:B------:R-:W-:Y:S01]  /*1ac0*/  IADD3.X R56, RZ, R56, RZ, P0, !PT ;  /* 0x00000038ff387210 */ /* 0x000fe200007fe4ff */
[----:B------:R-:W2:Y:S01]  /*1ad0*/  SHFL.BFLY PT, R25, R26, 0x1, 0x1f ;  /* 0x0c201f001a197f89 */ /* 0x000ea200000e0000 */
[----:B------:R-:W-:-:S03]  /*1ae0*/  ISETP.GE.U32.AND P0, PT, R0, UR10, PT ;  /* 0x0000000a00007c0c */ /* 0x000fc6000bf06070 */
[----:B------:R-:W3:Y:S01]  /*1af0*/  SHFL.BFLY PT, R28, R27, 0x1, 0x1f ;  /* 0x0c201f001b1c7f89 */ /* 0x000ee200000e0000 */
[----:B------:R-:W-:Y:S01]  /*1b00*/  ISETP.GE.AND.EX P0, PT, R56, UR6, PT, P0 ;  /* 0x0000000638007c0c */ /* 0x000fe2000bf06300 */
[----:B--2---:R-:W-:Y:S01]  /*1b10*/  FADD.FTZ R24, R26, R25 ;  /* 0x000000191a187221 */ /* 0x004fe20000010000 */
[----:B---3--:R-:W-:Y:S01]  /*1b20*/  FADD.FTZ R25, R27, R28 ;  /* 0x0000001c1b197221 */ /* 0x008fe20000010000 */
[----:B------:R-:W-:Y:S10]  /*1b30*/  @P1 BRA `(.L_x_1603) ;  /* 0x0000000000281947 */ /* 0x000ff40003800000 */
[----:B------:R-:W2:Y:S01]  /*1b40*/  LDC R29, c[0x0][0x10] ;  /* 0x00000400ff1d7b82 */ /* 0x000ea20000000800 */
[----:B------:R-:W-:-:S04]  /*1b50*/  SHF.R.U32.HI R3, RZ, 0x2, R42 ;  /* 0x00000002ff037819 */ /* 0x000fc8000001162a */
[----:B------:R-:W-:-:S03]  /*1b60*/  SHF.L.U32 R28, R3, 0x3, RZ ;  /* 0x00000003031c7819 */ /* 0x000fc600000006ff */
[----:B------:R-:W3:Y:S01]  /*1b70*/  LDC.64 R26, c[0x0][0x260] ;  /* 0x00009800ff1a7b82 */ /* 0x000ee20000000a00 */
[----:B------:R-:W-:Y:S01]  /*1b80*/  LOP3.LUT R28, R28, 0xfffffff8, R41, 0xe2, !PT ;  /* 0xfffffff81c1c7812 */ /* 0x000fe200078ee229 */
[----:B--2---:R-:W-:-:S05]  /*1b90*/  IMAD R3, R29, UR4, R40 ;  /* 0x000000041d037c24 */ /* 0x004fca000f8e0228 */
[----:B------:R-:W-:-:S05]  /*1ba0*/  LEA R3, R3, R28, 0x4 ;  /* 0x0000001c03037211 */ /* 0x000fca00078e20ff */
[----:B------:R-:W-:-:S04]  /*1bb0*/  IMAD.SHL.U32 R3, R3, 0x2, RZ ;  /* 0x0000000203037824 */ /* 0x000fc800078e00ff */
[----:B---3--:R-:W-:-:S05]  /*1bc0*/  IMAD.WIDE.U32 R26, R3, 0x4, R26 ;  /* 0x00000004031a7825 */ /* 0x008fca00078e001a */
[----:B------:R2:W-:Y:S02]  /*1bd0*/  STG.E.64 desc[UR8][R26.64], R24 ;  /* 0x000000181a007986 */ /* 0x0005e4000c101b08 */
.L_x_1603:
[----:B------:R-:W-:Y:S05]  /*1be0*/  BSYNC B0 ;  /* 0x0000000000007941 */ /* 0x000fea0003800000 */
.L_x_1602:
[----:B------:R-:W-:Y:S05]  /*1bf0*/  @P0 BRA `(.L_x_1604) ;  /* 0x0000000000540947 */ /* 0x000fea0003800000 */
[----:B------:R-:W-:Y:S01]  /*1c00*/  BAR.SYNC.DEFER_BLOCKING 0x0 ;  /* 0x0000000000007b1d */ /* 0x000fe20000010000 */
[----:B------:R-:W-:-:S13]  /*1c10*/  ISETP.NE.AND P0, PT, R42, RZ, PT ;  /* 0x000000ff2a00720c */ /* 0x000fda0003f05270 */
[----:B------:R-:W-:Y:S05]  /*1c20*/  @P0 BRA `(.L_x_1605) ;  /* 0x00000000003c0947 */ /* 0x000fea0003800000 */
[----:B--2---:R-:W2:Y:S01]  /*1c30*/  LDC.64 R24, c[0x0][0x268] ;  /* 0x00009a00ff187b82 */ /* 0x004ea20000000a00 */
[----:B------:R-:W-:Y:S02]  /*1c40*/  ISETP.NE.AND P0, PT, R41, RZ, PT ;  /* 0x000000ff2900720c */ /* 0x000fe40003f05270 */
[----:B------:R-:W-:-:S04]  /*1c50*/  MOV R3, 0x7ffffff9 ;  /* 0x7ffffff900037802 */ /* 0x000fc80000000f00 */
[----:B------:R-:W-:Y:S01]  /*1c60*/  SEL R3, R3, 0x1, !P0 ;  /* 0x0000000103037807 */ /* 0x000fe20004000000 */
[----:B--2---:R-:W-:Y:S01]  /*1c70*/  IMAD.WIDE.U32 R24, R40, 0x4, R24 ;  /* 0x0000000428187825 */ /* 0x004fe200078e0018 */
[----:B------:R-:W-:Y:S06]  /*1c80*/  MEMBAR.ALL.GPU ;  /* 0x0000000000007992 */ /* 0x000fec000000a000 */
[----:B------:R-:W-:-:S00]  /*1c90*/  ERRBAR ;  /* 0x00000000000079ab */ /* 0x000fc00000000000 */
[----:B------:R-:W-:Y:S06]  /*1ca0*/  CGAERRBAR ;  /* 0x00000000000075ab */ /* 0x000fec0000000000 */
[----:B------:R2:W5:Y:S02]  /*1cb0*/  ATOM.E.ADD.STRONG.GPU PT, R3, desc[UR8][R24.64], R3 ;  /* 0x000000031803798a */ /* 0x00056400081ee1c8 */
.L_x_1606:
[----:B------:R-:W3:Y:S04]  /*1cc0*/  LD.E.STRONG.GPU R26, desc[UR8][R24.64] ;  /* 0x00000008181a7980 */ /* 0x000ee8000c10f900 */
[----:B---3--:R-:W-:Y:S01]  /*1cd0*/  CCTL.IVALL ;  /* 0x00000000ff00798f */ /* 0x008fe20002000000 */
[----:B------:R-:W-:Y:S05]  /*1ce0*/  YIELD ;  /* 0x0000000000007946 */ /* 0x000fea0003800000 */
[----:B-----5:R-:W-:-:S04]  /*1cf0*/  LOP3.LUT R26, R26, R3, RZ, 0x3c, !PT ;  /* 0x000000031a1a7212 */ /* 0x020fc800078e3cff */
[----:B------:R-:W-:-:S13]  /*1d00*/  ISETP.GT.AND P0, PT, R26, -0x1, PT ;  /* 0xffffffff1a00780c */ /* 0x000fda0003f04270 */
[----:B------:R-:W-:Y:S05]  /*1d10*/  @P0 BRA `(.L_x_1606) ;  /* 0xfffffffc00e80947 */ /* 0x000fea000383ffff */
.L_x_1605:
[----:B------:R-:W-:Y:S05]  /*1d20*/  WARPSYNC.ALL ;  /* 0x0000000000007948 */ /* 0x000fea0003800000 */
[----:B------:R-:W-:Y:S06]  /*1d30*/  BAR.SYNC.DEFER_BLOCKING 0x0 ;  /* 0x0000000000007b1d */ /* 0x000fec0000010000 */
[----:B------:R-:W-:Y:S05]  /*1d40*/  BRA `(.L_x_1607) ;  /* 0x0000000000607947 */ /* 0x000fea0003800000 */
.L_x_1604:
[----:B------:R-:W-:Y:S01]  /*1d50*/  BAR.SYNC.DEFER_BLOCKING 0x0 ;  /* 0x0000000000007b1d */ /* 0x000fe20000010000 */
[----:B------:R-:W-:-:S13]  /*1d60*/  ISETP.NE.AND P0, PT, R42, RZ, PT ;  /* 0x000000ff2a00720c */ /* 0x000fda0003f05270 */
[----:B------:R-:W-:Y:S05]  /*1d70*/  @P0 BRA `(.L_x_1608) ;  /* 0x00000000004c0947 */ /* 0x000fea0003800000 */
[----:B--2---:R-:W2:Y:S01]  /*1d80*/  LDC.64 R24, c[0x0][0x268] ;  /* 0x00009a00ff187b82 */ /* 0x004ea20000000a00 */
[----:B------:R-:W-:Y:S02]  /*1d90*/  SHF.R.U32.HI R3, RZ, 0x3, R40 ;  /* 0x00000003ff037819 */ /* 0x000fe40000011628 */
[----:B------:R-:W-:Y:S02]  /*1da0*/  LOP3.LUT R27, R40, 0x7, RZ, 0xc0, !PT ;  /* 0x00000007281b7812 */ /* 0x000fe400078ec0ff */
[----:B------:R-:W-:Y:S02]  /*1db0*/  IADD3 R26, -R3, RZ, RZ ;  /* 0x000000ff031a7210 */ /* 0x000fe40007ffe1ff */
[----:B------:R-:W-:Y:S02]  /*1dc0*/  LOP3.LUT R27, R27, 0x10, RZ, 0xfc, !PT ;  /* 0x000000101b1b7812 */ /* 0x000fe400078efcff */
[----:B------:R-:W-:Y:S02]  /*1dd0*/  ISETP.NE.AND P0, PT, R41, R26, PT ;  /* 0x0000001a2900720c */ /* 0x000fe40003f05270 */
[----:B------:R-:W-:-:S04]  /*1de0*/  MOV R3, 0x7ffffff1 ;  /* 0x7ffffff100037802 */ /* 0x000fc80000000f00 */
[----:B------:R-:W-:Y:S01]  /*1df0*/  SEL R3, R3, 0x1, !P0 ;  /* 0x0000000103037807 */ /* 0x000fe20004000000 */
[----:B--2---:R-:W-:Y:S01]  /*1e00*/  IMAD.WIDE.U32 R24, R27, 0x4, R24 ;  /* 0x000000041b187825 */ /* 0x004fe200078e0018 */
[----:B------:R-:W-:Y:S06]  /*1e10*/  MEMBAR.ALL.GPU ;  /* 0x0000000000007992 */ /* 0x000fec000000a000 */
[----:B------:R-:W-:-:S00]  /*1e20*/  ERRBAR ;  /* 0x00000000000079ab */ /* 0x000fc00000000000 */
[----:B------:R-:W-:Y:S06]  /*1e30*/  CGAERRBAR ;  /* 0x00000000000075ab */ /* 0x000fec0000000000 */
[----:B------:R2:W5:Y:S02]  /*1e40*/  ATOM.E.ADD.STRONG.GPU PT, R3, desc[UR8][R24.64], R3 ;  /* 0x000000031803798a */ /* 0x00056400081ee1c8 */
.L_x_1609:
[----:B------:R-:W3:Y:S04]  /*1e50*/  LD.E.STRONG.GPU R26, desc[UR8][R24.64] ;  /* 0x00000008181a7980 */ /* 0x000ee8000c10f900 */
[----:B---3--:R-:W-:Y:S01]  /*1e60*/  CCTL.IVALL ;  /* 0x00000000ff00798f */ /* 0x008fe20002000000 */
[----:B------:R-:W-:Y:S05]  /*1e70*/  YIELD ;  /* 0x0000000000007946 */ /* 0x000fea0003800000 */
[----:B-----5:R-:W-:-:S04]  /*1e80*/  LOP3.LUT R26, R26, R3, RZ, 0x3c, !PT ;  /* 0x000000031a1a7212 */ /* 0x020fc800078e3cff */
[----:B------:R-:W-:-:S13]  /*1e90*/  ISETP.GT.AND P0, PT, R26, -0x1, PT ;  /* 0xffffffff1a00780c */ /* 0x000fda0003f04270 */
[----:B------:R-:W-:Y:S05]  /*1ea0*/  @P0 BRA `(.L_x_1609) ;  /* 0xfffffffc00e80947 */ /* 0x000fea000383ffff */
.L_x_1608:
[----:B------:R-:W-:Y:S05]  /*1eb0*/  WARPSYNC.ALL ;  /* 0x0000000000007948 */ /* 0x000fea0003800000 */
[----:B------:R-:W-:Y:S06]  /*1ec0*/  BAR.SYNC.DEFER_BLOCKING 0x0 ;  /* 0x0000000000007b1d */ /* 0x000fec0000010000 */
.L_x_1607:
[----:B------:R-:W-:Y:S01]  /*1ed0*/  ISETP.GT.U32.AND P0, PT, R42, 0xf, PT ;  /* 0x0000000f2a00780c */ /* 0x000fe20003f04070 */
[----:B01----:R-:W-:Y:S01]  /*1ee0*/  HFMA2.MMA R35, -RZ, RZ, 0, 0 ;  /* 0x00000000ff237435 */ /* 0x003fe200000001ff */
[----:B------:R-:W-:Y:S01]  /*1ef0*/  MOV R33, RZ ;  /* 0x000000ff00217202 */ /* 0x000fe20000000f00 */
[--C-:B------:R-:W-:Y:S02]  /*1f00*/  HADD2.F32 R37, -RZ, R13.reuse.H1_H1 ;  /* 0x3000000dff257230 */ /* 0x100fe40000004100 */
[----:B------:R-:W-:Y:S02]  /*1f10*/  HADD2.F32 R31, -RZ, R13.H0_H0 ;  /* 0x2000000dff1f7230 */ /* 0x000fe40000004100 */
[----:B------:R-:W-:Y:S02]  /*1f20*/  HADD2.F32 R61, -RZ, R19.H0_H0 ;  /* 0x20000013ff3d7230 */ /* 0x000fe40000004100 */
[--C-:B------:R-:W-:Y:S02]  /*1f30*/  HADD2.F32 R32, -RZ, R16.reuse.H0_H0 ;  /* 0x20000010ff207230 */ /* 0x100fe40000004100 */
[----:B------:R-:W-:-:S02]  /*1f40*/  HADD2.F32 R36, -RZ, R16.H1_H1 ;  /* 0x30000010ff247230 */ /* 0x000fc40000004100 */
[----:B------:R-:W-:Y:S01]  /*1f50*/  HADD2.F32 R29, -RZ, R15.H0_H0 ;  /* 0x2000000fff1d7230 */ /* 0x000fe20000004100 */
[----:B------:R-:W0:Y:S01]  /*1f60*/  @!P0 LDC R3, c[0x0][0x10] ;  /* 0x00000400ff038b82 */ /* 0x000e220000000800 */
[C---:B--2---:R-:W-:Y:S01]  /*1f70*/  @!P0 LOP3.LUT R26, R42.reuse, 0x7ffffff8, RZ, 0xc0, !PT ;  /* 0x7ffffff82a1a8812 */ /* 0x044fe200078ec0ff */
[----:B------:R-:W-:Y:S01]  /*1f80*/  HADD2.F32 R38, -RZ, R17.H0_H0 ;  /* 0x20000011ff267230 */ /* 0x000fe20000004100 */
[----:B------:R-:W-:Y:S01]  /*1f90*/  @!P0 LOP3.LUT R28, R42, 0x7, RZ, 0xc0, !PT ;  /* 0x000000072a1c8812 */ /* 0x000fe200078ec0ff */
[----:B------:R-:W-:Y:S02]  /*1fa0*/  HADD2.F32 R63, -RZ, R19.H1_H1 ;  /* 0x30000013ff3f7230 */ /* 0x000fe40000004100 */
[----:B------:R-:W-:Y:S02]  /*1fb0*/  HADD2.F32 R60, -RZ, R17.H1_H1 ;  /* 0x30000011ff3c7230 */ /* 0x000fe40000004100 */
[----:B------:R-:W1:Y:S01]  /*1fc0*/  S2UR UR7, SR_CgaCtaId ;  /* 0x00000000000779c3 */ /* 0x000e620000008800 */
[----:B------:R-:W-:Y:S01]  /*1fd0*/  UMOV UR5, 0x400 ;  /* 0x0000040000057882 */ /* 0x000fe20000000000 */
[----:B------:R-:W-:-:S06]  /*1fe0*/  ULDC.64 UR12, c[0x0][0x210] ;  /* 0x00008400000c7ab9 */ /* 0x000fcc0000000a00 */
[----:B------:R-:W2:Y:S01]  /*1ff0*/  @!P0 LDC.64 R24, c[0x0][0x260] ;  /* 0x00009800ff188b82 */ /* 0x000ea20000000a00 */
[----:B0-----:R-:W-:-:S05]  /*2000*/  @!P0 IMAD R3, R3, UR4, R40 ;  /* 0x0000000403038c24 */ /* 0x001fca000f8e0228 */
[----:B------:R-:W-:-:S04]  /*2010*/  @!P0 LEA R3, R3, R26, 0x4 ;  /* 0x0000001a03038211 */ /* 0x000fc800078e20ff */
[----:B------:R-:W-:-:S05]  /*2020*/  @!P0 IADD3 R3, R3, R28, RZ ;  /* 0x0000001c03038210 */ /* 0x000fca0007ffe0ff */
[----:B------:R-:W-:-:S04]  /*2030*/  @!P0 IMAD.SHL.U32 R3, R3, 0x2, RZ ;  /* 0x0000000203038824 */ /* 0x000fc800078e00ff */
[----:B--2---:R-:W-:-:S06]  /*2040*/  @!P0 IMAD.WIDE.U32 R26, R3, 0x4, R24 ;  /* 0x00000004031a8825 */ /* 0x004fcc00078e0018 */
[----:B------:R-:W2:Y:S01]  /*2050*/  @!P0 LDG.E.64 R26, desc[UR8][R26.64] ;  /* 0x000000081a1a8981 */ /* 0x000ea2000c1e1b00 */
[----:B------:R-:W-:Y:S02]  /*2060*/  HADD2.F32 R3, -RZ, R12.H0_H0 ;  /* 0x2000000cff037230 */ /* 0x000fe40000004100 */
[C---:B------:R-:W-:Y:S01]  /*2070*/  FADD.FTZ R30, -R2.reuse, R37 ;  /* 0x00000025021e7221 */ /* 0x040fe20000010100 */
[----:B------:R-:W-:Y:S02]  /*2080*/  HADD2.F32 R37, -RZ, R18.H1_H1 ;  /* 0x30000012ff257230 */ /* 0x000fe40000004100 */
[C---:B------:R-:W-:Y:S01]  /*2090*/  FADD.FTZ R28, -R2.reuse, R31 ;  /* 0x0000001f021c7221 */ /* 0x040fe20000010100 */
[----:B------:R-:W-:Y:S02]  /*20a0*/  HADD2.F32 R25, -RZ, R14.H0_H0 ;  /* 0x2000000eff197230 */ /* 0x000fe40000004100 */
[----:B------:R-:W-:Y:S01]  /*20b0*/  FADD.FTZ R24, -R2, R3 ;  /* 0x0000000302187221 */ /* 0x000fe20000010100 */
[----:B------:R-:W-:-:S02]  /*20c0*/  HADD2.F32 R3, -RZ, R12.H1_H1 ;  /* 0x3000000cff037230 */ /* 0x000fc40000004100 */
[C---:B------:R-:W-:Y:S01]  /*20d0*/  FMUL.FTZ R28, R55.reuse, R28 ;  /* 0x0000001c371c7220 */ /* 0x040fe20000410000 */
[C---:B------:R-:W-:Y:S01]  /*20e0*/  FADD.FTZ R66, -R2.reuse, R61 ;  /* 0x0000003d02427221 */ /* 0x040fe20000010100 */
[C---:B------:R-:W-:Y:S01]  /*20f0*/  FMUL.FTZ R24, R55.reuse, R24 ;  /* 0x0000001837187220 */ /* 0x040fe20000410000 */
[----:B------:R-:W-:Y:S02]  /*2100*/  HADD2.F32 R31, -RZ, R15.H1_H1 ;  /* 0x3000000fff1f7230 */ /* 0x000fe40000004100 */
[----:B------:R-:W-:Y:S01]  /*2110*/  FADD.FTZ R12, -R2, R3 ;  /* 0x00000003020c7221 */ /* 0x000fe20000010100 */
[----:B------:R-:W-:Y:S02]  /*2120*/  HADD2.F32 R3, -RZ, R18.H0_H0 ;  /* 0x20000012ff037230 */ /* 0x000fe40000004100 */
[----:B------:R-:W-:Y:S01]  /*2130*/  FFMA.FTZ R15, R28, R29, R38 ;  /* 0x0000001d1c0f7223 */ /* 0x000fe20000010026 */
[C---:B------:R-:W-:Y:S01]  /*2140*/  FMUL.FTZ R30, R55.reuse, R30 ;  /* 0x0000001e371e7220 */ /* 0x040fe20000410000 */
[----:B------:R-:W-:Y:S01]  /*2150*/  FMUL.FTZ R16, R55, R12 ;  /* 0x0000000c37107220 */ /* 0x000fe20000410000 */
[----:B------:R-:W-:Y:S01]  /*2160*/  UIADD3 UR5, UR5, 0x3480, URZ ;  /* 0x0000348005057890 */ /* 0x000fe2000fffe03f */
[----:B------:R-:W-:Y:S01]  /*2170*/  FADD.FTZ R34, -R2, R3 ;  /* 0x0000000302227221 */ /* 0x000fe20000010100 */
[----:B------:R-:W-:Y:S01]  /*2180*/  FMUL.FTZ R12, R15, -1.4426950216293334961 ;  /* 0xbfb8aa3b0f0c7820 */ /* 0x000fe20000410000 */
[----:B------:R-:W-:Y:S01]  /*2190*/  FFMA.FTZ R17, R30, R31, R60 ;  /* 0x0000001f1e117223 */ /* 0x000fe2000001003c */
[----:B-1----:R-:W-:Y:S01]  /*21a0*/  ULEA UR5, UR7, UR5, 0x18 ;  /* 0x0000000507057291 */ /* 0x002fe2000f8ec03f */
[----:B------:R-:W-:Y:S01]  /*21b0*/  FMUL.FTZ R18, R55, R34 ;  /* 0x0000002237127220 */ /* 0x000fe20000410000 */
[C---:B------:R-:W-:Y:S01]  /*21c0*/  FADD.FTZ R34, -R2.reuse, R37 ;  /* 0x0000002502227221 */ /* 0x040fe20000010100 */
[----:B------:R-:W-:Y:S01]  /*21d0*/  FADD.FTZ R2, -R2, R63 ;  /* 0x0000003f02027221 */ /* 0x000fe20000010100 */
[----:B------:R-:W-:Y:S01]  /*21e0*/  MUFU.EX2 R12, R12 ;  /* 0x0000000c000c7308 */ /* 0x000fe20000000800 */
[----:B------:R-:W-:Y:S01]  /*21f0*/  FMUL.FTZ R3, R17, -1.4426950216293334961 ;  /* 0xbfb8aa3b11037820 */ /* 0x000fe20000410000 */
[----:B------:R-:W-:Y:S01]  /*2200*/  FMUL.FTZ R34, R55, R34 ;  /* 0x0000002237227220 */ /* 0x000fe20000410000 */
[----:B------:R-:W-:-:S05]  /*2210*/  ULOP3.LUT UR4, UR4, 0x1, URZ, 0x3c, !UPT ;  /* 0x0000000104047892 */ /* 0x000fca000f8e3c3f */
[----:B------:R-:W-:Y:S01]  /*2220*/  MUFU.EX2 R3, R3 ;  /* 0x0000000300037308 */ /* 0x000fe20000000800 */
[----:B--2---:R-:W-:Y:S01]  /*2230*/  @!P0 FADD.FTZ R35, RZ, R26 ;  /* 0x0000001aff238221 */ /* 0x004fe20000010000 */
[----:B------:R-:W-:Y:S01]  /*2240*/  @!P0 FADD.FTZ R33, RZ, R27 ;  /* 0x0000001bff218221 */ /* 0x000fe20000010000 */
[----:B------:R-:W-:Y:S02]  /*2250*/  HADD2.F32 R27, -RZ, R14.H1_H1 ;  /* 0x3000000eff1b7230 */ /* 0x000fe40000004100 */
[--C-:B------:R-:W-:Y:S01]  /*2260*/  FFMA.FTZ R26, R24, R25, R32.reuse ;  /* 0x00000019181a7223 */ /* 0x100fe20000010020 */
[----:B------:R-:W-:Y:S01]  /*2270*/  LOP3.LUT P0, RZ, R42, 0xfffffff7, RZ, 0xc0, !PT ;  /* 0xfffffff72aff7812 */ /* 0x000fe2000780c0ff */
[----:B------:R-:W0:Y:S01]  /*2280*/  SHFL.BFLY PT, R64, R35, 0x4, 0x1f ;  /* 0x0c801f0023407f89 */ /* 0x000e2200000e0000 */
[----:B------:R-:W-:Y:S01]  /*2290*/  FFMA.FTZ R32, R25, R18, R32 ;  /* 0x0000001219207223 */ /* 0x000fe20000010020 */
[--C-:B------:R-:W-:Y:S01]  /*22a0*/  FFMA.FTZ R14, R16, R27, R36.reuse ;  /* 0x0000001b100e7223 */ /* 0x100fe20000010024 */
[----:B------:R-:W-:Y:S01]  /*22b0*/  FFMA.FTZ R19, R27, R34, R36 ;  /* 0x000000221b137223 */ /* 0x000fe20000010024 */
[----:B------:R-:W1:Y:S01]  /*22c0*/  SHFL.BFLY PT, R62, R33, 0x4, 0x1f ;  /* 0x0c801f00213e7f89 */ /* 0x000e6200000e0000 */
[----:B------:R-:W-:Y:S01]  /*22d0*/  FMUL.FTZ R36, R55, R66 ;  /* 0x0000004237247220 */ /* 0x000fe20000410000 */
[----:B------:R-:W-:Y:S01]  /*22e0*/  FMUL.FTZ R13, R26, -1.4426950216293334961 ;  /* 0xbfb8aa3b1a0d7820 */ /* 0x000fe20000410000 */
[----:B------:R-:W-:Y:S01]  /*22f0*/  FMUL.FTZ R37, R32, -1.4426950216293334961 ;  /* 0xbfb8aa3b20257820 */ /* 0x000fe20000410000 */
[----:B------:R-:W-:-:S04]  /*2300*/  FMUL.FTZ R39, R14, -1.4426950216293334961 ;  /* 0xbfb8aa3b0e277820 */ /* 0x000fc80000410000 */
[----:B------:R-:W2:Y:S08]  /*2310*/  MUFU.EX2 R13, R13 ;  /* 0x0000000d000d7308 */ /* 0x000eb00000000800 */
[----:B------:R-:W3:Y:S01]  /*2320*/  MUFU.EX2 R37, R37 ;  /* 0x0000002500257308 */ /* 0x000ee20000000800 */
[----:B0-----:R-:W-:Y:S01]  /*2330*/  FADD.FTZ R61, R64, R35 ;  /* 0x00000023403d7221 */ /* 0x001fe20000010000 */
[----:B------:R-:W-:Y:S01]  /*2340*/  FMUL.FTZ R64, R19, -1.4426950216293334961 ;  /* 0xbfb8aa3b13407820 */ /* 0x000fe20000410000 */
[----:B-1----:R-:W-:-:S03]  /*2350*/  FADD.FTZ R62, R62, R33 ;  /* 0x000000213e3e7221 */ /* 0x002fc60000010000 */
[----:B------:R-:W0:Y:S01]  /*2360*/  SHFL.BFLY PT, R66, R61, 0x2, 0x1f ;  /* 0x0c401f003d427f89 */ /* 0x000e2200000e0000 */
[----:B------:R-:W-:Y:S01]  /*2370*/  FFMA.FTZ R33, R29, R36, R38 ;  /* 0x000000241d217223 */ /* 0x000fe20000010026 */
[----:B------:R-:W-:Y:S01]  /*2380*/  FMUL.FTZ R38, R55, R2 ;  /* 0x0000000237267220 */ /* 0x000fe20000410000 */
[----:B------:R-:W1:Y:S01]  /*2390*/  MUFU.EX2 R64, R64 ;  /* 0x0000004000407308 */ /* 0x000e620000000800 */
[----:B------:R-:W4:Y:S01]  /*23a0*/  SHFL.BFLY PT, R65, R62, 0x2, 0x1f ;  /* 0x0c401f003e417f89 */ /* 0x000f2200000e0000 */
[----:B------:R-:W-:Y:S01]  /*23b0*/  FMUL.FTZ R63, R33, -1.4426950216293334961 ;  /* 0xbfb8aa3b213f7820 */ /* 0x000fe20000410000 */
[----:B------:R-:W-:Y:S01]  /*23c0*/  FFMA.FTZ R35, R31, R38, R60 ;  /* 0x000000261f237223 */ /* 0x000fe2000001003c */
[----:B--2---:R-:W-:Y:S01]  /*23d0*/  FADD.FTZ R60, R13, 1 ;  /* 0x3f8000000d3c7421 */ /* 0x004fe20000010000 */
[----:B---3--:R-:W-:Y:S02]  /*23e0*/  FADD.FTZ R37, R37, 1 ;  /* 0x3f80000025257421 */ /* 0x008fe40000010000 */
[----:B------:R-:W-:Y:S01]  /*23f0*/  FMUL.FTZ R2, R35, -1.4426950216293334961 ;  /* 0xbfb8aa3b23027820 */ /* 0x000fe20000410000 */
[----:B------:R-:W2:Y:S08]  /*2400*/  MUFU.EX2 R63, R63 ;  /* 0x0000003f003f7308 */ /* 0x000eb00000000800 */
[----:B------:R-:W3:Y:S01]  /*2410*/  MUFU.EX2 R2, R2 ;  /* 0x0000000200027308 */ /* 0x000ee20000000800 */
[----:B-1----:R-:W-:Y:S01]  /*2420*/  FADD.FTZ R68, R64, 1 ;  /* 0x3f80000040447421 */ /* 0x002fe20000010000 */
[----:B------:R-:W-:Y:S01]  /*2430*/  @!P0 LOP3.LUT R64, R42, 0xfffffff8, RZ, 0xc0, !PT ;  /* 0xfffffff82a408812 */ /* 0x000fe200078ec0ff */
[----:B0-----:R-:W-:Y:S01]  /*2440*/  FADD.FTZ R13, R61, R66 ;  /* 0x000000423d0d7221 */ /* 0x001fe20000010000 */
[----:B------:R-:W-:-:S04]  /*2450*/  FADD.FTZ R61, R12, 1 ;  /* 0x3f8000000c3d7421 */ /* 0x000fc80000010000 */
[----:B------:R-:W0:Y:S01]  /*2460*/  MUFU.EX2 R39, R39 ;  /* 0x0000002700277308 */ /* 0x000e220000000800 */
[----:B----4-:R-:W-:Y:S01]  /*2470*/  FADD.FTZ R12, R62, R65 ;  /* 0x000000413e0c7221 */ /* 0x010fe20000010000 */
[----:B------:R-:W1:Y:S01]  /*2480*/  SHFL.BFLY PT, R66, R13, 0x1, 0x1f ;  /* 0x0c201f000d427f89 */ /* 0x000e6200000e0000 */
[----:B------:R-:W-:Y:S01]  /*2490*/  FADD.FTZ R62, R3, 1 ;  /* 0x3f800000033e7421 */ /* 0x000fe20000010000 */
[----:B------:R-:W-:Y:S01]  /*24a0*/  SHF.L.U32 R3, R57, 0x1, RZ ;  /* 0x0000000139037819 */ /* 0x000fe200000006ff */
[----:B--2---:R-:W-:Y:S01]  /*24b0*/  FADD.FTZ R69, R63, 1 ;  /* 0x3f8000003f457421 */ /* 0x004fe20000010000 */
[----:B------:R-:W2:Y:S02]  /*24c0*/  SHFL.BFLY PT, R65, R12, 0x1, 0x1f ;  /* 0x0c201f000c417f89 */ /* 0x000ea400000e0000 */
[----:B------:R-:W-:Y:S01]  /*24d0*/  LOP3.LUT R3, R3, 0xe, RZ, 0xc0, !PT ;  /* 0x0000000e03037812 */ /* 0x000fe200078ec0ff */
[----:B---3--:R-:W-:Y:S01]  /*24e0*/  FADD.FTZ R63, R2, 1 ;  /* 0x3f800000023f7421 */ /* 0x008fe20000010000 */
[----:B------:R-:W3:Y:S02]  /*24f0*/  MUFU.RCP R61, R61 ;  /* 0x0000003d003d7308 */ /* 0x000ee40000001000 */
[----:B------:R-:W-:Y:S01]  /*2500*/  IADD3 R67, -R3, R58, RZ ;  /* 0x0000003a03437210 */ /* 0x000fe20007ffe1ff */
[----:B0-----:R-:W-:-:S05]  /*2510*/  FADD.FTZ R39, R39, 1 ;  /* 0x3f80000027277421 */ /* 0x001fca0000010000 */
[----:B------:R-:W0:Y:S01]  /*2520*/  MUFU.RCP R57, R68 ;  /* 0x0000004400397308 */ /* 0x000e220000001000 */
[----:B-1----:R-:W-:-:S07]  /*2530*/  FADD.FTZ R66, R13, R66 ;  /* 0x000000420d427221 */ /* 0x002fce0000010000 */
[----:B------:R-:W1:Y:S01]  /*2540*/  MUFU.RCP R37, R37 ;  /* 0x0000002500257308 */ /* 0x000e620000001000 */
[----:B--2---:R-:W-:Y:S01]  /*2550*/  FADD.FTZ R3, R12, R65 ;  /* 0x000000410c037221 */ /* 0x004fe20000010000 */
[----:B------:R-:W-:Y:S01]  /*2560*/  @!P0 FMUL.FTZ R2, R66, 9.7656251455191522837e-05 ;  /* 0x38cccccd42028820 */ /* 0x000fe20000410000 */
[----:B------:R-:W-:Y:S01]  /*2570*/  LEA R12, R67, UR5, 0x3 ;  /* 0x00000005430c7c11 */ /* 0x000fe2000f8e18ff */
[----:B---3--:R-:W-:Y:S01]  /*2580*/  FADD.FTZ R66, -R61, 1 ;  /* 0x3f8000003d427421 */ /* 0x008fe20000010100 */
[----:B------:R-:W-:-:S03]  /*2590*/  @!P0 FMUL.FTZ R3, R3, 9.7656251455191522837e-05 ;  /* 0x38cccccd03038820 */ /* 0x000fc60000410000 */
[----:B------:R-:W2:Y:S01]  /*25a0*/  MUFU.RCP R60, R60 ;  /* 0x0000003c003c7308 */ /* 0x000ea20000001000 */
[----:B------:R-:W-:Y:S01]  /*25b0*/  FFMA.FTZ R66, R15, R66, 1 ;  /* 0x3f8000000f427423 */ /* 0x000fe20000010042 */
[----:B------:R0:W-:Y:S03]  /*25c0*/  @!P0 STS.64 [R64+UR5], R2 ;  /* 0x0000000240008988 */ /* 0x0001e60008000a05 */
[----:B------:R-:W-:Y:S01]  /*25d0*/  FMUL.FTZ R66, R61, R66 ;  /* 0x000000423d427220 */ /* 0x000fe20000410000 */
[----:B------:R-:W-:Y:S06]  /*25e0*/  BAR.SYNC.DEFER_BLOCKING 0x0 ;  /* 0x0000000000007b1d */ /* 0x000fec0000010000 */
[----:B------:R-:W3:Y:S01]  /*25f0*/  MUFU.RCP R39, R39 ;  /* 0x0000002700277308 */ /* 0x000ee20000001000 */
[----:B0-----:R-:W-:Y:S01]  /*2600*/  FADD.FTZ R2, -R57, 1 ;  /* 0x3f80000039027421 */ /* 0x001fe20000010100 */
[----:B-1----:R-:W-:Y:S01]  /*2610*/  FADD.FTZ R3, -R37, 1 ;  /* 0x3f80000025037421 */ /* 0x002fe20000010100 */
[----:B--2---:R-:W-:-:S02]  /*2620*/  FADD.FTZ R65, -R60, 1 ;  /* 0x3f8000003c417421 */ /* 0x004fc40000010100 */
[----:B------:R-:W-:Y:S01]  /*2630*/  FFMA.FTZ R2, R19, R2, 1 ;  /* 0x3f80000013027423 */ /* 0x000fe20000010002 */
[----:B------:R-:W-:Y:S02]  /*2640*/  FFMA.FTZ R32, R32, R3, 1 ;  /* 0x3f80000020207423 */ /* 0x000fe40000010003 */
[----:B------:R-:W0:Y:S01]  /*2650*/  MUFU.RCP R62, R62 ;  /* 0x0000003e003e7308 */ /* 0x000e220000001000 */
[----:B------:R-:W-:Y:S01]  /*2660*/  FFMA.FTZ R65, R26, R65, 1 ;  /* 0x3f8000001a417423 */ /* 0x000fe20000010041 */
[----:B------:R-:W-:Y:S02]  /*2670*/  HADD2.F32 R3, -RZ, R21.H0_H0 ;  /* 0x20000015ff037230 */ /* 0x000fe40000004100 */
[----:B------:R-:W-:Y:S01]  /*2680*/  FMUL.FTZ R57, R57, R2 ;  /* 0x0000000239397220 */ /* 0x000fe20000410000 */
[--C-:B------:R-:W-:Y:S02]  /*2690*/  HADD2.F32 R2, -RZ, R20.reuse.H0_H0 ;  /* 0x20000014ff027230 */ /* 0x100fe40000004100 */
[----:B------:R-:W-:Y:S01]  /*26a0*/  FMUL.FTZ R65, R60, R65 ;  /* 0x000000413c417220 */ /* 0x000fe20000410000 */
[----:B------:R-:W-:-:S02]  /*26b0*/  HADD2.F32 R20, -RZ, R20.H1_H1 ;  /* 0x30000014ff147230 */ /* 0x000fc40000004100 */
[----:B------:R-:W-:Y:S01]  /*26c0*/  FMUL.FTZ R32, R37, R32 ;  /* 0x0000002025207220 */ /* 0x000fe20000410000 */
[----:B------:R-:W1:Y:S01]  /*26d0*/  MUFU.RCP R58, R69 ;  /* 0x00000045003a7308 */ /* 0x000e620000001000 */
[C---:B---3--:R-:W-:Y:S01]  /*26e0*/  FADD.FTZ R67, -R39.reuse, 1 ;  /* 0x3f80000027437421 */ /* 0x048fe20000010100 */
[----:B------:R-:W2:Y:S01]  /*26f0*/  LDS.64 R12, [R12] ;  /* 0x000000000c0c7984 */ /* 0x000ea20000000a00 */
[----:B------:R-:W-:Y:S02]  /*2700*/  HADD2.F32 R21, -RZ, R21.H1_H1 ;  /* 0x30000015ff157230 */ /* 0x000fe40000004100 */
[----:B------:R-:W-:Y:S01]  /*2710*/  FMUL.FTZ R2, R2, R65 ;  /* 0x0000004102027220 */ /* 0x000fe20000410000 */
[----:B------:R-:W-:Y:S02]  /*2720*/  FFMA.FTZ R14, R14, R67, 1 ;  /* 0x3f8000000e0e7423 */ /* 0x000fe40000010043 */
[----:B------:R-:W3:Y:S01]  /*2730*/  MUFU.RCP R63, R63 ;  /* 0x0000003f003f7308 */ /* 0x000ee20000001000 */
[----:B0-----:R-:W-:Y:S01]  /*2740*/  FADD.FTZ R68, -R62, 1 ;  /* 0x3f8000003e447421 */ /* 0x001fe20000010100 */
[----:B------:R-:W-:Y:S01]  /*2750*/  FMUL.FTZ R39, R39, R14 ;  /* 0x0000000e27277220 */ /* 0x000fe20000410000 */
[----:B------:R-:W-:-:S02]  /*2760*/  HADD2.F32 R14, -RZ, R23.H0_H0 ;  /* 0x20000017ff0e7230 */ /* 0x000fc40000004100 */
[----:B------:R-:W-:Y:S01]  /*2770*/  FFMA.FTZ R17, R17, R68, 1 ;  /* 0x3f80000011117423 */ /* 0x000fe20000010044 */
[----:B------:R-:W-:Y:S01]  /*2780*/  FMUL.FTZ R15, R20, R39 ;  /* 0x00000027140f7220 */ /* 0x000fe20000410000 */
[----:B------:R-:W-:Y:S02]  /*2790*/  HADD2.F32 R23, -RZ, R23.H1_H1 ;  /* 0x30000017ff177230 */ /* 0x000fe40000004100 */
[----:B-1----:R-:W-:Y:S01]  /*27a0*/  FADD.FTZ R26, -R58, 1 ;  /* 0x3f8000003a1a7421 */ /* 0x002fe20000010100 */
[----:B------:R-:W-:Y:S01]  /*27b0*/  FMUL.FTZ R62, R62, R17 ;  /* 0x000000113e3e7220 */ /* 0x000fe20000410000 */
[----:B------:R-:W-:Y:S01]  /*27c0*/  FMUL.FTZ R17, R3, R66 ;  /* 0x0000004203117220 */ /* 0x000fe20000410000 */
[--C-:B------:R-:W-:Y:S02]  /*27d0*/  HADD2.F32 R3, -RZ, R22.reuse.H0_H0 ;  /* 0x20000016ff037230 */ /* 0x100fe40000004100 */
[----:B------:R-:W-:Y:S01]  /*27e0*/  FFMA.FTZ R33, R33, R26, 1 ;  /* 0x3f80000021217423 */ /* 0x000fe2000001001a */
[----:B------:R-:W-:-:S02]  /*27f0*/  HADD2.F32 R22, -RZ, R22.H1_H1 ;  /* 0x30000016ff167230 */ /* 0x000fc40000004100 */
[----:B------:R-:W-:Y:S01]  /*2800*/  FMUL.FTZ R19, R21, R62 ;  /* 0x0000003e15137220 */ /* 0x000fe20000410000 */
[----:B---3--:R-:W-:Y:S01]  /*2810*/  FADD.FTZ R64, -R63, 1 ;  /* 0x3f8000003f407421 */ /* 0x008fe20000010100 */
[----:B------:R-:W-:Y:S01]  /*2820*/  FMUL.FTZ R33, R58, R33 ;  /* 0x000000213a217220 */ /* 0x000fe20000410000 */
[----:B------:R-:W-:Y:S01]  /*2830*/  FMUL.FTZ R21, R3, R32 ;  /* 0x0000002003157220 */ /* 0x000fe20000410000 */
[----:B------:R-:W-:Y:S01]  /*2840*/  FMUL.FTZ R57, R22, R57 ;  /* 0x0000003916397220 */ /* 0x000fe20000410000 */
[----:B------:R-:W-:Y:S01]  /*2850*/  FFMA.FTZ R64, R35, R64, 1 ;  /* 0x3f80000023407423 */ /* 0x000fe20000010040 */
[----:B------:R-:W-:-:S03]  /*2860*/  FMUL.FTZ R33, R14, R33 ;  /* 0x000000210e217220 */ /* 0x000fc60000410000 */
[----:B------:R-:W-:-:S04]  /*2870*/  FMUL.FTZ R64, R63, R64 ;  /* 0x000000403f407220 */ /* 0x000fc80000410000 */
[----:B------:R-:W-:Y:S01]  /*2880*/  FMUL.FTZ R23, R23, R64 ;  /* 0x0000004017177220 */ /* 0x000fe20000410000 */
[--C-:B--2---:R-:W-:Y:S01]  /*2890*/  FFMA.FTZ R3, R25, R2, -R12.reuse ;  /* 0x0000000219037223 */ /* 0x104fe2000001080c */
[--C-:B------:R-:W-:Y:S01]  /*28a0*/  FFMA.FTZ R15, R27, R15, -R12.reuse ;  /* 0x0000000f1b0f7223 */ /* 0x100fe2000001080c */
[--C-:B------:R-:W-:Y:S01]  /*28b0*/  FFMA.FTZ R17, R29, R17, -R12.reuse ;  /* 0x000000111d117223 */ /* 0x100fe2000001080c */
[--C-:B------:R-:W-:Y:S01]  /*28c0*/  FFMA.FTZ R19, R31, R19, -R12.reuse ;  /* 0x000000131f137223 */ /* 0x100fe2000001080c */
[-C--:B------:R-:W-:Y:S01]  /*28d0*/  FFMA.FTZ R24, R24, -R13.reuse, R3 ;  /* 0x8000000d18187223 */ /* 0x080fe20000010003 */
[-C--:B------:R-:W-:Y:S01]  /*28e0*/  FFMA.FTZ R16, R16, -R13.reuse, R15 ;  /* 0x8000000d10107223 */ /* 0x080fe2000001000f */
[-C--:B------:R-:W-:Y:S01]  /*28f0*/  FFMA.FTZ R28, R28, -R13.reuse, R17 ;  /* 0x8000000d1c1c7223 */ /* 0x080fe20000010011 */
[----:B------:R-:W-:Y:S01]  /*2900*/  FFMA.FTZ R30, R30, -R13, R19 ;  /* 0x8000000d1e1e7223 */ /* 0x000fe20000010013 */
        /* <DEDUP_REMOVED lines=9> */
[-C--:B------:R-:W-:Y:S01]  /*29a0*/  FFMA.FTZ R34, R34, -R13.reuse, R27 ;  /* 0x8000000d22227223 */ /* 0x080fe2000001001b */
[-C--:B------:R-:W-:Y:S01]  /*29b0*/  FFMA.FTZ R36, R36, -R13.reuse, R29 ;  /* 0x8000000d24247223 */ /* 0x080fe2000001001d */
[----:B------:R-:W-:Y:S01]  /*29c0*/  FFMA.FTZ R38, R38, -R13, R31 ;  /* 0x8000000d26267223 */ /* 0x000fe2000001001f */
[----:B------:R-:W-:Y:S01]  /*29d0*/  IADD3 R2, P0, R51, UR12, RZ ;  /* 0x0000000c33027c10 */ /* 0x000fe2000ff1e0ff */
[----:B------:R-:W-:Y:S01]  /*29e0*/  FMUL.FTZ R18, R55, R18 ;  /* 0x0000001237127220 */ /* 0x000fe20000410000 */
[----:B------:R-:W-:Y:S01]  /*29f0*/  F2FP.F16.F32.PACK_AB R24, R3, R24 ;  /* 0x000000180318723e */ /* 0x000fe200000000ff */
[----:B------:R-:W-:Y:S01]  /*2a00*/  FMUL.FTZ R13, R55, R34 ;  /* 0x00000022370d7220 */ /* 0x000fe20000410000 */
[----:B------:R-:W-:Y:S01]  /*2a10*/  F2FP.F16.F32.PACK_AB R28, R15, R28 ;  /* 0x0000001c0f1c723e */ /* 0x000fe200000000ff */
[C---:B------:R-:W-:Y:S01]  /*2a20*/  FMUL.FTZ R36, R55.reuse, R36 ;  /* 0x0000002437247220 */ /* 0x040fe20000410000 */
[----:B------:R-:W-:Y:S01]  /*2a30*/  FMUL.FTZ R55, R55, R38 ;  /* 0x0000002637377220 */ /* 0x000fe20000410000 */
[----:B------:R-:W-:-:S02]  /*2a40*/  IADD3.X R3, R52, UR13, RZ, P0, !PT ;  /* 0x0000000d34037c10 */ /* 0x000fc400087fe4ff */
[----:B------:R-:W-:Y:S02]  /*2a50*/  PRMT R14, R24, 0x7632, R14 ;  /* 0x00007632180e7816 */ /* 0x000fe4000000000e */
[----:B------:R-:W-:Y:S01]  /*2a60*/  PRMT R15, R28, 0x7632, R15 ;  /* 0x000076321c0f7816 */ /* 0x000fe2000000000f */
[----:B------:R-:W-:Y:S01]  /*2a70*/  STG.E.U16 desc[UR8][R2.64], R24 ;  /* 0x0000001802007986 */ /* 0x000fe2000c101508 */
[----:B------:R-:W-:Y:S02]  /*2a80*/  IADD3 R12, P0, R53, UR12, RZ ;  /* 0x0000000c350c7c10 */ /* 0x000fe4000ff1e0ff */
[----:B------:R-:W-:Y:S01]  /*2a90*/  F2FP.F16.F32.PACK_AB R18, R13, R18 ;  /* 0x000000120d12723e */ /* 0x000fe200000000ff */
[----:B------:R-:W-:Y:S01]  /*2aa0*/  STG.E.U16 desc[UR8][R2.64+0x2], R14 ;  /* 0x0000020e02007986 */ /* 0x000fe2000c101508 */
[----:B------:R-:W-:Y:S02]  /*2ab0*/  F2FP.F16.F32.PACK_AB R36, R55, R36 ;  /* 0x000000243724723e */ /* 0x000fe400000000ff */
[----:B------:R-:W-:Y:S01]  /*2ac0*/  IADD3.X R13, R54, UR13, RZ, P0, !PT ;  /* 0x0000000d360d7c10 */ /* 0x000fe200087fe4ff */
[----:B------:R-:W-:Y:S01]  /*2ad0*/  STG.E.U16 desc[UR8][R2.64+0x4], R28 ;  /* 0x0000041c02007986 */ /* 0x000fe2000c101508 */
[----:B------:R-:W-:-:S02]  /*2ae0*/  PRMT R16, R36, 0x7632, R16 ;  /* 0x0000763224107816 */ /* 0x000fc40000000010 */
[----:B------:R-:W-:Y:S01]  /*2af0*/  ISETP.GE.U32.AND P0, PT, R0, UR10, PT ;  /* 0x0000000a00007c0c */ /* 0x000fe2000bf06070 */
[----:B------:R0:W-:Y:S01]  /*2b00*/  STG.E.U16 desc[UR8][R2.64+0x6], R15 ;  /* 0x0000060f02007986 */ /* 0x0001e2000c101508 */
[----:B------:R-:W-:Y:S02]  /*2b10*/  MOV R57, R0 ;  /* 0x0000000000397202 */ /* 0x000fe40000000f00 */
[----:B------:R-:W-:Y:S01]  /*2b20*/  ISETP.GE.AND.EX P0, PT, R56, UR6, PT, P0 ;  /* 0x0000000638007c0c */ /* 0x000fe2000bf06300 */
[----:B------:R1:W-:Y:S04]  /*2b30*/  STG.E.U16 desc[UR8][R12.64], R18 ;  /* 0x000000120c007986 */ /* 0x0003e8000c101508 */
[----:B------:R1:W-:Y:S01]  /*2b40*/  STG.E.U16 desc[UR8][R12.64+0x4], R36 ;  /* 0x000004240c007986 */ /* 0x0003e2000c101508 */
[----:B0-----:R-:W-:-:S03]  /*2b50*/  PRMT R3, R18, 0x7632, R3 ;  /* 0x0000763212037816 */ /* 0x001fc60000000003 */
[----:B------:R1:W-:Y:S04]  /*2b60*/  STG.E.U16 desc[UR8][R12.64+0x6], R16 ;  /* 0x000006100c007986 */ /* 0x0003e8000c101508 */
[----:B------:R1:W-:Y:S01]  /*2b70*/  STG.E.U16 desc[UR8][R12.64+0x2], R3 ;  /* 0x000002030c007986 */ /* 0x0003e2000c101508 */
[----:B------:R-:W-:Y:S05]  /*2b80*/  @!P0 BRA `(.L_x_1610) ;  /* 0xffffffd800608947 */ /* 0x000fea000383ffff */
.L_x_1597:
        /* <DEDUP_REMOVED lines=21> */
[----:B------:R-:W-:Y:S02]  /*2ce0*/  IADD3 R7, P0, P1, -R48, -0x9, -R49 ;  /* 0xfffffff730077810 */ /* 0x000fe4000791e931 */
[----:B------:R-:W-:Y:S02]  /*2cf0*/  SHF.R.U32.HI R46, RZ, 0x4, R51 ;  /* 0x00000004ff2e7819 */ /* 0x000fe40000011633 */
[----:B------:R-:W-:Y:S02]  /*2d00*/  IADD3.X R9, ~R47, -0x1, R2, P0, P1 ;  /* 0xffffffff2f097810 */ /* 0x000fe400007e2502 */
[----:B------:R-:W-:Y:S02]  /*2d10*/  VIADDMNMX.U32 R45, R46, R45, 0x20, !PT ;  /* 0x000000202e2d7446 */ /* 0x000fe4000780002d */
[----:B------:R-:W-:Y:S01]  /*2d20*/  LOP3.LUT R6, RZ, R46, RZ, 0x33, !PT ;  /* 0x0000002eff067212 */ /* 0x000fe200078e33ff */
[----:B------:R-:W-:Y:S01]  /*2d30*/  IMAD.WIDE.U32 R2, R9, -0x33333333, RZ ;  /* 0xcccccccd09027825 */ /* 0x000fe200078e00ff */
[----:B------:R-:W-:-:S02]  /*2d40*/  IADD3 R57, P2, R49, 0x1e, RZ ;  /* 0x0000001e31397810 */ /* 0x000fc40007f5e0ff */
[----:B------:R-:W-:Y:S02]  /*2d50*/  IADD3 R45, R45, R6, RZ ;  /* 0x000000062d2d7210 */ /* 0x000fe40007ffe0ff */
[----:B------:R-:W-:Y:S01]  /*2d60*/  LOP3.LUT R56, R51, 0xf, RZ, 0xc0, !PT ;  /* 0x0000000f33387812 */ /* 0x000fe200078ec0ff */
[----:B------:R-:W-:Y:S01]  /*2d70*/  IMAD.WIDE.U32 R4, P0, R7, -0x33333334, R2 ;  /* 0xcccccccc07047825 */ /* 0x000fe20007800002 */
[----:B------:R-:W-:-:S03]  /*2d80*/  IADD3.X R54, RZ, RZ, RZ, P2, !PT ;  /* 0x000000ffff367210 */ /* 0x000fc600017fe4ff */
        /* <DEDUP_REMOVED lines=15> */
[C---:B------:R-:W-:Y:S02]  /*2e80*/  SHF.L.U64.HI R39, R38.reuse, 0x3, R39 ;  /* 0x0000000326277819 */ /* 0x040fe40000010227 */
[----:B------:R-:W-:Y:S02]  /*2e90*/  IADD3.X R41, RZ, RZ, RZ, P0, !PT ;  /* 0x000000ffff297210 */ /* 0x000fe400007fe4ff */
[----:B------:R-:W-:Y:S02]  /*2ea0*/  IADD3.X R40, RZ, RZ, RZ, P1, !PT ;  /* 0x000000ffff287210 */ /* 0x000fe40000ffe4ff */
[----:B------:R-:W-:Y:S02]  /*2eb0*/  SHF.L.U32 R38, R38, 0x3, RZ ;  /* 0x0000000326267819 */ /* 0x000fe400000006ff */
[----:B------:R-:W-:-:S02]  /*2ec0*/  LOP3.LUT R37, R2, 0x3, RZ, 0xc0, !PT ;  /* 0x0000000302257812 */ /* 0x000fc400078ec0ff */
[----:B------:R-:W-:-:S07]  /*2ed0*/  LOP3.LUT R36, R36, 0x3, RZ, 0xc0, !PT ;  /* 0x0000000324247812 */ /* 0x000fce00078ec0ff */
.L_x_1627:
[----:B------:R-:W-:Y:S01]  /*2ee0*/  ISETP.GT.U32.AND P0, PT, R38, R49, PT ;  /* 0x000000312600720c */ /* 0x000fe20003f04070 */
[----:B------:R-:W-:Y:S01]  /*2ef0*/  BSSY B0, `(.L_x_1611) ;  /* 0x00000ad000007945 */ /* 0x000fe20003800000 */
[----:B0-----:R-:W-:Y:S02]  /*2f00*/  MOV R53, RZ ;  /* 0x000000ff00357202 */ /* 0x001fe40000000f00 */
[----:B------:R-:W-:Y:S02]  /*2f10*/  ISETP.GT.AND.EX P0, PT, R39, RZ, PT, P0 ;  /* 0x000000ff2700720c */ /* 0x000fe40003f04300 */
[----:B------:R-:W-:-:S11]  /*2f20*/  MOV R50, RZ ;  /* 0x000000ff00327202 */ /* 0x000fd60000000f00 */
        /* <DEDUP_REMOVED lines=40> */
.L_x_1614:
[----:B------:R-:W-:Y:S05]  /*31b0*/  BSYNC B1 ;  /* 0x0000000000017941 */ /* 0x000fea0003800000 */
.L_x_1613:
[----:B------:R-:W-:Y:S05]  /*31c0*/  @!P0 BRA `(.L_x_1612) ;  /* 0x0000000400fc8947 */ /* 0x000fea0003800000 */
[C---:B------:R-:W-:Y:S01]  /*31d0*/  IADD3 R4, P2, -R55.reuse, R38, RZ ;  /* 0x0000002637047210 */ /* 0x040fe20007f5e1ff */
        /* <DEDUP_REMOVED lines=19> */
.L_x_1617:
        /* <DEDUP_REMOVED lines=55> */
.L_x_1616:
[----:B------:R-:W-:Y:S05]  /*3680*/  BSYNC B1 ;  /* 0x0000000000017941 */ /* 0x000fea0003800000 */
.L_x_1615:
        /* <DEDUP_REMOVED lines=35> */
.L_x_1619:
[----:B------:R-:W-:Y:S05]  /*38c0*/  BSYNC B1 ;  /* 0x0000000000017941 */ /* 0x000fea0003800000 */
.L_x_1618:
        /* <DEDUP_REMOVED lines=15> */
.L_x_1612:
[----:B------:R-:W-:Y:S05]  /*39c0*/  BSYNC B0 ;  /* 0x0000000000007941 */ /* 0x000fea0003800000 */
.L_x_1611:
        /* <DEDUP_REMOVED lines=50> */
.L_x_1636:
        /* <DEDUP_REMOVED lines=45> */
.L_x_1646:
[----:B--2---:R-:W-:Y:S01]  /*3fc0*/  FADD.FTZ R7, R6, R14 ;  /* 0x0000000e06077221 */ /* 0x004fe20000010000 */
[----:B------:R-:W-:Y:S02]  /*3fd0*/  @!P1 F2FP.F16.F32.PACK_AB R6, RZ, R18 ;  /* 0x00000012ff06923e */ /* 0x000fe400000000ff */
[----:B------:R-:W-:Y:S02]  /*3fe0*/  ISETP.NE.AND P2, PT, R37, 0x2, PT ;  /* 0x000000022500780c */ /* 0x000fe40003f45270 */
[----:B------:R-:W-:Y:S01]  /*3ff0*/  @!P1 F2FP.F16.F32.PACK_AB R7, RZ, R7 ;  /* 0x00000007ff07923e */ /* 0x000fe200000000ff */
        /* <DEDUP_REMOVED lines=36> */
.L_x_1656:
[----:B--2---:R-:W-:Y:S01]  /*4240*/  FADD.FTZ R7, R6, R14 ;  /* 0x0000000e06077221 */ /* 0x004fe20000010000 */
[----:B------:R-:W-:-:S04]  /*4250*/  @!P1 F2FP.F16.F32.PACK_AB R6, RZ, R18 ;  /* 0x00000012ff06923e */ /* 0x000fc800000000ff */
[----:B------:R-:W-:Y:S01]  /*4260*/  @!P1 F2FP.F16.F32.PACK_AB R7, RZ, R7 ;  /* 0x00000007ff07923e */ /* 0x000fe200000000ff */
[----:B------:R3:W-:Y:S03]  /*4270*/  @!P1 STG.E.U16 desc[UR8][R2.64+0x50], R6 ;  /* 0x0000500602009986 */ /* 0x0007e6000c101508 */
[----:B------:R-:W-:Y:S02]  /*4280*/  PRMT R8, R7, 0x7610, R8 ;  /* 0x0000761007087816 */ /* 0x000fe40000000008 */
[----:B------:R-:W-:-:S03]  /*4290*/  LEA.HI R7, R51, 0x3c, RZ, 0x1c ;  /* 0x0000003c33077811 */ /* 0x000fc600078fe0ff */
[----:B------:R3:W-:Y:S04]  /*42a0*/  @!P1 STG.E.U16 desc[UR8][R4.64+0x50], R8 ;  /* 0x0000500804009986 */ /* 0x0007e8000c101508 */
.L_x_1622:
[----:B------:R-:W-:Y:S05]  /*42b0*/  BSYNC B0 ;  /* 0x0000000000007941 */ /* 0x000fea0003800000 */
.L_x_1621:
        /* <DEDUP_REMOVED lines=13> */
[----:B------:R-:W-:Y:S01]  /*4390*/  IMAD.MOV.U32 R13, RZ, RZ, 0xffff ;  /* 0x0000ffffff0d7424 */ /* 0x000fe200078e00ff */
[C---:B0-----:R-:W-:Y:S01]  /*43a0*/  @!P0 IADD3 R2, R7.reuse, 0x14, RZ ;  /* 0x0000001407028810 */ /* 0x041fe20007ffe0ff */
[----:B------:R-:W-:Y:S01]  /*43b0*/  HFMA2.MMA R26, -RZ, RZ, 0, 0 ;  /* 0x00000000ff1a7435 */ /* 0x000fe200000001ff */
[----:B------:R-:W-:Y:S02]  /*43c0*/  @!P0 SHF.L.U32 R16, R56, 0x1, RZ ;  /* 0x0000000138108819 */ /* 0x000fe400000006ff */
[----:B------:R-:W-:Y:S02]  /*43d0*/  @!P0 IADD3 R3, R7, 0x28, RZ ;  /* 0x0000002807038810 */ /* 0x000fe40007ffe0ff */
[----:B------:R-:W-:Y:S02]  /*43e0*/  @!P0 LOP3.LUT R2, R2, R9, RZ, 0x3c, !PT ;  /* 0x0000000902028212 */ /* 0x000fe400078e3cff */
[----:B------:R-:W-:-:S02]  /*43f0*/  @!P0 LEA R15, R56, UR4, 0x7 ;  /* 0x00000004380f8c11 */ /* 0x000fc4000f8e38ff */
[----:B------:R-:W-:Y:S02]  /*4400*/  @!P0 LOP3.LUT R14, R3, R16, RZ, 0x3c, !PT ;  /* 0x00000010030e8212 */ /* 0x000fe400078e3cff */
        /* <DEDUP_REMOVED lines=9> */
[----:B------:R-:W-:-:S02]  /*44a0*/  @!P0 LOP3.LUT R24, R24, R25, RZ, 0x3c, !PT ;  /* 0x0000001918188212 */ /* 0x000fc400078e3cff */
[----:B------:R-:W-:Y:S02]  /*44b0*/  CS2R R20, SRZ ;  /* 0x0000000000147805 */ /* 0x000fe4000001ff00 */
[----:B------:R-:W-:Y:S01]  /*44c0*/  MOV R14, 0xffff ;  /* 0x0000ffff000e7802 */ /* 0x000fe20000000f00 */
[----:B------:R-:W-:Y:S01]  /*44d0*/  @!P0 LDS R23, [R2+0x500] ;  /* 0x0005000002178984 */ /* 0x000fe20000000800 */
[----:B------:R-:W-:Y:S02]  /*44e0*/  @!P0 LEA R24, R24, R27, 0x2 ;  /* 0x0000001b18188211 */ /* 0x000fe400078e10ff */
[----:B------:R-:W-:Y:S01]  /*44f0*/  MOV R11, 0xffff ;  /* 0x0000ffff000b7802 */ /* 0x000fe20000000f00 */
[----:B------:R-:W-:Y:S01]  /*4500*/  @!P0 LDS R22, [R2] ;  /* 0x0000000002168984 */ /* 0x000fe20000000800 */
[----:B------:R-:W-:Y:S02]  /*4510*/  MOV R10, 0xffff ;  /* 0x0000ffff000a7802 */ /* 0x000fe40000000f00 */
[----:B------:R-:W-:Y:S01]  /*4520*/  MOV R12, 0xffff ;  /* 0x0000ffff000c7802 */ /* 0x000fe20000000f00 */
[----:B------:R-:W-:Y:S01]  /*4530*/  @!P0 LDS R25, [R24] ;  /* 0x0000000018198984 */ /* 0x000fe20000000800 */
[----:B------:R-:W-:-:S02]  /*4540*/  MOV R27, 0xffff ;  /* 0x0000ffff001b7802 */ /* 0x000fc40000000f00 */
[----:B------:R-:W-:Y:S01]  /*4550*/  MOV R29, 0xffff ;  /* 0x0000ffff001d7802 */ /* 0x000fe20000000f00 */
[----:B--2---:R-:W2:Y:S01]  /*4560*/  SHFL.BFLY PT, R14, R5, 0x8, 0x101f ;  /* 0x0d101f00050e7f89 */ /* 0x004ea200000e0000 */
[----:B------:R-:W-:-:S03]  /*4570*/  MOV R30, 0xffff ;  /* 0x0000ffff001e7802 */ /* 0x000fc60000000f00 */
[----:B------:R4:W5:Y:S02]  /*4580*/  @!P0 LDS R2, [R24+0x500] ;  /* 0x0005000018028984 */ /* 0x0009640000000800 */
[----:B----4-:R-:W-:Y:S02]  /*4590*/  MOV R24, 0xffff ;  /* 0x0000ffff00187802 */ /* 0x010fe40000000f00 */
[----:B0-----:R-:W-:Y:S02]  /*45a0*/  @!P0 MOV R16, R9 ;  /* 0x0000000900108202 */ /* 0x001fe40000000f00 */
[----:B------:R-:W-:Y:S02]  /*45b0*/  MOV R9, 0xffff ;  /* 0x0000ffff00097802 */ /* 0x000fe40000000f00 */
[----:B---3--:R-:W-:Y:S01]  /*45c0*/  @!P0 MOV R17, R15 ;  /* 0x0000000f00118202 */ /* 0x008fe20000000f00 */
[----:B------:R-:W0:Y:S01]  /*45d0*/  SHFL.BFLY PT, R19, R16, 0x8, 0x101f ;  /* 0x0d101f0010137f89 */ /* 0x000e2200000e0000 */
[----:B--2---:R-:W-:Y:S01]  /*45e0*/  FADD.FTZ R8, R14, R5 ;  /* 0x000000050e087221 */ /* 0x004fe20000010000 */
[----:B------:R-:W-:-:S02]  /*45f0*/  MOV R15, 0xffff ;  /* 0x0000ffff000f7802 */ /* 0x000fc40000000f00 */
        /* <DEDUP_REMOVED lines=16> */
[----:B------:R-:W-:Y:S01]  /*4700*/  @!P0 MOV R3, R25 ;  /* 0x0000001900038202 */ /* 0x000fe20000000f00 */
        /* <DEDUP_REMOVED lines=15> */
[----:B------:R-:W-:Y:S01]  /*4800*/  MOV R6, 0xffff ;  /* 0x0000ffff00067802 */ /* 0x000fe20000000f00 */
        /* <DEDUP_REMOVED lines=25> */
[----:B------:R-:W-:Y:S01]  /*49a0*/  MOV R29, 0xffff ;  /* 0x0000ffff001d7802 */ /* 0x000fe20000000f00 */
[----:B0-----:R-:W-:-:S02]  /*49b0*/  FADD.FTZ R21, R20, R21 ;  /* 0x0000001514157221 */ /* 0x001fc40000010000 */
        /* <DEDUP_REMOVED lines=12> */
[----:B------:R-:W-:Y:S01]  /*4a80*/  @!P0 F2FP.F16.F32.PACK_AB R28, RZ, R28 ;  /* 0x0000001cff1c823e */ /* 0x000fe200000000ff */
[----:B------:R-:W2:Y:S01]  /*4a90*/  SHFL.BFLY PT, R23, R20, 0x2, 0x101f ;  /* 0x0c501f0014177f89 */ /* 0x000ea200000e0000 */
[----:B------:R-:W2:Y:S01]  /*4aa0*/  @!P0 LDC.64 R6, c[0x0][0x218] ;  /* 0x00008600ff068b82 */ /* 0x000ea20000000a00 */
[----:B------:R-:W-:Y:S01]  /*4ab0*/  @!P0 F2FP.F16.F32.PACK_AB R27, RZ, R14 ;  /* 0x0000000eff1b823e */ /* 0x000fe200000000ff */
[----:B---3--:R-:W-:-:S04]  /*4ac0*/  @!P0 IMAD.WIDE R2, R15, 0x2, R2 ;  /* 0x000000020f028825 */ /* 0x008fc800078e0202 */
[----:B----4-:R-:W-:Y:S01]  /*4ad0*/  FADD.FTZ R16, R16, R19 ;  /* 0x0000001310107221 */ /* 0x010fe20000010000 */
[----:B0-----:R-:W-:Y:S01]  /*4ae0*/  FADD.FTZ R10, R17, R18 ;  /* 0x00000012110a7221 */ /* 0x001fe20000010000 */
[----:B------:R0:W-:Y:S01]  /*4af0*/  @!P0 STG.E.U16 desc[UR8][R2.64], R27 ;  /* 0x0000001b02008986 */ /* 0x0001e2000c101508 */
[----:B------:R-:W-:Y:S02]  /*4b00*/  IMAD.MOV.U32 R17, RZ, RZ, 0xffff ;  /* 0x0000ffffff117424 */ /* 0x000fe400078e00ff */
[----:B------:R-:W-:-:S04]  /*4b10*/  IMAD.WIDE R4, R15, 0x2, R4 ;  /* 0x000000020f047825 */ /* 0x000fc800078e0204 */
[----:B-----5:R-:W-:Y:S01]  /*4b20*/  FADD.FTZ R21, R21, R24 ;  /* 0x0000001815157221 */ /* 0x020fe20000010000 */
[----:B------:R-:W-:Y:S01]  /*4b30*/  @!P0 F2FP.F16.F32.PACK_AB R10, RZ, R10 ;  /* 0x0000000aff0a823e */ /* 0x000fe200000000ff */
[----:B-1----:R-:W-:-:S03]  /*4b40*/  FADD.FTZ R22, R22, R25 ;  /* 0x0000001916167221 */ /* 0x002fc60000010000 */
[----:B------:R-:W-:Y:S01]  /*4b50*/  @!P0 F2FP.F16.F32.PACK_AB R11, RZ, R21 ;  /* 0x00000015ff0b823e */ /* 0x000fe200000000ff */
[----:B------:R-:W-:Y:S01]  /*4b60*/  @!P0 IMAD.WIDE R8, R15, 0x2, R8 ;  /* 0x000000020f088825 */ /* 0x000fe200078e0208 */
[----:B------:R-:W-:Y:S01]  /*4b70*/  @!P0 STG.E.U16 desc[UR8][R4.64], R28 ;  /* 0x0000001c04008986 */ /* 0x000fe2000c101508 */
[----:B0-----:R-:W-:Y:S02]  /*4b80*/  @!P0 F2FP.F16.F32.PACK_AB R3, RZ, R16 ;  /* 0x00000010ff03823e */ /* 0x001fe400000000ff */
[----:B--2---:R-:W-:Y:S01]  /*4b90*/  FADD.FTZ R26, R26, R29 ;  /* 0x0000001d1a1a7221 */ /* 0x004fe20000010000 */
[----:B------:R-:W-:Y:S02]  /*4ba0*/  @!P0 F2FP.F16.F32.PACK_AB R16, RZ, R22 ;  /* 0x00000016ff10823e */ /* 0x000fe400000000ff */
        /* <DEDUP_REMOVED lines=11> */
.L_x_1690:
[----:B-1----:R-:W0:Y:S01]  /*4c60*/  @!P0 LDC.64 R2, c[0x0][0x218] ;  /* 0x00008600ff028b82 */ /* 0x002e220000000a00 */
[----:B--2---:R-:W-:Y:S01]  /*4c70*/  FADD.FTZ R7, R20, R14 ;  /* 0x0000000e14077221 */ /* 0x004fe20000010000 */
[----:B------:R-:W-:-:S04]  /*4c80*/  @!P0 F2FP.F16.F32.PACK_AB R6, RZ, R17 ;  /* 0x00000011ff06823e */ /* 0x000fc800000000ff */
[----:B------:R-:W-:Y:S01]  /*4c90*/  @!P0 F2FP.F16.F32.PACK_AB R7, RZ, R7 ;  /* 0x00000007ff07823e */ /* 0x000fe200000000ff */
[----:B0-----:R-:W-:-:S05]  /*4ca0*/  @!P0 IMAD.WIDE R2, R15, 0x2, R2 ;  /* 0x000000020f028825 */ /* 0x001fca00078e0202 */
[----:B------:R4:W-:Y:S04]  /*4cb0*/  @!P0 STG.E.U16 desc[UR8][R2.64+0x78], R6 ;  /* 0x0000780602008986 */ /* 0x0009e8000c101508 */
[----:B------:R4:W-:Y:S02]  /*4cc0*/  @!P0 STG.E.U16 desc[UR8][R4.64+0x78], R7 ;  /* 0x0000780704008986 */ /* 0x0009e4000c101508 */
.L_x_1620:
[----:B------:R-:W-:Y:S05]  /*4cd0*/  WARPSYNC.ALL ;  /* 0x0000000000007948 */ /* 0x000fea0003800000 */
[----:B-1234-:R-:W-:Y:S01]  /*4ce0*/  HFMA2.MMA R3, -RZ, RZ, 0, 1.9073486328125e-05 ;  /* 0x00000140ff037435 */ /* 0x01efe200000001ff */
[----:B------:R-:W-:Y:S01]  /*4cf0*/  IADD3 R44, R44, 0x200, RZ ;  /* 0x000002002c2c7810 */ /* 0x000fe20007ffe0ff */
[----:B------:R-:W-:Y:S08]  /*4d00*/  BAR.SYNC.DEFER_BLOCKING 0x0 ;  /* 0x0000000000007b1d */ /* 0x000ff00000010000 */
[----:B------:R-:W-:-:S05]  /*4d10*/  IMAD R3, R0, R3, 0x140 ;  /* 0x0000014000037424 */ /* 0x000fca00078e0203 */
[----:B------:R-:W-:-:S13]  /*4d20*/  ISETP.GE.AND P0, PT, R44, R3, PT ;  /* 0x000000032c00720c */ /* 0x000fda0003f06270 */
[----:B------:R-:W-:Y:S05]  /*4d30*/  @!P0 BRA `(.L_x_1627) ;  /* 0xffffffe000688947 */ /* 0x000fea000383ffff */
[----:B------:R-:W-:Y:S05]  /*4d40*/  EXIT ;  /* 0x000000000000794d */ /* 0x000fea0003800000 */
.L_x_1623:
[----:B------:R-:W-:Y:S01]  /*4d50*/  HFMA2.MMA R12, -RZ, RZ, 0, 4.76837158203125e-07 ;  /* 0x00000008ff0c7435 */ /* 0x000fe200000001ff */
[----:B-1----:R-:W-:Y:S01]  /*4d60*/  MOV R13, R2 ;  /* 0x00000002000d7202 */ /* 0x002fe20000000f00 */
[----:B------:R-:W-:Y:S01]  /*4d70*/  IMAD.MOV.U32 R11, RZ, RZ, 0x101f ;  /* 0x0000101fff0b7424 */ /* 0x000fe200078e00ff */
[----:B------:R-:W-:-:S08]  /*4d80*/  MOV R10, 0xffff ;  /* 0x0000ffff000a7802 */ /* 0x000fd00000000f00 */
[----:B0-2---:R-:W-:Y:S05]  /*4d90*/  WARPSYNC.COLLECTIVE R10, `(.L_x_1628) ;  /* 0x000000000a087348 */ /* 0x005fea0003c00000 */
[----:B------:R1:W3:Y:S02]  /*4da0*/  SHFL.BFLY P2, R14, R13, R12, R11 ;  /* 0x0c00000c0d0e7389 */ /* 0x0002e4000004000b */
[----:B0123--:R-:W-:Y:S01]  /*4db0*/  ENDCOLLECTIVE ;  /* 0x000000000000791b */ /* 0x00ffe20003800000 */
.L_x_1628:
[----:B------:R-:W-:Y:S02]  /*4dc0*/  MOV R13, R3 ;  /* 0x00000003000d7202 */ /* 0x000fe40000000f00 */
[----:B------:R-:W-:-:S07]  /*4dd0*/  MOV R5, R14 ;  /* 0x0000000e00057202 */ /* 0x000fce0000000f00 */
[----:B------:R-:W-:Y:S05]  /*4de0*/  WARPSYNC.COLLECTIVE R10, `(.L_x_1629) ;  /* 0x000000000a087348 */ /* 0x000fea0003c00000 */
[----:B------:R0:W1:Y:S02]  /*4df0*/  SHFL.BFLY P2, R14, R13, R12, R11 ;  /* 0x0c00000c0d0e7389 */ /* 0x000064000004000b */
[----:B01----:R-:W-:Y:S01]  /*4e00*/  ENDCOLLECTIVE ;  /* 0x000000000000791b */ /* 0x003fe20003800000 */
.L_x_1629:
[----:B------:R-:W-:-:S05]  /*4e10*/  FADD.FTZ R5, R5, R2 ;  /* 0x0000000205057221 */ /* 0x000fca0000010000 */
[----:B------:R-:W-:Y:S01]  /*4e20*/  MOV R13, R5 ;  /* 0x00000005000d7202 */ /* 0x000fe20000000f00 */
[----:B------:R-:W-:Y:S01]  /*4e30*/  IMAD.MOV.U32 R12, RZ, RZ, 0x4 ;  /* 0x00000004ff0c7424 */ /* 0x000fe200078e00ff */
[----:B------:R-:W-:-:S07]  /*4e40*/  MOV R4, R14 ;  /* 0x0000000e00047202 */ /* 0x000fce0000000f00 */
[----:B------:R-:W-:Y:S05]  /*4e50*/  WARPSYNC.COLLECTIVE R10, `(.L_x_1630) ;  /* 0x000000000a087348 */ /* 0x000fea0003c00000 */
[----:B------:R0:W1:Y:S02]  /*4e60*/  SHFL.BFLY P2, R14, R13, R12, R11 ;  /* 0x0c00000c0d0e7389 */ /* 0x000064000004000b */
[----:B01----:R-:W-:Y:S01]  /*4e70*/  ENDCOLLECTIVE ;  /* 0x000000000000791b */ /* 0x003fe20003800000 */
.L_x_1630:
[----:B------:R-:W-:-:S05]  /*4e80*/  FADD.FTZ R4, R4, R3 ;  /* 0x0000000304047221 */ /* 0x000fca0000010000 */
[----:B------:R-:W-:Y:S02]  /*4e90*/  MOV R13, R4 ;  /* 0x00000004000d7202 */ /* 0x000fe40000000f00 */
[----:B------:R-:W-:-:S07]  /*4ea0*/  MOV R6, R14 ;  /* 0x0000000e00067202 */ /* 0x000fce0000000f00 */
[----:B------:R-:W-:Y:S05]  /*4eb0*/  WARPSYNC.COLLECTIVE R10, `(.L_x_1631) ;  /* 0x000000000a087348 */ /* 0x000fea0003c00000 */
[----:B------:R0:W1:Y:S02]  /*4ec0*/  SHFL.BFLY P2, R14, R13, R12, R11 ;  /* 0x0c00000c0d0e7389 */ /* 0x000064000004000b */
[----:B01----:R-:W-:Y:S01]  /*4ed0*/  ENDCOLLECTIVE ;  /* 0x000000000000791b */ /* 0x003fe20003800000 */
.L_x_1631:
[----:B------:R-:W-:Y:S01]  /*4ee0*/  FADD.FTZ R6, R5, R6 ;  /* 0x0000000605067221 */ /* 0x000fe20000010000 */
[----:B------:R-:W-:-:S04]  /*4ef0*/  HFMA2.MMA R12, -RZ, RZ, 0, 1.1920928955078125e-07 ;  /* 0x00000002ff0c7435 */ /* 0x000fc800000001ff */
[----:B------:R-:W-:Y:S02]  /*4f00*/  MOV R13, R6 ;  /* 0x00000006000d7202 */ /* 0x000fe40000000f00 */
[----:B------:R-:W-:-:S07]  /*4f10*/  MOV R7, R14 ;  /* 0x0000000e00077202 */ /* 0x000fce0000000f00 */
[----:B------:R-:W-:Y:S05]  /*4f20*/  WARPSYNC.COLLECTIVE R10, `(.L_x_1632) ;  /* 0x000000000a087348 */ /* 0x000fea0003c00000 */
[----:B------:R0:W1:Y:S02]  /*4f30*/  SHFL.BFLY P2, R14, R13, R12, R11 ;  /* 0x0c00000c0d0e7389 */ /* 0x000064000004000b */
[----:B01----:R-:W-:Y:S01]  /*4f40*/  ENDCOLLECTIVE ;  /* 0x000000000000791b */ /* 0x003fe20003800000 */
.L_x_1632:
[----:B------:R-:W-:-:S05]  /*4f50*/  FADD.FTZ R7, R4, R7 ;  /* 0x0000000704077221 */ /* 0x000fca0000010000 */
[----:B------:R-:W-:Y:S01]  /*4f60*/  MOV R13, R7 ;  /* 0x00000007000d7202 */ /* 0x000fe20000000f00 */
[----:B------:R-:W-:-:S07]  /*4f70*/  IMAD.MOV.U32 R9, RZ, RZ, R14 ;  /* 0x000000ffff097224 */ /* 0x000fce00078e000e */
[----:B------:R-:W-:Y:S05]  /*4f80*/  WARPSYNC.COLLECTIVE R10, `(.L_x_1633) ;  /* 0x000000000a087348 */ /* 0x000fea0003c00000 */
[----:B------:R0:W1:Y:S02]  /*4f90*/  SHFL.BFLY P2, R14, R13, R12, R11 ;  /* 0x0c00000c0d0e7389 */ /* 0x000064000004000b */
[----:B01----:R-:W-:Y:S01]  /*4fa0*/  ENDCOLLECTIVE ;  /* 0x000000000000791b */ /* 0x003fe20003800000 */
.L_x_1633:
[----:B------:R-:W-:Y:S01]  /*4fb0*/  FADD.FTZ R9, R6, R9 ;  /* 0x0000000906097221 */ /* 0x000fe20000010000 */
[----:B------:R-:W-:-:S04]  /*4fc0*/  HFMA2.MMA R12, -RZ, RZ, 0, 5.9604644775390625e-08 ;  /* 0x00000001ff0c7435 */ /* 0x000fc800000001ff */
[----:B------:R-:W-:Y:S02]  /*4fd0*/  MOV R13, R9 ;  /* 0x00000009000d7202 */ /* 0x000fe40000000f00 */
[----:B------:R-:W-:-:S07]  /*4fe0*/  MOV R2, R14 ;  /* 0x0000000e00027202 */ /* 0x000fce0000000f00 */
[----:B------:R-:W-:Y:S05]  /*4ff0*/  WARPSYNC.COLLECTIVE R10, `(.L_x_1634) ;  /* 0x000000000a087348 */ /* 0x000fea0003c00000 */
[----:B------:R0:W1:Y:S02]  /*5000*/  SHFL.BFLY P2, R14, R13, R12, R11 ;  /* 0x0c00000c0d0e7389 */ /* 0x000064000004000b */
[----:B01----:R-:W-:Y:S01]  /*5010*/  ENDCOLLECTIVE ;  /* 0x000000000000791b */ /* 0x003fe20003800000 */
.L_x_1634:
[----:B------:R-:W-:-:S04]  /*5020*/  FADD.FTZ R8, R7, R2 ;  /* 0x0000000207087221 */ /* 0x000fc80000010000 */
[----:B------:R-:W-:Y:S01]  /*5030*/  IMAD.MOV.U32 R13, RZ, RZ, R8 ;  /* 0x000000ffff0d7224 */ /* 0x000fe200078e0008 */
[----:B------:R-:W-:-:S07]  /*5040*/  MOV R16, R14 ;  /* 0x0000000e00107202 */ /* 0x000fce0000000f00 */
[----:B------:R-:W-:Y:S05]  /*5050*/  WARPSYNC.COLLECTIVE R10, `(.L_x_1635) ;  /* 0x000000000a087348 */ /* 0x000fea0003c00000 */
[----:B------:R0:W1:Y:S02]  /*5060*/  SHFL.BFLY P2, R14, R13, R12, R11 ;  /* 0x0c00000c0d0e7389 */ /* 0x000064000004000b */
[----:B01----:R-:W-:Y:S01]  /*5070*/  ENDCOLLECTIVE ;  /* 0x000000000000791b */ /* 0x003fe20003800000 */
.L_x_1635:
[----:B------:R-:W-:Y:S01]  /*5080*/  FADD.FTZ R16, R9, R16 ;  /* 0x0000001009107221 */ /* 0x000fe20000010000 */
[----:B------:R-:W-:Y:S06]  /*5090*/  BRA `(.L_x_1636) ;  /* 0xffffffec00147947 */ /* 0x000fec000383ffff */
.L_x_1624:
        /* <DEDUP_REMOVED lines=8> */
.L_x_1638:
[----:B------:R-:W-:Y:S05]  /*5120*/  BSYNC B1 ;  /* 0x0000000000017941 */ /* 0x000fea0003800000 */
.L_x_1637:
        /* <DEDUP_REMOVED lines=8> */
.L_x_1639:
[----:B------:R-:W-:-:S05]  /*51b0*/  FADD.FTZ R9, R9, R6 ;  /* 0x0000000609097221 */ /* 0x000fca0000010000 */
[----:B------:R-:W-:Y:S01]  /*51c0*/  MOV R13, R9 ;  /* 0x00000009000d7202 */ /* 0x000fe20000000f00 */
[----:B------:R-:W-:Y:S01]  /*51d0*/  IMAD.MOV.U32 R12, RZ, RZ, 0x4 ;  /* 0x00000004ff0c7424 */ /* 0x000fe200078e00ff */
[----:B------:R-:W-:-:S07]  /*51e0*/  MOV R8, R14 ;  /* 0x0000000e00087202 */ /* 0x000fce0000000f00 */
[----:B------:R-:W-:Y:S05]  /*51f0*/  WARPSYNC.COLLECTIVE R10, `(.L_x_1640) ;  /* 0x000000000a087348 */ /* 0x000fea0003c00000 */
[----:B------:R0:W1:Y:S02]  /*5200*/  SHFL.BFLY P2, R14, R13, R12, R11 ;  /* 0x0c00000c0d0e7389 */ /* 0x000064000004000b */
[----:B01----:R-:W-:Y:S01]  /*5210*/  ENDCOLLECTIVE ;  /* 0x000000000000791b */ /* 0x003fe20003800000 */
.L_x_1640:
[----:B------:R-:W-:-:S05]  /*5220*/  FADD.FTZ R8, R8, R7 ;  /* 0x0000000708087221 */ /* 0x000fca0000010000 */
[----:B------:R-:W-:Y:S02]  /*5230*/  MOV R13, R8 ;  /* 0x00000008000d7202 */ /* 0x000fe40000000f00 */
[----:B------:R-:W-:-:S07]  /*5240*/  MOV R16, R14 ;  /* 0x0000000e00107202 */ /* 0x000fce0000000f00 */
[----:B------:R-:W-:Y:S05]  /*5250*/  WARPSYNC.COLLECTIVE R10, `(.L_x_1641) ;  /* 0x000000000a087348 */ /* 0x000fea0003c00000 */
[----:B------:R0:W1:Y:S02]  /*5260*/  SHFL.BFLY P2, R14, R13, R12, R11 ;  /* 0x0c00000c0d0e7389 */ /* 0x000064000004000b */
[----:B01----:R-:W-:Y:S01]  /*5270*/  ENDCOLLECTIVE ;  /* 0x000000000000791b */ /* 0x003fe20003800000 */
.L_x_1641:
[----:B------:R-:W-:Y:S01]  /*5280*/  FADD.FTZ R16, R9, R16 ;  /* 0x0000001009107221 */ /* 0x000fe20000010000 */
[----:B------:R-:W-:-:S04]  /*5290*/  HFMA2.MMA R12, -RZ, RZ, 0, 1.1920928955078125e-07 ;  /* 0x00000002ff0c7435 */ /* 0x000fc800000001ff */
[----:B------:R-:W-:Y:S02]  /*52a0*/  MOV R13, R16 ;  /* 0x00000010000d7202 */ /* 0x000fe40000000f00 */
[----:B------:R-:W-:-:S07]  /*52b0*/  MOV R15, R14 ;  /* 0x0000000e000f7202 */ /* 0x000fce0000000f00 */
[----:B------:R-:W-:Y:S05]  /*52c0*/  WARPSYNC.COLLECTIVE R10, `(.L_x_1642) ;  /* 0x000000000a087348 */ /* 0x000fea0003c00000 */
[----:B------:R0:W1:Y:S02]  /*52d0*/  SHFL.BFLY P2, R14, R13, R12, R11 ;  /* 0x0c00000c0d0e7389 */ /* 0x000064000004000b */
[----:B01----:R-:W-:Y:S01]  /*52e0*/  ENDCOLLECTIVE ;  /* 0x000000000000791b */ /* 0x003fe20003800000 */
.L_x_1642:
[----:B------:R-:W-:-:S05]  /*52f0*/  FADD.FTZ R15, R8, R15 ;  /* 0x0000000f080f7221 */ /* 0x000fca0000010000 */
[----:B------:R-:W-:Y:S01]  /*5300*/  MOV R13, R15 ;  /* 0x0000000f000d7202 */ /* 0x000fe20000000f00 */
[----:B------:R-:W-:-:S07]  /*5310*/  IMAD.MOV.U32 R17, RZ, RZ, R14 ;  /* 0x000000ffff117224 */ /* 0x000fce00078e000e */
[----:B------:R-:W-:Y:S05]  /*5320*/  WARPSYNC.COLLECTIVE R10, `(.L_x_1643) ;  /* 0x000000000a087348 */ /* 0x000fea0003c00000 */
[----:B------:R0:W1:Y:S02]  /*5330*/  SHFL.BFLY P2, R14, R13, R12, R11 ;  /* 0x0c00000c0d0e7389 */ /* 0x000064000004000b */
[----:B01----:R-:W-:Y:S01]  /*5340*/  ENDCOLLECTIVE ;  /* 0x000000000000791b */ /* 0x003fe20003800000 */
.L_x_1643:
[----:B------:R-:W-:Y:S01]  /*5350*/  FADD.FTZ R17, R16, R17 ;  /* 0x0000001110117221 */ /* 0x000fe20000010000 */
[----:B------:R-:W-:-:S04]  /*5360*/  HFMA2.MMA R12, -RZ, RZ, 0, 5.9604644775390625e-08 ;  /* 0x00000001ff0c7435 */ /* 0x000fc800000001ff */
[----:B------:R-:W-:Y:S02]  /*5370*/  MOV R13, R17 ;  /* 0x00000011000d7202 */ /* 0x000fe40000000f00 */
[----:B------:R-:W-:-:S07]  /*5380*/  MOV R6, R14 ;  /* 0x0000000e00067202 */ /* 0x000fce0000000f00 */
[----:B------:R-:W-:Y:S05]  /*5390*/  WARPSYNC.COLLECTIVE R10, `(.L_x_1644) ;  /* 0x000000000a087348 */ /* 0x000fea0003c00000 */
[----:B------:R0:W1:Y:S02]  /*53a0*/  SHFL.BFLY P2, R14, R13, R12, R11 ;  /* 0x0c00000c0d0e7389 */ /* 0x000064000004000b */
[----:B01----:R-:W-:Y:S01]  /*53b0*/  ENDCOLLECTIVE ;  /* 0x000000000000791b */ /* 0x003fe20003800000 */
.L_x_1644:
[----:B------:R-:W-:-:S04]  /*53c0*/  FADD.FTZ R6, R15, R6 ;  /* 0x000000060f067221 */ /* 0x000fc80000010000 */
[----:B------:R-:W-:Y:S01]  /*53d0*/  IMAD.MOV.U32 R13, RZ, RZ, R6 ;  /* 0x000000ffff0d7224 */ /* 0x000fe200078e0006 */
[----:B------:R-:W-:-:S07]  /*53e0*/  MOV R18, R14 ;  /* 0x0000000e00127202 */ /* 0x000fce0000000f00 */
[----:B------:R-:W-:Y:S05]  /*53f0*/  WARPSYNC.COLLECTIVE R10, `(.L_x_1645) ;  /* 0x000000000a087348 */ /* 0x000fea0003c00000 */
[----:B------:R0:W1:Y:S02]  /*5400*/  SHFL.BFLY P2, R14, R13, R12, R11 ;  /* 0x0c00000c0d0e7389 */ /* 0x000064000004000b */
[----:B01----:R-:W-:Y:S01]  /*5410*/  ENDCOLLECTIVE ;  /* 0x000000000000791b */ /* 0x003fe20003800000 */
.L_x_1645:
[----:B------:R-:W-:Y:S01]  /*5420*/  FADD.FTZ R18, R17, R18 ;  /* 0x0000001211127221 */ /* 0x000fe20000010000 */
[----:B------:R-:W-:Y:S06]  /*5430*/  BRA `(.L_x_1646) ;  /* 0xffffffe800e07947 */ /* 0x000fec000383ffff */
.L_x_1625:
        /* <DEDUP_REMOVED lines=8> */
.L_x_1648:
[----:B------:R-:W-:Y:S05]  /*54c0*/  BSYNC B1 ;  /* 0x0000000000017941 */ /* 0x000fea0003800000 */
.L_x_1647:
        /* <DEDUP_REMOVED lines=8> */
.L_x_1649:
[----:B------:R-:W-:-:S05]  /*5550*/  FADD.FTZ R9, R9, R6 ;  /* 0x0000000609097221 */ /* 0x000fca0000010000 */
[----:B------:R-:W-:Y:S01]  /*5560*/  MOV R13, R9 ;  /* 0x00000009000d7202 */ /* 0x000fe20000000f00 */
[----:B------:R-:W-:Y:S01]  /*5570*/  IMAD.MOV.U32 R12, RZ, RZ, 0x4 ;  /* 0x00000004ff0c7424 */ /* 0x000fe200078e00ff */
[----:B------:R-:W-:-:S07]  /*5580*/  MOV R8, R14 ;  /* 0x0000000e00087202 */ /* 0x000fce0000000f00 */
[----:B------:R-:W-:Y:S05]  /*5590*/  WARPSYNC.COLLECTIVE R10, `(.L_x_1650) ;  /* 0x000000000a087348 */ /* 0x000fea0003c00000 */
[----:B------:R0:W1:Y:S02]  /*55a0*/  SHFL.BFLY P2, R14, R13, R12, R11 ;  /* 0x0c00000c0d0e7389 */ /* 0x000064000004000b */
[----:B01----:R-:W-:Y:S01]  /*55b0*/  ENDCOLLECTIVE ;  /* 0x000000000000791b */ /* 0x003fe20003800000 */
.L_x_1650:
[----:B------:R-:W-:-:S05]  /*55c0*/  FADD.FTZ R8, R8, R7 ;  /* 0x0000000708087221 */ /* 0x000fca0000010000 */
[----:B------:R-:W-:Y:S02]  /*55d0*/  MOV R13, R8 ;  /* 0x00000008000d7202 */ /* 0x000fe40000000f00 */
[----:B------:R-:W-:-:S07]  /*55e0*/  MOV R16, R14 ;  /* 0x0000000e00107202 */ /* 0x000fce0000000f00 */
[----:B------:R-:W-:Y:S05]  /*55f0*/  WARPSYNC.COLLECTIVE R10, `(.L_x_1651) ;  /* 0x000000000a087348 */ /* 0x000fea0003c00000 */
[----:B------:R0:W1:Y:S02]  /*5600*/  SHFL.BFLY P2, R14, R13, R12, R11 ;  /* 0x0c00000c0d0e7389 */ /* 0x000064000004000b */
[----:B01----:R-:W-:Y:S01]  /*5610*/  ENDCOLLECTIVE ;  /* 0x000000000000791b */ /* 0x003fe20003800000 */
.L_x_1651:
[----:B------:R-:W-:Y:S01]  /*5620*/  FADD.FTZ R16, R9, R16 ;  /* 0x0000001009107221 */ /* 0x000fe20000010000 */
[----:B------:R-:W-:-:S04]  /*5630*/  HFMA2.MMA R12, -RZ, RZ, 0, 1.1920928955078125e-07 ;  /* 0x00000002ff0c7435 */ /* 0x000fc800000001ff */
[----:B------:R-:W-:Y:S02]  /*5640*/  MOV R13, R16 ;  /* 0x00000010000d7202 */ /* 0x000fe40000000f00 */
[----:B------:R-:W-:-:S07]  /*5650*/  MOV R15, R14 ;  /* 0x0000000e000f7202 */ /* 0x000fce0000000f00 */
[----:B------:R-:W-:Y:S05]  /*5660*/  WARPSYNC.COLLECTIVE R10, `(.L_x_1652) ;  /* 0x000000000a087348 */ /* 0x000fea0003c00000 */
[----:B------:R0:W1:Y:S02]  /*5670*/  SHFL.BFLY P2, R14, R13, R12, R11 ;  /* 0x0c00000c0d0e7389 */ /* 0x000064000004000b */
[----:B01----:R-:W-:Y:S01]  /*5680*/  ENDCOLLECTIVE ;  /* 0x000000000000791b */ /* 0x003fe20003800000 */
.L_x_1652:
[----:B------:R-:W-:-:S05]  /*5690*/  FADD.FTZ R15, R8, R15 ;  /* 0x0000000f080f7221 */ /* 0x000fca0000010000 */
[----:B------:R-:W-:Y:S01]  /*56a0*/  MOV R13, R15 ;  /* 0x0000000f000d7202 */ /* 0x000fe20000000f00 */
[----:B------:R-:W-:-:S07]  /*56b0*/  IMAD.MOV.U32 R17, RZ, RZ, R14 ;  /* 0x000000ffff117224 */ /* 0x000fce00078e000e */
[----:B------:R-:W-:Y:S05]  /*56c0*/  WARPSYNC.COLLECTIVE R10, `(.L_x_1653) ;  /* 0x000000000a087348 */ /* 0x000fea0003c00000 */
[----:B------:R0:W1:Y:S02]  /*56d0*/  SHFL.BFLY P2, R14, R13, R12, R11 ;  /* 0x0c00000c0d0e7389 */ /* 0x000064000004000b */
[----:B01----:R-:W-:Y:S01]  /*56e0*/  ENDCOLLECTIVE ;  /* 0x000000000000791b */ /* 0x003fe20003800000 */
.L_x_1653:
[----:B------:R-:W-:Y:S01]  /*56f0*/  FADD.FTZ R17, R16, R17 ;  /* 0x0000001110117221 */ /* 0x000fe20000010000 */
[----:B------:R-:W-:-:S04]  /*5700*/  HFMA2.MMA R12, -RZ, RZ, 0, 5.9604644775390625e-08 ;  /* 0x00000001ff0c7435 */ /* 0x000fc800000001ff */
[----:B------:R-:W-:Y:S02]  /*5710*/  MOV R13, R17 ;  /* 0x00000011000d7202 */ /* 0x000fe40000000f00 */
[----:B------:R-:W-:-:S07]  /*5720*/  MOV R6, R14 ;  /* 0x0000000e00067202 */ /* 0x000fce0000000f00 */
[----:B------:R-:W-:Y:S05]  /*5730*/  WARPSYNC.COLLECTIVE R10, `(.L_x_1654) ;  /* 0x000000000a087348 */ /* 0x000fea0003c00000 */
[----:B------:R0:W1:Y:S02]  /*5740*/  SHFL.BFLY P2, R14, R13, R12, R11 ;  /* 0x0c00000c0d0e7389 */ /* 0x000064000004000b */
[----:B01----:R-:W-:Y:S01]  /*5750*/  ENDCOLLECTIVE ;  /* 0x000000000000791b */ /* 0x003fe20003800000 */
.L_x_1654:
[----:B------:R-:W-:-:S04]  /*5760*/  FADD.FTZ R6, R15, R6 ;  /* 0x000000060f067221 */ /* 0x000fc80000010000 */
[----:B------:R-:W-:Y:S01]  /*5770*/  IMAD.MOV.U32 R13, RZ, RZ, R6 ;  /* 0x000000ffff0d7224 */ /* 0x000fe200078e0006 */
[----:B------:R-:W-:-:S07]  /*5780*/  MOV R18, R14 ;  /* 0x0000000e00127202 */ /* 0x000fce0000000f00 */
[----:B------:R-:W-:Y:S05]  /*5790*/  WARPSYNC.COLLECTIVE R10, `(.L_x_1655) ;  /* 0x000000000a087348 */ /* 0x000fea0003c00000 */
[----:B------:R0:W1:Y:S02]  /*57a0*/  SHFL.BFLY P2, R14, R13, R12, R11 ;  /* 0x0c00000c0d0e7389 */ /* 0x000064000004000b */
[----:B01----:R-:W-:Y:S01]  /*57b0*/  ENDCOLLECTIVE ;  /* 0x000000000000791b */ /* 0x003fe20003800000 */
.L_x_1655:
[----:B------:R-:W-:Y:S01]  /*57c0*/  FADD.FTZ R18, R17, R18 ;  /* 0x0000001211127221 */ /* 0x000fe20000010000 */
[----:B------:R-:W-:Y:S06]  /*57d0*/  BRA `(.L_x_1656) ;  /* 0xffffffe800987947 */ /* 0x000fec000383ffff */
.L_x_1626:
        /* <DEDUP_REMOVED lines=8> */
.L_x_1658:
[----:B------:R-:W-:Y:S05]  /*5860*/  BSYNC B0 ;  /* 0x0000000000007941 */ /* 0x000fea0003800000 */
.L_x_1657:
[----:B------:R-:W-:Y:S01]  /*5870*/  HFMA2.MMA R12, -RZ, RZ, 0, 4.76837158203125e-07 ;  /* 0x00000008ff0c7435 */ /* 0x000fe200000001ff */
[----:B------:R-:W-:Y:S01]  /*5880*/  IMAD.MOV.U32 R13, RZ, RZ, R5 ;  /* 0x000000ffff0d7224 */ /* 0x000fe200078e0005 */
[----:B------:R-:W-:Y:S02]  /*5890*/  MOV R11, 0x101f ;  /* 0x0000101f000b7802 */ /* 0x000fe40000000f00 */
[----:B------:R-:W-:Y:S02]  /*58a0*/  CS2R R16, SRZ ;  /* 0x0000000000107805 */ /* 0x000fe4000001ff00 */
[----:B------:R-:W-:Y:S01]  /*58b0*/  MOV R10, 0xffff ;  /* 0x0000ffff000a7802 */ /* 0x000fe20000000f00 */
[----:B------:R-:W-:Y:S01]  /*58c0*/  HFMA2.MMA R26, -RZ, RZ, 0, 0 ;  /* 0x00000000ff1a7435 */ /* 0x000fe200000001ff */
[----:B------:R-:W-:Y:S02]  /*58d0*/  MOV R3, R14 ;  /* 0x0000000e00037202 */ /* 0x000fe40000000f00 */
[----:B------:R-:W-:-:S08]  /*58e0*/  @!P0 SHF.L.U32 R9, R56, 0x1, RZ ;  /* 0x0000000138098819 */ /* 0x000fd000000006ff */
[----:B------:R-:W-:Y:S05]  /*58f0*/  WARPSYNC.COLLECTIVE R10, `(.L_x_1659) ;  /* 0x000000000a087348 */ /* 0x000fea0003c00000 */
[----:B------:R0:W1:Y:S02]  /*5900*/  SHFL.BFLY P2, R14, R13, R12, R11 ;  /* 0x0c00000c0d0e7389 */ /* 0x000064000004000b */
[----:B01----:R-:W-:Y:S01]  /*5910*/  ENDCOLLECTIVE ;  /* 0x000000000000791b */ /* 0x003fe20003800000 */
.L_x_1659:
[----:B------:R-:W-:Y:S01]  /*5920*/  @!P0 IADD3 R2, R7, 0x14, RZ ;  /* 0x0000001407028810 */ /* 0x000fe20007ffe0ff */
[----:B------:R-:W-:Y:S01]  /*5930*/  FADD.FTZ R6, R3, R4 ;  /* 0x0000000403067221 */ /* 0x000fe20000010000 */
[----:B------:R-:W-:Y:S02]  /*5940*/  @!P0 LEA R15, R56, UR4, 0x7 ;  /* 0x00000004380f8c11 */ /* 0x000fe4000f8e38ff */
[----:B------:R-:W-:Y:S02]  /*5950*/  @!P0 LOP3.LUT R2, R2, R9, RZ, 0x3c, !PT ;  /* 0x0000000902028212 */ /* 0x000fe400078e3cff */
[----:B------:R-:W-:Y:S02]  /*5960*/  @!P0 LEA R21, R56, UR4, 0x7 ;  /* 0x0000000438158c11 */ /* 0x000fe4000f8e38ff */
[----:B------:R-:W-:Y:S02]  /*5970*/  @!P0 LEA R3, R2, R15, 0x2 ;  /* 0x0000000f02038211 */ /* 0x000fe400078e10ff */
[----:B------:R-:W-:-:S02]  /*5980*/  @!P0 IADD3 R24, R7, 0x3c, RZ ;  /* 0x0000003c07188810 */ /* 0x000fc40007ffe0ff */
[C---:B------:R-:W-:Y:S01]  /*5990*/  @!P0 SHF.L.U32 R25, R56.reuse, 0x1, RZ ;  /* 0x0000000138198819 */ /* 0x040fe200000006ff */
[----:B------:R-:W-:Y:S01]  /*59a0*/  IMAD.MOV.U32 R12, RZ, RZ, 0x4 ;  /* 0x00000004ff0c7424 */ /* 0x000fe200078e00ff */
[----:B------:R-:W-:Y:S01]  /*59b0*/  MOV R13, R6 ;  /* 0x00000006000d7202 */ /* 0x000fe20000000f00 */
[----:B------:R0:W1:Y:S01]  /*59c0*/  @!P0 LDS R15, [R3+0x500] ;  /* 0x00050000030f8984 */ /* 0x0000620000000800 */
[----:B------:R-:W-:Y:S02]  /*59d0*/  @!P0 LEA R27, R56, UR4, 0x7 ;  /* 0x00000004381b8c11 */ /* 0x000fe4000f8e38ff */
[----:B------:R-:W-:Y:S01]  /*59e0*/  @!P0 LOP3.LUT R24, R24, R25, RZ, 0x3c, !PT ;  /* 0x0000001918188212 */ /* 0x000fe200078e3cff */
[----:B------:R0:W2:Y:S03]  /*59f0*/  @!P0 LDS R9, [R3] ;  /* 0x0000000003098984 */ /* 0x0000a60000000800 */
[----:B------:R-:W-:Y:S01]  /*5a00*/  @!P0 LEA R24, R24, R27, 0x2 ;  /* 0x0000001b18188211 */ /* 0x000fe200078e10ff */
[----:B------:R-:W-:-:S07]  /*5a10*/  FADD.FTZ R8, R14, R5 ;  /* 0x000000050e087221 */ /* 0x000fce0000010000 */
[----:B012---:R-:W-:Y:S05]  /*5a20*/  WARPSYNC.COLLECTIVE R10, `(.L_x_1660) ;  /* 0x000000000a087348 */ /* 0x007fea0003c00000 */
[----:B------:R3:W4:Y:S02]  /*5a30*/  SHFL.BFLY P2, R14, R13, R12, R11 ;  /* 0x0c00000c0d0e7389 */ /* 0x000724000004000b */
[----:B01234-:R-:W-:Y:S01]  /*5a40*/  ENDCOLLECTIVE ;  /* 0x000000000000791b */ /* 0x01ffe20003800000 */
.L_x_1660:
[----:B------:R-:W-:Y:S01]  /*5a50*/  @!P0 IADD3 R3, R7, 0x28, RZ ;  /* 0x0000002807038810 */ /* 0x000fe20007ffe0ff */
[----:B------:R0:W1:Y:S01]  /*5a60*/  @!P0 LDS R25, [R24] ;  /* 0x0000000018198984 */ /* 0x0000620000000800 */
[----:B------:R-:W-:Y:S02]  /*5a70*/  MOV R13, R8 ;  /* 0x00000008000d7202 */ /* 0x000fe40000000f00 */
[----:B------:R-:W-:-:S07]  /*5a80*/  MOV R5, R14 ;  /* 0x0000000e00057202 */ /* 0x000fce0000000f00 */
[----:B01----:R-:W-:Y:S05]  /*5a90*/  WARPSYNC.COLLECTIVE R10, `(.L_x_1661) ;  /* 0x000000000a087348 */ /* 0x003fea0003c00000 */
[----:B------:R2:W3:Y:S02]  /*5aa0*/  SHFL.BFLY P2, R14, R13, R12, R11 ;  /* 0x0c00000c0d0e7389 */ /* 0x0004e4000004000b */
[----:B0123--:R-:W-:Y:S01]  /*5ab0*/  ENDCOLLECTIVE ;  /* 0x000000000000791b */ /* 0x00ffe20003800000 */
.L_x_1661:
[----:B------:R-:W-:Y:S01]  /*5ac0*/  FADD.FTZ R5, R6, R5 ;  /* 0x0000000506057221 */ /* 0x000fe20000010000 */
[----:B------:R-:W-:Y:S02]  /*5ad0*/  @!P0 MOV R17, R15 ;  /* 0x0000000f00118202 */ /* 0x000fe40000000f00 */
[----:B------:R-:W-:Y:S02]  /*5ae0*/  @!P0 MOV R16, R9 ;  /* 0x0000000900108202 */ /* 0x000fe40000000f00 */
[----:B------:R-:W-:Y:S01]  /*5af0*/  MOV R13, R5 ;  /* 0x00000005000d7202 */ /* 0x000fe20000000f00 */
[----:B------:R-:W-:Y:S02]  /*5b00*/  IMAD.MOV.U32 R12, RZ, RZ, 0x2 ;  /* 0x00000002ff0c7424 */ /* 0x000fe400078e00ff */
[----:B------:R-:W-:-:S07]  /*5b10*/  FADD.FTZ R2, R8, R14 ;  /* 0x0000000e08027221 */ /* 0x000fce0000010000 */
[----:B------:R-:W-:Y:S05]  /*5b20*/  WARPSYNC.COLLECTIVE R10, `(.L_x_1662) ;  /* 0x000000000a087348 */ /* 0x000fea0003c00000 */
[----:B------:R0:W1:Y:S02]  /*5b30*/  SHFL.BFLY P2, R14, R13, R12, R11 ;  /* 0x0c00000c0d0e7389 */ /* 0x000064000004000b */
[----:B01----:R-:W-:Y:S01]  /*5b40*/  ENDCOLLECTIVE ;  /* 0x000000000000791b */ /* 0x003fe20003800000 */
.L_x_1662:
[----:B------:R-:W-:Y:S02]  /*5b50*/  MOV R13, R2 ;  /* 0x00000002000d7202 */ /* 0x000fe40000000f00 */
[----:B------:R-:W-:-:S07]  /*5b60*/  MOV R6, R14 ;  /* 0x0000000e00067202 */ /* 0x000fce0000000f00 */
[----:B------:R-:W-:Y:S05]  /*5b70*/  WARPSYNC.COLLECTIVE R10, `(.L_x_1663) ;  /* 0x000000000a087348 */ /* 0x000fea0003c00000 */
[----:B------:R0:W1:Y:S02]  /*5b80*/  SHFL.BFLY P2, R14, R13, R12, R11 ;  /* 0x0c00000c0d0e7389 */ /* 0x000064000004000b */
[----:B01----:R-:W-:Y:S01]  /*5b90*/  ENDCOLLECTIVE ;  /* 0x000000000000791b */ /* 0x003fe20003800000 */
.L_x_1663:
[----:B------:R-:W-:-:S05]  /*5ba0*/  FADD.FTZ R6, R5, R6 ;  /* 0x0000000605067221 */ /* 0x000fca0000010000 */
[----:B------:R-:W-:Y:S01]  /*5bb0*/  MOV R13, R6 ;  /* 0x00000006000d7202 */ /* 0x000fe20000000f00 */
[----:B------:R-:W-:Y:S02]  /*5bc0*/  IMAD.MOV.U32 R12, RZ, RZ, 0x1 ;  /* 0x00000001ff0c7424 */ /* 0x000fe400078e00ff */
[----:B------:R-:W-:-:S07]  /*5bd0*/  FADD.FTZ R8, R2, R14 ;  /* 0x0000000e02087221 */ /* 0x000fce0000010000 */
[----:B------:R-:W-:Y:S05]  /*5be0*/  WARPSYNC.COLLECTIVE R10, `(.L_x_1664) ;  /* 0x000000000a087348 */ /* 0x000fea0003c00000 */
[----:B------:R0:W1:Y:S02]  /*5bf0*/  SHFL.BFLY P2, R14, R13, R12, R11 ;  /* 0x0c00000c0d0e7389 */ /* 0x000064000004000b */
[----:B01----:R-:W-:Y:S01]  /*5c00*/  ENDCOLLECTIVE ;  /* 0x000000000000791b */ /* 0x003fe20003800000 */
.L_x_1664:
[----:B------:R-:W-:Y:S02]  /*5c10*/  MOV R13, R8 ;  /* 0x00000008000d7202 */ /* 0x000fe40000000f00 */
[----:B------:R-:W-:-:S07]  /*5c20*/  MOV R15, R14 ;  /* 0x0000000e000f7202 */ /* 0x000fce0000000f00 */
[----:B------:R-:W-:Y:S05]  /*5c30*/  WARPSYNC.COLLECTIVE R10, `(.L_x_1665) ;  /* 0x000000000a087348 */ /* 0x000fea0003c00000 */
[----:B------:R0:W1:Y:S02]  /*5c40*/  SHFL.BFLY P2, R14, R13, R12, R11 ;  /* 0x0c00000c0d0e7389 */ /* 0x000064000004000b */
[----:B01----:R-:W-:Y:S01]  /*5c50*/  ENDCOLLECTIVE ;  /* 0x000000000000791b */ /* 0x003fe20003800000 */
.L_x_1665:
[----:B------:R-:W-:Y:S01]  /*5c60*/  HFMA2.MMA R12, -RZ, RZ, 0, 4.76837158203125e-07 ;  /* 0x00000008ff0c7435 */ /* 0x000fe200000001ff */
[----:B------:R-:W-:Y:S02]  /*5c70*/  MOV R13, R16 ;  /* 0x00000010000d7202 */ /* 0x000fe40000000f00 */
[----:B------:R-:W-:-:S08]  /*5c80*/  MOV R9, R14 ;  /* 0x0000000e00097202 */ /* 0x000fd00000000f00 */
[----:B------:R-:W-:Y:S05]  /*5c90*/  WARPSYNC.COLLECTIVE R10, `(.L_x_1666) ;  /* 0x000000000a087348 */ /* 0x000fea0003c00000 */
[----:B------:R0:W1:Y:S02]  /*5ca0*/  SHFL.BFLY P2, R14, R13, R12, R11 ;  /* 0x0c00000c0d0e7389 */ /* 0x000064000004000b */
[----:B01----:R-:W-:Y:S01]  /*5cb0*/  ENDCOLLECTIVE ;  /* 0x000000000000791b */ /* 0x003fe20003800000 */
.L_x_1666:
[----:B------:R-:W-:Y:S01]  /*5cc0*/  MOV R13, R17 ;  /* 0x00000011000d7202 */ /* 0x000fe20000000f00 */
[----:B------:R-:W-:-:S07]  /*5cd0*/  IMAD.MOV.U32 R19, RZ, RZ, R14 ;  /* 0x000000ffff137224 */ /* 0x000fce00078e000e */
[----:B------:R-:W-:Y:S05]  /*5ce0*/  WARPSYNC.COLLECTIVE R10, `(.L_x_1667) ;  /* 0x000000000a087348 */ /* 0x000fea0003c00000 */
[----:B------:R0:W1:Y:S02]  /*5cf0*/  SHFL.BFLY P2, R14, R13, R12, R11 ;  /* 0x0c00000c0d0e7389 */ /* 0x000064000004000b */
[----:B01----:R-:W-:Y:S01]  /*5d00*/  ENDCOLLECTIVE ;  /* 0x000000000000791b */ /* 0x003fe20003800000 */
.L_x_1667:
        /* <DEDUP_REMOVED lines=8> */
.L_x_1668:
[----:B------:R-:W-:-:S05]  /*5d90*/  FADD.FTZ R18, R18, R17 ;  /* 0x0000001112127221 */ /* 0x000fca0000010000 */
[----:B------:R-:W-:Y:S01]  /*5da0*/  MOV R13, R18 ;  /* 0x00000012000d7202 */ /* 0x000fe20000000f00 */
[----:B------:R-:W-:-:S07]  /*5db0*/  IMAD.MOV.U32 R4, RZ, RZ, R14 ;  /* 0x000000ffff047224 */ /* 0x000fce00078e000e */
[----:B------:R-:W-:Y:S05]  /*5dc0*/  WARPSYNC.COLLECTIVE R10, `(.L_x_1669) ;  /* 0x000000000a087348 */ /* 0x000fea0003c00000 */
[----:B------:R0:W1:Y:S02]  /*5dd0*/  SHFL.BFLY P2, R14, R13, R12, R11 ;  /* 0x0c00000c0d0e7389 */ /* 0x000064000004000b */
[----:B01----:R-:W-:Y:S01]  /*5de0*/  ENDCOLLECTIVE ;  /* 0x000000000000791b */ /* 0x003fe20003800000 */
.L_x_1669:
[----:B------:R-:W-:-:S05]  /*5df0*/  FADD.FTZ R4, R19, R4 ;  /* 0x0000000413047221 */ /* 0x000fca0000010000 */
[----:B------:R-:W-:Y:S01]  /*5e00*/  MOV R13, R4 ;  /* 0x00000004000d7202 */ /* 0x000fe20000000f00 */
[----:B------:R-:W-:Y:S01]  /*5e10*/  IMAD.MOV.U32 R12, RZ, RZ, 0x2 ;  /* 0x00000002ff0c7424 */ /* 0x000fe200078e00ff */
[----:B------:R-:W-:Y:S02]  /*5e20*/  MOV R17, R14 ;  /* 0x0000000e00117202 */ /* 0x000fe40000000f00 */
[----:B------:R-:W-:-:S03]  /*5e30*/  @!P0 LOP3.LUT R14, R3, R16, RZ, 0x3c, !PT ;  /* 0x00000010030e8212 */ /* 0x000fc600078e3cff */
[----:B------:R-:W-:Y:S01]  /*5e40*/  FADD.FTZ R17, R18, R17 ;  /* 0x0000001112117221 */ /* 0x000fe20000010000 */
[----:B------:R-:W-:Y:S02]  /*5e50*/  @!P0 LEA R2, R14, R21, 0x2 ;  /* 0x000000150e028211 */ /* 0x000fe400078e10ff */
[----:B------:R-:W-:-:S07]  /*5e60*/  CS2R R20, SRZ ;  /* 0x0000000000147805 */ /* 0x000fce000001ff00 */
[----:B------:R-:W-:Y:S05]  /*5e70*/  WARPSYNC.COLLECTIVE R10, `(.L_x_1670) ;  /* 0x000000000a087348 */ /* 0x000fea0003c00000 */
[----:B------:R0:W1:Y:S02]  /*5e80*/  SHFL.BFLY P2, R14, R13, R12, R11 ;  /* 0x0c00000c0d0e7389 */ /* 0x000064000004000b */
[----:B01----:R-:W-:Y:S01]  /*5e90*/  ENDCOLLECTIVE ;  /* 0x000000000000791b */ /* 0x003fe20003800000 */
.L_x_1670:
        /* <DEDUP_REMOVED lines=8> */
.L_x_1671:
[----:B------:R-:W-:Y:S01]  /*5f20*/  FADD.FTZ R16, R4, R3 ;  /* 0x0000000304107221 */ /* 0x000fe20000010000 */
[----:B------:R-:W-:Y:S01]  /*5f30*/  HFMA2.MMA R3, -RZ, RZ, 0, 0 ;  /* 0x00000000ff037435 */ /* 0x000fe200000001ff */
[----:B------:R-:W0:Y:S05]  /*5f40*/  LDC.64 R4, c[0x0][0x220] ;  /* 0x00008800ff047b82 */ /* 0x000e2a0000000a00 */
[----:B------:R-:W-:Y:S01]  /*5f50*/  @!P0 IMAD.MOV.U32 R3, RZ, RZ, R25 ;  /* 0x000000ffff038224 */ /* 0x000fe200078e0019 */
[----:B------:R-:W-:Y:S01]  /*5f60*/  HFMA2.MMA R12, -RZ, RZ, 0, 5.9604644775390625e-08 ;  /* 0x00000001ff0c7435 */ /* 0x000fe200000001ff */
[----:B------:R-:W-:Y:S01]  /*5f70*/  IMAD.MOV.U32 R13, RZ, RZ, R16 ;  /* 0x000000ffff0d7224 */ /* 0x000fe200078e0010 */
[----:B------:R-:W-:-:S02]  /*5f80*/  @!P0 MOV R20, R22 ;  /* 0x0000001600148202 */ /* 0x000fc40000000f00 */
[----:B------:R-:W-:Y:S02]  /*5f90*/  @!P0 MOV R21, R23 ;  /* 0x0000001700158202 */ /* 0x000fe40000000f00 */
[----:B------:R-:W-:-:S07]  /*5fa0*/  MOV R18, R14 ;  /* 0x0000000e00127202 */ /* 0x000fce0000000f00 */
[----:B0-----:R-:W-:Y:S05]  /*5fb0*/  WARPSYNC.COLLECTIVE R10, `(.L_x_1672) ;  /* 0x000000000a087348 */ /* 0x001fea0003c00000 */
[----:B------:R1:W2:Y:S02]  /*5fc0*/  SHFL.BFLY P2, R14, R13, R12, R11 ;  /* 0x0c00000c0d0e7389 */ /* 0x0002a4000004000b */
[----:B012---:R-:W-:Y:S01]  /*5fd0*/  ENDCOLLECTIVE ;  /* 0x000000000000791b */ /* 0x007fe20003800000 */
.L_x_1672:
[----:B------:R-:W-:Y:S01]  /*5fe0*/  @!P0 MOV R26, R2 ;  /* 0x00000002001a8202 */ /* 0x000fe20000000f00 */
[----:B------:R-:W-:Y:S01]  /*5ff0*/  FADD.FTZ R17, R17, R18 ;  /* 0x0000001211117221 */ /* 0x000fe20000010000 */
[----:B------:R-:W-:-:S04]  /*6000*/  ISETP.NE.AND P0, PT, R56, RZ, PT ;  /* 0x000000ff3800720c */ /* 0x000fc80003f05270 */
[----:B------:R-:W-:Y:S02]  /*6010*/  MOV R13, R17 ;  /* 0x00000011000d7202 */ /* 0x000fe40000000f00 */
[----:B------:R-:W-:-:S07]  /*6020*/  MOV R19, R14 ;  /* 0x0000000e00137202 */ /* 0x000fce0000000f00 */
[----:B------:R-:W-:Y:S05]  /*6030*/  WARPSYNC.COLLECTIVE R10, `(.L_x_1673) ;  /* 0x000000000a087348 */ /* 0x000fea0003c00000 */
[----:B------:R0:W1:Y:S02]  /*6040*/  SHFL.BFLY P2, R14, R13, R12, R11 ;  /* 0x0c00000c0d0e7389 */ /* 0x000064000004000b */
[----:B01----:R-:W-:Y:S01]  /*6050*/  ENDCOLLECTIVE ;  /* 0x000000000000791b */ /* 0x003fe20003800000 */
.L_x_1673:
[----:B------:R-:W-:Y:S01]  /*6060*/  FADD.FTZ R16, R16, R19 ;  /* 0x0000001310107221 */ /* 0x000fe20000010000 */
[----:B------:R-:W-:Y:S01]  /*6070*/  MOV R13, R20 ;  /* 0x00000014000d7202 */ /* 0x000fe20000000f00 */
[----:B------:R-:W-:Y:S01]  /*6080*/  IMAD.MOV.U32 R12, RZ, RZ, 0x8 ;  /* 0x00000008ff0c7424 */ /* 0x000fe200078e00ff */
[----:B------:R-:W-:-:S07]  /*6090*/  MOV R18, R14 ;  /* 0x0000000e00127202 */ /* 0x000fce0000000f00 */
[----:B------:R-:W-:Y:S05]  /*60a0*/  WARPSYNC.COLLECTIVE R10, `(.L_x_1674) ;  /* 0x000000000a087348 */ /* 0x000fea0003c00000 */
[----:B------:R0:W1:Y:S02]  /*60b0*/  SHFL.BFLY P2, R14, R13, R12, R11 ;  /* 0x0c00000c0d0e7389 */ /* 0x000064000004000b */
[----:B01----:R-:W-:Y:S01]  /*60c0*/  ENDCOLLECTIVE ;  /* 0x000000000000791b */ /* 0x003fe20003800000 */
.L_x_1674:
[----:B------:R-:W-:Y:S01]  /*60d0*/  FADD.FTZ R17, R17, R18 ;  /* 0x0000001211117221 */ /* 0x000fe20000010000 */
[----:B------:R-:W-:Y:S02]  /*60e0*/  MOV R13, R21 ;  /* 0x00000015000d7202 */ /* 0x000fe40000000f00 */
[----:B------:R-:W-:-:S07]  /*60f0*/  MOV R23, R14 ;  /* 0x0000000e00177202 */ /* 0x000fce0000000f00 */
[----:B------:R-:W-:Y:S05]  /*6100*/  WARPSYNC.COLLECTIVE R10, `(.L_x_1675) ;  /* 0x000000000a087348 */ /* 0x000fea0003c00000 */
[----:B------:R0:W1:Y:S02]  /*6110*/  SHFL.BFLY P2, R14, R13, R12, R11 ;  /* 0x0c00000c0d0e7389 */ /* 0x000064000004000b */
[----:B01----:R-:W-:Y:S01]  /*6120*/  ENDCOLLECTIVE ;  /* 0x000000000000791b */ /* 0x003fe20003800000 */
.L_x_1675:
[----:B------:R-:W-:-:S05]  /*6130*/  FADD.FTZ R23, R23, R20 ;  /* 0x0000001417177221 */ /* 0x000fca0000010000 */
[----:B------:R-:W-:Y:S01]  /*6140*/  MOV R13, R23 ;  /* 0x00000017000d7202 */ /* 0x000fe20000000f00 */
[----:B------:R-:W-:Y:S01]  /*6150*/  IMAD.MOV.U32 R12, RZ, RZ, 0x4 ;  /* 0x00000004ff0c7424 */ /* 0x000fe200078e00ff */
[----:B------:R-:W-:-:S07]  /*6160*/  MOV R22, R14 ;  /* 0x0000000e00167202 */ /* 0x000fce0000000f00 */
[----:B------:R-:W-:Y:S05]  /*6170*/  WARPSYNC.COLLECTIVE R10, `(.L_x_1676) ;  /* 0x000000000a087348 */ /* 0x000fea0003c00000 */
[----:B------:R0:W1:Y:S02]  /*6180*/  SHFL.BFLY P2, R14, R13, R12, R11 ;  /* 0x0c00000c0d0e7389 */ /* 0x000064000004000b */
[----:B01----:R-:W-:Y:S01]  /*6190*/  ENDCOLLECTIVE ;  /* 0x000000000000791b */ /* 0x003fe20003800000 */
.L_x_1676:
[----:B------:R-:W-:-:S05]  /*61a0*/  FADD.FTZ R22, R22, R21 ;  /* 0x0000001516167221 */ /* 0x000fca0000010000 */
[----:B------:R-:W-:Y:S02]  /*61b0*/  MOV R13, R22 ;  /* 0x00000016000d7202 */ /* 0x000fe40000000f00 */
[----:B------:R-:W-:-:S07]  /*61c0*/  MOV R20, R14 ;  /* 0x0000000e00147202 */ /* 0x000fce0000000f00 */
[----:B------:R-:W-:Y:S05]  /*61d0*/  WARPSYNC.COLLECTIVE R10, `(.L_x_1677) ;  /* 0x000000000a087348 */ /* 0x000fea0003c00000 */
[----:B------:R0:W1:Y:S02]  /*61e0*/  SHFL.BFLY P2, R14, R13, R12, R11 ;  /* 0x0c00000c0d0e7389 */ /* 0x000064000004000b */
[----:B01----:R-:W-:Y:S01]  /*61f0*/  ENDCOLLECTIVE ;  /* 0x000000000000791b */ /* 0x003fe20003800000 */
.L_x_1677:
[----:B------:R-:W-:Y:S01]  /*6200*/  FADD.FTZ R20, R23, R20 ;  /* 0x0000001417147221 */ /* 0x000fe20000010000 */
[----:B------:R-:W-:-:S03]  /*6210*/  HFMA2.MMA R12, -RZ, RZ, 0, 1.1920928955078125e-07 ;  /* 0x00000002ff0c7435 */ /* 0x000fc600000001ff */
[----:B------:R-:W-:Y:S01]  /*6220*/  IMAD.MOV.U32 R13, RZ, RZ, R20 ;  /* 0x000000ffff0d7224 */ /* 0x000fe200078e0014 */
[----:B------:R-:W-:-:S07]  /*6230*/  MOV R21, R14 ;  /* 0x0000000e00157202 */ /* 0x000fce0000000f00 */
[----:B------:R-:W-:Y:S05]  /*6240*/  WARPSYNC.COLLECTIVE R10, `(.L_x_1678) ;  /* 0x000000000a087348 */ /* 0x000fea0003c00000 */
[----:B------:R0:W1:Y:S02]  /*6250*/  SHFL.BFLY P2, R14, R13, R12, R11 ;  /* 0x0c00000c0d0e7389 */ /* 0x000064000004000b */
[----:B01----:R-:W-:Y:S01]  /*6260*/  ENDCOLLECTIVE ;  /* 0x000000000000791b */ /* 0x003fe20003800000 */
.L_x_1678:
[----:B------:R-:W-:-:S05]  /*6270*/  FADD.FTZ R23, R22, R21 ;  /* 0x0000001516177221 */ /* 0x000fca0000010000 */
[----:B------:R-:W-:Y:S02]  /*6280*/  MOV R13, R23 ;  /* 0x00000017000d7202 */ /* 0x000fe40000000f00 */
[----:B------:R-:W-:-:S07]  /*6290*/  MOV R21, R14 ;  /* 0x0000000e00157202 */ /* 0x000fce0000000f00 */
[----:B------:R-:W-:Y:S05]  /*62a0*/  WARPSYNC.COLLECTIVE R10, `(.L_x_1679) ;  /* 0x000000000a087348 */ /* 0x000fea0003c00000 */
[----:B------:R0:W1:Y:S02]  /*62b0*/  SHFL.BFLY P2, R14, R13, R12, R11 ;  /* 0x0c00000c0d0e7389 */ /* 0x000064000004000b */
[----:B01----:R-:W-:Y:S01]  /*62c0*/  ENDCOLLECTIVE ;  /* 0x000000000000791b */ /* 0x003fe20003800000 */
.L_x_1679:
[----:B------:R-:W-:Y:S01]  /*62d0*/  FADD.FTZ R21, R20, R21 ;  /* 0x0000001514157221 */ /* 0x000fe20000010000 */
[----:B------:R-:W-:-:S04]  /*62e0*/  HFMA2.MMA R12, -RZ, RZ, 0, 5.9604644775390625e-08 ;  /* 0x00000001ff0c7435 */ /* 0x000fc800000001ff */
[----:B------:R-:W-:Y:S02]  /*62f0*/  MOV R13, R21 ;  /* 0x00000015000d7202 */ /* 0x000fe40000000f00 */
[----:B------:R-:W-:-:S07]  /*6300*/  MOV R22, R14 ;  /* 0x0000000e00167202 */ /* 0x000fce0000000f00 */
[----:B------:R-:W-:Y:S05]  /*6310*/  WARPSYNC.COLLECTIVE R10, `(.L_x_1680) ;  /* 0x000000000a087348 */ /* 0x000fea0003c00000 */
[----:B------:R0:W1:Y:S02]  /*6320*/  SHFL.BFLY P2, R14, R13, R12, R11 ;  /* 0x0c00000c0d0e7389 */ /* 0x000064000004000b */
[----:B01----:R-:W-:Y:S01]  /*6330*/  ENDCOLLECTIVE ;  /* 0x000000000000791b */ /* 0x003fe20003800000 */
.L_x_1680:
[----:B------:R-:W-:-:S05]  /*6340*/  FADD.FTZ R22, R23, R22 ;  /* 0x0000001617167221 */ /* 0x000fca0000010000 */
[----:B------:R-:W-:Y:S02]  /*6350*/  MOV R13, R22 ;  /* 0x00000016000d7202 */ /* 0x000fe40000000f00 */
[----:B------:R-:W-:-:S07]  /*6360*/  MOV R24, R14 ;  /* 0x0000000e00187202 */ /* 0x000fce0000000f00 */
[----:B------:R-:W-:Y:S05]  /*6370*/  WARPSYNC.COLLECTIVE R10, `(.L_x_1681) ;  /* 0x000000000a087348 */ /* 0x000fea0003c00000 */
[----:B------:R0:W1:Y:S02]  /*6380*/  SHFL.BFLY P2, R14, R13, R12, R11 ;  /* 0x0c00000c0d0e7389 */ /* 0x000064000004000b */
[----:B01----:R-:W-:Y:S01]  /*6390*/  ENDCOLLECTIVE ;  /* 0x000000000000791b */ /* 0x003fe20003800000 */
.L_x_1681:
[----:B------:R-:W-:Y:S01]  /*63a0*/  FADD.FTZ R21, R21, R24 ;  /* 0x0000001815157221 */ /* 0x000fe20000010000 */
[----:B------:R-:W-:Y:S01]  /*63b0*/  HFMA2.MMA R12, -RZ, RZ, 0, 4.76837158203125e-07 ;  /* 0x00000008ff0c7435 */ /* 0x000fe200000001ff */
[----:B------:R-:W-:Y:S01]  /*63c0*/  IMAD.MOV.U32 R13, RZ, RZ, R3 ;  /* 0x000000ffff0d7224 */ /* 0x000fe200078e0003 */
[----:B------:R-:W-:-:S09]  /*63d0*/  MOV R25, R14 ;  /* 0x0000000e00197202 */ /* 0x000fd20000000f00 */
[----:B------:R-:W-:Y:S05]  /*63e0*/  WARPSYNC.COLLECTIVE R10, `(.L_x_1682) ;  /* 0x000000000a087348 */ /* 0x000fea0003c00000 */
[----:B------:R0:W1:Y:S02]  /*63f0*/  SHFL.BFLY P2, R14, R13, R12, R11 ;  /* 0x0c00000c0d0e7389 */ /* 0x000064000004000b */
[----:B01----:R-:W-:Y:S01]  /*6400*/  ENDCOLLECTIVE ;  /* 0x000000000000791b */ /* 0x003fe20003800000 */
.L_x_1682:
[----:B------:R-:W-:Y:S01]  /*6410*/  FADD.FTZ R22, R22, R25 ;  /* 0x0000001916167221 */ /* 0x000fe20000010000 */
[----:B------:R-:W-:Y:S02]  /*6420*/  MOV R13, R26 ;  /* 0x0000001a000d7202 */ /* 0x000fe40000000f00 */
[----:B------:R-:W-:-:S07]  /*6430*/  MOV R28, R14 ;  /* 0x0000000e001c7202 */ /* 0x000fce0000000f00 */
[----:B------:R-:W-:Y:S05]  /*6440*/  WARPSYNC.COLLECTIVE R10, `(.L_x_1683) ;  /* 0x000000000a087348 */ /* 0x000fea0003c00000 */
[----:B------:R0:W1:Y:S02]  /*6450*/  SHFL.BFLY P2, R14, R13, R12, R11 ;  /* 0x0c00000c0d0e7389 */ /* 0x000064000004000b */
[----:B01----:R-:W-:Y:S01]  /*6460*/  ENDCOLLECTIVE ;  /* 0x000000000000791b */ /* 0x003fe20003800000 */
.L_x_1683:
[----:B------:R-:W-:Y:S02]  /*6470*/  FADD.FTZ R28, R28, R3 ;  /* 0x000000031c1c7221 */ /* 0x000fe40000010000 */
[----:B------:R-:W0:Y:S01]  /*6480*/  @!P0 LDC.64 R2, c[0x0][0x218] ;  /* 0x00008600ff028b82 */ /* 0x000e220000000a00 */
[----:B------:R-:W-:Y:S02]  /*6490*/  HFMA2.MMA R12, -RZ, RZ, 0, 2.384185791015625e-07 ;  /* 0x00000004ff0c7435 */ /* 0x000fe400000001ff */
[----:B------:R-:W-:Y:S01]  /*64a0*/  MOV R13, R28 ;  /* 0x0000001c000d7202 */ /* 0x000fe20000000f00 */
[----:B------:R-:W-:-:S08]  /*64b0*/  IMAD.MOV.U32 R27, RZ, RZ, R14 ;  /* 0x000000ffff1b7224 */ /* 0x000fd000078e000e */
[----:B0-----:R-:W-:Y:S05]  /*64c0*/  WARPSYNC.COLLECTIVE R10, `(.L_x_1684) ;  /* 0x000000000a087348 */ /* 0x001fea0003c00000 */
[----:B------:R1:W2:Y:S02]  /*64d0*/  SHFL.BFLY P2, R14, R13, R12, R11 ;  /* 0x0c00000c0d0e7389 */ /* 0x0002a4000004000b */
[----:B012---:R-:W-:Y:S01]  /*64e0*/  ENDCOLLECTIVE ;  /* 0x000000000000791b */ /* 0x007fe20003800000 */
.L_x_1684:
[----:B------:R-:W-:-:S05]  /*64f0*/  FADD.FTZ R27, R27, R26 ;  /* 0x0000001a1b1b7221 */ /* 0x000fca0000010000 */
[----:B------:R-:W-:Y:S02]  /*6500*/  MOV R13, R27 ;  /* 0x0000001b000d7202 */ /* 0x000fe40000000f00 */
[----:B------:R-:W-:-:S07]  /*6510*/  MOV R29, R14 ;  /* 0x0000000e001d7202 */ /* 0x000fce0000000f00 */
[----:B------:R-:W-:Y:S05]  /*6520*/  WARPSYNC.COLLECTIVE R10, `(.L_x_1685) ;  /* 0x000000000a087348 */ /* 0x000fea0003c00000 */
[----:B------:R0:W1:Y:S02]  /*6530*/  SHFL.BFLY P2, R14, R13, R12, R11 ;  /* 0x0c00000c0d0e7389 */ /* 0x000064000004000b */
[----:B01----:R-:W-:Y:S01]  /*6540*/  ENDCOLLECTIVE ;  /* 0x000000000000791b */ /* 0x003fe20003800000 */
.L_x_1685:
[----:B------:R-:W-:Y:S01]  /*6550*/  FADD.FTZ R26, R28, R29 ;  /* 0x0000001d1c1a7221 */ /* 0x000fe20000010000 */
[----:B------:R-:W-:Y:S02]  /*6560*/  FADD.FTZ R28, R8, R9 ;  /* 0x00000009081c7221 */ /* 0x000fe40000010000 */
[----:B------:R-:W0:Y:S03]  /*6570*/  @!P0 LDC.64 R8, c[0x0][0x218] ;  /* 0x00008600ff088b82 */ /* 0x000e260000000a00 */
[----:B------:R-:W-:Y:S01]  /*6580*/  @!P0 F2FP.F16.F32.PACK_AB R28, RZ, R28 ;  /* 0x0000001cff1c823e */ /* 0x000fe200000000ff */
[----:B------:R-:W-:Y:S01]  /*6590*/  HFMA2.MMA R12, -RZ, RZ, 0, 1.1920928955078125e-07 ;  /* 0x00000002ff0c7435 */ /* 0x000fe200000001ff */
[----:B------:R-:W-:Y:S01]  /*65a0*/  IMAD.MOV.U32 R13, RZ, RZ, R26 ;  /* 0x000000ffff0d7224 */ /* 0x000fe200078e001a */
[----:B------:R-:W-:-:S09]  /*65b0*/  MOV R30, R14 ;  /* 0x0000000e001e7202 */ /* 0x000fd20000000f00 */
[----:B0-----:R-:W-:Y:S05]  /*65c0*/  WARPSYNC.COLLECTIVE R10, `(.L_x_1686) ;  /* 0x000000000a087348 */ /* 0x001fea0003c00000 */
[----:B------:R1:W2:Y:S02]  /*65d0*/  SHFL.BFLY P2, R14, R13, R12, R11 ;  /* 0x0c00000c0d0e7389 */ /* 0x0002a4000004000b */
[----:B012---:R-:W-:Y:S01]  /*65e0*/  ENDCOLLECTIVE ;  /* 0x000000000000791b */ /* 0x007fe20003800000 */
.L_x_1686:
[----:B------:R-:W-:-:S05]  /*65f0*/  FADD.FTZ R20, R27, R30 ;  /* 0x0000001e1b147221 */ /* 0x000fca0000010000 */
[----:B------:R-:W-:Y:S02]  /*6600*/  MOV R13, R20 ;  /* 0x00000014000d7202 */ /* 0x000fe40000000f00 */
[----:B------:R-:W-:Y:S01]  /*6610*/  MOV R29, R14 ;  /* 0x0000000e001d7202 */ /* 0x000fe20000000f00 */
[----:B------:R-:W-:Y:S01]  /*6620*/  FADD.FTZ R14, R6, R15 ;  /* 0x0000000f060e7221 */ /* 0x000fe20000010000 */
[----:B------:R-:W-:Y:S02]  /*6630*/  IADD3 R15, R7, R44, RZ ;  /* 0x0000002c070f7210 */ /* 0x000fe40007ffe0ff */
[----:B------:R-:W0:Y:S01]  /*6640*/  @!P0 LDC.64 R6, c[0x0][0x218] ;  /* 0x00008600ff068b82 */ /* 0x000e220000000a00 */
[----:B------:R-:W-:Y:S01]  /*6650*/  FADD.FTZ R26, R26, R29 ;  /* 0x0000001d1a1a7221 */ /* 0x000fe20000010000 */
[----:B------:R-:W-:Y:S01]  /*6660*/  @!P0 F2FP.F16.F32.PACK_AB R27, RZ, R14 ;  /* 0x0000000eff1b823e */ /* 0x000fe200000000ff */
[----:B------:R-:W-:-:S07]  /*6670*/  @!P0 IMAD.WIDE R2, R15, 0x2, R2 ;  /* 0x000000020f028825 */ /* 0x000fce00078e0202 */
[----:B0-----:R-:W-:Y:S05]  /*6680*/  WARPSYNC.COLLECTIVE R10, `(.L_x_1687) ;  /* 0x000000000a087348 */ /* 0x001fea0003c00000 */
[----:B------:R1:W2:Y:S02]  /*6690*/  SHFL.BFLY P2, R14, R13, R12, R11 ;  /* 0x0c00000c0d0e7389 */ /* 0x0002a4000004000b */
[----:B012---:R-:W-:Y:S01]  /*66a0*/  ENDCOLLECTIVE ;  /* 0x000000000000791b */ /* 0x007fe20003800000 */
.L_x_1687:
[C---:B------:R-:W-:Y:S01]  /*66b0*/  IMAD.WIDE R4, R15.reuse, 0x2, R4 ;  /* 0x000000020f047825 */ /* 0x040fe200078e0204 */
[----:B------:R0:W-:Y:S03]  /*66c0*/  @!P0 STG.E.U16 desc[UR8][R2.64], R27 ;  /* 0x0000001b02008986 */ /* 0x0001e6000c101508 */
[----:B------:R-:W-:Y:S01]  /*66d0*/  @!P0 IMAD.WIDE R8, R15, 0x2, R8 ;  /* 0x000000020f088825 */ /* 0x000fe200078e0208 */
[----:B------:R1:W-:Y:S01]  /*66e0*/  @!P0 STG.E.U16 desc[UR8][R4.64], R28 ;  /* 0x0000001c04008986 */ /* 0x0003e2000c101508 */
[----:B------:R-:W-:Y:S01]  /*66f0*/  @!P0 F2FP.F16.F32.PACK_AB R10, RZ, R17 ;  /* 0x00000011ff0a823e */ /* 0x000fe200000000ff */
[----:B------:R-:W-:Y:S01]  /*6700*/  HFMA2.MMA R12, -RZ, RZ, 0, 5.9604644775390625e-08 ;  /* 0x00000001ff0c7435 */ /* 0x000fe200000001ff */
[----:B------:R-:W-:Y:S01]  /*6710*/  @!P0 F2FP.F16.F32.PACK_AB R11, RZ, R21 ;  /* 0x00000015ff0b823e */ /* 0x000fe200000000ff */
[----:B------:R-:W-:Y:S01]  /*6720*/  IMAD.MOV.U32 R13, RZ, RZ, R26 ;  /* 0x000000ffff0d7224 */ /* 0x000fe200078e001a */
[----:B0-----:R-:W-:-:S02]  /*6730*/  PRMT R2, R10, 0x7610, R2 ;  /* 0x000076100a027816 */ /* 0x001fc40000000002 */
[----:B------:R-:W-:Y:S01]  /*6740*/  PRMT R18, R11, 0x7610, R18 ;  /* 0x000076100b127816 */ /* 0x000fe20000000012 */
[----:B------:R-:W-:Y:S01]  /*6750*/  @!P0 IMAD.WIDE R6, R15, 0x2, R6 ;  /* 0x000000020f068825 */ /* 0x000fe200078e0206 */
[----:B------:R-:W-:Y:S02]  /*6760*/  MOV R11, 0x101f ;  /* 0x0000101f000b7802 */ /* 0x000fe40000000f00 */
[----:B------:R-:W-:Y:S02]  /*6770*/  MOV R10, 0xffff ;  /* 0x0000ffff000a7802 */ /* 0x000fe40000000f00 */
[----:B------:R-:W-:Y:S02]  /*6780*/  MOV R23, R14 ;  /* 0x0000000e00177202 */ /* 0x000fe40000000f00 */
[----:B-1----:R-:W-:-:S07]  /*6790*/  @!P0 F2FP.F16.F32.PACK_AB R3, RZ, R16 ;  /* 0x00000010ff03823e */ /* 0x002fce00000000ff */
[----:B------:R-:W-:Y:S05]  /*67a0*/  WARPSYNC.COLLECTIVE R10, `(.L_x_1688) ;  /* 0x000000000a087348 */ /* 0x000fea0003c00000 */
[----:B------:R0:W1:Y:S02]  /*67b0*/  SHFL.BFLY P2, R14, R13, R12, R11 ;  /* 0x0c00000c0d0e7389 */ /* 0x000064000004000b */
[----:B01----:R-:W-:Y:S01]  /*67c0*/  ENDCOLLECTIVE ;  /* 0x000000000000791b */ /* 0x003fe20003800000 */
.L_x_1688:
        /* <DEDUP_REMOVED lines=11> */
.L_x_1689:
[----:B------:R-:W-:Y:S01]  /*6880*/  FADD.FTZ R17, R26, R17 ;  /* 0x000000111a117221 */ /* 0x000fe20000010000 */
[----:B------:R-:W-:Y:S06]  /*6890*/  BRA `(.L_x_1690) ;  /* 0xffffffe000f07947 */ /* 0x000fec000383ffff */
.L_x_1691:
        /* <DEDUP_REMOVED lines=14> */
.L_x_2462:


//--------------------- .text._ZN13group_norm_v218gn_bwd_cuda_kernelI6__halfLi320ELi3ELi16ELi160ELi64ELb1ELb1ELi8ELi320ELi320ELi4ELb1ELi40ELb0ELb0ELNS_15WgradSyncMethodE3ENS_16CompileConditionILi900EEEEEvPT_S6_S6_PKS5_S8_S8_S8_PKfflPfPj --------------------------
	.section	.text._ZN13group_norm_v218gn_bwd_cuda_kernelI6__halfLi320ELi3ELi16ELi160ELi64ELb1ELb1ELi8ELi320ELi320ELi4ELb1ELi40ELb0ELb0ELNS_15WgradSyncMethodE3ENS_16CompileConditionILi900EEEEEvPT_S6_S6_PKS5_S8_S8_S8_PKfflPfPj,"ax",@progbits
	.align	128
        .global         _ZN13group_norm_v218gn_bwd_cuda_kernelI6__halfLi320ELi3ELi16ELi160ELi64ELb1ELb1ELi8ELi320ELi320ELi4ELb1ELi40ELb0ELb0ELNS_15WgradSyncMethodE3ENS_16CompileConditionILi900EEEEEvPT_S6_S6_PKS5_S8_S8_S8_PKfflPfPj
        .type           _ZN13group_norm_v218gn_bwd_cuda_kernelI6__halfLi320ELi3ELi16ELi160ELi64ELb1ELb1ELi8ELi320ELi320ELi4ELb1ELi40ELb0ELb0ELNS_15WgradSyncMethodE3ENS_16CompileConditionILi900EEEEEvPT_S6_S6_PKS5_S8_S8_S8_PKfflPfPj,@function
        .size           _ZN13group_norm_v218gn_bwd_cuda_kernelI6__halfLi320ELi3ELi16ELi160ELi64ELb1ELb1ELi8ELi320ELi320ELi4ELb1ELi40ELb0ELb0ELNS_15WgradSyncMethodE3ENS_16CompileConditionILi900EEEEEvPT_S6_S6_PKS5_S8_S8_S8_PKfflPfPj,(.L_x_2463 - _ZN13group_norm_v218gn_bwd_cuda_kernelI6__halfLi320ELi3ELi16ELi160ELi64ELb1ELb1ELi8ELi320ELi320ELi4ELb1ELi40ELb0ELb0ELNS_15WgradSyncMethodE3ENS_16CompileConditionILi900EEEEEvPT_S6_S6_PKS5_S8_S8_S8_PKfflPfPj)
        .other          _ZN13group_norm_v218gn_bwd_cuda_kernelI6__halfLi320ELi3ELi16ELi160ELi64ELb1ELb1ELi8ELi320ELi320ELi4ELb1ELi40ELb0ELb0ELNS_15WgradSyncMethodE3ENS_16CompileConditionILi900EEEEEvPT_S6_S6_PKS5_S8_S8_S8_PKfflPfPj,@"STO_CUDA_ENTRY STV_DEFAULT"
_ZN13group_norm_v218gn_bwd_cuda_kernelI6__halfLi320ELi3ELi16ELi160ELi64ELb1ELb1ELi8ELi320ELi320ELi4ELb1ELi40ELb0ELb0ELNS_15WgradSyncMethodE3ENS_16CompileConditionILi900EEEEEvPT_S6_S6_PKS5_S8_S8_S8_PKfflPfPj:
.text._ZN13group_norm_v218gn_bwd_cuda_kernelI6__halfLi320ELi3ELi16ELi160ELi64ELb1ELb1ELi8ELi320ELi320ELi4ELb1ELi40ELb0ELb0ELNS_15WgradSyncMethodE3ENS_16CompileConditionILi900EEEEEvPT_S6_S6_PKS5_S8_S8_S8_PKfflPfPj:
        /* <DEDUP_REMOVED lines=31> */
.L_x_1694:
[----:B------:R-:W2:Y:S04]  /*01f0*/  LD.E.STRONG.GPU R0, desc[UR12][R2.64] ;  /* 0x0000000c02007980 */ /* 0x000ea8000c10f900 */
[----:B--2---:R-:W-:Y:S01]  /*0200*/  CCTL.IVALL ;  /* 0x00000000ff00798f */ /* 0x004fe20002000000 */
[----:B------:R-:W-:Y:S05]  /*0210*/  YIELD ;  /* 0x0000000000007946 */ /* 0x000fea0003800000 */
[----:B-----5:R-:W-:-:S04]  /*0220*/  LOP3.LUT R0, R0, R5, RZ, 0x3c, !PT ;  /* 0x0000000500007212 */ /* 0x020fc800078e3cff */
[----:B------:R-:W-:-:S13]  /*0230*/  ISETP.GT.AND P0, PT, R0, -0x1, PT ;  /* 0xffffffff0000780c */ /* 0x000fda0003f04270 */
[----:B------:R-:W-:Y:S05]  /*0240*/  @P0 BRA `(.L_x_1694) ;  /* 0xfffffffc00e80947 */ /* 0x000fea000383ffff */
.L_x_1693:
[----:B------:R-:W-:Y:S05]  /*0250*/  WARPSYNC.ALL ;  /* 0x0000000000007948 */ /* 0x000fea0003800000 */
[----:B------:R-:W-:Y:S06]  /*0260*/  BAR.SYNC.DEFER_BLOCKING 0x0 ;  /* 0x0000000000007b1d */ /* 0x000fec0000010000 */
[----:B------:R-:W-:Y:S05]  /*0270*/  BRA `(.L_x_1695) ;  /* 0x0000002800707947 */ /* 0x000fea0003800000 */
.L_x_1692:
        /* <DEDUP_REMOVED lines=17> */
[----:B------:R-:W-:Y:S01]  /*0390*/  IADD3 R6, R52, 0xa0, RZ ;  /* 0x000000a034067810 */ /* 0x000fe20007ffe0ff */
[----:B------:R-:W-:Y:S01]  /*03a0*/  IMAD R50, R12, -0x50, R53 ;  /* 0xffffffb00c327824 */ /* 0x000fe200078e0235 */
[----:B------:R-:W-:-:S02]  /*03b0*/  SHF.R.S32.HI R7, RZ, 0x1f, R2 ;  /* 0x0000001fff077819 */ /* 0x000fc40000011402 */
[----:B------:R-:W-:Y:S02]  /*03c0*/  SHF.R.S32.HI R3, RZ, 0x1f, R0 ;  /* 0x0000001fff037819 */ /* 0x000fe40000011400 */
[----:B------:R-:W-:Y:S02]  /*03d0*/  LEA.HI R7, R7, R2, RZ, 0x2 ;  /* 0x0000000207077211 */ /* 0x000fe400078f10ff */
[----:B------:R-:W-:Y:S02]  /*03e0*/  LEA.HI R3, R3, R0, RZ, 0x2 ;  /* 0x0000000003037211 */ /* 0x000fe400078f10ff */
[----:B------:R-:W-:Y:S02]  /*03f0*/  LOP3.LUT R0, R5, 0xfffffffc, RZ, 0xc0, !PT ;  /* 0xfffffffc05007812 */ /* 0x000fe400078ec0ff */
[----:B------:R-:W-:Y:S02]  /*0400*/  SHF.R.S32.HI R9, RZ, 0x1f, R6 ;  /* 0x0000001fff097819 */ /* 0x000fe40000011406 */
[----:B------:R-:W-:-:S02]  /*0410*/  IADD3 R0, -R0, R53, RZ ;  /* 0x0000003500007210 */ /* 0x000fc40007ffe1ff */
[----:B------:R-:W-:Y:S02]  /*0420*/  SHF.R.U32.HI R7, RZ, 0x2, R7 ;  /* 0x00000002ff077819 */ /* 0x000fe40000011607 */
[----:B------:R-:W-:Y:S02]  /*0430*/  LEA.HI R9, R9, R6, RZ, 0x2 ;  /* 0x0000000609097211 */ /* 0x000fe400078f10ff */
[----:B------:R-:W-:Y:S02]  /*0440*/  LEA.HI R4, R4, R53, RZ, 0x4 ;  /* 0x0000003504047211 */ /* 0x000fe400078f20ff */
[----:B------:R-:W-:Y:S01]  /*0450*/  LOP3.LUT R10, R0, 0x3, R7, 0x78, !PT ;  /* 0x00000003000a7812 */ /* 0x000fe200078e7807 */
[----:B------:R-:W-:Y:S01]  /*0460*/  IMAD R7, R50, 0x28, R51 ;  /* 0x0000002832077824 */ /* 0x000fe200078e0233 */
[----:B------:R-:W-:Y:S01]  /*0470*/  IADD3 R6, R12, UR4, RZ ;  /* 0x000000040c067c10 */ /* 0x000fe2000fffe0ff */
[----:B------:R-:W-:Y:S01]  /*0480*/  UMOV UR4, URZ ;  /* 0x0000003f00047c82 */ /* 0x000fe20008000000 */
[----:B------:R-:W-:-:S02]  /*0490*/  SHF.R.U32.HI R11, RZ, 0x4, R4 ;  /* 0x00000004ff0b7819 */ /* 0x000fc40000011604 */
[----:B------:R-:W-:Y:S01]  /*04a0*/  SHF.R.U32.HI R9, RZ, 0x2, R9 ;  /* 0x00000002ff097819 */ /* 0x000fe20000011609 */
[----:B------:R-:W-:Y:S01]  /*04b0*/  IMAD R6, R6, 0xa00, RZ ;  /* 0x00000a0006067824 */ /* 0x000fe200078e02ff */
[----:B------:R-:W-:Y:S02]  /*04c0*/  SHF.R.U32.HI R3, RZ, 0x2, R3 ;  /* 0x00000002ff037819 */ /* 0x000fe40000011603 */
[----:B------:R-:W-:Y:S02]  /*04d0*/  LEA R7, R12, R7, 0x3 ;  /* 0x000000070c077211 */ /* 0x000fe400078e18ff */
[----:B------:R-:W-:Y:S02]  /*04e0*/  CS2R R12, SRZ ;  /* 0x00000000000c7805 */ /* 0x000fe4000001ff00 */
[C---:B------:R-:W-:Y:S02]  /*04f0*/  LOP3.LUT R11, R0.reuse, 0x3, R11, 0x78, !PT ;  /* 0x00000003000b7812 */ /* 0x040fe400078e780b */
[----:B------:R-:W-:-:S02]  /*0500*/  LOP3.LUT R9, R0, 0x3, R9, 0x78, !PT ;  /* 0x0000000300097812 */ /* 0x000fc400078e7809 */
[----:B------:R-:W-:-:S07]  /*0510*/  LOP3.LUT R8, R0, 0x3, R3, 0x78, !PT ;  /* 0x0000000300087812 */ /* 0x000fce00078e7803 */
.L_x_1708:
        /* <DEDUP_REMOVED lines=12> */
[----:B------:R-:W-:-:S05]  /*05e0*/  IMAD.WIDE.U32 R2, R22, -0x33333333, RZ ;  /* 0xcccccccd16027825 */ /* 0x000fca00078e00ff */
[----:B------:R-:W-:Y:S01]  /*05f0*/  SHF.R.U32.HI R5, RZ, 0x7, R3 ;  /* 0x00000007ff057819 */ /* 0x000fe20000011603 */
[----:B------:R-:W-:-:S03]  /*0600*/  IMAD.WIDE.U32 R2, R21, 0x28000, R22 ;  /* 0x0002800015027825 */ /* 0x000fc600078e0016 */
[----:B------:R-:W-:Y:S02]  /*0610*/  LEA R0, P0, R21, R5, 0x4 ;  /* 0x0000000515007211 */ /* 0x000fe400078020ff */
[----:B------:R-:W-:Y:S01]  /*0620*/  IADD3 R26, R3, UR6, RZ ;  /* 0x00000006031a7c10 */ /* 0x000fe2000fffe0ff */
[----:B0-----:R-:W-:Y:S01]  /*0630*/  IMAD.WIDE R24, R22, 0x2, R24 ;  /* 0x0000000216187825 */ /* 0x001fe200078e0218 */
[----:B------:R-:W-:Y:S01]  /*0640*/  LEA.HI.X R21, R21, RZ, R4, 0x4, P0 ;  /* 0x000000ff15157211 */ /* 0x000fe200000f2404 */
[----:B------:R-:W-:Y:S01]  /*0650*/  ULDC UR6, c[0x0][0x250] ;  /* 0x0000940000067ab9 */ /* 0x000fe20000000800 */
[----:B------:R-:W-:Y:S02]  /*0660*/  LEA R32, P0, R0, UR16, 0x3 ;  /* 0x0000001000207c11 */ /* 0x000fe4000f8018ff */
[----:B------:R-:W-:Y:S01]  /*0670*/  IADD3 R3, P1, R6, R2, RZ ;  /* 0x0000000206037210 */ /* 0x000fe20007f3e0ff */
[----:B------:R-:W2:Y:S01]  /*0680*/  LDG.E.64.CONSTANT R24, desc[UR12][R24.64] ;  /* 0x0000000c18187981 */ /* 0x000ea2000c1e9b00 */
[----:B------:R-:W-:Y:S01]  /*0690*/  LEA.HI.X R33, R0, UR17, R21, 0x3, P0 ;  /* 0x0000001100217c11 */ /* 0x000fe200080f1c15 */
[----:B------:R-:W-:Y:S01]  /*06a0*/  ULDC.64 UR16, c[0x0][0x230] ;  /* 0x00008c0000107ab9 */ /* 0x000fe20000000a00 */
[----:B------:R-:W-:Y:S01]  /*06b0*/  SHF.L.U32 R4, R3, 0x1, RZ ;  /* 0x0000000103047819 */ /* 0x000fe200000006ff */
[----:B------:R-:W-:-:S03]  /*06c0*/  IMAD.X R0, RZ, RZ, R26, P1 ;  /* 0x000000ffff007224 */ /* 0x000fc600008e061a */
[----:B------:R-:W3:Y:S01]  /*06d0*/  LDG.E.64.CONSTANT R32, desc[UR12][R32.64] ;  /* 0x0000000c20207981 */ /* 0x000ee2000c1e9b00 */
[----:B------:R-:W-:Y:S02]  /*06e0*/  IADD3 R20, P0, R4, UR16, RZ ;  /* 0x0000001004147c10 */ /* 0x000fe4000ff1e0ff */
[----:B------:R-:W-:-:S04]  /*06f0*/  SHF.L.U64.HI R3, R3, 0x1, R0 ;  /* 0x0000000103037819 */ /* 0x000fc80000010200 */
[----:B------:R-:W-:Y:S01]  /*0700*/  IADD3.X R21, R3, UR17, RZ, P0, !PT ;  /* 0x0000001103157c10 */ /* 0x000fe200087fe4ff */
[----:B-1----:R-:W-:-:S05]  /*0710*/  IMAD.WIDE R28, R22, 0x2, R28 ;  /* 0x00000002161c7825 */ /* 0x002fca00078e021c */
[----:B------:R-:W4:Y:S04]  /*0720*/  LDG.E.64.CONSTANT R20, desc[UR12][R20.64] ;  /* 0x0000000c14147981 */ /* 0x000f28000c1e9b00 */
[----:B------:R0:W5:Y:S01]  /*0730*/  LDG.E.64.CONSTANT R22, desc[UR12][R28.64] ;  /* 0x0000000c1c167981 */ /* 0x000162000c1e9b00 */
[----:B------:R-:W-:-:S04]  /*0740*/  IADD3 R27, R6, 0x2800, RZ ;  /* 0x00002800061b7810 */ /* 0x000fc80007ffe0ff */
[----:B------:R-:W-:-:S04]  /*0750*/  IADD3 R27, P0, R27, R2, RZ ;  /* 0x000000021b1b7210 */ /* 0x000fc80007f1e0ff */
[----:B------:R-:W-:Y:S02]  /*0760*/  IADD3.X R0, RZ, R26, RZ, P0, !PT ;  /* 0x0000001aff007210 */ /* 0x000fe400007fe4ff */
[C---:B------:R-:W-:Y:S02]  /*0770*/  SHF.L.U32 R2, R27.reuse, 0x1, RZ ;  /* 0x000000011b027819 */ /* 0x040fe400000006ff */
[----:B------:R-:W-:Y:S02]  /*0780*/  SHF.L.U64.HI R0, R27, 0x1, R0 ;  /* 0x000000011b007819 */ /* 0x000fe40000010200 */
[----:B------:R-:W-:-:S04]  /*0790*/  IADD3 R26, P0, R2, UR16, RZ ;  /* 0x00000010021a7c10 */ /* 0x000fc8000ff1e0ff */
[----:B------:R-:W-:Y:S01]  /*07a0*/  IADD3.X R27, R0, UR17, RZ, P0, !PT ;  /* 0x00000011001b7c10 */ /* 0x000fe200087fe4ff */
[----:B------:R-:W-:-:S05]  /*07b0*/  ULDC.64 UR16, c[0x0][0x228] ;  /* 0x00008a0000107ab9 */ /* 0x000fca0000000a00 */
[----:B------:R-:W5:Y:S01]  /*07c0*/  LDG.E.64.CONSTANT R26, desc[UR12][R26.64] ;  /* 0x0000000c1a1a7981 */ /* 0x000f62000c1e9b00 */
[----:B0-----:R-:W-:-:S04]  /*07d0*/  IADD3 R28, P0, R4, UR16, RZ ;  /* 0x00000010041c7c10 */ /* 0x001fc8000ff1e0ff */
[----:B------:R-:W-:-:S06]  /*07e0*/  IADD3.X R29, R3, UR17, RZ, P0, !PT ;  /* 0x00000011031d7c10 */ /* 0x000fcc00087fe4ff */
[----:B------:R-:W5:Y:S01]  /*07f0*/  LDG.E.64.CONSTANT R28, desc[UR12][R28.64] ;  /* 0x0000000c1c1c7981 */ /* 0x000f62000c1e9b00 */
[----:B------:R-:W-:-:S04]  /*0800*/  IADD3 R30, P0, R2, UR16, RZ ;  /* 0x00000010021e7c10 */ /* 0x000fc8000ff1e0ff */
[----:B------:R-:W-:-:S06]  /*0810*/  IADD3.X R31, R0, UR17, RZ, P0, !PT ;  /* 0x00000011001f7c10 */ /* 0x000fcc00087fe4ff */
[----:B------:R-:W5:Y:S01]  /*0820*/  LDG.E.64.CONSTANT R30, desc[UR12][R30.64] ;  /* 0x0000000c1e1e7981 */ /* 0x000f62000c1e9b00 */
[----:B---3--:R-:W-:-:S06]  /*0830*/  FADD.FTZ R33, R33, UR6 ;  /* 0x0000000621217e21 */ /* 0x008fcc0008010000 */
[----:B------:R-:W0:Y:S01]  /*0840*/  MUFU.RSQ R33, R33 ;  /* 0x0000002100217308 */ /* 0x000e220000001400 */
[----:B----4-:R-:W-:Y:S02]  /*0850*/  HADD2.F32 R35, -RZ, R20.H0_H0 ;  /* 0x20000014ff237230 */ /* 0x010fe40000004100 */
[----:B--2---:R-:W-:-:S03]  /*0860*/  HADD2.F32 R54, -RZ, R24.H0_H0 ;  /* 0x20000018ff367230 */ /* 0x004fc60000004100 */
[C---:B------:R-:W-:Y:S01]  /*0870*/  FADD.FTZ R36, -R32.reuse, R35 ;  /* 0x0000002320247221 */ /* 0x040fe20000010100 */
[----:B------:R-:W-:Y:S02]  /*0880*/  HADD2.F32 R35, -RZ, R20.H1_H1 ;  /* 0x30000014ff237230 */ /* 0x000fe40000004100 */
[--C-:B-----5:R-:W-:Y:S02]  /*0890*/  HADD2.F32 R34, -RZ, R22.reuse.H0_H0 ;  /* 0x20000016ff227230 */ /* 0x120fe40000004100 */
[----:B0-----:R-:W-:Y:S01]  /*08a0*/  FMUL.FTZ R57, R33, R36 ;  /* 0x0000002421397220 */ /* 0x001fe20000410000 */
[----:B------:R-:W-:Y:S01]  /*08b0*/  FADD.FTZ R36, -R32, R35 ;  /* 0x0000002320247221 */ /* 0x000fe20000010100 */
[----:B------:R-:W-:Y:S02]  /*08c0*/  HADD2.F32 R41, -RZ, R22.H1_H1 ;  /* 0x30000016ff297230 */ /* 0x000fe40000004100 */
[----:B------:R-:W-:Y:S01]  /*08d0*/  FFMA.FTZ R37, R57, R34, R54 ;  /* 0x0000002239257223 */ /* 0x000fe20000010036 */
[----:B------:R-:W-:-:S02]  /*08e0*/  HADD2.F32 R48, -RZ, R24.H1_H1 ;  /* 0x30000018ff307230 */ /* 0x000fc40000004100 */
[----:B------:R-:W-:Y:S01]  /*08f0*/  FMUL.FTZ R49, R33, R36 ;  /* 0x0000002421317220 */ /* 0x000fe20000410000 */
[----:B------:R-:W-:Y:S02]  /*0900*/  HADD2.F32 R35, -RZ, R21.H0_H0 ;  /* 0x20000015ff237230 */ /* 0x000fe40000004100 */
[----:B------:R-:W-:Y:S01]  /*0910*/  FMUL.FTZ R46, R37, -1.4426950216293334961 ;  /* 0xbfb8aa3b252e7820 */ /* 0x000fe20000410000 */
[----:B------:R-:W-:Y:S02]  /*0920*/  FFMA.FTZ R42, R49, R41, R48 ;  /* 0x00000029312a7223 */ /* 0x000fe40000010030 */
[----:B------:R-:W-:Y:S01]  /*0930*/  FADD.FTZ R36, -R32, R35 ;  /* 0x0000002320247221 */ /* 0x000fe20000010100 */
[----:B------:R-:W-:Y:S02]  /*0940*/  HADD2.F32 R38, -RZ, R23.H0_H0 ;  /* 0x20000017ff267230 */ /* 0x000fe40000004100 */
[----:B------:R-:W0:Y:S01]  /*0950*/  MUFU.EX2 R46, R46 ;  /* 0x0000002e002e7308 */ /* 0x000e220000000800 */
[----:B------:R-:W-:-:S02]  /*0960*/  HADD2.F32 R47, -RZ, R25.H0_H0 ;  /* 0x20000019ff2f7230 */ /* 0x000fc40000004100 */
[----:B------:R-:W-:Y:S01]  /*0970*/  FMUL.FTZ R56, R42, -1.4426950216293334961 ;  /* 0xbfb8aa3b2a387820 */ /* 0x000fe20000410000 */
[----:B------:R-:W-:Y:S01]  /*0980*/  FMUL.FTZ R43, R33, R36 ;  /* 0x00000024212b7220 */ /* 0x000fe20000410000 */
[----:B------:R-:W-:-:S03]  /*0990*/  HADD2.F32 R35, -RZ, R21.H1_H1 ;  /* 0x30000015ff237230 */ /* 0x000fc60000004100 */
[----:B------:R-:W-:Y:S01]  /*09a0*/  FFMA.FTZ R36, R43, R38, R47 ;  /* 0x000000262b247223 */ /* 0x000fe2000001002f */
[----:B------:R-:W1:Y:S01]  /*09b0*/  MUFU.EX2 R56, R56 ;  /* 0x0000003800387308 */ /* 0x000e620000000800 */
[----:B------:R-:W-:Y:S02]  /*09c0*/  FADD.FTZ R44, -R32, R35 ;  /* 0x00000023202c7221 */ /* 0x000fe40000010100 */
[----:B------:R-:W-:Y:S01]  /*09d0*/  FMUL.FTZ R60, R36, -1.4426950216293334961 ;  /* 0xbfb8aa3b243c7820 */ /* 0x000fe20000410000 */
[----:B------:R-:W-:Y:S02]  /*09e0*/  HADD2.F32 R40, -RZ, R23.H1_H1 ;  /* 0x30000017ff287230 */ /* 0x000fe40000004100 */
[----:B------:R-:W-:Y:S01]  /*09f0*/  FMUL.FTZ R39, R33, R44 ;  /* 0x0000002c21277220 */ /* 0x000fe20000410000 */
[----:B------:R-:W-:Y:S01]  /*0a00*/  HADD2.F32 R45, -RZ, R25.H1_H1 ;  /* 0x30000019ff2d7230 */ /* 0x000fe20000004100 */
[----:B------:R-:W2:Y:S01]  /*0a10*/  MUFU.EX2 R58, R60 ;  /* 0x0000003c003a7308 */ /* 0x000ea20000000800 */
[----:B0-----:R-:W-:-:S03]  /*0a20*/  FADD.FTZ R55, R46, 1 ;  /* 0x3f8000002e377421 */ /* 0x001fc60000010000 */
[----:B------:R-:W-:-:S04]  /*0a30*/  FFMA.FTZ R35, R39, R40, R45 ;  /* 0x0000002827237223 */ /* 0x000fc8000001002d */
[----:B------:R-:W-:Y:S01]  /*0a40*/  FMUL.FTZ R44, R35, -1.4426950216293334961 ;  /* 0xbfb8aa3b232c7820 */ /* 0x000fe20000410000 */
[----:B------:R-:W0:Y:S01]  /*0a50*/  MUFU.RCP R55, R55 ;  /* 0x0000003700377308 */ /* 0x000e220000001000 */
[----:B-1----:R-:W-:-:S07]  /*0a60*/  FADD.FTZ R59, R56, 1 ;  /* 0x3f800000383b7421 */ /* 0x002fce0000010000 */
[----:B------:R-:W1:Y:S01]  /*0a70*/  MUFU.EX2 R44, R44 ;  /* 0x0000002c002c7308 */ /* 0x000e620000000800 */
[----:B--2---:R-:W-:-:S07]  /*0a80*/  FADD.FTZ R56, R58, 1 ;  /* 0x3f8000003a387421 */ /* 0x004fce0000010000 */
[----:B------:R-:W2:Y:S01]  /*0a90*/  MUFU.RCP R46, R59 ;  /* 0x0000003b002e7308 */ /* 0x000ea20000001000 */
[----:B0-----:R-:W-:-:S07]  /*0aa0*/  FADD.FTZ R58, -R55, 1 ;  /* 0x3f800000373a7421 */ /* 0x001fce0000010100 */
[----:B------:R-:W0:Y:S01]  /*0ab0*/  MUFU.RCP R56, R56 ;  /* 0x0000003800387308 */ /* 0x000e220000001000 */
[----:B------:R-:W-:Y:S01]  /*0ac0*/  FFMA.FTZ R58, R37, R58, 1 ;  /* 0x3f800000253a7423 */ /* 0x000fe2000001003a */
[----:B-1----:R-:W-:Y:S01]  /*0ad0*/  FADD.FTZ R60, R44, 1 ;  /* 0x3f8000002c3c7421 */ /* 0x002fe20000010000 */
[----:B--2---:R-:W-:-:S05]  /*0ae0*/  FADD.FTZ R37, -R46, 1 ;  /* 0x3f8000002e257421 */ /* 0x004fca0000010100 */
[----:B------:R-:W1:Y:S01]  /*0af0*/  MUFU.RCP R44, R60 ;  /* 0x0000003c002c7308 */ /* 0x000e620000001000 */
[----:B------:R-:W-:Y:S01]  /*0b00*/  FFMA.FTZ R37, R42, R37, 1 ;  /* 0x3f8000002a257423 */ /* 0x000fe20000010025 */
[----:B------:R-:W-:-:S03]  /*0b10*/  HADD2.F32 R59, -RZ, R26.H0_H0 ;  /* 0x2000001aff3b7230 */ /* 0x000fc60000004100 */
[----:B------:R-:W-:Y:S01]  /*0b20*/  FMUL.FTZ R46, R46, R37 ;  /* 0x000000252e2e7220 */ /* 0x000fe20000410000 */
[----:B0-----:R-:W-:-:S04]  /*0b30*/  FADD.FTZ R37, -R56, 1 ;  /* 0x3f80000038257421 */ /* 0x001fc80000010100 */
[----:B------:R-:W-:Y:S01]  /*0b40*/  FFMA.FTZ R37, R36, R37, 1 ;  /* 0x3f80000024257423 */ /* 0x000fe20000010025 */
[----:B------:R-:W-:-:S03]  /*0b50*/  FADD.FTZ R36, -R32, R59 ;  /* 0x0000003b20247221 */ /* 0x000fc60000010100 */
[----:B------:R-:W-:Y:S01]  /*0b60*/  FMUL.FTZ R42, R56, R37 ;  /* 0x00000025382a7220 */ /* 0x000fe20000410000 */
[----:B------:R-:W-:Y:S01]  /*0b70*/  FMUL.FTZ R37, R33, R36 ;  /* 0x0000002421257220 */ /* 0x000fe20000410000 */
[----:B-1----:R-:W-:-:S03]  /*0b80*/  FADD.FTZ R36, -R44, 1 ;  /* 0x3f8000002c247421 */ /* 0x002fc60000010100 */
[----:B------:R-:W-:Y:S01]  /*0b90*/  FFMA.FTZ R54, R34, R37, R54 ;  /* 0x0000002522367223 */ /* 0x000fe20000010036 */
[----:B------:R-:W-:-:S03]  /*0ba0*/  FFMA.FTZ R35, R35, R36, 1 ;  /* 0x3f80000023237423 */ /* 0x000fc60000010024 */
[----:B------:R-:W-:-:S06]  /*0bb0*/  FMUL.FTZ R36, R54, -1.4426950216293334961 ;  /* 0xbfb8aa3b36247820 */ /* 0x000fcc0000410000 */
[----:B------:R-:W0:Y:S01]  /*0bc0*/  MUFU.EX2 R36, R36 ;  /* 0x0000002400247308 */ /* 0x000e220000000800 */
[--C-:B------:R-:W-:Y:S02]  /*0bd0*/  HADD2.F32 R56, -RZ, R28.reuse.H0_H0 ;  /* 0x2000001cff387230 */ /* 0x100fe40000004100 */
[----:B------:R-:W-:Y:S01]  /*0be0*/  FMUL.FTZ R55, R55, R58 ;  /* 0x0000003a37377220 */ /* 0x000fe20000410000 */
[----:B------:R-:W-:Y:S01]  /*0bf0*/  FMUL.FTZ R44, R44, R35 ;  /* 0x000000232c2c7220 */ /* 0x000fe20000410000 */
[----:B------:R-:W-:Y:S02]  /*0c00*/  HADD2.F32 R35, -RZ, R28.H1_H1 ;  /* 0x3000001cff237230 */ /* 0x000fe40000004100 */
[----:B------:R-:W-:-:S03]  /*0c10*/  FMUL.FTZ R55, R56, R55 ;  /* 0x0000003738377220 */ /* 0x000fc60000410000 */
[----:B------:R-:W-:Y:S01]  /*0c20*/  FMUL.FTZ R46, R35, R46 ;  /* 0x0000002e232e7220 */ /* 0x000fe20000410000 */
[----:B------:R-:W-:-:S04]  /*0c30*/  FMUL.FTZ R35, R34, R55 ;  /* 0x0000003722237220 */ /* 0x000fc80000410000 */
[----:B------:R-:W-:Y:S01]  /*0c40*/  FFMA.FTZ R58, R57, R35, RZ ;  /* 0x00000023393a7223 */ /* 0x000fe200000100ff */
[----:B0-----:R-:W-:Y:S01]  /*0c50*/  FADD.FTZ R56, R36, 1 ;  /* 0x3f80000024387421 */ /* 0x001fe20000010000 */
[----:B------:R-:W-:-:S05]  /*0c60*/  HADD2.F32 R35, -RZ, R26.H1_H1 ;  /* 0x3000001aff237230 */ /* 0x000fca0000004100 */
[----:B------:R-:W0:Y:S01]  /*0c70*/  MUFU.RCP R56, R56 ;  /* 0x0000003800387308 */ /* 0x000e220000001000 */
[----:B------:R-:W-:Y:S01]  /*0c80*/  FADD.FTZ R60, -R32, R35 ;  /* 0x00000023203c7221 */ /* 0x000fe20000010100 */
[----:B------:R-:W-:Y:S01]  /*0c90*/  FFMA.FTZ R12, R57, R55, R12 ;  /* 0x00000037390c7223 */ /* 0x000fe2000001000c */
[----:B------:R-:W-:Y:S02]  /*0ca0*/  FMUL.FTZ R57, R41, R46 ;  /* 0x0000002e29397220 */ /* 0x000fe40000410000 */
[----:B------:R-:W-:-:S04]  /*0cb0*/  FMUL.FTZ R36, R33, R60 ;  /* 0x0000003c21247220 */ /* 0x000fc80000410000 */
[----:B------:R-:W-:Y:S01]  /*0cc0*/  FFMA.FTZ R35, R41, R36, R48 ;  /* 0x0000002429237223 */ /* 0x000fe20000010030 */
[C---:B------:R-:W-:Y:S01]  /*0cd0*/  FFMA.FTZ R48, R49.reuse, R57, R58 ;  /* 0x0000003931307223 */ /* 0x040fe2000001003a */
[----:B------:R-:W-:Y:S02]  /*0ce0*/  FFMA.FTZ R49, R49, R46, R14 ;  /* 0x0000002e31317223 */ /* 0x000fe4000001000e */
[----:B------:R-:W-:Y:S01]  /*0cf0*/  FMUL.FTZ R14, R35, -1.4426950216293334961 ;  /* 0xbfb8aa3b230e7820 */ /* 0x000fe20000410000 */
[----:B0-----:R-:W-:-:S05]  /*0d00*/  FADD.FTZ R57, -R56, 1 ;  /* 0x3f80000038397421 */ /* 0x001fca0000010100 */
[----:B------:R-:W0:Y:S01]  /*0d10*/  MUFU.EX2 R14, R14 ;  /* 0x0000000e000e7308 */ /* 0x000e220000000800 */
[--C-:B------:R-:W-:Y:S02]  /*0d20*/  HADD2.F32 R59, -RZ, R27.reuse.H0_H0 ;  /* 0x2000001bff3b7230 */ /* 0x100fe40000004100 */
[----:B------:R-:W-:Y:S01]  /*0d30*/  FFMA.FTZ R57, R54, R57, 1 ;  /* 0x3f80000036397423 */ /* 0x000fe20000010039 */
[----:B------:R-:W-:Y:S01]  /*0d40*/  FFMA.FTZ R54, R34, R55, RZ ;  /* 0x0000003722367223 */ /* 0x000fe200000100ff */
[----:B------:R-:W-:Y:S01]  /*0d50*/  FADD.FTZ R13, R55, R13 ;  /* 0x0000000d370d7221 */ /* 0x000fe20000010000 */
[----:B------:R-:W-:Y:S02]  /*0d60*/  FADD.FTZ R15, R46, R15 ;  /* 0x0000000f2e0f7221 */ /* 0x000fe40000010000 */
[----:B------:R-:W-:Y:S01]  /*0d70*/  FFMA.FTZ R55, R41, R46, R54 ;  /* 0x0000002e29377223 */ /* 0x000fe20000010036 */
[----:B------:R-:W-:Y:S01]  /*0d80*/  FADD.FTZ R46, -R32, R59 ;  /* 0x0000003b202e7221 */ /* 0x000fe20000010100 */
[----:B------:R-:W-:-:S03]  /*0d90*/  HADD2.F32 R59, -RZ, R27.H1_H1 ;  /* 0x3000001bff3b7230 */ /* 0x000fc60000004100 */
[C---:B------:R-:W-:Y:S02]  /*0da0*/  FMUL.FTZ R46, R33.reuse, R46 ;  /* 0x0000002e212e7220 */ /* 0x040fe40000410000 */
[----:B------:R-:W-:Y:S01]  /*0db0*/  FADD.FTZ R58, -R32, R59 ;  /* 0x0000003b203a7221 */ /* 0x000fe20000010100 */
[----:B------:R-:W-:Y:S01]  /*0dc0*/  FMUL.FTZ R56, R56, R57 ;  /* 0x0000003938387220 */ /* 0x000fe20000410000 */
[----:B------:R-:W-:Y:S01]  /*0dd0*/  FFMA.FTZ R54, R38, R46, R47 ;  /* 0x0000002e26367223 */ /* 0x000fe2000001002f */
[----:B0-----:R-:W-:Y:S01]  /*0de0*/  FADD.FTZ R57, R14, 1 ;  /* 0x3f8000000e397421 */ /* 0x001fe20000010000 */
[----:B------:R-:W-:Y:S02]  /*0df0*/  FMUL.FTZ R47, R33, R58 ;  /* 0x0000003a212f7220 */ /* 0x000fe40000410000 */
[----:B------:R-:W-:Y:S01]  /*0e00*/  FMUL.FTZ R59, R54, -1.4426950216293334961 ;  /* 0xbfb8aa3b363b7820 */ /* 0x000fe20000410000 */
[----:B------:R-:W0:Y:S01]  /*0e10*/  MUFU.RCP R14, R57 ;  /* 0x00000039000e7308 */ /* 0x000e220000001000 */
[----:B------:R-:W-:-:S04]  /*0e20*/  FFMA.FTZ R45, R40, R47, R45 ;  /* 0x0000002f282d7223 */ /* 0x000fc8000001002d */
[----:B------:R-:W-:-:S03]  /*0e30*/  FMUL.FTZ R60, R45, -1.4426950216293334961 ;  /* 0xbfb8aa3b2d3c7820 */ /* 0x000fc60000410000 */
[----:B------:R-:W1:Y:S08]  /*0e40*/  MUFU.EX2 R59, R59 ;  /* 0x0000003b003b7308 */ /* 0x000e700000000800 */
[----:B------:R-:W2:Y:S01]  /*0e50*/  MUFU.EX2 R60, R60 ;  /* 0x0000003c003c7308 */ /* 0x000ea20000000800 */
[----:B0-----:R-:W-:-:S04]  /*0e60*/  FADD.FTZ R58, -R14, 1 ;  /* 0x3f8000000e3a7421 */ /* 0x001fc80000010100 */
[----:B------:R-:W-:Y:S01]  /*0e70*/  FFMA.FTZ R35, R35, R58, 1 ;  /* 0x3f80000023237423 */ /* 0x000fe2000001003a */
[----:B-1----:R-:W-:-:S06]  /*0e80*/  FADD.FTZ R58, R59, 1 ;  /* 0x3f8000003b3a7421 */ /* 0x002fcc0000010000 */
[----:B------:R-:W0:Y:S01]  /*0e90*/  MUFU.RCP R58, R58 ;  /* 0x0000003a003a7308 */ /* 0x000e220000001000 */
[----:B--2---:R-:W-:-:S07]  /*0ea0*/  FADD.FTZ R57, R60, 1 ;  /* 0x3f8000003c397421 */ /* 0x004fce0000010000 */
[----:B------:R-:W1:Y:S01]  /*0eb0*/  MUFU.RCP R57, R57 ;  /* 0x0000003900397308 */ /* 0x000e620000001000 */
[----:B------:R-:W-:Y:S01]  /*0ec0*/  FMUL.FTZ R14, R14, R35 ;  /* 0x000000230e0e7220 */ /* 0x000fe20000410000 */
[----:B0-----:R-:W-:-:S04]  /*0ed0*/  FADD.FTZ R35, -R58, 1 ;  /* 0x3f8000003a237421 */ /* 0x001fc80000010100 */
[----:B------:R-:W-:Y:S01]  /*0ee0*/  FFMA.FTZ R35, R54, R35, 1 ;  /* 0x3f80000036237423 */ /* 0x000fe20000010023 */
[----:B-1----:R-:W-:-:S04]  /*0ef0*/  FADD.FTZ R54, -R57, 1 ;  /* 0x3f80000039367421 */ /* 0x002fc80000010100 */
[----:B------:R-:W-:Y:S01]  /*0f00*/  FFMA.FTZ R54, R45, R54, 1 ;  /* 0x3f8000002d367423 */ /* 0x000fe20000010036 */
[----:B------:R-:W-:-:S05]  /*0f10*/  HADD2.F32 R45, -RZ, R29.H0_H0 ;  /* 0x2000001dff2d7230 */ /* 0x000fca0000004100 */
[----:B------:R-:W-:Y:S01]  /*0f20*/  FMUL.FTZ R42, R45, R42 ;  /* 0x0000002a2d2a7220 */ /* 0x000fe20000410000 */
[----:B------:R-:W-:Y:S02]  /*0f30*/  HADD2.F32 R45, -RZ, R29.H1_H1 ;  /* 0x3000001dff2d7230 */ /* 0x000fe40000004100 */
[----:B------:R-:W-:Y:S01]  /*0f40*/  FMUL.FTZ R54, R57, R54 ;  /* 0x0000003639367220 */ /* 0x000fe20000410000 */
[--C-:B------:R-:W-:Y:S02]  /*0f50*/  HADD2.F32 R59, -RZ, R30.reuse.H0_H0 ;  /* 0x2000001eff3b7230 */ /* 0x100fe40000004100 */
[----:B------:R-:W-:Y:S01]  /*0f60*/  FMUL.FTZ R45, R45, R44 ;  /* 0x0000002c2d2d7220 */ /* 0x000fe20000410000 */
[CC--:B------:R-:W-:Y:S01]  /*0f70*/  FMUL.FTZ R44, R38.reuse, R42.reuse ;  /* 0x0000002a262c7220 */ /* 0x0c0fe20000410000 */
[----:B------:R-:W-:Y:S01]  /*0f80*/  FFMA.FTZ R57, R38, R42, R55 ;  /* 0x0000002a26397223 */ /* 0x000fe20000010037 */
[----:B------:R-:W-:Y:S02]  /*0f90*/  FMUL.FTZ R55, R59, R56 ;  /* 0x000000383b377220 */ /* 0x000fe40000410000 */
[----:B------:R-:W-:Y:S01]  /*0fa0*/  FFMA.FTZ R44, R43, R44, R48 ;  /* 0x0000002c2b2c7223 */ /* 0x000fe20000010030 */
[CC--:B------:R-:W-:Y:S01]  /*0fb0*/  FMUL.FTZ R48, R40.reuse, R45.reuse ;  /* 0x0000002d28307220 */ /* 0x0c0fe20000410000 */
[----:B------:R-:W-:Y:S01]  /*0fc0*/  FFMA.FTZ R57, R40, R45, R57 ;  /* 0x0000002d28397223 */ /* 0x000fe20000010039 */
[----:B------:R-:W-:-:S02]  /*0fd0*/  HADD2.F32 R59, -RZ, R30.H1_H1 ;  /* 0x3000001eff3b7230 */ /* 0x000fc40000004100 */
[----:B------:R-:W-:Y:S01]  /*0fe0*/  FFMA.FTZ R44, R39, R48, R44 ;  /* 0x00000030272c7223 */ /* 0x000fe2000001002c */
[CC--:B------:R-:W-:Y:S01]  /*0ff0*/  FFMA.FTZ R48, R34.reuse, R55.reuse, R57 ;  /* 0x0000003722307223 */ /* 0x0c0fe20000010039 */
[----:B------:R-:W-:Y:S01]  /*1000*/  FMUL.FTZ R34, R34, R55 ;  /* 0x0000003722227220 */ /* 0x000fe20000410000 */
[----:B------:R-:W-:Y:S01]  /*1010*/  UIADD3 UR6, UP0, UR9, 0x28, URZ ;  /* 0x0000002809067890 */ /* 0x000fe2000ff1e03f */
[----:B------:R-:W-:Y:S02]  /*1020*/  FMUL.FTZ R35, R58, R35 ;  /* 0x000000233a237220 */ /* 0x000fe40000410000 */
[----:B------:R-:W-:Y:S01]  /*1030*/  FFMA.FTZ R57, R37, R34, R44 ;  /* 0x0000002225397223 */ /* 0x000fe2000001002c */
[----:B------:R-:W-:Y:S01]  /*1040*/  FMUL.FTZ R44, R59, R14 ;  /* 0x0000000e3b2c7220 */ /* 0x000fe20000410000 */
[--C-:B------:R-:W-:Y:S01]  /*1050*/  HADD2.F32 R34, -RZ, R31.reuse.H0_H0 ;  /* 0x2000001fff227230 */ /* 0x100fe20000004100 */
[----:B------:R-:W-:Y:S02]  /*1060*/  UIADD3.X UR11, URZ, UR5, URZ, UP0, !UPT ;  /* 0x000000053f0b7290 */ /* 0x000fe400087fe43f */
[----:B------:R-:W-:Y:S01]  /*1070*/  UISETP.GE.U32.AND UP0, UPT, UR6, UR15, UPT ;  /* 0x0000000f0600728c */ /* 0x000fe2000bf06070 */
[CC--:B------:R-:W-:Y:S01]  /*1080*/  FFMA.FTZ R59, R41.reuse, R44.reuse, R48 ;  /* 0x0000002c293b7223 */ /* 0x0c0fe20000010030 */
[----:B------:R-:W-:Y:S01]  /*1090*/  FMUL.FTZ R14, R41, R44 ;  /* 0x0000002c290e7220 */ /* 0x000fe20000410000 */
[----:B------:R-:W-:Y:S01]  /*10a0*/  FMUL.FTZ R41, R34, R35 ;  /* 0x0000002322297220 */ /* 0x000fe20000410000 */
[----:B------:R-:W-:Y:S01]  /*10b0*/  HADD2.F32 R61, -RZ, R31.H1_H1 ;  /* 0x3000001fff3d7230 */ /* 0x000fe20000004100 */
[----:B------:R-:W-:Y:S01]  /*10c0*/  UISETP.GE.AND.EX UP0, UPT, UR11, UR10, UPT, UP0 ;  /* 0x0000000a0b00728c */ /* 0x000fe2000bf06300 */
[----:B------:R-:W-:Y:S01]  /*10d0*/  FFMA.FTZ R35, R36, R14, R57 ;  /* 0x0000000e24237223 */ /* 0x000fe20000010039 */
[----:B------:R-:W-:-:S02]  /*10e0*/  FMUL.FTZ R14, R38, R41 ;  /* 0x00000029260e7220 */ /* 0x000fc40000410000 */
[----:B------:R-:W-:Y:S02]  /*10f0*/  FMUL.FTZ R57, R61, R54 ;  /* 0x000000363d397220 */ /* 0x000fe40000410000 */
[----:B------:R-:W-:Y:S01]  /*1100*/  PLOP3.LUT P1, PT, PT, PT, UP0, 0x80, 0x0 ;  /* 0x000000000000781c */ /* 0x000fe20003f2f008 */
[----:B------:R-:W-:Y:S01]  /*1110*/  FFMA.FTZ R14, R46, R14, R35 ;  /* 0x0000000e2e0e7223 */ /* 0x000fe20000010023 */
[----:B------:R-:W-:Y:S01]  /*1120*/  FFMA.FTZ R59, R38, R41, R59 ;  /* 0x00000029263b7223 */ /* 0x000fe2000001003b */
[----:B------:R-:W-:-:S03]  /*1130*/  FMUL.FTZ R35, R40, R57 ;  /* 0x0000003928237220 */ /* 0x000fc60000410000 */
        /* <DEDUP_REMOVED lines=32> */
[C---:B------:R-:W-:Y:S01]  /*1340*/  IADD3 R42, R34.reuse, R39, RZ ;  /* 0x00000027222a7210 */ /* 0x040fe20007ffe0ff */
[----:B------:R-:W-:Y:S01]  /*1350*/  ULOP3.LUT UR6, UR6, 0x7, UR14, 0xf8, !UPT ;  /* 0x0000000706067892 */ /* 0x000fe2000f8ef80e */
[----:B------:R-:W-:Y:S01]  /*1360*/  IADD3 R44, R34, R41, RZ ;  /* 0x00000029222c7210 */ /* 0x000fe20007ffe0ff */
[----:B------:R-:W-:Y:S01]  /*1370*/  STS.64 [R38], R12 ;  /* 0x0000000c26007388 */ /* 0x000fe20000000a00 */
[----:B------:R-:W-:-:S02]  /*1380*/  LEA R34, R11, R43, 0x3 ;  /* 0x0000002b0b227211 */ /* 0x000fc400078e18ff */
[-C--:B------:R-:W-:Y:S01]  /*1390*/  LEA R36, R10, R43.reuse, 0x3 ;  /* 0x0000002b0a247211 */ /* 0x080fe200078e18ff */
[----:B------:R-:W-:Y:S01]  /*13a0*/  STS.64 [R40], R14 ;  /* 0x0000000e28007388 */ /* 0x000fe20000000a00 */
[-C--:B------:R-:W-:Y:S02]  /*13b0*/  LEA R39, R9, R43.reuse, 0x3 ;  /* 0x0000002b09277211 */ /* 0x080fe400078e18ff */
[----:B------:R-:W-:Y:S01]  /*13c0*/  LEA R41, R8, R43, 0x3 ;  /* 0x0000002b08297211 */ /* 0x000fe200078e18ff */
[----:B------:R0:W-:Y:S04]  /*13d0*/  STS.64 [R42], R16 ;  /* 0x000000102a007388 */ /* 0x0001e80000000a00 */
[----:B------:R1:W-:Y:S01]  /*13e0*/  STS.64 [R44], R18 ;  /* 0x000000122c007388 */ /* 0x0003e20000000a00 */
[----:B------:R-:W-:Y:S08]  /*13f0*/  BAR.SYNC.DEFER_BLOCKING 0x0 ;  /* 0x0000000000007b1d */ /* 0x000ff00000010000 */
[----:B0-----:R-:W0:Y:S01]  /*1400*/  LDC.64 R42, c[0x0][0x260] ;  /* 0x00009800ff2a7b82 */ /* 0x001e220000000a00 */
[----:B-1----:R-:W-:-:S04]  /*1410*/  IMAD.U32 R44, RZ, RZ, UR6 ;  /* 0x00000006ff2c7e24 */ /* 0x002fc8000f8e00ff */
[----:B------:R-:W-:-:S05]  /*1420*/  IMAD R45, R44, 0xa00, R53 ;  /* 0x00000a002c2d7824 */ /* 0x000fca00078e0235 */
[----:B------:R-:W-:-:S04]  /*1430*/  IADD3 R45, R45, UR7, RZ ;  /* 0x000000072d2d7c10 */ /* 0x000fc8000fffe0ff */
        /* <DEDUP_REMOVED lines=15> */
.L_x_1696:
[----:B------:R-:W-:Y:S04]  /*1530*/  BSSY B0, `(.L_x_1697) ;  /* 0x0000055000007945 */ /* 0x000fe80003800000 */
[----:B------:R-:W-:Y:S05]  /*1540*/  @P0 BRA `(.L_x_1698) ;  /* 0x00000004004c0947 */ /* 0x000fea0003800000 */
[----:B------:R-:W-:Y:S01]  /*1550*/  USHF.L.U32 UR6, UR9, 0x1, URZ ;  /* 0x0000000109067899 */ /* 0x000fe2000800063f */
[----:B------:R-:W-:Y:S01]  /*1560*/  HFMA2.MMA R34, -RZ, RZ, 0, 9.5367431640625e-06 ;  /* 0x000000a0ff227435 */ /* 0x000fe200000001ff */
[----:B------:R-:W-:Y:S02]  /*1570*/  LOP3.LUT R56, R53, 0x3, RZ, 0xc0, !PT ;  /* 0x0000000335387812 */ /* 0x000fe400078ec0ff */
[----:B------:R-:W-:Y:S01]  /*1580*/  CS2R R54, SRZ ;  /* 0x0000000000367805 */ /* 0x000fe2000001ff00 */
[----:B------:R-:W-:Y:S01]  /*1590*/  ULOP3.LUT UR6, UR6, 0xe, URZ, 0xc0, !UPT ;  /* 0x0000000e06067892 */ /* 0x000fe2000f8ec03f */
[----:B------:R-:W-:-:S05]  /*15a0*/  MOV R58, RZ ;  /* 0x000000ff003a7202 */ /* 0x000fca0000000f00 */
[----:B------:R-:W-:-:S05]  /*15b0*/  LEA.HI R57, R53, UR6, RZ, 0x1e ;  /* 0x0000000635397c11 */ /* 0x000fca000f8ff0ff */
[----:B------:R-:W-:-:S07]  /*15c0*/  IMAD R57, R57, R34, -UR7 ;  /* 0x8000000739397e24 */ /* 0x000fce000f8e0222 */
.L_x_1699:
[----:B------:R-:W-:Y:S01]  /*15d0*/  IADD3 R35, R57, R58, RZ ;  /* 0x0000003a39237210 */ /* 0x000fe20007ffe0ff */
[----:B------:R-:W-:-:S03]  /*15e0*/  VIADD R58, R58, 0x20 ;  /* 0x000000203a3a7836 */ /* 0x000fc60000000000 */
[C---:B------:R-:W-:Y:S01]  /*15f0*/  IADD3 R39, R35.reuse, 0x4, RZ ;  /* 0x0000000423277810 */ /* 0x040fe20007ffe0ff */
[C---:B------:R-:W-:Y:S01]  /*1600*/  VIADD R37, R35.reuse, 0x8 ;  /* 0x0000000823257836 */ /* 0x040fe20000000000 */
[----:B------:R-:W-:Y:S02]  /*1610*/  IADD3 R38, R35, 0xc, RZ ;  /* 0x0000000c23267810 */ /* 0x000fe40007ffe0ff */
[----:B------:R-:W-:Y:S02]  /*1620*/  SHF.R.S32.HI R34, RZ, 0x1f, R39 ;  /* 0x0000001fff227819 */ /* 0x000fe40000011427 */
[----:B------:R-:W-:Y:S02]  /*1630*/  SHF.R.S32.HI R36, RZ, 0x1f, R37 ;  /* 0x0000001fff247819 */ /* 0x000fe40000011425 */
[----:B0-----:R-:W-:Y:S02]  /*1640*/  SHF.R.S32.HI R41, RZ, 0x1f, R38 ;  /* 0x0000001fff297819 */ /* 0x001fe40000011426 */
        /* <DEDUP_REMOVED lines=14> */
[----:B------:R-:W-:Y:S01]  /*1730*/  IADD3 R43, R35, 0x1c, RZ ;  /* 0x0000001c232b7810 */ /* 0x000fe20007ffe0ff */
[----:B------:R-:W-:Y:S01]  /*1740*/  IMAD R35, R40, 0x28, R51 ;  /* 0x0000002828237824 */ /* 0x000fe200078e0233 */
[----:B------:R-:W-:Y:S02]  /*1750*/  SHF.R.S32.HI R42, RZ, 0x2, R39 ;  /* 0x00000002ff2a7819 */ /* 0x000fe40000011427 */
[----:B------:R-:W-:Y:S02]  /*1760*/  LEA.HI R40, R41, R44, RZ, 0x2 ;  /* 0x0000002c29287211 */ /* 0x000fe400078f10ff */
[----:B------:R-:W-:Y:S02]  /*1770*/  SHF.R.S32.HI R46, RZ, 0x1f, R43 ;  /* 0x0000001fff2e7819 */ /* 0x000fe4000001142b */
[----:B------:R-:W-:Y:S01]  /*1780*/  SHF.R.S32.HI R44, RZ, 0x2, R37 ;  /* 0x00000002ff2c7819 */ /* 0x000fe20000011425 */
        /* <DEDUP_REMOVED lines=8> */
[--C-:B------:R-:W-:Y:S01]  /*1810*/  IMAD R41, R46, 0x28, R51.reuse ;  /* 0x000000282e297824 */ /* 0x100fe200078e0233 */
[----:B------:R-:W-:Y:S01]  /*1820*/  LEA R39, R56, R39, 0x3 ;  /* 0x0000002738277211 */ /* 0x000fe200078e18ff */
[----:B------:R-:W1:Y:S01]  /*1830*/  LDS.64 R36, [R37] ;  /* 0x0000000025247984 */ /* 0x000e620000000a00 */
[----:B------:R-:W-:Y:S01]  /*1840*/  SHF.R.S32.HI R46, RZ, 0x2, R38 ;  /* 0x00000002ff2e7819 */ /* 0x000fe20000011426 */
[----:B------:R-:W-:Y:S01]  /*1850*/  IMAD R43, R44, 0x28, R51 ;  /* 0x000000282c2b7824 */ /* 0x000fe200078e0233 */
[----:B------:R-:W-:-:S02]  /*1860*/  LEA R41, R56, R41, 0x3 ;  /* 0x0000002938297211 */ /* 0x000fc400078e18ff */
[----:B------:R-:W2:Y:S01]  /*1870*/  LDS.64 R38, [R39] ;  /* 0x0000000027267984 */ /* 0x000ea20000000a00 */
[----:B------:R-:W-:Y:S01]  /*1880*/  SHF.R.S32.HI R44, RZ, 0x2, R40 ;  /* 0x00000002ff2c7819 */ /* 0x000fe20000011428 */
[--C-:B------:R-:W-:Y:S01]  /*1890*/  IMAD R45, R46, 0x28, R51.reuse ;  /* 0x000000282e2d7824 */ /* 0x100fe200078e0233 */
[----:B------:R-:W-:Y:S01]  /*18a0*/  LEA R43, R56, R43, 0x3 ;  /* 0x0000002b382b7211 */ /* 0x000fe200078e18ff */
[----:B------:R-:W3:Y:S01]  /*18b0*/  LDS.64 R40, [R41] ;  /* 0x0000000029287984 */ /* 0x000ee20000000a00 */
[----:B------:R-:W-:Y:S01]  /*18c0*/  SHF.R.S32.HI R46, RZ, 0x2, R42 ;  /* 0x00000002ff2e7819 */ /* 0x000fe2000001142a */
[--C-:B------:R-:W-:Y:S01]  /*18d0*/  IMAD R47, R44, 0x28, R51.reuse ;  /* 0x000000282c2f7824 */ /* 0x100fe200078e0233 */
[----:B------:R-:W-:Y:S02]  /*18e0*/  LEA R45, R56, R45, 0x3 ;  /* 0x0000002d382d7211 */ /* 0x000fe400078e18ff */
[----:B------:R-:W4:Y:S01]  /*18f0*/  LDS.64 R42, [R43] ;  /* 0x000000002b2a7984 */ /* 0x000f220000000a00 */
[----:B------:R-:W-:Y:S01]  /*1900*/  IMAD R49, R46, 0x28, R51 ;  /* 0x000000282e317824 */ /* 0x000fe200078e0233 */
[----:B------:R-:W-:-:S02]  /*1910*/  LEA R47, R56, R47, 0x3 ;  /* 0x0000002f382f7211 */ /* 0x000fc400078e18ff */
        /* <DEDUP_REMOVED lines=22> */
.L_x_1698:
[----:B------:R-:W-:Y:S05]  /*1a80*/  BSYNC B0 ;  /* 0x0000000000007941 */ /* 0x000fea0003800000 */
.L_x_1697:
        /* <DEDUP_REMOVED lines=21> */
[----:B-1----:R-:W-:-:S05]  /*1be0*/  IMAD.WIDE.U32 R36, R39, 0x4, R36 ;  /* 0x0000000427247825 */ /* 0x002fca00078e0024 */
[----:B------:R1:W-:Y:S02]  /*1bf0*/  STG.E.64 desc[UR12][R36.64], R34 ;  /* 0x0000002224007986 */ /* 0x0003e4000c101b0c */
.L_x_1701:
[----:B------:R-:W-:Y:S05]  /*1c00*/  BSYNC B0 ;  /* 0x0000000000007941 */ /* 0x000fea0003800000 */
.L_x_1700:
[----:B------:R-:W-:-:S04]  /*1c10*/  UIADD3 UR6, UP0, UR9, 0x28, URZ ;  /* 0x0000002809067890 */ /* 0x000fc8000ff1e03f */
[----:B------:R-:W-:Y:S02]  /*1c20*/  UIADD3.X UR7, URZ, UR5, URZ, UP0, !UPT ;  /* 0x000000053f077290 */ /* 0x000fe400087fe43f */
[----:B------:R-:W-:-:S04]  /*1c30*/  UISETP.GE.U32.AND UP0, UPT, UR6, UR15, UPT ;  /* 0x0000000f0600728c */ /* 0x000fc8000bf06070 */
[----:B------:R-:W-:-:S06]  /*1c40*/  UISETP.GE.AND.EX UP0, UPT, UR7, UR10, UPT, UP0 ;  /* 0x0000000a0700728c */ /* 0x000fcc000bf06300 */
[----:B------:R-:W-:-:S13]  /*1c50*/  PLOP3.LUT P0, PT, PT, PT, UP0, 0x80, 0x0 ;  /* 0x000000000000781c */ /* 0x000fda0003f0f008 */
[----:B------:R-:W-:Y:S05]  /*1c60*/  @P0 BRA `(.L_x_1702) ;  /* 0x0000000000580947 */ /* 0x000fea0003800000 */
[----:B------:R-:W-:Y:S01]  /*1c70*/  BAR.SYNC.DEFER_BLOCKING 0x0 ;  /* 0x0000000000007b1d */ /* 0x000fe20000010000 */
[----:B------:R-:W-:-:S13]  /*1c80*/  ISETP.NE.AND P0, PT, R53, RZ, PT ;  /* 0x000000ff3500720c */ /* 0x000fda0003f05270 */
[----:B------:R-:W-:Y:S05]  /*1c90*/  @P0 BRA `(.L_x_1703) ;  /* 0x0000000000400947 */ /* 0x000fea0003800000 */
[----:B-1----:R-:W1:Y:S01]  /*1ca0*/  LDC.64 R34, c[0x0][0x268] ;  /* 0x00009a00ff227b82 */ /* 0x002e620000000a00 */
[----:B------:R-:W-:Y:S01]  /*1cb0*/  IMAD.MOV.U32 R37, RZ, RZ, 0x7ffffff9 ;  /* 0x7ffffff9ff257424 */ /* 0x000fe200078e00ff */
[----:B------:R-:W-:Y:S02]  /*1cc0*/  MOV R39, UR8 ;  /* 0x0000000800277c02 */ /* 0x000fe40008000f00 */
[----:B------:R-:W-:-:S04]  /*1cd0*/  ISETP.NE.AND P0, PT, RZ, UR14, PT ;  /* 0x0000000eff007c0c */ /* 0x000fc8000bf05270 */
[----:B------:R-:W-:Y:S01]  /*1ce0*/  SEL R37, R37, 0x1, !P0 ;  /* 0x0000000125257807 */ /* 0x000fe20004000000 */
[----:B-1----:R-:W-:Y:S01]  /*1cf0*/  IMAD.WIDE.U32 R34, R39, 0x4, R34 ;  /* 0x0000000427227825 */ /* 0x002fe200078e0022 */
[----:B------:R-:W-:Y:S06]  /*1d00*/  MEMBAR.ALL.GPU ;  /* 0x0000000000007992 */ /* 0x000fec000000a000 */
[----:B------:R-:W-:-:S00]  /*1d10*/  ERRBAR ;  /* 0x00000000000079ab */ /* 0x000fc00000000000 */
[----:B------:R-:W-:Y:S06]  /*1d20*/  CGAERRBAR ;  /* 0x00000000000075ab */ /* 0x000fec0000000000 */
[----:B------:R1:W5:Y:S02]  /*1d30*/  ATOM.E.ADD.STRONG.GPU PT, R37, desc[UR12][R34.64], R37 ;  /* 0x000000252225798a */ /* 0x00036400081ee1cc */
.L_x_1704:
[----:B------:R-:W2:Y:S04]  /*1d40*/  LD.E.STRONG.GPU R36, desc[UR12][R34.64] ;  /* 0x0000000c22247980 */ /* 0x000ea8000c10f900 */
[----:B--2---:R-:W-:Y:S01]  /*1d50*/  CCTL.IVALL ;  /* 0x00000000ff00798f */ /* 0x004fe20002000000 */
[----:B------:R-:W-:Y:S05]  /*1d60*/  YIELD ;  /* 0x0000000000007946 */ /* 0x000fea0003800000 */
[----:B-----5:R-:W-:-:S04]  /*1d70*/  LOP3.LUT R36, R36, R37, RZ, 0x3c, !PT ;  /* 0x0000002524247212 */ /* 0x020fc800078e3cff */
[----:B------:R-:W-:-:S13]  /*1d80*/  ISETP.GT.AND P0, PT, R36, -0x1, PT ;  /* 0xffffffff2400780c */ /* 0x000fda0003f04270 */
[----:B------:R-:W-:Y:S05]  /*1d90*/  @P0 BRA `(.L_x_1704) ;  /* 0xfffffffc00e80947 */ /* 0x000fea000383ffff */
.L_x_1703:
[----:B------:R-:W-:Y:S05]  /*1da0*/  WARPSYNC.ALL ;  /* 0x0000000000007948 */ /* 0x000fea0003800000 */
[----:B------:R-:W-:Y:S06]  /*1db0*/  BAR.SYNC.DEFER_BLOCKING 0x0 ;  /* 0x0000000000007b1d */ /* 0x000fec0000010000 */
[----:B------:R-:W-:Y:S05]  /*1dc0*/  BRA `(.L_x_1705) ;  /* 0x0000000000647947 */ /* 0x000fea0003800000 */
.L_x_1702:
[----:B------:R-:W-:Y:S01]  /*1dd0*/  BAR.SYNC.DEFER_BLOCKING 0x0 ;  /* 0x0000000000007b1d */ /* 0x000fe20000010000 */
[----:B------:R-:W-:-:S13]  /*1de0*/  ISETP.NE.AND P0, PT, R53, RZ, PT ;  /* 0x000000ff3500720c */ /* 0x000fda0003f05270 */
[----:B------:R-:W-:Y:S05]  /*1df0*/  @P0 BRA `(.L_x_1706) ;  /* 0x0000000000500947 */ /* 0x000fea0003800000 */
[----:B-1----:R-:W1:Y:S01]  /*1e00*/  LDC.64 R34, c[0x0][0x268] ;  /* 0x00009a00ff227b82 */ /* 0x002e620000000a00 */
        /* <DEDUP_REMOVED lines=8> */
[----:B-1----:R-:W-:Y:S01]  /*1e90*/  IMAD.WIDE.U32 R34, R39, 0x4, R34 ;  /* 0x0000000427227825 */ /* 0x002fe200078e0022 */
[----:B------:R-:W-:Y:S06]  /*1ea0*/  MEMBAR.ALL.GPU ;  /* 0x0000000000007992 */ /* 0x000fec000000a000 */
[----:B------:R-:W-:-:S00]  /*1eb0*/  ERRBAR ;  /* 0x00000000000079ab */ /* 0x000fc00000000000 */
[----:B------:R-:W-:Y:S06]  /*1ec0*/  CGAERRBAR ;  /* 0x00000000000075ab */ /* 0x000fec0000000000 */
[----:B------:R1:W5:Y:S02]  /*1ed0*/  ATOM.E.ADD.STRONG.GPU PT, R37, desc[UR12][R34.64], R37 ;  /* 0x000000252225798a */ /* 0x00036400081ee1cc */
.L_x_1707:
[----:B------:R-:W2:Y:S04]  /*1ee0*/  LD.E.STRONG.GPU R36, desc[UR12][R34.64] ;  /* 0x0000000c22247980 */ /* 0x000ea8000c10f900 */
[----:B--2---:R-:W-:Y:S01]  /*1ef0*/  CCTL.IVALL ;  /* 0x00000000ff00798f */ /* 0x004fe20002000000 */
[----:B------:R-:W-:Y:S05]  /*1f00*/  YIELD ;  /* 0x0000000000007946 */ /* 0x000fea0003800000 */
[----:B-----5:R-:W-:-:S04]  /*1f10*/  LOP3.LUT R36, R36, R37, RZ, 0x3c, !PT ;  /* 0x0000002524247212 */ /* 0x020fc800078e3cff */
[----:B------:R-:W-:-:S13]  /*1f20*/  ISETP.GT.AND P0, PT, R36, -0x1, PT ;  /* 0xffffffff2400780c */ /* 0x000fda0003f04270 */
[----:B------:R-:W-:Y:S05]  /*1f30*/  @P0 BRA `(.L_x_1707) ;  /* 0xfffffffc00e80947 */ /* 0x000fea000383ffff */
.L_x_1706:
[----:B------:R-:W-:Y:S05]  /*1f40*/  WARPSYNC.ALL ;  /* 0x0000000000007948 */ /* 0x000fea0003800000 */
[----:B------:R-:W-:Y:S06]  /*1f50*/  BAR.SYNC.DEFER_BLOCKING 0x0 ;  /* 0x0000000000007b1d */ /* 0x000fec0000010000 */
.L_x_1705:
[----:B------:R-:W-:Y:S02]  /*1f60*/  ISETP.GT.U32.AND P0, PT, R53, 0xf, PT ;  /* 0x0000000f3500780c */ /* 0x000fe40003f04070 */
[----:B-1----:R-:W-:Y:S01]  /*1f70*/  MOV R37, UR4 ;  /* 0x0000000400257c02 */ /* 0x002fe20008000f00 */
[--C-:B------:R-:W-:Y:S01]  /*1f80*/  HADD2.F32 R45, -RZ, R20.reuse.H1_H1 ;  /* 0x30000014ff2d7230 */ /* 0x100fe20000004100 */
[----:B------:R-:W1:Y:S01]  /*1f90*/  S2UR UR11, SR_CgaCtaId ;  /* 0x00000000000b79c3 */ /* 0x000e620000008800 */
[----:B0-----:R-:W-:Y:S02]  /*1fa0*/  HADD2.F32 R43, -RZ, R20.H0_H0 ;  /* 0x20000014ff2b7230 */ /* 0x001fe40000004100 */
[--C-:B------:R-:W-:Y:S02]  /*1fb0*/  HADD2.F32 R46, -RZ, R24.reuse.H1_H1 ;  /* 0x30000018ff2e7230 */ /* 0x100fe40000004100 */
[----:B------:R-:W-:Y:S02]  /*1fc0*/  HADD2.F32 R47, -RZ, R21.H0_H0 ;  /* 0x20000015ff2f7230 */ /* 0x000fe40000004100 */
[----:B------:R-:W-:-:S02]  /*1fd0*/  HADD2.F32 R48, -RZ, R24.H0_H0 ;  /* 0x20000018ff307230 */ /* 0x000fc40000004100 */
[----:B------:R-:W-:Y:S01]  /*1fe0*/  HADD2.F32 R57, -RZ, R26.H0_H0 ;  /* 0x2000001aff397230 */ /* 0x000fe20000004100 */
[----:B------:R-:W0:Y:S01]  /*1ff0*/  @!P0 LDC R36, c[0x0][0x10] ;  /* 0x00000400ff248b82 */ /* 0x000e220000000800 */
[C---:B------:R-:W-:Y:S01]  /*2000*/  @!P0 LOP3.LUT R39, R53.reuse, 0x7, RZ, 0xc0, !PT ;  /* 0x0000000735278812 */ /* 0x040fe200078ec0ff */
[----:B------:R-:W-:Y:S01]  /*2010*/  UMOV UR5, 0x400 ;  /* 0x0000040000057882 */ /* 0x000fe20000000000 */
[----:B------:R-:W-:Y:S02]  /*2020*/  HADD2.F32 R54, -RZ, R25.H1_H1 ;  /* 0x30000019ff367230 */ /* 0x000fe40000004100 */
[--C-:B------:R-:W-:Y:S02]  /*2030*/  HADD2.F32 R61, -RZ, R27.reuse.H1_H1 ;  /* 0x3000001bff3d7230 */ /* 0x100fe40000004100 */
[----:B------:R-:W-:Y:S01]  /*2040*/  HADD2.F32 R59, -RZ, R27.H0_H0 ;  /* 0x2000001bff3b7230 */ /* 0x000fe20000004100 */
[----:B------:R-:W2:Y:S01]  /*2050*/  @!P0 LDC.64 R34, c[0x0][0x260] ;  /* 0x00009800ff228b82 */ /* 0x000ea20000000a00 */
[----:B------:R-:W-:Y:S01]  /*2060*/  USHF.L.U32 UR9, UR9, 0x1, URZ ;  /* 0x0000000109097899 */ /* 0x000fe2000800063f */
[----:B------:R-:W-:Y:S01]  /*2070*/  ULDC.64 UR16, c[0x0][0x210] ;  /* 0x0000840000107ab9 */ /* 0x000fe20000000a00 */
[----:B0-----:R-:W-:Y:S01]  /*2080*/  @!P0 IMAD R36, R36, R37, UR8 ;  /* 0x0000000824248e24 */ /* 0x001fe2000f8e0225 */
[----:B------:R-:W-:-:S04]  /*2090*/  @!P0 LOP3.LUT R37, R53, 0x7ffffff8, RZ, 0xc0, !PT ;  /* 0x7ffffff835258812 */ /* 0x000fc800078ec0ff */
[----:B------:R-:W-:-:S04]  /*20a0*/  @!P0 LEA R36, R36, R37, 0x4 ;  /* 0x0000002524248211 */ /* 0x000fc800078e20ff */
[----:B------:R-:W-:-:S05]  /*20b0*/  @!P0 IADD3 R36, R36, R39, RZ ;  /* 0x0000002724248210 */ /* 0x000fca0007ffe0ff */
[----:B------:R-:W-:-:S04]  /*20c0*/  @!P0 IMAD.SHL.U32 R37, R36, 0x2, RZ ;  /* 0x0000000224258824 */ /* 0x000fc800078e00ff */
[----:B--2---:R-:W-:-:S06]  /*20d0*/  @!P0 IMAD.WIDE.U32 R34, R37, 0x4, R34 ;  /* 0x0000000425228825 */ /* 0x004fcc00078e0022 */
[----:B------:R-:W2:Y:S01]  /*20e0*/  @!P0 LDG.E.64 R34, desc[UR12][R34.64] ;  /* 0x0000000c22228981 */ /* 0x000ea2000c1e1b00 */
[----:B------:R-:W-:Y:S01]  /*20f0*/  CS2R R36, SRZ ;  /* 0x0000000000247805 */ /* 0x000fe2000001ff00 */
[----:B------:R-:W-:Y:S01]  /*2100*/  HADD2.F32 R21, -RZ, R21.H1_H1 ;  /* 0x30000015ff157230 */ /* 0x000fe20000004100 */
[----:B------:R-:W-:Y:S02]  /*2110*/  UIADD3 UR5, UR5, 0x3480, URZ ;  /* 0x0000348005057890 */ /* 0x000fe4000fffe03f */
[----:B------:R-:W-:Y:S02]  /*2120*/  ULOP3.LUT UR9, UR9, 0xe, URZ, 0xc0, !UPT ;  /* 0x0000000e09097892 */ /* 0x000fe4000f8ec03f */
[----:B-1----:R-:W-:Y:S02]  /*2130*/  ULEA UR5, UR11, UR5, 0x18 ;  /* 0x000000050b057291 */ /* 0x002fe4000f8ec03f */
[----:B------:R-:W-:Y:S02]  /*2140*/  UISETP.GE.U32.AND UP0, UPT, UR6, UR15, UPT ;  /* 0x0000000f0600728c */ /* 0x000fe4000bf06070 */
[----:B------:R-:W-:Y:S01]  /*2150*/  IADD3 R5, R5, -UR9, RZ ;  /* 0x8000000905057c10 */ /* 0x000fe2000fffe0ff */
[----:B------:R-:W-:-:S02]  /*2160*/  ULOP3.LUT UR4, UR4, 0x1, URZ, 0x3c, !UPT ;  /* 0x0000000104047892 */ /* 0x000fc4000f8e3c3f */
[----:B------:R-:W-:Y:S01]  /*2170*/  UISETP.GE.AND.EX UP0, UPT, UR7, UR10, UPT, UP0 ;  /* 0x0000000a0700728c */ /* 0x000fe2000bf06300 */
[----:B------:R-:W-:Y:S01]  /*2180*/  UMOV UR9, UR6 ;  /* 0x0000000600097c82 */ /* 0x000fe20008000000 */
[----:B--2---:R-:W-:Y:S01]  /*2190*/  @!P0 FADD.FTZ R36, RZ, R35 ;  /* 0x00000023ff248221 */ /* 0x004fe20000010000 */
[----:B------:R-:W-:Y:S01]  /*21a0*/  @!P0 FADD.FTZ R37, RZ, R34 ;  /* 0x00000022ff258221 */ /* 0x000fe20000010000 */
[----:B------:R-:W-:Y:S01]  /*21b0*/  LOP3.LUT P0, RZ, R53, 0xfffffff7, RZ, 0xc0, !PT ;  /* 0xfffffff735ff7812 */ /* 0x000fe2000780c0ff */
[C---:B------:R-:W-:Y:S02]  /*21c0*/  FADD.FTZ R34, -R32.reuse, R21 ;  /* 0x0000001520227221 */ /* 0x040fe40000010100 */
[----:B------:R-:W0:Y:S02]  /*21d0*/  SHFL.BFLY PT, R39, R36, 0x4, 0x1f ;  /* 0x0c801f0024277f89 */ /* 0x000e2400000e0000 */
[----:B------:R-:W-:Y:S02]  /*21e0*/  FMUL.FTZ R34, R33, R34 ;  /* 0x0000002221227220 */ /* 0x000fe40000410000 */
[----:B------:R-:W1:Y:S06]  /*21f0*/  SHFL.BFLY PT, R38, R37, 0x4, 0x1f ;  /* 0x0c801f0025267f89 */ /* 0x000e6c00000e0000 */
[----:B------:R-:W-:Y:S01]  /*2200*/  @!P0 LOP3.LUT R55, R53, 0xfffffff8, RZ, 0xc0, !PT ;  /* 0xfffffff835378812 */ /* 0x000fe200078ec0ff */
[----:B0-----:R-:W-:Y:S01]  /*2210*/  FADD.FTZ R39, R39, R36 ;  /* 0x0000002427277221 */ /* 0x001fe20000010000 */
[----:B------:R-:W-:Y:S01]  /*2220*/  FADD.FTZ R36, -R32, R47 ;  /* 0x0000002f20247221 */ /* 0x000fe20000010100 */
[----:B-1----:R-:W-:-:S03]  /*2230*/  FADD.FTZ R38, R38, R37 ;  /* 0x0000002526267221 */ /* 0x002fc60000010000 */
[----:B------:R-:W0:Y:S01]  /*2240*/  SHFL.BFLY PT, R40, R39, 0x2, 0x1f ;  /* 0x0c401f0027287f89 */ /* 0x000e2200000e0000 */
[--C-:B------:R-:W-:Y:S02]  /*2250*/  HADD2.F32 R37, -RZ, R23.reuse.H0_H0 ;  /* 0x20000017ff257230 */ /* 0x100fe40000004100 */
[----:B------:R-:W-:Y:S01]  /*2260*/  FMUL.FTZ R36, R33, R36 ;  /* 0x0000002421247220 */ /* 0x000fe20000410000 */
[----:B------:R-:W-:Y:S01]  /*2270*/  HADD2.F32 R23, -RZ, R23.H1_H1 ;  /* 0x30000017ff177230 */ /* 0x000fe20000004100 */
[----:B------:R-:W1:Y:S04]  /*2280*/  SHFL.BFLY PT, R41, R38, 0x2, 0x1f ;  /* 0x0c401f0026297f89 */ /* 0x000e6800000e0000 */
[----:B------:R-:W-:-:S04]  /*2290*/  FFMA.FTZ R24, R34, R23, R54 ;  /* 0x0000001722187223 */ /* 0x000fc80000010036 */
[----:B------:R-:W-:-:S06]  /*22a0*/  FMUL.FTZ R56, R24, -1.4426950216293334961 ;  /* 0xbfb8aa3b18387820 */ /* 0x000fcc0000410000 */
[----:B------:R-:W-:Y:S01]  /*22b0*/  MUFU.EX2 R56, R56 ;  /* 0x0000003800387308 */ /* 0x000fe20000000800 */
[----:B0-----:R-:W-:Y:S01]  /*22c0*/  FADD.FTZ R40, R39, R40 ;  /* 0x0000002827287221 */ /* 0x001fe20000010000 */
[----:B------:R-:W-:Y:S02]  /*22d0*/  HADD2.F32 R39, -RZ, R22.H1_H1 ;  /* 0x30000016ff277230 */ /* 0x000fe40000004100 */
[----:B-1----:R-:W-:Y:S02]  /*22e0*/  FADD.FTZ R41, R38, R41 ;  /* 0x0000002926297221 */ /* 0x002fe40000010000 */
[----:B------:R-:W0:Y:S01]  /*22f0*/  SHFL.BFLY PT, R35, R40, 0x1, 0x1f ;  /* 0x0c201f0028237f89 */ /* 0x000e2200000e0000 */
[----:B------:R-:W-:-:S03]  /*2300*/  FADD.FTZ R38, -R32, R45 ;  /* 0x0000002d20267221 */ /* 0x000fc60000010100 */
[----:B------:R-:W1:Y:S01]  /*2310*/  SHFL.BFLY PT, R42, R41, 0x1, 0x1f ;  /* 0x0c201f00292a7f89 */ /* 0x000e6200000e0000 */
[----:B------:R-:W-:Y:S01]  /*2320*/  FMUL.FTZ R38, R33, R38 ;  /* 0x0000002621267220 */ /* 0x000fe20000410000 */
[----:B0-----:R-:W-:Y:S01]  /*2330*/  FADD.FTZ R44, R40, R35 ;  /* 0x00000023282c7221 */ /* 0x001fe20000010000 */
[----:B------:R-:W-:Y:S02]  /*2340*/  HADD2.F32 R35, -RZ, R22.H0_H0 ;  /* 0x20000016ff237230 */ /* 0x000fe40000004100 */
[----:B------:R-:W-:Y:S01]  /*2350*/  FADD.FTZ R22, -R32, R43 ;  /* 0x0000002b20167221 */ /* 0x000fe20000010100 */
[----:B------:R-:W-:Y:S02]  /*2360*/  HADD2.F32 R43, -RZ, R25.H0_H0 ;  /* 0x20000019ff2b7230 */ /* 0x000fe40000004100 */
[----:B-1----:R-:W-:Y:S01]  /*2370*/  FADD.FTZ R42, R41, R42 ;  /* 0x0000002a292a7221 */ /* 0x002fe20000010000 */
[----:B------:R-:W-:Y:S01]  /*2380*/  FFMA.FTZ R41, R38, R39, R46 ;  /* 0x0000002726297223 */ /* 0x000fe2000001002e */
[----:B------:R-:W-:Y:S01]  /*2390*/  FMUL.FTZ R22, R33, R22 ;  /* 0x0000001621167220 */ /* 0x000fe20000410000 */
[----:B------:R-:W-:Y:S01]  /*23a0*/  @!P0 FMUL.FTZ R21, R44, 9.7656251455191522837e-05 ;  /* 0x38cccccd2c158820 */ /* 0x000fe20000410000 */
[----:B------:R-:W-:Y:S01]  /*23b0*/  @!P0 FMUL.FTZ R20, R42, 9.7656251455191522837e-05 ;  /* 0x38cccccd2a148820 */ /* 0x000fe20000410000 */
[----:B------:R-:W-:Y:S01]  /*23c0*/  FMUL.FTZ R47, R41, -1.4426950216293334961 ;  /* 0xbfb8aa3b292f7820 */ /* 0x000fe20000410000 */
[----:B------:R-:W-:Y:S01]  /*23d0*/  FFMA.FTZ R40, R22, R35, R48 ;  /* 0x0000002316287223 */ /* 0x000fe20000010030 */
[----:B------:R-:W-:Y:S01]  /*23e0*/  FADD.FTZ R42, -R32, R57 ;  /* 0x00000039202a7221 */ /* 0x000fe20000010100 */
[----:B------:R-:W-:-:S02]  /*23f0*/  HADD2.F32 R57, -RZ, R26.H1_H1 ;  /* 0x3000001aff397230 */ /* 0x000fc40000004100 */
[----:B------:R-:W-:Y:S01]  /*2400*/  FFMA.FTZ R25, R36, R37, R43 ;  /* 0x0000002524197223 */ /* 0x000fe2000001002b */
[----:B------:R-:W-:Y:S01]  /*2410*/  FMUL.FTZ R45, R40, -1.4426950216293334961 ;  /* 0xbfb8aa3b282d7820 */ /* 0x000fe20000410000 */
[----:B------:R-:W-:Y:S01]  /*2420*/  MUFU.EX2 R47, R47 ;  /* 0x0000002f002f7308 */ /* 0x000fe20000000800 */
[----:B------:R-:W-:Y:S01]  /*2430*/  FMUL.FTZ R26, R33, R42 ;  /* 0x0000002a211a7220 */ /* 0x000fe20000410000 */
[C---:B------:R-:W-:Y:S01]  /*2440*/  FADD.FTZ R44, -R32.reuse, R57 ;  /* 0x00000039202c7221 */ /* 0x040fe20000010100 */
[----:B------:R0:W-:Y:S01]  /*2450*/  @!P0 STS.64 [R55+UR5], R20 ;  /* 0x0000001437008988 */ /* 0x0001e20008000a05 */
[----:B------:R-:W-:Y:S01]  /*2460*/  FMUL.FTZ R49, R25, -1.4426950216293334961 ;  /* 0xbfb8aa3b19317820 */ /* 0x000fe20000410000 */
[----:B------:R-:W-:Y:S01]  /*2470*/  FFMA.FTZ R42, R35, R26, R48 ;  /* 0x0000001a232a7223 */ /* 0x000fe20000010030 */
[----:B------:R-:W-:Y:S01]  /*2480*/  FMUL.FTZ R44, R33, R44 ;  /* 0x0000002c212c7220 */ /* 0x000fe20000410000 */
[----:B------:R-:W-:Y:S01]  /*2490*/  FADD.FTZ R48, -R32, R59 ;  /* 0x0000003b20307221 */ /* 0x000fe20000010100 */
[----:B------:R-:W1:Y:S01]  /*24a0*/  MUFU.EX2 R45, R45 ;  /* 0x0000002d002d7308 */ /* 0x000e620000000800 */
[----:B------:R-:W-:Y:S01]  /*24b0*/  FMUL.FTZ R57, R42, -1.4426950216293334961 ;  /* 0xbfb8aa3b2a397820 */ /* 0x000fe20000410000 */
[----:B------:R-:W-:Y:S01]  /*24c0*/  FFMA.FTZ R27, R39, R44, R46 ;  /* 0x0000002c271b7223 */ /* 0x000fe2000001002e */
[----:B------:R-:W-:Y:S01]  /*24d0*/  FADD.FTZ R46, -R32, R61 ;  /* 0x0000003d202e7221 */ /* 0x000fe20000010100 */
[C---:B------:R-:W-:Y:S01]  /*24e0*/  FMUL.FTZ R48, R33.reuse, R48 ;  /* 0x0000003021307220 */ /* 0x040fe20000410000 */
[----:B------:R-:W-:Y:S01]  /*24f0*/  BAR.SYNC.DEFER_BLOCKING 0x0 ;  /* 0x0000000000007b1d */ /* 0x000fe20000010000 */
[----:B------:R-:W-:Y:S01]  /*2500*/  IADD3 R4, P0, R4, UR16, RZ ;  /* 0x0000001004047c10 */ /* 0x000fe2000ff1e0ff */
[----:B------:R-:W-:Y:S01]  /*2510*/  FMUL.FTZ R46, R33, R46 ;  /* 0x0000002e212e7220 */ /* 0x000fe20000410000 */
[----:B------:R-:W-:Y:S01]  /*2520*/  FFMA.FTZ R43, R37, R48, R43 ;  /* 0x00000030252b7223 */ /* 0x000fe2000001002b */
[----:B0-----:R-:W-:-:S02]  /*2530*/  FMUL.FTZ R55, R27, -1.4426950216293334961 ;  /* 0xbfb8aa3b1b377820 */ /* 0x001fc40000410000 */
[----:B------:R0:W2:Y:S01]  /*2540*/  MUFU.EX2 R21, R57 ;  /* 0x0000003900157308 */ /* 0x0000a20000000800 */
[----:B------:R-:W-:Y:S01]  /*2550*/  FFMA.FTZ R32, R23, R46, R54 ;  /* 0x0000002e17207223 */ /* 0x000fe20000010036 */
[----:B------:R-:W-:-:S03]  /*2560*/  FMUL.FTZ R59, R43, -1.4426950216293334961 ;  /* 0xbfb8aa3b2b3b7820 */ /* 0x000fc60000410000 */
[----:B------:R-:W-:Y:S01]  /*2570*/  FMUL.FTZ R20, R32, -1.4426950216293334961 ;  /* 0xbfb8aa3b20147820 */ /* 0x000fe20000410000 */
[----:B-1----:R-:W-:Y:S01]  /*2580*/  FADD.FTZ R58, R45, 1 ;  /* 0x3f8000002d3a7421 */ /* 0x002fe20000010000 */
[----:B------:R-:W-:Y:S01]  /*2590*/  FADD.FTZ R45, R56, 1 ;  /* 0x3f800000382d7421 */ /* 0x000fe20000010000 */
[----:B------:R-:W1:Y:S01]  /*25a0*/  MUFU.EX2 R49, R49 ;  /* 0x0000003100317308 */ /* 0x000e620000000800 */
[----:B0-----:R-:W-:-:S07]  /*25b0*/  FADD.FTZ R57, R47, 1 ;  /* 0x3f8000002f397421 */ /* 0x001fce0000010000 */
[----:B------:R-:W0:Y:S01]  /*25c0*/  MUFU.RCP R57, R57 ;  /* 0x0000003900397308 */ /* 0x000e220000001000 */
[----:B--2---:R-:W-:-:S07]  /*25d0*/  FADD.FTZ R21, R21, 1 ;  /* 0x3f80000015157421 */ /* 0x004fce0000010000 */
[----:B------:R-:W2:Y:S01]  /*25e0*/  MUFU.RCP R58, R58 ;  /* 0x0000003a003a7308 */ /* 0x000ea20000001000 */
[----:B-1----:R-:W-:-:S07]  /*25f0*/  FADD.FTZ R47, R49, 1 ;  /* 0x3f800000312f7421 */ /* 0x002fce0000010000 */
[----:B------:R-:W1:Y:S01]  /*2600*/  MUFU.EX2 R20, R20 ;  /* 0x0000001400147308 */ /* 0x000e620000000800 */
[----:B0-----:R-:W-:-:S04]  /*2610*/  FADD.FTZ R56, -R57, 1 ;  /* 0x3f80000039387421 */ /* 0x001fc80000010100 */
[----:B------:R-:W-:-:S03]  /*2620*/  FFMA.FTZ R56, R41, R56, 1 ;  /* 0x3f80000029387423 */ /* 0x000fc60000010038 */
[----:B------:R-:W0:Y:S01]  /*2630*/  MUFU.EX2 R54, R59 ;  /* 0x0000003b00367308 */ /* 0x000e220000000800 */
[----:B--2---:R-:W-:Y:S01]  /*2640*/  FADD.FTZ R49, -R58, 1 ;  /* 0x3f8000003a317421 */ /* 0x004fe20000010100 */
[----:B------:R-:W-:-:S03]  /*2650*/  FMUL.FTZ R41, R57, R56 ;  /* 0x0000003839297220 */ /* 0x000fc60000410000 */
[----:B------:R-:W-:-:S03]  /*2660*/  FFMA.FTZ R49, R40, R49, 1 ;  /* 0x3f80000028317423 */ /* 0x000fc60000010031 */
[----:B------:R-:W2:Y:S01]  /*2670*/  MUFU.RCP R47, R47 ;  /* 0x0000002f002f7308 */ /* 0x000ea20000001000 */
[----:B-1----:R-:W-:Y:S01]  /*2680*/  FADD.FTZ R57, R20, 1 ;  /* 0x3f80000014397421 */ /* 0x002fe20000010000 */
[----:B------:R-:W-:Y:S01]  /*2690*/  LEA R20, R5, UR5, 0x3 ;  /* 0x0000000505147c11 */ /* 0x000fe2000f8e18ff */
[----:B------:R-:W-:Y:S01]  /*26a0*/  FMUL.FTZ R40, R58, R49 ;  /* 0x000000313a287220 */ /* 0x000fe20000410000 */
[----:B------:R-:W-:-:S04]  /*26b0*/  UMOV UR5, UR7 ;  /* 0x0000000700057c82 */ /* 0x000fc80008000000 */
[----:B------:R-:W1:Y:S01]  /*26c0*/  MUFU.EX2 R55, R55 ;  /* 0x0000003700377308 */ /* 0x000e620000000800 */
[----:B0-----:R-:W-:-:S07]  /*26d0*/  FADD.FTZ R54, R54, 1 ;  /* 0x3f80000036367421 */ /* 0x001fce0000010000 */
[----:B------:R-:W0:Y:S01]  /*26e0*/  MUFU.RCP R45, R45 ;  /* 0x0000002d002d7308 */ /* 0x000e220000001000 */
[----:B--2---:R-:W-:-:S04]  /*26f0*/  FADD.FTZ R56, -R47, 1 ;  /* 0x3f8000002f387421 */ /* 0x004fc80000010100 */
[----:B------:R-:W-:-:S03]  /*2700*/  FFMA.FTZ R56, R25, R56, 1 ;  /* 0x3f80000019387423 */ /* 0x000fc60000010038 */
[----:B------:R2:W3:Y:S01]  /*2710*/  MUFU.RCP R49, R21 ;  /* 0x0000001500317308 */ /* 0x0004e20000001000 */
[----:B-1----:R-:W-:Y:S01]  /*2720*/  FADD.FTZ R55, R55, 1 ;  /* 0x3f80000037377421 */ /* 0x002fe20000010000 */
[----:B------:R-:W-:-:S06]  /*2730*/  FMUL.FTZ R47, R47, R56 ;  /* 0x000000382f2f7220 */ /* 0x000fcc0000410000 */
[----:B------:R-:W1:Y:S01]  /*2740*/  MUFU.RCP R5, R57 ;  /* 0x0000003900057308 */ /* 0x000e620000001000 */
[----:B--2---:R-:W2:Y:S01]  /*2750*/  LDS.64 R20, [R20] ;  /* 0x0000000014147984 */ /* 0x004ea20000000a00 */
[----:B0-----:R-:W-:-:S04]  /*2760*/  FADD.FTZ R25, -R45, 1 ;  /* 0x3f8000002d197421 */ /* 0x001fc80000010100 */
[----:B------:R-:W-:Y:S02]  /*2770*/  FFMA.FTZ R24, R24, R25, 1 ;  /* 0x3f80000018187423 */ /* 0x000fe40000010019 */
[----:B------:R-:W0:Y:S01]  /*2780*/  MUFU.RCP R54, R54 ;  /* 0x0000003600367308 */ /* 0x000e220000001000 */
[----:B---3--:R-:W-:Y:S01]  /*2790*/  FADD.FTZ R25, -R49, 1 ;  /* 0x3f80000031197421 */ /* 0x008fe20000010100 */
[----:B------:R-:W-:Y:S01]  /*27a0*/  FMUL.FTZ R45, R45, R24 ;  /* 0x000000182d2d7220 */ /* 0x000fe20000410000 */
[----:B------:R-:W-:Y:S02]  /*27b0*/  HADD2.F32 R24, -RZ, R29.H0_H0 ;  /* 0x2000001dff187230 */ /* 0x000fe40000004100 */
[----:B------:R-:W-:-:S03]  /*27c0*/  FFMA.FTZ R42, R42, R25, 1 ;  /* 0x3f8000002a2a7423 */ /* 0x000fc60000010019 */
[----:B------:R-:W3:Y:S01]  /*27d0*/  MUFU.RCP R55, R55 ;  /* 0x0000003700377308 */ /* 0x000ee20000001000 */
[----:B-1----:R-:W-:Y:S01]  /*27e0*/  FADD.FTZ R25, -R5, 1 ;  /* 0x3f80000005197421 */ /* 0x002fe20000010100 */
[----:B------:R-:W-:Y:S01]  /*27f0*/  FMUL.FTZ R47, R24, R47 ;  /* 0x0000002f182f7220 */ /* 0x000fe20000410000 */
[----:B------:R-:W-:Y:S02]  /*2800*/  HADD2.F32 R24, -RZ, R29.H1_H1 ;  /* 0x3000001dff187230 */ /* 0x000fe40000004100 */
[----:B------:R-:W-:Y:S01]  /*2810*/  FMUL.FTZ R49, R49, R42 ;  /* 0x0000002a31317220 */ /* 0x000fe20000410000 */
[----:B------:R-:W-:Y:S01]  /*2820*/  FFMA.FTZ R32, R32, R25, 1 ;  /* 0x3f80000020207423 */ /* 0x000fe20000010019 */
[--C-:B------:R-:W-:Y:S02]  /*2830*/  HADD2.F32 R25, -RZ, R28.reuse.H0_H0 ;  /* 0x2000001cff197230 */ /* 0x100fe40000004100 */
[----:B------:R-:W-:Y:S02]  /*2840*/  HADD2.F32 R28, -RZ, R28.H1_H1 ;  /* 0x3000001cff1c7230 */ /* 0x000fe40000004100 */
[----:B0-----:R-:W-:Y:S01]  /*2850*/  FADD.FTZ R58, -R54, 1 ;  /* 0x3f800000363a7421 */ /* 0x001fe20000010100 */
[----:B------:R-:W-:Y:S01]  /*2860*/  FMUL.FTZ R5, R5, R32 ;  /* 0x0000002005057220 */ /* 0x000fe20000410000 */
[----:B------:R-:W-:Y:S01]  /*2870*/  FMUL.FTZ R40, R25, R40 ;  /* 0x0000002819287220 */ /* 0x000fe20000410000 */
[----:B------:R-:W-:-:S02]  /*2880*/  HADD2.F32 R25, -RZ, R31.H0_H0 ;  /* 0x2000001fff197230 */ /* 0x000fc40000004100 */
[----:B------:R-:W-:Y:S01]  /*2890*/  FFMA.FTZ R43, R43, R58, 1 ;  /* 0x3f8000002b2b7423 */ /* 0x000fe2000001003a */
[----:B------:R-:W-:Y:S02]  /*28a0*/  HADD2.F32 R32, -RZ, R31.H1_H1 ;  /* 0x3000001fff207230 */ /* 0x000fe40000004100 */
[----:B------:R-:W-:Y:S01]  /*28b0*/  FMUL.FTZ R41, R28, R41 ;  /* 0x000000291c297220 */ /* 0x000fe20000410000 */
[--C-:B------:R-:W-:Y:S02]  /*28c0*/  HADD2.F32 R28, -RZ, R30.reuse.H0_H0 ;  /* 0x2000001eff1c7230 */ /* 0x100fe40000004100 */
[----:B---3--:R-:W-:Y:S01]  /*28d0*/  FADD.FTZ R56, -R55, 1 ;  /* 0x3f80000037387421 */ /* 0x008fe20000010100 */
[----:B------:R-:W-:Y:S01]  /*28e0*/  FMUL.FTZ R54, R54, R43 ;  /* 0x0000002b36367220 */ /* 0x000fe20000410000 */
[----:B------:R-:W-:Y:S02]  /*28f0*/  HADD2.F32 R30, -RZ, R30.H1_H1 ;  /* 0x3000001eff1e7230 */ /* 0x000fe40000004100 */
[----:B------:R-:W-:Y:S01]  /*2900*/  FMUL.FTZ R24, R24, R45 ;  /* 0x0000002d18187220 */ /* 0x000fe20000410000 */
[----:B------:R-:W-:Y:S01]  /*2910*/  FFMA.FTZ R56, R27, R56, 1 ;  /* 0x3f8000001b387423 */ /* 0x000fe20000010038 */
[----:B------:R-:W-:Y:S01]  /*2920*/  FMUL.FTZ R25, R25, R54 ;  /* 0x0000003619197220 */ /* 0x000fe20000410000 */
[----:B------:R-:W-:Y:S01]  /*2930*/  FMUL.FTZ R27, R32, R5 ;  /* 0x00000005201b7220 */ /* 0x000fe20000410000 */
[----:B------:R-:W-:Y:S01]  /*2940*/  FMUL.FTZ R49, R28, R49 ;  /* 0x000000311c317220 */ /* 0x000fe20000410000 */
[----:B------:R-:W-:Y:S01]  /*2950*/  FMUL.FTZ R55, R55, R56 ;  /* 0x0000003837377220 */ /* 0x000fe20000410000 */
[--C-:B--2---:R-:W-:Y:S01]  /*2960*/  FFMA.FTZ R5, R35, R40, -R20.reuse ;  /* 0x0000002823057223 */ /* 0x104fe20000010814 */
[--C-:B------:R-:W-:Y:S01]  /*2970*/  FFMA.FTZ R41, R39, R41, -R20.reuse ;  /* 0x0000002927297223 */ /* 0x100fe20000010814 */
[C-C-:B------:R-:W-:Y:S01]  /*2980*/  FFMA.FTZ R47, R37.reuse, R47, -R20.reuse ;  /* 0x0000002f252f7223 */ /* 0x140fe20000010814 */
[--C-:B------:R-:W-:Y:S01]  /*2990*/  FFMA.FTZ R37, R37, R25, -R20.reuse ;  /* 0x0000001925257223 */ /* 0x100fe20000010814 */
[--C-:B------:R-:W-:Y:S01]  /*29a0*/  FFMA.FTZ R25, R23, R24, -R20.reuse ;  /* 0x0000001817197223 */ /* 0x100fe20000010814 */
[----:B------:R-:W-:Y:S01]  /*29b0*/  FMUL.FTZ R55, R30, R55 ;  /* 0x000000371e377220 */ /* 0x000fe20000410000 */
[-C--:B------:R-:W-:Y:S01]  /*29c0*/  FFMA.FTZ R22, R22, -R21.reuse, R5 ;  /* 0x8000001516167223 */ /* 0x080fe20000010005 */
[-C--:B------:R-:W-:Y:S01]  /*29d0*/  FFMA.FTZ R38, R38, -R21.reuse, R41 ;  /* 0x8000001526267223 */ /* 0x080fe20000010029 */
[-C--:B------:R-:W-:Y:S01]  /*29e0*/  FFMA.FTZ R36, R36, -R21.reuse, R47 ;  /* 0x8000001524247223 */ /* 0x080fe2000001002f */
[----:B------:R-:W-:Y:S01]  /*29f0*/  FFMA.FTZ R34, R34, -R21, R25 ;  /* 0x8000001522227223 */ /* 0x000fe20000010019 */
[--C-:B------:R-:W-:Y:S01]  /*2a00*/  FFMA.FTZ R35, R35, R49, -R20.reuse ;  /* 0x0000003123237223 */ /* 0x100fe20000010814 */
[--C-:B------:R-:W-:Y:S01]  /*2a10*/  FFMA.FTZ R39, R39, R55, -R20.reuse ;  /* 0x0000003727277223 */ /* 0x100fe20000010814 */
[--C-:B------:R-:W-:Y:S01]  /*2a20*/  FFMA.FTZ R27, R23, R27, -R20.reuse ;  /* 0x0000001b171b7223 */ /* 0x100fe20000010814 */
        /* <DEDUP_REMOVED lines=8> */
[----:B------:R-:W-:Y:S01]  /*2ab0*/  F2FP.F16.F32.PACK_AB R22, R5, R22 ;  /* 0x000000160516723e */ /* 0x000fe200000000ff */
[----:B------:R-:W-:Y:S01]  /*2ac0*/  FMUL.FTZ R26, R33, R26 ;  /* 0x0000001a211a7220 */ /* 0x000fe20000410000 */
[----:B------:R-:W-:Y:S01]  /*2ad0*/  IADD3.X R5, R3, UR17, RZ, P0, !PT ;  /* 0x0000001103057c10 */ /* 0x000fe200087fe4ff */
[----:B------:R-:W-:Y:S01]  /*2ae0*/  FMUL.FTZ R3, R33, R44 ;  /* 0x0000002c21037220 */ /* 0x000fe20000410000 */
[----:B------:R-:W-:Y:S01]  /*2af0*/  F2FP.F16.F32.PACK_AB R36, R23, R36 ;  /* 0x000000241724723e */ /* 0x000fe200000000ff */
[C---:B------:R-:W-:Y:S01]  /*2b00*/  FMUL.FTZ R48, R33.reuse, R48 ;  /* 0x0000003021307220 */ /* 0x040fe20000410000 */
[----:B------:R-:W-:Y:S01]  /*2b10*/  FMUL.FTZ R33, R33, R46 ;  /* 0x0000002e21217220 */ /* 0x000fe20000410000 */
[----:B------:R-:W-:Y:S01]  /*2b20*/  PRMT R20, R22, 0x7632, R20 ;  /* 0x0000763216147816 */ /* 0x000fe20000000014 */
[----:B------:R-:W-:Y:S01]  /*2b30*/  STG.E.U16 desc[UR12][R4.64], R22 ;  /* 0x0000001604007986 */ /* 0x000fe2000c10150c */
[----:B------:R-:W-:-:S02]  /*2b40*/  PRMT R21, R36, 0x7632, R21 ;  /* 0x0000763224157816 */ /* 0x000fc40000000015 */
[----:B------:R-:W-:Y:S01]  /*2b50*/  IADD3 R2, P0, R2, UR16, RZ ;  /* 0x0000001002027c10 */ /* 0x000fe2000ff1e0ff */
[----:B------:R-:W-:Y:S01]  /*2b60*/  STG.E.U16 desc[UR12][R4.64+0x2], R20 ;  /* 0x0000021404007986 */ /* 0x000fe2000c10150c */
[----:B------:R-:W-:Y:S02]  /*2b70*/  F2FP.F16.F32.PACK_AB R26, R3, R26 ;  /* 0x0000001a031a723e */ /* 0x000fe400000000ff */
[----:B------:R-:W-:Y:S01]  /*2b80*/  F2FP.F16.F32.PACK_AB R48, R33, R48 ;  /* 0x000000302130723e */ /* 0x000fe200000000ff */
        /* <DEDUP_REMOVED lines=11> */
.L_x_1695:
        /* <DEDUP_REMOVED lines=19> */
[----:B------:R-:W-:Y:S02]  /*2d70*/  SEL R5, R5, 0xffffffff, P0 ;  /* 0xffffffff05057807 */ /* 0x000fe40000000000 */
[C---:B------:R-:W-:Y:S02]  /*2d80*/  SHF.L.U32 R3, R4.reuse, 0x3, RZ ;  /* 0x0000000304037819 */ /* 0x040fe400000006ff */
[----:B------:R-:W-:-:S02]  /*2d90*/  SHF.L.U64.HI R4, R4, 0x3, R5 ;  /* 0x0000000304047819 */ /* 0x000fc40000010205 */
[----:B------:R-:W-:Y:S02]  /*2da0*/  IADD3 R11, P0, P1, -R3, -0x9, -R2 ;  /* 0xfffffff7030b7810 */ /* 0x000fe4000791e902 */
[----:B------:R-:W-:Y:S02]  /*2db0*/  SHF.R.U32.HI R5, RZ, 0x4, R0 ;  /* 0x00000004ff057819 */ /* 0x000fe40000011600 */
[----:B------:R-:W-:Y:S02]  /*2dc0*/  IADD3.X R15, ~R4, -0x1, R15, P0, P1 ;  /* 0xffffffff040f7810 */ /* 0x000fe400007e250f */
[----:B------:R-:W-:Y:S02]  /*2dd0*/  VIADDMNMX.U32 R10, R5, R10, 0x20, !PT ;  /* 0x00000020050a7446 */ /* 0x000fe4000780000a */
[----:B------:R-:W-:Y:S01]  /*2de0*/  LOP3.LUT R13, RZ, R5, RZ, 0x33, !PT ;  /* 0x00000005ff0d7212 */ /* 0x000fe200078e33ff */
[----:B------:R-:W-:-:S04]  /*2df0*/  IMAD.WIDE.U32 R6, R15, -0x33333333, RZ ;  /* 0xcccccccd0f067825 */ /* 0x000fc800078e00ff */
[----:B------:R-:W-:-:S04]  /*2e00*/  IMAD.WIDE.U32 R8, P0, R11, -0x33333334, R6 ;  /* 0xcccccccc0b087825 */ /* 0x000fc80007800006 */
[----:B------:R-:W-:Y:S01]  /*2e10*/  IMAD.WIDE.U32 R6, R11, -0x33333333, RZ ;  /* 0xcccccccd0b067825 */ /* 0x000fe200078e00ff */
[----:B------:R-:W-:Y:S02]  /*2e20*/  IADD3.X R11, RZ, RZ, RZ, P0, !PT ;  /* 0x000000ffff0b7210 */ /* 0x000fe400007fe4ff */
[----:B------:R-:W-:Y:S01]  /*2e30*/  IADD3 R6, R10, R13, RZ ;  /* 0x0000000d0a067210 */ /* 0x000fe20007ffe0ff */
[----:B------:R-:W-:Y:S01]  /*2e40*/  IMAD.MOV.U32 R10, RZ, RZ, R9 ;  /* 0x000000ffff0a7224 */ /* 0x000fe200078e0009 */
[----:B------:R-:W-:Y:S02]  /*2e50*/  IADD3 RZ, P1, R7, R8, RZ ;  /* 0x0000000807ff7210 */ /* 0x000fe40007f3e0ff */
[----:B------:R-:W-:Y:S01]  /*2e60*/  ISETP.LT.U32.AND P0, PT, R16, 0x5, PT ;  /* 0x000000051000780c */ /* 0x000fe20003f01070 */
[----:B------:R-:W-:Y:S01]  /*2e70*/  IMAD.WIDE.U32 R8, R6, -0x33333333, RZ ;  /* 0xcccccccd06087825 */ /* 0x000fe200078e00ff */
[----:B------:R-:W-:Y:S02]  /*2e80*/  MOV R7, UR7 ;  /* 0x0000000700077c02 */ /* 0x000fe40008000f00 */
[----:B------:R-:W-:Y:S01]  /*2e90*/  ISETP.LT.AND.EX P0, PT, R17, RZ, PT, P0 ;  /* 0x000000ff1100720c */ /* 0x000fe20003f01300 */
[----:B------:R-:W-:Y:S01]  /*2ea0*/  IMAD.WIDE.U32.X R10, R15, -0x33333334, R10, P1 ;  /* 0xcccccccc0f0a7825 */ /* 0x000fe200008e040a */
[----:B------:R-:W-:-:S02]  /*2eb0*/  LEA.HI R48, R9, 0x1, RZ, 0x1c ;  /* 0x0000000109307811 */ /* 0x000fc400078fe0ff */
[----:B------:R-:W-:Y:S02]  /*2ec0*/  SEL R49, R16, 0x5, P0 ;  /* 0x0000000510317807 */ /* 0x000fe40000000000 */
[----:B------:R-:W-:Y:S02]  /*2ed0*/  SHF.R.U64 R50, R10, 0x3, R11 ;  /* 0x000000030a327819 */ /* 0x000fe4000000120b */
[----:B------:R-:W-:Y:S02]  /*2ee0*/  SEL R16, R17, RZ, P0 ;  /* 0x000000ff11107207 */ /* 0x000fe40000000000 */
[C---:B------:R-:W-:Y:S02]  /*2ef0*/  IADD3 R8, P0, R2.reuse, 0xa, RZ ;  /* 0x0000000a02087810 */ /* 0x040fe40007f1e0ff */
[C---:B------:R-:W-:Y:S02]  /*2f00*/  IADD3 R9, P1, R2.reuse, 0x14, RZ ;  /* 0x0000001402097810 */ /* 0x040fe40007f3e0ff */
[----:B------:R-:W-:-:S02]  /*2f10*/  IADD3 R10, P2, R2, 0x1e, RZ ;  /* 0x0000001e020a7810 */ /* 0x000fc40007f5e0ff */
[----:B------:R-:W-:Y:S02]  /*2f20*/  IADD3 R50, R50, 0x1, RZ ;  /* 0x0000000132327810 */ /* 0x000fe40007ffe0ff */
[----:B------:R-:W-:Y:S02]  /*2f30*/  SHF.L.U64.HI R15, R49, 0x3, R16 ;  /* 0x00000003310f7819 */ /* 0x000fe40000010210 */
[----:B------:R-:W-:Y:S02]  /*2f40*/  LOP3.LUT R11, R0, 0xf, RZ, 0xc0, !PT ;  /* 0x0000000f000b7812 */ /* 0x000fe400078ec0ff */
[----:B------:R-:W-:Y:S02]  /*2f50*/  IADD3.X R12, RZ, RZ, RZ, P0, !PT ;  /* 0x000000ffff0c7210 */ /* 0x000fe400007fe4ff */
[----:B------:R-:W-:Y:S02]  /*2f60*/  IADD3.X R13, RZ, RZ, RZ, P1, !PT ;  /* 0x000000ffff0d7210 */ /* 0x000fe40000ffe4ff */
[----:B------:R-:W-:-:S02]  /*2f70*/  IADD3.X R14, RZ, RZ, RZ, P2, !PT ;  /* 0x000000ffff0e7210 */ /* 0x000fc400017fe4ff */
[----:B------:R-:W-:Y:S02]  /*2f80*/  SHF.L.U32 R49, R49, 0x3, RZ ;  /* 0x0000000331317819 */ /* 0x000fe400000006ff */
[----:B------:R-:W-:Y:S02]  /*2f90*/  LOP3.LUT R48, R48, 0x3, RZ, 0xc0, !PT ;  /* 0x0000000330307812 */ /* 0x000fe400078ec0ff */
[----:B------:R-:W-:-:S07]  /*2fa0*/  LOP3.LUT R50, R50, 0x3, RZ, 0xc0, !PT ;  /* 0x0000000332327812 */ /* 0x000fce00078ec0ff */
.L_x_1725:
        /* <DEDUP_REMOVED lines=8> */
[----:B------:R-:W-:Y:S01]  /*3030*/  IADD3 R16, P2, P3, -R3, -0x9, -R2 ;  /* 0xfffffff703107810 */ /* 0x000fe20007b5e902 */
[----:B------:R-:W-:Y:S01]  /*3040*/  HFMA2.MMA R56, -RZ, RZ, 0, 0 ;  /* 0x00000000ff387435 */ /* 0x000fe200000001ff */
[----:B------:R-:W-:Y:S01]  /*3050*/  ISETP.NE.AND.EX P1, PT, RZ, RZ, PT, P1 ;  /* 0x000000ffff00720c */ /* 0x000fe20003f25310 */
[----:B------:R-:W-:Y:S01]  /*3060*/  HFMA2.MMA R52, -RZ, RZ, 0, 0 ;  /* 0x00000000ff347435 */ /* 0x000fe200000001ff */
[----:B------:R-:W-:Y:S02]  /*3070*/  MOV R17, 0xffffffff ;  /* 0xffffffff00117802 */ /* 0x000fe40000000f00 */
[----:B------:R-:W-:Y:S02]  /*3080*/  ISETP.GE.U32.AND P0, PT, R16, 0x1e, PT ;  /* 0x0000001e1000780c */ /* 0x000fe40003f06070 */
[----:B------:R-:W-:-:S02]  /*3090*/  LOP3.LUT R16, R0, 0x1f, RZ, 0xc0, !PT ;  /* 0x0000001f00107812 */ /* 0x000fc400078ec0ff */
[----:B------:R-:W-:Y:S02]  /*30a0*/  IADD3.X R17, ~R4, -0x1, R17, P2, P3 ;  /* 0xffffffff04117810 */ /* 0x000fe400017e6511 */
[----:B------:R-:W-:Y:S02]  /*30b0*/  IADD3 R16, P2, R16, R7, RZ ;  /* 0x0000000710107210 */ /* 0x000fe40007f5e0ff */
[----:B------:R-:W-:Y:S02]  /*30c0*/  ISETP.GE.U32.AND.EX P0, PT, R17, RZ, PT, P0 ;  /* 0x000000ff1100720c */ /* 0x000fe40003f06100 */
        /* <DEDUP_REMOVED lines=28> */
.L_x_1712:
[----:B------:R-:W-:Y:S05]  /*3290*/  BSYNC B1 ;  /* 0x0000000000017941 */ /* 0x000fea0003800000 */
.L_x_1711:
        /* <DEDUP_REMOVED lines=21> */
.L_x_1715:
        /* <DEDUP_REMOVED lines=55> */
.L_x_1714:
[----:B------:R-:W-:Y:S05]  /*3760*/  BSYNC B1 ;  /* 0x0000000000017941 */ /* 0x000fea0003800000 */
.L_x_1713:
        /* <DEDUP_REMOVED lines=35> */
.L_x_1717:
[----:B------:R-:W-:Y:S05]  /*39a0*/  BSYNC B1 ;  /* 0x0000000000017941 */ /* 0x000fea0003800000 */
.L_x_1716:
        /* <DEDUP_REMOVED lines=15> */
.L_x_1710:
[----:B------:R-:W-:Y:S05]  /*3aa0*/  BSYNC B0 ;  /* 0x0000000000007941 */ /* 0x000fea0003800000 */
.L_x_1709:
        /* <DEDUP_REMOVED lines=50> */
.L_x_1734:
        /* <DEDUP_REMOVED lines=47> */
.L_x_1744:
        /* <DEDUP_REMOVED lines=41> */
.L_x_1754:
[----:B--2---:R-:W-:Y:S01]  /*4350*/  FADD.FTZ R17, R16, R32 ;  /* 0x0000002010117221 */ /* 0x004fe20000010000 */
[----:B------:R-:W-:-:S04]  /*4360*/  @!P1 F2FP.F16.F32.PACK_AB R16, RZ, R26 ;  /* 0x0000001aff10923e */ /* 0x000fc800000000ff */
[----:B------:R-:W-:Y:S02]  /*4370*/  PRMT R22, R16, 0x7610, R22 ;  /* 0x0000761010167816 */ /* 0x000fe40000000016 */
[----:B------:R-:W-:Y:S02]  /*4380*/  @!P1 F2FP.F16.F32.PACK_AB R17, RZ, R17 ;  /* 0x00000011ff11923e */ /* 0x000fe400000000ff */
[----:B------:R-:W-:Y:S01]  /*4390*/  LEA.HI R16, R0, 0x3c, RZ, 0x1c ;  /* 0x0000003c00107811 */ /* 0x000fe200078fe0ff */
[----:B------:R2:W-:Y:S04]  /*43a0*/  @!P1 STG.E.U16 desc[UR12][R18.64+0x50], R22 ;  /* 0x0000501612009986 */ /* 0x0005e8000c10150c */
[----:B------:R2:W-:Y:S02]  /*43b0*/  @!P1 STG.E.U16 desc[UR12][R20.64+0x50], R17 ;  /* 0x0000501114009986 */ /* 0x0005e4000c10150c */
.L_x_1720:
[----:B------:R-:W-:Y:S05]  /*43c0*/  BSYNC B0 ;  /* 0x0000000000007941 */ /* 0x000fea0003800000 */
.L_x_1719:
        /* <DEDUP_REMOVED lines=13> */
[C---:B------:R-:W-:Y:S02]  /*44a0*/  @!P0 SHF.L.U32 R22, R11.reuse, 0x1, RZ ;  /* 0x000000010b168819 */ /* 0x040fe400000006ff */
[C---:B------:R-:W-:Y:S02]  /*44b0*/  @!P0 IADD3 R21, R16.reuse, 0x14, RZ ;  /* 0x0000001410158810 */ /* 0x040fe40007ffe0ff */
[----:B------:R-:W-:Y:S02]  /*44c0*/  @!P0 SHF.L.U32 R26, R11, 0x1, RZ ;  /* 0x000000010b1a8819 */ /* 0x000fe400000006ff */
[----:B------:R-:W-:Y:S02]  /*44d0*/  @!P0 IADD3 R23, R16, 0x28, RZ ;  /* 0x0000002810178810 */ /* 0x000fe40007ffe0ff */
[----:B------:R-:W-:Y:S02]  /*44e0*/  @!P0 LOP3.LUT R21, R21, R22, RZ, 0x3c, !PT ;  /* 0x0000001615158212 */ /* 0x000fe400078e3cff */
[----:B------:R-:W-:-:S02]  /*44f0*/  @!P0 LEA R24, R11, UR4, 0x7 ;  /* 0x000000040b188c11 */ /* 0x000fc4000f8e38ff */
[----:B------:R-:W-:Y:S02]  /*4500*/  @!P0 LOP3.LUT R23, R23, R26, RZ, 0x3c, !PT ;  /* 0x0000001a17178212 */ /* 0x000fe400078e3cff */
[----:B------:R-:W-:Y:S01]  /*4510*/  @!P0 LEA R32, R11, UR4, 0x7 ;  /* 0x000000040b208c11 */ /* 0x000fe2000f8e38ff */
[----:B------:R-:W-:Y:S01]  /*4520*/  @!P0 IMAD R21, R21, 0x4, R24 ;  /* 0x0000000415158824 */ /* 0x000fe200078e0218 */
[----:B------:R-:W-:Y:S02]  /*4530*/  @!P0 IADD3 R25, R16, 0x3c, RZ ;  /* 0x0000003c10198810 */ /* 0x000fe40007ffe0ff */
[----:B------:R-:W-:Y:S02]  /*4540*/  @!P0 LEA R24, R23, R32, 0x2 ;  /* 0x0000002017188211 */ /* 0x000fe400078e10ff */
[----:B------:R-:W3:Y:S01]  /*4550*/  @!P0 LDS R22, [R21] ;  /* 0x0000000015168984 */ /* 0x000ee20000000800 */
[----:B------:R-:W-:Y:S01]  /*4560*/  @!P0 LOP3.LUT R25, R25, R26, RZ, 0x3c, !PT ;  /* 0x0000001a19198212 */ /* 0x000fe200078e3cff */
[----:B------:R-:W-:Y:S01]  /*4570*/  IMAD.MOV.U32 R26, RZ, RZ, RZ ;  /* 0x000000ffff1a7224 */ /* 0x000fe200078e00ff */
[----:B------:R-:W-:Y:S01]  /*4580*/  MOV R29, 0xffff ;  /* 0x0000ffff001d7802 */ /* 0x000fe20000000f00 */
[----:B------:R-:W-:Y:S01]  /*4590*/  @!P0 LDS R39, [R24+0x500] ;  /* 0x0005000018278984 */ /* 0x000fe20000000800 */
[----:B------:R-:W-:Y:S01]  /*45a0*/  @!P0 LEA R41, R25, R32, 0x2 ;  /* 0x0000002019298211 */ /* 0x000fe200078e10ff */
[----:B------:R-:W-:Y:S01]  /*45b0*/  IMAD.MOV.U32 R32, RZ, RZ, 0xffff ;  /* 0x0000ffffff207424 */ /* 0x000fe200078e00ff */
[----:B------:R-:W-:Y:S01]  /*45c0*/  MOV R34, RZ ;  /* 0x000000ff00227202 */ /* 0x000fe20000000f00 */
[----:B------:R-:W-:Y:S01]  /*45d0*/  @!P0 LDS R27, [R24] ;  /* 0x00000000181b8984 */ /* 0x000fe20000000800 */
[----:B------:R-:W-:-:S02]  /*45e0*/  MOV R25, RZ ;  /* 0x000000ff00197202 */ /* 0x000fc40000000f00 */
[----:B------:R-:W-:Y:S01]  /*45f0*/  MOV R40, 0xffff ;  /* 0x0000ffff00287802 */ /* 0x000fe20000000f00 */
[----:B------:R4:W-:Y:S01]  /*4600*/  @!P0 LDS R23, [R21+0x500] ;  /* 0x0005000015178984 */ /* 0x0009e20000000800 */
[----:B------:R-:W-:Y:S02]  /*4610*/  MOV R36, RZ ;  /* 0x000000ff00247202 */ /* 0x000fe40000000f00 */
[----:B------:R-:W-:Y:S01]  /*4620*/  MOV R37, 0xffff ;  /* 0x0000ffff00257802 */ /* 0x000fe20000000f00 */
[----:B01----:R-:W0:Y:S01]  /*4630*/  SHFL.BFLY PT, R19, R18, 0x8, 0x101f ;  /* 0x0d101f0012137f89 */ /* 0x003e2200000e0000 */
[----:B------:R-:W-:Y:S02]  /*4640*/  MOV R31, 0xffff ;  /* 0x0000ffff001f7802 */ /* 0x000fe40000000f00 */
[----:B------:R-:W-:Y:S01]  /*4650*/  MOV R28, 0xffff ;  /* 0x0000ffff001c7802 */ /* 0x000fe20000000f00 */
[----:B--2---:R-:W1:Y:S01]  /*4660*/  SHFL.BFLY PT, R32, R17, 0x8, 0x101f ;  /* 0x0d101f0011207f89 */ /* 0x004e6200000e0000 */
[----:B----4-:R-:W-:-:S02]  /*4670*/  MOV R21, RZ ;  /* 0x000000ff00157202 */ /* 0x010fc40000000f00 */
[----:B------:R-:W-:Y:S01]  /*4680*/  MOV R30, 0xffff ;  /* 0x0000ffff001e7802 */ /* 0x000fe20000000f00 */
[----:B------:R-:W2:Y:S01]  /*4690*/  @!P0 LDS R24, [R41] ;  /* 0x0000000029188984 */ /* 0x000ea20000000800 */
[----:B------:R-:W-:Y:S02]  /*46a0*/  MOV R42, 0xffff ;  /* 0x0000ffff002a7802 */ /* 0x000fe40000000f00 */
[----:B------:R-:W-:Y:S02]  /*46b0*/  MOV R45, 0xffff ;  /* 0x0000ffff002d7802 */ /* 0x000fe40000000f00 */
[----:B------:R-:W-:Y:S02]  /*46c0*/  IADD3 R43, R16, R7, RZ ;  /* 0x00000007102b7210 */ /* 0x000fe40007ffe0ff */
[----:B---3--:R-:W-:Y:S01]  /*46d0*/  @!P0 MOV R34, R22 ;  /* 0x0000001600228202 */ /* 0x008fe20000000f00 */
[----:B0-----:R-:W-:Y:S01]  /*46e0*/  FADD.FTZ R19, R19, R18 ;  /* 0x0000001213137221 */ /* 0x001fe20000010000 */
[----:B------:R0:W-:Y:S01]  /*46f0*/  @!P0 LDS R22, [R41+0x500] ;  /* 0x0005000029168984 */ /* 0x0001e20000000800 */
[----:B------:R-:W-:Y:S01]  /*4700*/  @!P0 MOV R25, R39 ;  /* 0x0000002700198202 */ /* 0x000fe20000000f00 */
[----:B-1----:R-:W-:-:S02]  /*4710*/  FADD.FTZ R18, R32, R17 ;  /* 0x0000001120127221 */ /* 0x002fc40000010000 */
        /* <DEDUP_REMOVED lines=38> */
[----:B------:R-:W-:Y:S01]  /*4980*/  MOV R22, 0xffff ;  /* 0x0000ffff00167802 */ /* 0x000fe20000000f00 */
[----:B----4-:R-:W-:Y:S01]  /*4990*/  FADD.FTZ R33, R24, R21 ;  /* 0x0000001518217221 */ /* 0x010fe20000010000 */
[----:B------:R-:W-:Y:S01]  /*49a0*/  MOV R21, 0xffff ;  /* 0x0000ffff00157802 */ /* 0x000fe20000000f00 */
[----:B------:R-:W4:Y:S01]  /*49b0*/  SHFL.BFLY PT, R25, R40, 0x2, 0x101f ;  /* 0x0c501f0028197f89 */ /* 0x000f2200000e0000 */
[----:B--2---:R-:W-:Y:S01]  /*49c0*/  FADD.FTZ R38, R35, R38 ;  /* 0x0000002623267221 */ /* 0x004fe20000010000 */
[----:B------:R-:W-:Y:S02]  /*49d0*/  IMAD.MOV.U32 R35, RZ, RZ, 0xffff ;  /* 0x0000ffffff237424 */ /* 0x000fe400078e00ff */
[----:B------:R-:W2:Y:S01]  /*49e0*/  SHFL.BFLY PT, R22, R37, 0x2, 0x101f ;  /* 0x0c501f0025167f89 */ /* 0x000ea200000e0000 */
[----:B-----5:R-:W-:Y:S01]  /*49f0*/  FADD.FTZ R39, R34, R39 ;  /* 0x0000002722277221 */ /* 0x020fe20000010000 */
[----:B------:R-:W-:-:S02]  /*4a00*/  MOV R34, 0xffff ;  /* 0x0000ffff00227802 */ /* 0x000fc40000000f00 */
[----:B------:R-:W5:Y:S01]  /*4a10*/  SHFL.BFLY PT, R21, R38, 0x2, 0x101f ;  /* 0x0c501f0026157f89 */ /* 0x000f6200000e0000 */
[----:B0-----:R-:W-:Y:S01]  /*4a20*/  FADD.FTZ R19, R20, R19 ;  /* 0x0000001314137221 */ /* 0x001fe20000010000 */
[----:B------:R-:W-:Y:S02]  /*4a30*/  IMAD.MOV.U32 R20, RZ, RZ, 0xffff ;  /* 0x0000ffffff147424 */ /* 0x000fe400078e00ff */
[----:B------:R-:W0:Y:S01]  /*4a40*/  SHFL.BFLY PT, R26, R39, 0x2, 0x101f ;  /* 0x0c501f00271a7f89 */ /* 0x000e2200000e0000 */
[----:B-1----:R-:W-:-:S03]  /*4a50*/  FADD.FTZ R44, R44, R23 ;  /* 0x000000172c2c7221 */ /* 0x002fc60000010000 */
[----:B------:R-:W1:Y:S01]  /*4a60*/  SHFL.BFLY PT, R34, R33, 0x4, 0x101f ;  /* 0x0c901f0021227f89 */ /* 0x000e6200000e0000 */
[----:B---3--:R-:W-:Y:S01]  /*4a70*/  FADD.FTZ R18, R17, R32 ;  /* 0x0000002011127221 */ /* 0x008fe20000010000 */
[----:B------:R-:W-:Y:S02]  /*4a80*/  MOV R17, 0xffff ;  /* 0x0000ffff00117802 */ /* 0x000fe40000000f00 */
        /* <DEDUP_REMOVED lines=18> */
[----:B------:R-:W-:Y:S01]  /*4bb0*/  @!P0 F2FP.F16.F32.PACK_AB R32, RZ, R19 ;  /* 0x00000013ff20823e */ /* 0x000fe200000000ff */
[----:B------:R-:W4:Y:S01]  /*4bc0*/  @!P0 LDC.64 R20, c[0x0][0x220] ;  /* 0x00008800ff148b82 */ /* 0x000f220000000a00 */
[----:B------:R-:W4:Y:S01]  /*4bd0*/  SHFL.BFLY PT, R34, R33, 0x2, 0x101f ;  /* 0x0c501f0021227f89 */ /* 0x000f2200000e0000 */
[----:B--2---:R-:W-:Y:S01]  /*4be0*/  FADD.FTZ R46, R18, R17 ;  /* 0x00000011122e7221 */ /* 0x004fe20000010000 */
[----:B------:R-:W-:-:S04]  /*4bf0*/  @!P0 IMAD.WIDE R24, R43, 0x2, R24 ;  /* 0x000000022b188825 */ /* 0x000fc800078e0218 */
[----:B-----5:R-:W-:Y:S01]  /*4c00*/  FADD.FTZ R36, R37, R36 ;  /* 0x0000002425247221 */ /* 0x020fe20000010000 */
[----:B------:R-:W-:Y:S01]  /*4c10*/  @!P0 F2FP.F16.F32.PACK_AB R46, RZ, R46 ;  /* 0x0000002eff2e823e */ /* 0x000fe200000000ff */
[----:B------:R-:W2:Y:S01]  /*4c20*/  @!P0 LDC.64 R18, c[0x0][0x218] ;  /* 0x00008600ff128b82 */ /* 0x000ea20000000a00 */
[----:B------:R-:W-:Y:S01]  /*4c30*/  MOV R37, 0xffff ;  /* 0x0000ffff00257802 */ /* 0x000fe20000000f00 */
[----:B------:R-:W-:-:S04]  /*4c40*/  @!P0 IMAD.WIDE R22, R43, 0x2, R22 ;  /* 0x000000022b168825 */ /* 0x000fc800078e0216 */
[----:B0-----:R-:W-:Y:S01]  /*4c50*/  FADD.FTZ R35, R38, R35 ;  /* 0x0000002326237221 */ /* 0x001fe20000010000 */
[----:B-1----:R-:W-:Y:S01]  /*4c60*/  @!P0 IMAD.WIDE R26, R43, 0x2, R26 ;  /* 0x000000022b1a8825 */ /* 0x002fe200078e021a */
[----:B------:R-:W0:Y:S03]  /*4c70*/  @!P0 LDC.64 R16, c[0x0][0x220] ;  /* 0x00008800ff108b82 */ /* 0x000e260000000a00 */
[----:B------:R-:W-:Y:S01]  /*4c80*/  FADD.FTZ R40, R40, R41 ;  /* 0x0000002928287221 */ /* 0x000fe20000010000 */
[----:B------:R-:W1:Y:S01]  /*4c90*/  SHFL.BFLY PT, R37, R44, 0x1, 0x101f ;  /* 0x0c301f002c257f89 */ /* 0x000e6200000e0000 */
[----:B---3--:R-:W-:-:S03]  /*4ca0*/  FADD.FTZ R39, R39, R42 ;  /* 0x0000002a27277221 */ /* 0x008fc60000010000 */
[----:B------:R3:W-:Y:S01]  /*4cb0*/  @!P0 STG.E.U16 desc[UR12][R26.64], R32 ;  /* 0x000000201a008986 */ /* 0x0007e2000c10150c */
[----:B------:R-:W-:Y:S01]  /*4cc0*/  @!P0 F2FP.F16.F32.PACK_AB R28, RZ, R40 ;  /* 0x00000028ff1c823e */ /* 0x000fe200000000ff */
[----:B----4-:R-:W-:-:S04]  /*4cd0*/  @!P0 IMAD.WIDE R20, R43, 0x2, R20 ;  /* 0x000000022b148825 */ /* 0x010fc800078e0214 */
[----:B------:R-:W-:Y:S01]  /*4ce0*/  FADD.FTZ R33, R33, R34 ;  /* 0x0000002221217221 */ /* 0x000fe20000010000 */
[----:B------:R4:W-:Y:S01]  /*4cf0*/  @!P0 STG.E.U16 desc[UR12][R24.64], R46 ;  /* 0x0000002e18008986 */ /* 0x0009e2000c10150c */
[----:B--2---:R-:W-:Y:S01]  /*4d00*/  @!P0 IMAD.WIDE R18, R43, 0x2, R18 ;  /* 0x000000022b128825 */ /* 0x004fe200078e0212 */
[----:B---3--:R-:W-:-:S03]  /*4d10*/  @!P0 F2FP.F16.F32.PACK_AB R27, RZ, R35 ;  /* 0x00000023ff1b823e */ /* 0x008fc600000000ff */
[----:B------:R-:W-:Y:S01]  /*4d20*/  IMAD.MOV.U32 R32, RZ, RZ, 0xffff ;  /* 0x0000ffffff207424 */ /* 0x000fe200078e00ff */
[----:B------:R-:W-:Y:S02]  /*4d30*/  @!P0 F2FP.F16.F32.PACK_AB R35, RZ, R39 ;  /* 0x00000027ff23823e */ /* 0x000fe400000000ff */
[----:B----4-:R-:W-:Y:S01]  /*4d40*/  @!P0 F2FP.F16.F32.PACK_AB R25, RZ, R36 ;  /* 0x00000024ff19823e */ /* 0x010fe200000000ff */
[----:B0-----:R-:W-:Y:S02]  /*4d50*/  @!P0 IMAD.WIDE R16, R43, 0x2, R16 ;  /* 0x000000022b108825 */ /* 0x001fe400078e0210 */
[----:B------:R0:W2:Y:S02]  /*4d60*/  SHFL.BFLY PT, R32, R33, 0x1, 0x101f ;  /* 0x0c301f0021207f89 */ /* 0x0000a400000e0000 */
[----:B-1----:R-:W-:Y:S02]  /*4d70*/  FADD.FTZ R37, R44, R37 ;  /* 0x000000252c257221 */ /* 0x002fe40000010000 */
[----:B------:R0:W-:Y:S04]  /*4d80*/  @!P0 STG.E.U16 desc[UR12][R22.64+0x28], R25 ;  /* 0x0000281916008986 */ /* 0x0001e8000c10150c */
[----:B------:R0:W-:Y:S04]  /*4d90*/  @!P0 STG.E.U16 desc[UR12][R20.64+0x28], R27 ;  /* 0x0000281b14008986 */ /* 0x0001e8000c10150c */
[----:B------:R0:W-:Y:S04]  /*4da0*/  @!P0 STG.E.U16 desc[UR12][R18.64+0x50], R28 ;  /* 0x0000501c12008986 */ /* 0x0001e8000c10150c */
[----:B------:R0:W-:Y:S02]  /*4db0*/  @!P0 STG.E.U16 desc[UR12][R16.64+0x50], R35 ;  /* 0x0000502310008986 */ /* 0x0001e4000c10150c */
.L_x_1788:
[----:B0-----:R-:W0:Y:S01]  /*4dc0*/  @!P0 LDC.64 R16, c[0x0][0x218] ;  /* 0x00008600ff108b82 */ /* 0x001e220000000a00 */
        /* <DEDUP_REMOVED lines=8> */
.L_x_1718:
        /* <DEDUP_REMOVED lines=8> */
.L_x_1721:
[----:B------:R-:W-:Y:S01]  /*4ed0*/  HFMA2.MMA R30, -RZ, RZ, 0, 4.76837158203125e-07 ;  /* 0x00000008ff1e7435 */ /* 0x000fe200000001ff */
[----:B-1----:R-:W-:Y:S02]  /*4ee0*/  MOV R31, R16 ;  /* 0x00000010001f7202 */ /* 0x002fe40000000f00 */
[----:B------:R-:W-:Y:S02]  /*4ef0*/  MOV R29, 0x101f ;  /* 0x0000101f001d7802 */ /* 0x000fe40000000f00 */
[----:B------:R-:W-:-:S07]  /*4f00*/  MOV R28, 0xffff ;  /* 0x0000ffff001c7802 */ /* 0x000fce0000000f00 */
[----:B0-2---:R-:W-:Y:S05]  /*4f10*/  WARPSYNC.COLLECTIVE R28, `(.L_x_1726) ;  /* 0x000000001c087348 */ /* 0x005fea0003c00000 */
[----:B------:R1:W3:Y:S02]  /*4f20*/  SHFL.BFLY P2, R32, R31, R30, R29 ;  /* 0x0c00001e1f207389 */ /* 0x0002e4000004001d */
[----:B0123--:R-:W-:Y:S01]  /*4f30*/  ENDCOLLECTIVE ;  /* 0x000000000000791b */ /* 0x00ffe20003800000 */
.L_x_1726:
[----:B------:R-:W-:Y:S01]  /*4f40*/  IMAD.MOV.U32 R31, RZ, RZ, R17 ;  /* 0x000000ffff1f7224 */ /* 0x000fe200078e0011 */
[----:B------:R-:W-:-:S07]  /*4f50*/  MOV R19, R32 ;  /* 0x0000002000137202 */ /* 0x000fce0000000f00 */
[----:B------:R-:W-:Y:S05]  /*4f60*/  WARPSYNC.COLLECTIVE R28, `(.L_x_1727) ;  /* 0x000000001c087348 */ /* 0x000fea0003c00000 */
[----:B------:R0:W1:Y:S02]  /*4f70*/  SHFL.BFLY P2, R32, R31, R30, R29 ;  /* 0x0c00001e1f207389 */ /* 0x000064000004001d */
[----:B01----:R-:W-:Y:S01]  /*4f80*/  ENDCOLLECTIVE ;  /* 0x000000000000791b */ /* 0x003fe20003800000 */
.L_x_1727:
[----:B------:R-:W-:Y:S01]  /*4f90*/  FADD.FTZ R19, R19, R16 ;  /* 0x0000001013137221 */ /* 0x000fe20000010000 */
[----:B------:R-:W-:-:S04]  /*4fa0*/  HFMA2.MMA R30, -RZ, RZ, 0, 2.384185791015625e-07 ;  /* 0x00000004ff1e7435 */ /* 0x000fc800000001ff */
[----:B------:R-:W-:Y:S02]  /*4fb0*/  MOV R31, R19 ;  /* 0x00000013001f7202 */ /* 0x000fe40000000f00 */
[----:B------:R-:W-:-:S07]  /*4fc0*/  MOV R18, R32 ;  /* 0x0000002000127202 */ /* 0x000fce0000000f00 */
[----:B------:R-:W-:Y:S05]  /*4fd0*/  WARPSYNC.COLLECTIVE R28, `(.L_x_1728) ;  /* 0x000000001c087348 */ /* 0x000fea0003c00000 */
[----:B------:R0:W1:Y:S02]  /*4fe0*/  SHFL.BFLY P2, R32, R31, R30, R29 ;  /* 0x0c00001e1f207389 */ /* 0x000064000004001d */
[----:B01----:R-:W-:Y:S01]  /*4ff0*/  ENDCOLLECTIVE ;  /* 0x000000000000791b */ /* 0x003fe20003800000 */
.L_x_1728:
[----:B------:R-:W-:-:S05]  /*5000*/  FADD.FTZ R18, R18, R17 ;  /* 0x0000001112127221 */ /* 0x000fca0000010000 */
[----:B------:R-:W-:Y:S02]  /*5010*/  MOV R31, R18 ;  /* 0x00000012001f7202 */ /* 0x000fe40000000f00 */
[----:B------:R-:W-:-:S07]  /*5020*/  MOV R20, R32 ;  /* 0x0000002000147202 */ /* 0x000fce0000000f00 */
[----:B------:R-:W-:Y:S05]  /*5030*/  WARPSYNC.COLLECTIVE R28, `(.L_x_1729) ;  /* 0x000000001c087348 */ /* 0x000fea0003c00000 */
[----:B------:R0:W1:Y:S02]  /*5040*/  SHFL.BFLY P2, R32, R31, R30, R29 ;  /* 0x0c00001e1f207389 */ /* 0x000064000004001d */
[----:B01----:R-:W-:Y:S01]  /*5050*/  ENDCOLLECTIVE ;  /* 0x000000000000791b */ /* 0x003fe20003800000 */
.L_x_1729:
[----:B------:R-:W-:Y:S01]  /*5060*/  FADD.FTZ R20, R19, R20 ;  /* 0x0000001413147221 */ /* 0x000fe20000010000 */
[----:B------:R-:W-:-:S03]  /*5070*/  HFMA2.MMA R30, -RZ, RZ, 0, 1.1920928955078125e-07 ;  /* 0x00000002ff1e7435 */ /* 0x000fc600000001ff */
[----:B------:R-:W-:Y:S01]  /*5080*/  IMAD.MOV.U32 R31, RZ, RZ, R20 ;  /* 0x000000ffff1f7224 */ /* 0x000fe200078e0014 */
[----:B------:R-:W-:-:S07]  /*5090*/  MOV R21, R32 ;  /* 0x0000002000157202 */ /* 0x000fce0000000f00 */
[----:B------:R-:W-:Y:S05]  /*50a0*/  WARPSYNC.COLLECTIVE R28, `(.L_x_1730) ;  /* 0x000000001c087348 */ /* 0x000fea0003c00000 */
[----:B------:R0:W1:Y:S02]  /*50b0*/  SHFL.BFLY P2, R32, R31, R30, R29 ;  /* 0x0c00001e1f207389 */ /* 0x000064000004001d */
[----:B01----:R-:W-:Y:S01]  /*50c0*/  ENDCOLLECTIVE ;  /* 0x000000000000791b */ /* 0x003fe20003800000 */
.L_x_1730:
[----:B------:R-:W-:-:S05]  /*50d0*/  FADD.FTZ R21, R18, R21 ;  /* 0x0000001512157221 */ /* 0x000fca0000010000 */
[----:B------:R-:W-:Y:S02]  /*50e0*/  MOV R31, R21 ;  /* 0x00000015001f7202 */ /* 0x000fe40000000f00 */
[----:B------:R-:W-:-:S07]  /*50f0*/  MOV R23, R32 ;  /* 0x0000002000177202 */ /* 0x000fce0000000f00 */
[----:B------:R-:W-:Y:S05]  /*5100*/  WARPSYNC.COLLECTIVE R28, `(.L_x_1731) ;  /* 0x000000001c087348 */ /* 0x000fea0003c00000 */
[----:B------:R0:W1:Y:S02]  /*5110*/  SHFL.BFLY P2, R32, R31, R30, R29 ;  /* 0x0c00001e1f207389 */ /* 0x000064000004001d */
[----:B01----:R-:W-:Y:S01]  /*5120*/  ENDCOLLECTIVE ;  /* 0x000000000000791b */ /* 0x003fe20003800000 */
.L_x_1731:
[----:B------:R-:W-:Y:S01]  /*5130*/  FADD.FTZ R23, R20, R23 ;  /* 0x0000001714177221 */ /* 0x000fe20000010000 */
[----:B------:R-:W-:-:S04]  /*5140*/  HFMA2.MMA R30, -RZ, RZ, 0, 5.9604644775390625e-08 ;  /* 0x00000001ff1e7435 */ /* 0x000fc800000001ff */
[----:B------:R-:W-:Y:S02]  /*5150*/  MOV R31, R23 ;  /* 0x00000017001f7202 */ /* 0x000fe40000000f00 */
[----:B------:R-:W-:-:S07]  /*5160*/  MOV R16, R32 ;  /* 0x0000002000107202 */ /* 0x000fce0000000f00 */
[----:B------:R-:W-:Y:S05]  /*5170*/  WARPSYNC.COLLECTIVE R28, `(.L_x_1732) ;  /* 0x000000001c087348 */ /* 0x000fea0003c00000 */
[----:B------:R0:W1:Y:S02]  /*5180*/  SHFL.BFLY P2, R32, R31, R30, R29 ;  /* 0x0c00001e1f207389 */ /* 0x000064000004001d */
[----:B01----:R-:W-:Y:S01]  /*5190*/  ENDCOLLECTIVE ;  /* 0x000000000000791b */ /* 0x003fe20003800000 */
.L_x_1732:
[----:B------:R-:W-:-:S05]  /*51a0*/  FADD.FTZ R16, R21, R16 ;  /* 0x0000001015107221 */ /* 0x000fca0000010000 */
[----:B------:R-:W-:Y:S01]  /*51b0*/  MOV R31, R16 ;  /* 0x00000010001f7202 */ /* 0x000fe20000000f00 */
[----:B------:R-:W-:-:S07]  /*51c0*/  IMAD.MOV.U32 R22, RZ, RZ, R32 ;  /* 0x000000ffff167224 */ /* 0x000fce00078e0020 */
[----:B------:R-:W-:Y:S05]  /*51d0*/  WARPSYNC.COLLECTIVE R28, `(.L_x_1733) ;  /* 0x000000001c087348 */ /* 0x000fea0003c00000 */
[----:B------:R0:W1:Y:S02]  /*51e0*/  SHFL.BFLY P2, R32, R31, R30, R29 ;  /* 0x0c00001e1f207389 */ /* 0x000064000004001d */
[----:B01----:R-:W-:Y:S01]  /*51f0*/  ENDCOLLECTIVE ;  /* 0x000000000000791b */ /* 0x003fe20003800000 */
.L_x_1733:
[----:B------:R-:W-:Y:S01]  /*5200*/  FADD.FTZ R22, R23, R22 ;  /* 0x0000001617167221 */ /* 0x000fe20000010000 */
[----:B------:R-:W-:Y:S06]  /*5210*/  BRA `(.L_x_1734) ;  /* 0xffffffe800ec7947 */ /* 0x000fec000383ffff */
.L_x_1722:
        /* <DEDUP_REMOVED lines=8> */
.L_x_1736:
[----:B------:R-:W-:Y:S05]  /*52a0*/  BSYNC B1 ;  /* 0x0000000000017941 */ /* 0x000fea0003800000 */
.L_x_1735:
        /* <DEDUP_REMOVED lines=8> */
.L_x_1737:
[----:B------:R-:W-:Y:S01]  /*5330*/  FADD.FTZ R23, R23, R16 ;  /* 0x0000001017177221 */ /* 0x000fe20000010000 */
[----:B------:R-:W-:-:S04]  /*5340*/  HFMA2.MMA R30, -RZ, RZ, 0, 2.384185791015625e-07 ;  /* 0x00000004ff1e7435 */ /* 0x000fc800000001ff */
[----:B------:R-:W-:Y:S02]  /*5350*/  MOV R31, R23 ;  /* 0x00000017001f7202 */ /* 0x000fe40000000f00 */
[----:B------:R-:W-:-:S07]  /*5360*/  MOV R22, R32 ;  /* 0x0000002000167202 */ /* 0x000fce0000000f00 */
[----:B------:R-:W-:Y:S05]  /*5370*/  WARPSYNC.COLLECTIVE R28, `(.L_x_1738) ;  /* 0x000000001c087348 */ /* 0x000fea0003c00000 */
[----:B------:R0:W1:Y:S02]  /*5380*/  SHFL.BFLY P2, R32, R31, R30, R29 ;  /* 0x0c00001e1f207389 */ /* 0x000064000004001d */
[----:B01----:R-:W-:Y:S01]  /*5390*/  ENDCOLLECTIVE ;  /* 0x000000000000791b */ /* 0x003fe20003800000 */
.L_x_1738:
[----:B------:R-:W-:-:S05]  /*53a0*/  FADD.FTZ R22, R22, R17 ;  /* 0x0000001116167221 */ /* 0x000fca0000010000 */
[----:B------:R-:W-:Y:S01]  /*53b0*/  MOV R31, R22 ;  /* 0x00000016001f7202 */ /* 0x000fe20000000f00 */
[----:B------:R-:W-:-:S07]  /*53c0*/  IMAD.MOV.U32 R24, RZ, RZ, R32 ;  /* 0x000000ffff187224 */ /* 0x000fce00078e0020 */
[----:B------:R-:W-:Y:S05]  /*53d0*/  WARPSYNC.COLLECTIVE R28, `(.L_x_1739) ;  /* 0x000000001c087348 */ /* 0x000fea0003c00000 */
[----:B------:R0:W1:Y:S02]  /*53e0*/  SHFL.BFLY P2, R32, R31, R30, R29 ;  /* 0x0c00001e1f207389 */ /* 0x000064000004001d */
[----:B01----:R-:W-:Y:S01]  /*53f0*/  ENDCOLLECTIVE ;  /* 0x000000000000791b */ /* 0x003fe20003800000 */
.L_x_1739:
[----:B------:R-:W-:Y:S01]  /*5400*/  FADD.FTZ R24, R23, R24 ;  /* 0x0000001817187221 */ /* 0x000fe20000010000 */
[----:B------:R-:W-:-:S04]  /*5410*/  HFMA2.MMA R30, -RZ, RZ, 0, 1.1920928955078125e-07 ;  /* 0x00000002ff1e7435 */ /* 0x000fc800000001ff */
[----:B------:R-:W-:Y:S02]  /*5420*/  MOV R31, R24 ;  /* 0x00000018001f7202 */ /* 0x000fe40000000f00 */
[----:B------:R-:W-:-:S07]  /*5430*/  MOV R25, R32 ;  /* 0x0000002000197202 */ /* 0x000fce0000000f00 */
[----:B------:R-:W-:Y:S05]  /*5440*/  WARPSYNC.COLLECTIVE R28, `(.L_x_1740) ;  /* 0x000000001c087348 */ /* 0x000fea0003c00000 */
[----:B------:R0:W1:Y:S02]  /*5450*/  SHFL.BFLY P2, R32, R31, R30, R29 ;  /* 0x0c00001e1f207389 */ /* 0x000064000004001d */
[----:B01----:R-:W-:Y:S01]  /*5460*/  ENDCOLLECTIVE ;  /* 0x000000000000791b */ /* 0x003fe20003800000 */
.L_x_1740:
[----:B------:R-:W-:-:S05]  /*5470*/  FADD.FTZ R25, R22, R25 ;  /* 0x0000001916197221 */ /* 0x000fca0000010000 */
[----:B------:R-:W-:Y:S02]  /*5480*/  MOV R31, R25 ;  /* 0x00000019001f7202 */ /* 0x000fe40000000f00 */
[----:B------:R-:W-:-:S07]  /*5490*/  MOV R27, R32 ;  /* 0x00000020001b7202 */ /* 0x000fce0000000f00 */
[----:B------:R-:W-:Y:S05]  /*54a0*/  WARPSYNC.COLLECTIVE R28, `(.L_x_1741) ;  /* 0x000000001c087348 */ /* 0x000fea0003c00000 */
[----:B------:R0:W1:Y:S02]  /*54b0*/  SHFL.BFLY P2, R32, R31, R30, R29 ;  /* 0x0c00001e1f207389 */ /* 0x000064000004001d */
[----:B01----:R-:W-:Y:S01]  /*54c0*/  ENDCOLLECTIVE ;  /* 0x000000000000791b */ /* 0x003fe20003800000 */
.L_x_1741:
[----:B------:R-:W-:Y:S01]  /*54d0*/  FADD.FTZ R27, R24, R27 ;  /* 0x0000001b181b7221 */ /* 0x000fe20000010000 */
[----:B------:R-:W-:-:S04]  /*54e0*/  HFMA2.MMA R30, -RZ, RZ, 0, 5.9604644775390625e-08 ;  /* 0x00000001ff1e7435 */ /* 0x000fc800000001ff */
[----:B------:R-:W-:Y:S01]  /*54f0*/  MOV R31, R27 ;  /* 0x0000001b001f7202 */ /* 0x000fe20000000f00 */
[----:B------:R-:W-:-:S07]  /*5500*/  IMAD.MOV.U32 R16, RZ, RZ, R32 ;  /* 0x000000ffff107224 */ /* 0x000fce00078e0020 */
[----:B------:R-:W-:Y:S05]  /*5510*/  WARPSYNC.COLLECTIVE R28, `(.L_x_1742) ;  /* 0x000000001c087348 */ /* 0x000fea0003c00000 */
[----:B------:R0:W1:Y:S02]  /*5520*/  SHFL.BFLY P2, R32, R31, R30, R29 ;  /* 0x0c00001e1f207389 */ /* 0x000064000004001d */
[----:B01----:R-:W-:Y:S01]  /*5530*/  ENDCOLLECTIVE ;  /* 0x000000000000791b */ /* 0x003fe20003800000 */
.L_x_1742:
[----:B------:R-:W-:-:S05]  /*5540*/  FADD.FTZ R16, R25, R16 ;  /* 0x0000001019107221 */ /* 0x000fca0000010000 */
[----:B------:R-:W-:Y:S02]  /*5550*/  MOV R31, R16 ;  /* 0x00000010001f7202 */ /* 0x000fe40000000f00 */
[----:B------:R-:W-:-:S07]  /*5560*/  MOV R26, R32 ;  /* 0x00000020001a7202 */ /* 0x000fce0000000f00 */
[----:B------:R-:W-:Y:S05]  /*5570*/  WARPSYNC.COLLECTIVE R28, `(.L_x_1743) ;  /* 0x000000001c087348 */ /* 0x000fea0003c00000 */
[----:B------:R0:W1:Y:S02]  /*5580*/  SHFL.BFLY P2, R32, R31, R30, R29 ;  /* 0x0c00001e1f207389 */ /* 0x000064000004001d */
[----:B01----:R-:W-:Y:S01]  /*5590*/  ENDCOLLECTIVE ;  /* 0x000000000000791b */ /* 0x003fe20003800000 */
.L_x_1743:
[----:B------:R-:W-:Y:S01]  /*55a0*/  FADD.FTZ R26, R27, R26 ;  /* 0x0000001a1b1a7221 */ /* 0x000fe20000010000 */
[----:B------:R-:W-:Y:S06]  /*55b0*/  BRA `(.L_x_1744) ;  /* 0xffffffe800c07947 */ /* 0x000fec000383ffff */
.L_x_1723:
        /* <DEDUP_REMOVED lines=8> */
.L_x_1746:
[----:B------:R-:W-:Y:S05]  /*5640*/  BSYNC B1 ;  /* 0x0000000000017941 */ /* 0x000fea0003800000 */
.L_x_1745:
        /* <DEDUP_REMOVED lines=8> */
.L_x_1747:
[----:B------:R-:W-:Y:S01]  /*56d0*/  FADD.FTZ R23, R23, R16 ;  /* 0x0000001017177221 */ /* 0x000fe20000010000 */
[----:B------:R-:W-:-:S04]  /*56e0*/  HFMA2.MMA R30, -RZ, RZ, 0, 2.384185791015625e-07 ;  /* 0x00000004ff1e7435 */ /* 0x000fc800000001ff */
[----:B------:R-:W-:Y:S01]  /*56f0*/  MOV R31, R23 ;  /* 0x00000017001f7202 */ /* 0x000fe20000000f00 */
[----:B------:R-:W-:-:S07]  /*5700*/  IMAD.MOV.U32 R22, RZ, RZ, R32 ;  /* 0x000000ffff167224 */ /* 0x000fce00078e0020 */
[----:B------:R-:W-:Y:S05]  /*5710*/  WARPSYNC.COLLECTIVE R28, `(.L_x_1748) ;  /* 0x000000001c087348 */ /* 0x000fea0003c00000 */
[----:B------:R0:W1:Y:S02]  /*5720*/  SHFL.BFLY P2, R32, R31, R30, R29 ;  /* 0x0c00001e1f207389 */ /* 0x000064000004001d */
[----:B01----:R-:W-:Y:S01]  /*5730*/  ENDCOLLECTIVE ;  /* 0x000000000000791b */ /* 0x003fe20003800000 */
.L_x_1748:
[----:B------:R-:W-:-:S05]  /*5740*/  FADD.FTZ R22, R22, R17 ;  /* 0x0000001116167221 */ /* 0x000fca0000010000 */
[----:B------:R-:W-:Y:S02]  /*5750*/  MOV R31, R22 ;  /* 0x00000016001f7202 */ /* 0x000fe40000000f00 */
[----:B------:R-:W-:-:S07]  /*5760*/  MOV R24, R32 ;  /* 0x0000002000187202 */ /* 0x000fce0000000f00 */
[----:B------:R-:W-:Y:S05]  /*5770*/  WARPSYNC.COLLECTIVE R28, `(.L_x_1749) ;  /* 0x000000001c087348 */ /* 0x000fea0003c00000 */
[----:B------:R0:W1:Y:S02]  /*5780*/  SHFL.BFLY P2, R32, R31, R30, R29 ;  /* 0x0c00001e1f207389 */ /* 0x000064000004001d */
[----:B01----:R-:W-:Y:S01]  /*5790*/  ENDCOLLECTIVE ;  /* 0x000000000000791b */ /* 0x003fe20003800000 */
.L_x_1749:
[----:B------:R-:W-:-:S05]  /*57a0*/  FADD.FTZ R24, R23, R24 ;  /* 0x0000001817187221 */ /* 0x000fca0000010000 */
[----:B------:R-:W-:Y:S01]  /*57b0*/  MOV R31, R24 ;  /* 0x00000018001f7202 */ /* 0x000fe20000000f00 */
[----:B------:R-:W-:Y:S01]  /*57c0*/  IMAD.MOV.U32 R30, RZ, RZ, 0x2 ;  /* 0x00000002ff1e7424 */ /* 0x000fe200078e00ff */
[----:B------:R-:W-:-:S07]  /*57d0*/  MOV R25, R32 ;  /* 0x0000002000197202 */ /* 0x000fce0000000f00 */
[----:B------:R-:W-:Y:S05]  /*57e0*/  WARPSYNC.COLLECTIVE R28, `(.L_x_1750) ;  /* 0x000000001c087348 */ /* 0x000fea0003c00000 */
[----:B------:R0:W1:Y:S02]  /*57f0*/  SHFL.BFLY P2, R32, R31, R30, R29 ;  /* 0x0c00001e1f207389 */ /* 0x000064000004001d */
[----:B01----:R-:W-:Y:S01]  /*5800*/  ENDCOLLECTIVE ;  /* 0x000000000000791b */ /* 0x003fe20003800000 */
.L_x_1750:
[----:B------:R-:W-:-:S05]  /*5810*/  FADD.FTZ R25, R22, R25 ;  /* 0x0000001916197221 */ /* 0x000fca0000010000 */
[----:B------:R-:W-:Y:S02]  /*5820*/  MOV R31, R25 ;  /* 0x00000019001f7202 */ /* 0x000fe40000000f00 */
[----:B------:R-:W-:-:S07]  /*5830*/  MOV R27, R32 ;  /* 0x00000020001b7202 */ /* 0x000fce0000000f00 */
[----:B------:R-:W-:Y:S05]  /*5840*/  WARPSYNC.COLLECTIVE R28, `(.L_x_1751) ;  /* 0x000000001c087348 */ /* 0x000fea0003c00000 */
[----:B------:R0:W1:Y:S02]  /*5850*/  SHFL.BFLY P2, R32, R31, R30, R29 ;  /* 0x0c00001e1f207389 */ /* 0x000064000004001d */
[----:B01----:R-:W-:Y:S01]  /*5860*/  ENDCOLLECTIVE ;  /* 0x000000000000791b */ /* 0x003fe20003800000 */
.L_x_1751:
[----:B------:R-:W-:Y:S01]  /*5870*/  FADD.FTZ R27, R24, R27 ;  /* 0x0000001b181b7221 */ /* 0x000fe20000010000 */
[----:B------:R-:W-:-:S04]  /*5880*/  HFMA2.MMA R30, -RZ, RZ, 0, 5.9604644775390625e-08 ;  /* 0x00000001ff1e7435 */ /* 0x000fc800000001ff */
[----:B------:R-:W-:Y:S02]  /*5890*/  MOV R31, R27 ;  /* 0x0000001b001f7202 */ /* 0x000fe40000000f00 */
[----:B------:R-:W-:-:S07]  /*58a0*/  MOV R16, R32 ;  /* 0x0000002000107202 */ /* 0x000fce0000000f00 */
[----:B------:R-:W-:Y:S05]  /*58b0*/  WARPSYNC.COLLECTIVE R28, `(.L_x_1752) ;  /* 0x000000001c087348 */ /* 0x000fea0003c00000 */
[----:B------:R0:W1:Y:S02]  /*58c0*/  SHFL.BFLY P2, R32, R31, R30, R29 ;  /* 0x0c00001e1f207389 */ /* 0x000064000004001d */
[----:B01----:R-:W-:Y:S01]  /*58d0*/  ENDCOLLECTIVE ;  /* 0x000000000000791b */ /* 0x003fe20003800000 */
.L_x_1752:
[----:B------:R-:W-:-:S05]  /*58e0*/  FADD.FTZ R16, R25, R16 ;  /* 0x0000001019107221 */ /* 0x000fca0000010000 */
[----:B------:R-:W-:Y:S02]  /*58f0*/  MOV R31, R16 ;  /* 0x00000010001f7202 */ /* 0x000fe40000000f00 */
[----:B------:R-:W-:-:S07]  /*5900*/  MOV R26, R32 ;  /* 0x00000020001a7202 */ /* 0x000fce0000000f00 */
[----:B------:R-:W-:Y:S05]  /*5910*/  WARPSYNC.COLLECTIVE R28, `(.L_x_1753) ;  /* 0x000000001c087348 */ /* 0x000fea0003c00000 */
[----:B------:R0:W1:Y:S02]  /*5920*/  SHFL.BFLY P2, R32, R31, R30, R29 ;  /* 0x0c00001e1f207389 */ /* 0x000064000004001d */
[----:B01----:R-:W-:Y:S01]  /*5930*/  ENDCOLLECTIVE ;  /* 0x000000000000791b */ /* 0x003fe20003800000 */
.L_x_1753:
[----:B------:R-:W-:Y:S01]  /*5940*/  FADD.FTZ R26, R27, R26 ;  /* 0x0000001a1b1a7221 */ /* 0x000fe20000010000 */
[----:B------:R-:W-:Y:S06]  /*5950*/  BRA `(.L_x_1754) ;  /* 0xffffffe8007c7947 */ /* 0x000fec000383ffff */
.L_x_1724:
        /* <DEDUP_REMOVED lines=8> */
.L_x_1756:
[----:B------:R-:W-:Y:S05]  /*59e0*/  BSYNC B0 ;  /* 0x0000000000007941 */ /* 0x000fea0003800000 */
.L_x_1755:
[----:B------:R-:W-:Y:S01]  /*59f0*/  HFMA2.MMA R30, -RZ, RZ, 0, 4.76837158203125e-07 ;  /* 0x00000008ff1e7435 */ /* 0x000fe200000001ff */
[----:B------:R-:W-:Y:S01]  /*5a00*/  MOV R31, R17 ;  /* 0x00000011001f7202 */ /* 0x000fe20000000f00 */
[----:B------:R-:W-:Y:S01]  /*5a10*/  IMAD.MOV.U32 R28, RZ, RZ, 0xffff ;  /* 0x0000ffffff1c7424 */ /* 0x000fe200078e00ff */
[----:B------:R-:W-:Y:S01]  /*5a20*/  MOV R29, 0x101f ;  /* 0x0000101f001d7802 */ /* 0x000fe20000000f00 */
[----:B------:R-:W-:Y:S01]  /*5a30*/  HFMA2.MMA R34, -RZ, RZ, 0, 0 ;  /* 0x00000000ff227435 */ /* 0x000fe200000001ff */
[----:B------:R-:W-:Y:S01]  /*5a40*/  MOV R19, R32 ;  /* 0x0000002000137202 */ /* 0x000fe20000000f00 */
[----:B------:R-:W-:Y:S01]  /*5a50*/  IMAD.MOV.U32 R25, RZ, RZ, RZ ;  /* 0x000000ffff197224 */ /* 0x000fe200078e00ff */
[----:B------:R-:W-:-:S08]  /*5a60*/  @!P0 SHF.L.U32 R22, R11, 0x1, RZ ;  /* 0x000000010b168819 */ /* 0x000fd000000006ff */
[----:B------:R-:W-:Y:S05]  /*5a70*/  WARPSYNC.COLLECTIVE R28, `(.L_x_1757) ;  /* 0x000000001c087348 */ /* 0x000fea0003c00000 */
[----:B------:R0:W1:Y:S02]  /*5a80*/  SHFL.BFLY P2, R32, R31, R30, R29 ;  /* 0x0c00001e1f207389 */ /* 0x000064000004001d */
[----:B01----:R-:W-:Y:S01]  /*5a90*/  ENDCOLLECTIVE ;  /* 0x000000000000791b */ /* 0x003fe20003800000 */
.L_x_1757:
[C---:B------:R-:W-:Y:S01]  /*5aa0*/  @!P0 IADD3 R21, R16.reuse, 0x14, RZ ;  /* 0x0000001410158810 */ /* 0x040fe20007ffe0ff */
[----:B------:R-:W-:Y:S01]  /*5ab0*/  FADD.FTZ R19, R19, R18 ;  /* 0x0000001213137221 */ /* 0x000fe20000010000 */
[----:B------:R-:W-:Y:S01]  /*5ac0*/  @!P0 LEA R24, R11, UR4, 0x7 ;  /* 0x000000040b188c11 */ /* 0x000fe2000f8e38ff */
[----:B------:R-:W-:Y:S01]  /*5ad0*/  IMAD.IADD R43, R16, 0x1, R7 ;  /* 0x00000001102b7824 */ /* 0x000fe200078e0207 */
[----:B------:R-:W-:Y:S02]  /*5ae0*/  @!P0 LOP3.LUT R21, R21, R22, RZ, 0x3c, !PT ;  /* 0x0000001615158212 */ /* 0x000fe400078e3cff */
[----:B------:R-:W-:Y:S02]  /*5af0*/  MOV R36, RZ ;  /* 0x000000ff00247202 */ /* 0x000fe40000000f00 */
[----:B------:R-:W-:Y:S02]  /*5b00*/  @!P0 LEA R21, R21, R24, 0x2 ;  /* 0x0000001815158211 */ /* 0x000fe400078e10ff */
[----:B------:R-:W-:Y:S01]  /*5b10*/  @!P0 SHF.L.U32 R26, R11, 0x1, RZ ;  /* 0x000000010b1a8819 */ /* 0x000fe200000006ff */
[----:B------:R-:W-:Y:S01]  /*5b20*/  HFMA2.MMA R30, -RZ, RZ, 0, 2.384185791015625e-07 ;  /* 0x00000004ff1e7435 */ /* 0x000fe200000001ff */
[----:B------:R-:W-:Y:S01]  /*5b30*/  MOV R31, R19 ;  /* 0x00000013001f7202 */ /* 0x000fe20000000f00 */
[----:B------:R0:W1:Y:S04]  /*5b40*/  @!P0 LDS R22, [R21] ;  /* 0x0000000015168984 */ /* 0x0000680000000800 */
[----:B------:R0:W2:Y:S01]  /*5b50*/  @!P0 LDS R23, [R21+0x500] ;  /* 0x0005000015178984 */ /* 0x0000a20000000800 */
[----:B------:R-:W-:-:S07]  /*5b60*/  FADD.FTZ R18, R32, R17 ;  /* 0x0000001120127221 */ /* 0x000fce0000010000 */
[----:B012---:R-:W-:Y:S05]  /*5b70*/  WARPSYNC.COLLECTIVE R28, `(.L_x_1758) ;  /* 0x000000001c087348 */ /* 0x007fea0003c00000 */
[----:B------:R3:W4:Y:S02]  /*5b80*/  SHFL.BFLY P2, R32, R31, R30, R29 ;  /* 0x0c00001e1f207389 */ /* 0x000724000004001d */
[----:B01234-:R-:W-:Y:S01]  /*5b90*/  ENDCOLLECTIVE ;  /* 0x000000000000791b */ /* 0x01ffe20003800000 */
.L_x_1758:
[----:B------:R-:W-:Y:S02]  /*5ba0*/  MOV R31, R18 ;  /* 0x00000012001f7202 */ /* 0x000fe40000000f00 */
[----:B------:R-:W-:-:S07]  /*5bb0*/  MOV R20, R32 ;  /* 0x0000002000147202 */ /* 0x000fce0000000f00 */
[----:B------:R-:W-:Y:S05]  /*5bc0*/  WARPSYNC.COLLECTIVE R28, `(.L_x_1759) ;  /* 0x000000001c087348 */ /* 0x000fea0003c00000 */
[----:B------:R0:W1:Y:S02]  /*5bd0*/  SHFL.BFLY P2, R32, R31, R30, R29 ;  /* 0x0c00001e1f207389 */ /* 0x000064000004001d */
[----:B01----:R-:W-:Y:S01]  /*5be0*/  ENDCOLLECTIVE ;  /* 0x000000000000791b */ /* 0x003fe20003800000 */
.L_x_1759:
[----:B------:R-:W-:Y:S01]  /*5bf0*/  FADD.FTZ R20, R19, R20 ;  /* 0x0000001413147221 */ /* 0x000fe20000010000 */
[----:B------:R-:W-:Y:S02]  /*5c00*/  @!P0 MOV R34, R22 ;  /* 0x0000001600228202 */ /* 0x000fe40000000f00 */
[----:B------:R-:W-:Y:S01]  /*5c10*/  @!P0 MOV R36, R23 ;  /* 0x0000001700248202 */ /* 0x000fe20000000f00 */
[----:B------:R-:W-:Y:S01]  /*5c20*/  @!P0 VIADD R23, R16, 0x28 ;  /* 0x0000002810178836 */ /* 0x000fe20000000000 */
[----:B------:R-:W-:Y:S01]  /*5c30*/  HFMA2.MMA R30, -RZ, RZ, 0, 1.1920928955078125e-07 ;  /* 0x00000002ff1e7435 */ /* 0x000fe200000001ff */
[----:B------:R-:W-:-:S03]  /*5c40*/  IMAD.MOV.U32 R31, RZ, RZ, R20 ;  /* 0x000000ffff1f7224 */ /* 0x000fc600078e0014 */
[----:B------:R-:W-:Y:S01]  /*5c50*/  @!P0 LOP3.LUT R23, R23, R26, RZ, 0x3c, !PT ;  /* 0x0000001a17178212 */ /* 0x000fe200078e3cff */
[----:B------:R-:W-:Y:S01]  /*5c60*/  HFMA2.MMA R26, -RZ, RZ, 0, 0 ;  /* 0x00000000ff1a7435 */ /* 0x000fe200000001ff */
[----:B------:R-:W-:-:S10]  /*5c70*/  FADD.FTZ R17, R18, R32 ;  /* 0x0000002012117221 */ /* 0x000fd40000010000 */
[----:B------:R-:W-:Y:S05]  /*5c80*/  WARPSYNC.COLLECTIVE R28, `(.L_x_1760) ;  /* 0x000000001c087348 */ /* 0x000fea0003c00000 */
[----:B------:R0:W1:Y:S02]  /*5c90*/  SHFL.BFLY P2, R32, R31, R30, R29 ;  /* 0x0c00001e1f207389 */ /* 0x000064000004001d */
[----:B01----:R-:W-:Y:S01]  /*5ca0*/  ENDCOLLECTIVE ;  /* 0x000000000000791b */ /* 0x003fe20003800000 */
.L_x_1760:
[----:B------:R-:W-:Y:S02]  /*5cb0*/  MOV R31, R17 ;  /* 0x00000011001f7202 */ /* 0x000fe40000000f00 */
[----:B------:R-:W-:-:S07]  /*5cc0*/  MOV R19, R32 ;  /* 0x0000002000137202 */ /* 0x000fce0000000f00 */
[----:B------:R-:W-:Y:S05]  /*5cd0*/  WARPSYNC.COLLECTIVE R28, `(.L_x_1761) ;  /* 0x000000001c087348 */ /* 0x000fea0003c00000 */
[----:B------:R0:W1:Y:S02]  /*5ce0*/  SHFL.BFLY P2, R32, R31, R30, R29 ;  /* 0x0c00001e1f207389 */ /* 0x000064000004001d */
[----:B01----:R-:W-:Y:S01]  /*5cf0*/  ENDCOLLECTIVE ;  /* 0x000000000000791b */ /* 0x003fe20003800000 */
.L_x_1761:
[----:B------:R-:W-:Y:S01]  /*5d00*/  FADD.FTZ R19, R20, R19 ;  /* 0x0000001314137221 */ /* 0x000fe20000010000 */
[----:B------:R-:W-:-:S03]  /*5d10*/  HFMA2.MMA R30, -RZ, RZ, 0, 5.9604644775390625e-08 ;  /* 0x00000001ff1e7435 */ /* 0x000fc600000001ff */
[----:B------:R-:W-:Y:S02]  /*5d20*/  IMAD.MOV.U32 R31, RZ, RZ, R19 ;  /* 0x000000ffff1f7224 */ /* 0x000fe400078e0013 */
[----:B------:R-:W-:-:S07]  /*5d30*/  FADD.FTZ R18, R17, R32 ;  /* 0x0000002011127221 */ /* 0x000fce0000010000 */
[----:B------:R-:W-:Y:S05]  /*5d40*/  WARPSYNC.COLLECTIVE R28, `(.L_x_1762) ;  /* 0x000000001c087348 */ /* 0x000fea0003c00000 */
[----:B------:R0:W1:Y:S02]  /*5d50*/  SHFL.BFLY P2, R32, R31, R30, R29 ;  /* 0x0c00001e1f207389 */ /* 0x000064000004001d */
[----:B01----:R-:W-:Y:S01]  /*5d60*/  ENDCOLLECTIVE ;  /* 0x000000000000791b */ /* 0x003fe20003800000 */
.L_x_1762:
[----:B------:R-:W-:Y:S02]  /*5d70*/  MOV R31, R18 ;  /* 0x00000012001f7202 */ /* 0x000fe40000000f00 */
[----:B------:R-:W-:-:S07]  /*5d80*/  MOV R20, R32 ;  /* 0x0000002000147202 */ /* 0x000fce0000000f00 */
[----:B------:R-:W-:Y:S05]  /*5d90*/  WARPSYNC.COLLECTIVE R28, `(.L_x_1763) ;  /* 0x000000001c087348 */ /* 0x000fea0003c00000 */
[----:B------:R0:W1:Y:S02]  /*5da0*/  SHFL.BFLY P2, R32, R31, R30, R29 ;  /* 0x0c00001e1f207389 */ /* 0x000064000004001d */
[----:B01----:R-:W-:Y:S01]  /*5db0*/  ENDCOLLECTIVE ;  /* 0x000000000000791b */ /* 0x003fe20003800000 */
.L_x_1763:
[----:B------:R-:W-:Y:S01]  /*5dc0*/  FADD.FTZ R19, R19, R20 ;  /* 0x0000001413137221 */ /* 0x000fe20000010000 */
[----:B------:R-:W-:Y:S01]  /*5dd0*/  HFMA2.MMA R30, -RZ, RZ, 0, 4.76837158203125e-07 ;  /* 0x00000008ff1e7435 */ /* 0x000fe200000001ff */
[----:B------:R-:W-:Y:S02]  /*5de0*/  MOV R31, R34 ;  /* 0x00000022001f7202 */ /* 0x000fe40000000f00 */
[----:B------:R-:W-:-:S08]  /*5df0*/  MOV R17, R32 ;  /* 0x0000002000117202 */ /* 0x000fd00000000f00 */
[----:B------:R-:W-:Y:S05]  /*5e00*/  WARPSYNC.COLLECTIVE R28, `(.L_x_1764) ;  /* 0x000000001c087348 */ /* 0x000fea0003c00000 */
[----:B------:R0:W1:Y:S02]  /*5e10*/  SHFL.BFLY P2, R32, R31, R30, R29 ;  /* 0x0c00001e1f207389 */ /* 0x000064000004001d */
[----:B01----:R-:W-:Y:S01]  /*5e20*/  ENDCOLLECTIVE ;  /* 0x000000000000791b */ /* 0x003fe20003800000 */
.L_x_1764:
[----:B------:R-:W-:Y:S01]  /*5e30*/  FADD.FTZ R46, R18, R17 ;  /* 0x00000011122e7221 */ /* 0x000fe20000010000 */
[----:B------:R-:W-:Y:S01]  /*5e40*/  IMAD.MOV.U32 R31, RZ, RZ, R36 ;  /* 0x000000ffff1f7224 */ /* 0x000fe200078e0024 */
[----:B------:R-:W-:-:S07]  /*5e50*/  MOV R33, R32 ;  /* 0x0000002000217202 */ /* 0x000fce0000000f00 */
[----:B------:R-:W-:Y:S05]  /*5e60*/  WARPSYNC.COLLECTIVE R28, `(.L_x_1765) ;  /* 0x000000001c087348 */ /* 0x000fea0003c00000 */
[----:B------:R0:W1:Y:S02]  /*5e70*/  SHFL.BFLY P2, R32, R31, R30, R29 ;  /* 0x0c00001e1f207389 */ /* 0x000064000004001d */
[----:B01----:R-:W-:Y:S01]  /*5e80*/  ENDCOLLECTIVE ;  /* 0x000000000000791b */ /* 0x003fe20003800000 */
.L_x_1765:
[----:B------:R-:W-:Y:S01]  /*5e90*/  FADD.FTZ R33, R33, R34 ;  /* 0x0000002221217221 */ /* 0x000fe20000010000 */
[----:B------:R-:W-:-:S04]  /*5ea0*/  HFMA2.MMA R30, -RZ, RZ, 0, 2.384185791015625e-07 ;  /* 0x00000004ff1e7435 */ /* 0x000fc800000001ff */
[----:B------:R-:W-:Y:S02]  /*5eb0*/  MOV R31, R33 ;  /* 0x00000021001f7202 */ /* 0x000fe40000000f00 */
[----:B------:R-:W-:-:S07]  /*5ec0*/  MOV R35, R32 ;  /* 0x0000002000237202 */ /* 0x000fce0000000f00 */
[----:B------:R-:W-:Y:S05]  /*5ed0*/  WARPSYNC.COLLECTIVE R28, `(.L_x_1766) ;  /* 0x000000001c087348 */ /* 0x000fea0003c00000 */
[----:B------:R0:W1:Y:S02]  /*5ee0*/  SHFL.BFLY P2, R32, R31, R30, R29 ;  /* 0x0c00001e1f207389 */ /* 0x000064000004001d */
[----:B01----:R-:W-:Y:S01]  /*5ef0*/  ENDCOLLECTIVE ;  /* 0x000000000000791b */ /* 0x003fe20003800000 */
.L_x_1766:
[----:B------:R-:W-:-:S05]  /*5f00*/  FADD.FTZ R35, R35, R36 ;  /* 0x0000002423237221 */ /* 0x000fca0000010000 */
[----:B------:R-:W-:Y:S02]  /*5f10*/  MOV R31, R35 ;  /* 0x00000023001f7202 */ /* 0x000fe40000000f00 */
[----:B------:R-:W-:-:S07]  /*5f20*/  MOV R22, R32 ;  /* 0x0000002000167202 */ /* 0x000fce0000000f00 */
[----:B------:R-:W-:Y:S05]  /*5f30*/  WARPSYNC.COLLECTIVE R28, `(.L_x_1767) ;  /* 0x000000001c087348 */ /* 0x000fea0003c00000 */
[----:B------:R0:W1:Y:S02]  /*5f40*/  SHFL.BFLY P2, R32, R31, R30, R29 ;  /* 0x0c00001e1f207389 */ /* 0x000064000004001d */
[----:B01----:R-:W-:Y:S01]  /*5f50*/  ENDCOLLECTIVE ;  /* 0x000000000000791b */ /* 0x003fe20003800000 */
.L_x_1767:
        /* <DEDUP_REMOVED lines=11> */
.L_x_1768:
[----:B------:R0:W1:Y:S04]  /*6010*/  @!P0 LDS R27, [R24] ;  /* 0x00000000181b8984 */ /* 0x0000680000000800 */
[----:B------:R0:W2:Y:S01]  /*6020*/  @!P0 LDS R39, [R24+0x500] ;  /* 0x0005000018278984 */ /* 0x0000a20000000800 */
[----:B------:R-:W-:Y:S02]  /*6030*/  MOV R31, R38 ;  /* 0x00000026001f7202 */ /* 0x000fe40000000f00 */
[----:B------:R-:W-:-:S07]  /*6040*/  MOV R22, R32 ;  /* 0x0000002000167202 */ /* 0x000fce0000000f00 */
[----:B012---:R-:W-:Y:S05]  /*6050*/  WARPSYNC.COLLECTIVE R28, `(.L_x_1769) ;  /* 0x000000001c087348 */ /* 0x007fea0003c00000 */
[----:B------:R3:W4:Y:S02]  /*6060*/  SHFL.BFLY P2, R32, R31, R30, R29 ;  /* 0x0c00001e1f207389 */ /* 0x000724000004001d */
[----:B01234-:R-:W-:Y:S01]  /*6070*/  ENDCOLLECTIVE ;  /* 0x000000000000791b */ /* 0x01ffe20003800000 */
.L_x_1769:
        /* <DEDUP_REMOVED lines=9> */
.L_x_1770:
[----:B------:R-:W-:Y:S01]  /*6110*/  FADD.FTZ R38, R38, R21 ;  /* 0x0000001526267221 */ /* 0x000fe20000010000 */
[----:B------:R-:W-:-:S04]  /*6120*/  HFMA2.MMA R21, -RZ, RZ, 0, 0 ;  /* 0x00000000ff157435 */ /* 0x000fc800000001ff */
[----:B------:R-:W-:Y:S02]  /*6130*/  MOV R31, R38 ;  /* 0x00000026001f7202 */ /* 0x000fe40000000f00 */
[----:B------:R-:W-:-:S07]  /*6140*/  MOV R36, R32 ;  /* 0x0000002000247202 */ /* 0x000fce0000000f00 */
[----:B------:R-:W-:Y:S05]  /*6150*/  WARPSYNC.COLLECTIVE R28, `(.L_x_1771) ;  /* 0x000000001c087348 */ /* 0x000fea0003c00000 */
[----:B------:R0:W1:Y:S02]  /*6160*/  SHFL.BFLY P2, R32, R31, R30, R29 ;  /* 0x0c00001e1f207389 */ /* 0x000064000004001d */
[----:B01----:R-:W-:Y:S01]  /*6170*/  ENDCOLLECTIVE ;  /* 0x000000000000791b */ /* 0x003fe20003800000 */
.L_x_1771:
[----:B------:R-:W-:Y:S01]  /*6180*/  FADD.FTZ R36, R37, R36 ;  /* 0x0000002425247221 */ /* 0x000fe20000010000 */
[----:B------:R-:W-:Y:S01]  /*6190*/  HFMA2.MMA R30, -RZ, RZ, 0, 4.76837158203125e-07 ;  /* 0x00000008ff1e7435 */ /* 0x000fe200000001ff */
[----:B------:R-:W-:Y:S01]  /*61a0*/  IMAD.MOV.U32 R31, RZ, RZ, R26 ;  /* 0x000000ffff1f7224 */ /* 0x000fe200078e001a */
[----:B------:R-:W-:-:S09]  /*61b0*/  MOV R35, R32 ;  /* 0x0000002000237202 */ /* 0x000fd20000000f00 */
[----:B------:R-:W-:Y:S05]  /*61c0*/  WARPSYNC.COLLECTIVE R28, `(.L_x_1772) ;  /* 0x000000001c087348 */ /* 0x000fea0003c00000 */
[----:B------:R0:W1:Y:S02]  /*61d0*/  SHFL.BFLY P2, R32, R31, R30, R29 ;  /* 0x0c00001e1f207389 */ /* 0x000064000004001d */
[----:B01----:R-:W-:Y:S01]  /*61e0*/  ENDCOLLECTIVE ;  /* 0x000000000000791b */ /* 0x003fe20003800000 */
.L_x_1772:
[----:B------:R-:W-:Y:S01]  /*61f0*/  FADD.FTZ R35, R38, R35 ;  /* 0x0000002326237221 */ /* 0x000fe20000010000 */
[----:B------:R-:W-:Y:S02]  /*6200*/  MOV R31, R25 ;  /* 0x00000019001f7202 */ /* 0x000fe40000000f00 */
[----:B------:R-:W-:-:S07]  /*6210*/  MOV R27, R32 ;  /* 0x00000020001b7202 */ /* 0x000fce0000000f00 */
[----:B------:R-:W-:Y:S05]  /*6220*/  WARPSYNC.COLLECTIVE R28, `(.L_x_1773) ;  /* 0x000000001c087348 */ /* 0x000fea0003c00000 */
[----:B------:R0:W1:Y:S02]  /*6230*/  SHFL.BFLY P2, R32, R31, R30, R29 ;  /* 0x0c00001e1f207389 */ /* 0x000064000004001d */
[----:B01----:R-:W-:Y:S01]  /*6240*/  ENDCOLLECTIVE ;  /* 0x000000000000791b */ /* 0x003fe20003800000 */
.L_x_1773:
        /* <DEDUP_REMOVED lines=8> */
.L_x_1774:
        /* <DEDUP_REMOVED lines=8> */
.L_x_1775:
        /* <DEDUP_REMOVED lines=10> */
.L_x_1776:
[----:B------:R0:W1:Y:S04]  /*63f0*/  @!P0 LDS R24, [R41] ;  /* 0x0000000029188984 */ /* 0x0000680000000800 */
[----:B------:R0:W2:Y:S01]  /*6400*/  @!P0 LDS R22, [R41+0x500] ;  /* 0x0005000029168984 */ /* 0x0000a20000000800 */
[----:B------:R-:W-:Y:S01]  /*6410*/  IMAD.MOV.U32 R31, RZ, RZ, R39 ;  /* 0x000000ffff1f7224 */ /* 0x000fe200078e0027 */
[----:B------:R-:W-:-:S07]  /*6420*/  MOV R25, R32 ;  /* 0x0000002000197202 */ /* 0x000fce0000000f00 */
[----:B012---:R-:W-:Y:S05]  /*6430*/  WARPSYNC.COLLECTIVE R28, `(.L_x_1777) ;  /* 0x000000001c087348 */ /* 0x007fea0003c00000 */
[----:B------:R3:W4:Y:S02]  /*6440*/  SHFL.BFLY P2, R32, R31, R30, R29 ;  /* 0x0c00001e1f207389 */ /* 0x000724000004001d */
[----:B01234-:R-:W-:Y:S01]  /*6450*/  ENDCOLLECTIVE ;  /* 0x000000000000791b */ /* 0x01ffe20003800000 */
.L_x_1777:
        /* <DEDUP_REMOVED lines=9> */
.L_x_1778:
        /* <DEDUP_REMOVED lines=10> */
.L_x_1779:
        /* <DEDUP_REMOVED lines=9> */
.L_x_1780:
[----:B------:R-:W-:Y:S01]  /*6620*/  FADD.FTZ R39, R39, R42 ;  /* 0x0000002a27277221 */ /* 0x000fe20000010000 */
[----:B------:R-:W-:Y:S02]  /*6630*/  MOV R31, R21 ;  /* 0x00000015001f7202 */ /* 0x000fe40000000f00 */
[----:B------:R-:W-:-:S07]  /*6640*/  MOV R44, R32 ;  /* 0x00000020002c7202 */ /* 0x000fce0000000f00 */
[----:B------:R-:W-:Y:S05]  /*6650*/  WARPSYNC.COLLECTIVE R28, `(.L_x_1781) ;  /* 0x000000001c087348 */ /* 0x000fea0003c00000 */
[----:B------:R0:W1:Y:S02]  /*6660*/  SHFL.BFLY P2, R32, R31, R30, R29 ;  /* 0x0c00001e1f207389 */ /* 0x000064000004001d */
[----:B01----:R-:W-:Y:S01]  /*6670*/  ENDCOLLECTIVE ;  /* 0x000000000000791b */ /* 0x003fe20003800000 */
.L_x_1781:
[----:B------:R-:W-:Y:S01]  /*6680*/  FADD.FTZ R44, R44, R23 ;  /* 0x000000172c2c7221 */ /* 0x000fe20000010000 */
[----:B------:R-:W-:-:S03]  /*6690*/  HFMA2.MMA R30, -RZ, RZ, 0, 2.384185791015625e-07 ;  /* 0x00000004ff1e7435 */ /* 0x000fc600000001ff */
[----:B------:R-:W-:Y:S01]  /*66a0*/  IMAD.MOV.U32 R31, RZ, RZ, R44 ;  /* 0x000000ffff1f7224 */ /* 0x000fe200078e002c */
[----:B------:R-:W-:-:S07]  /*66b0*/  MOV R24, R32 ;  /* 0x0000002000187202 */ /* 0x000fce0000000f00 */
[----:B------:R-:W-:Y:S05]  /*66c0*/  WARPSYNC.COLLECTIVE R28, `(.L_x_1782) ;  /* 0x000000001c087348 */ /* 0x000fea0003c00000 */
[----:B------:R0:W1:Y:S02]  /*66d0*/  SHFL.BFLY P2, R32, R31, R30, R29 ;  /* 0x0c00001e1f207389 */ /* 0x000064000004001d */
[----:B01----:R-:W-:Y:S01]  /*66e0*/  ENDCOLLECTIVE ;  /* 0x000000000000791b */ /* 0x003fe20003800000 */
.L_x_1782:
        /* <DEDUP_REMOVED lines=8> */
.L_x_1783:
[----:B------:R-:W-:Y:S01]  /*6770*/  FADD.FTZ R44, R44, R23 ;  /* 0x000000172c2c7221 */ /* 0x000fe20000010000 */
[C---:B------:R-:W-:Y:S01]  /*6780*/  @!P0 IMAD.WIDE R24, R43.reuse, 0x2, R24 ;  /* 0x000000022b188825 */ /* 0x040fe200078e0218 */
[----:B------:R-:W0:Y:S03]  /*6790*/  @!P0 LDC.64 R22, c[0x0][0x218] ;  /* 0x00008600ff168b82 */ /* 0x000e260000000a00 */
[----:B------:R-:W-:Y:S01]  /*67a0*/  @!P0 IMAD.WIDE R20, R43, 0x2, R20 ;  /* 0x000000022b148825 */ /* 0x000fe200078e0214 */
[----:B------:R-:W-:Y:S01]  /*67b0*/  HFMA2.MMA R30, -RZ, RZ, 0, 1.1920928955078125e-07 ;  /* 0x00000002ff1e7435 */ /* 0x000fe200000001ff */
[----:B------:R-:W-:Y:S02]  /*67c0*/  MOV R31, R44 ;  /* 0x0000002c001f7202 */ /* 0x000fe40000000f00 */
[----:B------:R-:W-:-:S08]  /*67d0*/  MOV R34, R32 ;  /* 0x0000002000227202 */ /* 0x000fd00000000f00 */
[----:B0-----:R-:W-:Y:S05]  /*67e0*/  WARPSYNC.COLLECTIVE R28, `(.L_x_1784) ;  /* 0x000000001c087348 */ /* 0x001fea0003c00000 */
[----:B------:R1:W2:Y:S02]  /*67f0*/  SHFL.BFLY P2, R32, R31, R30, R29 ;  /* 0x0c00001e1f207389 */ /* 0x0002a4000004001d */
[----:B012---:R-:W-:Y:S01]  /*6800*/  ENDCOLLECTIVE ;  /* 0x000000000000791b */ /* 0x007fe20003800000 */
.L_x_1784:
[----:B------:R-:W-:Y:S01]  /*6810*/  FADD.FTZ R33, R33, R34 ;  /* 0x0000002221217221 */ /* 0x000fe20000010000 */
[----:B------:R-:W-:-:S04]  /*6820*/  @!P0 IMAD.WIDE R22, R43, 0x2, R22 ;  /* 0x000000022b168825 */ /* 0x000fc800078e0216 */
[----:B------:R-:W-:Y:S02]  /*6830*/  MOV R31, R33 ;  /* 0x00000021001f7202 */ /* 0x000fe40000000f00 */
[----:B------:R-:W-:Y:S02]  /*6840*/  MOV R45, R32 ;  /* 0x00000020002d7202 */ /* 0x000fe40000000f00 */
[----:B------:R-:W-:Y:S02]  /*6850*/  @!P0 F2FP.F16.F32.PACK_AB R32, RZ, R19 ;  /* 0x00000013ff20823e */ /* 0x000fe400000000ff */
[----:B------:R-:W0:Y:S01]  /*6860*/  @!P0 LDC.64 R18, c[0x0][0x218] ;  /* 0x00008600ff128b82 */ /* 0x000e220000000a00 */
[----:B------:R-:W-:Y:S01]  /*6870*/  FADD.FTZ R44, R44, R45 ;  /* 0x0000002d2c2c7221 */ /* 0x000fe20000010000 */
[----:B------:R-:W-:-:S07]  /*6880*/  PRMT R47, R32, 0x7610, R47 ;  /* 0x00007610202f7816 */ /* 0x000fce000000002f */
[----:B0-----:R-:W-:Y:S05]  /*6890*/  WARPSYNC.COLLECTIVE R28, `(.L_x_1785) ;  /* 0x000000001c087348 */ /* 0x001fea0003c00000 */
[----:B------:R1:W2:Y:S02]  /*68a0*/  SHFL.BFLY P2, R32, R31, R30, R29 ;  /* 0x0c00001e1f207389 */ /* 0x0002a4000004001d */
[----:B012---:R-:W-:Y:S01]  /*68b0*/  ENDCOLLECTIVE ;  /* 0x000000000000791b */ /* 0x007fe20003800000 */
.L_x_1785:
[----:B------:R0:W-:Y:S04]  /*68c0*/  @!P0 STG.E.U16 desc[UR12][R26.64], R47 ;  /* 0x0000002f1a008986 */ /* 0x0001e8000c10150c */
[----:B------:R1:W-:Y:S01]  /*68d0*/  @!P0 STG.E.U16 desc[UR12][R24.64], R46 ;  /* 0x0000002e18008986 */ /* 0x0003e2000c10150c */
[----:B------:R-:W-:Y:S01]  /*68e0*/  @!P0 F2FP.F16.F32.PACK_AB R28, RZ, R40 ;  /* 0x00000028ff1c823e */ /* 0x000fe200000000ff */
[----:B------:R-:W-:Y:S01]  /*68f0*/  HFMA2.MMA R30, -RZ, RZ, 0, 5.9604644775390625e-08 ;  /* 0x00000001ff1e7435 */ /* 0x000fe200000001ff */
        /* <DEDUP_REMOVED lines=10> */
.L_x_1786:
        /* <DEDUP_REMOVED lines=11> */
.L_x_1787:
[----:B------:R-:W-:Y:S01]  /*6a50*/  FADD.FTZ R37, R44, R37 ;  /* 0x000000252c257221 */ /* 0x000fe20000010000 */
[----:B------:R-:W-:Y:S06]  /*6a60*/  BRA `(.L_x_1788) ;  /* 0xffffffe000d47947 */ /* 0x000fec000383ffff */
.L_x_1789:
        /* <DEDUP_REMOVED lines=9> */
.L_x_2463:


//--------------------- .text._ZN13group_norm_v218gn_bwd_cuda_kernelI6__halfLi320ELi1ELi16ELi160ELi64ELb1ELb1ELi16ELi320ELi320ELi4ELb1ELi32ELb0ELb0ELNS_15WgradSyncMethodE3ENS_16CompileConditionILi900EEEEEvPT_S6_S6_PKS5_S8_S8_S8_PKfflPfPj --------------------------
	.section	.text._ZN13group_norm_v218gn_bwd_cuda_kernelI6__halfLi320ELi1ELi16ELi160ELi64ELb1ELb1ELi16ELi320ELi320ELi4ELb1ELi32ELb0ELb0ELNS_15WgradSyncMethodE3ENS_16CompileConditionILi900EEEEEvPT_S6_S6_PKS5_S8_S8_S8_PKfflPfPj,"ax",@progbits
	.align	128
        .global         _ZN13group_norm_v218gn_bwd_cuda_kernelI6__halfLi320ELi1ELi16ELi160ELi64ELb1ELb1ELi16ELi320ELi320ELi4ELb1ELi32ELb0ELb0ELNS_15WgradSyncMethodE3ENS_16CompileConditionILi900EEEEEvPT_S6_S6_PKS5_S8_S8_S8_PKfflPfPj
        .type           _ZN13group_norm_v218gn_bwd_cuda_kernelI6__halfLi320ELi1ELi16ELi160ELi64ELb1ELb1ELi16ELi320ELi320ELi4ELb1ELi32ELb0ELb0ELNS_15WgradSyncMethodE3ENS_16CompileConditionILi900EEEEEvPT_S6_S6_PKS5_S8_S8_S8_PKfflPfPj,@function
        .size           _ZN13group_norm_v218gn_bwd_cuda_kernelI6__halfLi320ELi1ELi16ELi160ELi64ELb1ELb1ELi16ELi320ELi320ELi4ELb1ELi32ELb0ELb0ELNS_15WgradSyncMethodE3ENS_16CompileConditionILi900EEEEEvPT_S6_S6_PKS5_S8_S8_S8_PKfflPfPj,(.L_x_2464 - _ZN13group_norm_v218gn_bwd_cuda_kernelI6__halfLi320ELi1ELi16ELi160ELi64ELb1ELb1ELi16ELi320ELi320ELi4ELb1ELi32ELb0ELb0ELNS_15WgradSyncMethodE3ENS_16CompileConditionILi900EEEEEvPT_S6_S6_PKS5_S8_S8_S8_PKfflPfPj)
        .other          _ZN13group_norm_v218gn_bwd_cuda_kernelI6__halfLi320ELi1ELi16ELi160ELi64ELb1ELb1ELi16ELi320ELi320ELi4ELb1ELi32ELb0ELb0ELNS_15WgradSyncMethodE3ENS_16CompileConditionILi900EEEEEvPT_S6_S6_PKS5_S8_S8_S8_PKfflPfPj,@"STO_CUDA_ENTRY STV_DEFAULT"
_ZN13group_norm_v218gn_bwd_cuda_kernelI6__halfLi320ELi1ELi16ELi160ELi64ELb1ELb1ELi16ELi320ELi320ELi4ELb1ELi32ELb0ELb0ELNS_15WgradSyncMethodE3ENS_16CompileConditionILi900EEEEEvPT_S6_S6_PKS5_S8_S8_S8_PKfflPfPj:
.text._ZN13group_norm_v218gn_bwd_cuda_kernelI6__halfLi320ELi1ELi16ELi160ELi64ELb1ELb1ELi16ELi320ELi320ELi4ELb1ELi32ELb0ELb0ELNS_15WgradSyncMethodE3ENS_16CompileConditionILi900EEEEEvPT_S6_S6_PKS5_S8_S8_S8_PKfflPfPj:
        /* <DEDUP_REMOVED lines=30> */
.L_x_1792:
[----:B------:R-:W2:Y:S04]  /*01e0*/  LD.E.STRONG.GPU R0, desc[UR8][R2.64] ;  /* 0x0000000802007980 */ /* 0x000ea8000c10f900 */
[----:B--2---:R-:W-:Y:S01]  /*01f0*/  CCTL.IVALL ;  /* 0x00000000ff00798f */ /* 0x004fe20002000000 */
[----:B------:R-:W-:Y:S05]  /*0200*/  YIELD ;  /* 0x0000000000007946 */ /* 0x000fea0003800000 */
[----:B-----5:R-:W-:-:S04]  /*0210*/  LOP3.LUT R0, R0, R5, RZ, 0x3c, !PT ;  /* 0x0000000500007212 */ /* 0x020fc800078e3cff */
[----:B------:R-:W-:-:S13]  /*0220*/  ISETP.GT.AND P0, PT, R0, -0x1, PT ;  /* 0xffffffff0000780c */ /* 0x000fda0003f04270 */
[----:B------:R-:W-:Y:S05]  /*0230*/  @P0 BRA `(.L_x_1792) ;  /* 0xfffffffc00e80947 */ /* 0x000fea000383ffff */
.L_x_1791:
[----:B------:R-:W-:Y:S05]  /*0240*/  WARPSYNC.ALL ;  /* 0x0000000000007948 */ /* 0x000fea0003800000 */
[----:B------:R-:W-:Y:S06]  /*0250*/  BAR.SYNC.DEFER_BLOCKING 0x0 ;  /* 0x0000000000007b1d */ /* 0x000fec0000010000 */
[----:B------:R-:W-:Y:S05]  /*0260*/  BRA `(.L_x_1793) ;  /* 0x0000003800f87947 */ /* 0x000fea0003800000 */
.L_x_1790:
        /* <DEDUP_REMOVED lines=8> */
[----:B------:R-:W-:Y:S02]  /*02f0*/  MOV R57, 0x7ffffff1 ;  /* 0x7ffffff100397802 */ /* 0x000fe40000000f00 */
[----:B------:R-:W-:-:S02]  /*0300*/  ISETP.NE.AND P1, PT, R39, R6, PT ;  /* 0x000000062700720c */ /* 0x000fc40003f25270 */
[----:B------:R-:W3:Y:S02]  /*0310*/  LDC.64 R6, c[0x0][0x268] ;  /* 0x00009a00ff067b82 */ /* 0x000ee40000000a00 */
[----:B------:R-:W-:Y:S02]  /*0320*/  SEL R57, R57, 0x1, !P1 ;  /* 0x0000000139397807 */ /* 0x000fe40004800000 */
[----:B0-----:R-:W-:Y:S01]  /*0330*/  SHF.R.S32.HI R4, RZ, 0x1f, R41 ;  /* 0x0000001fff047819 */ /* 0x001fe20000011429 */
[----:B------:R-:W-:Y:S01]  /*0340*/  IMAD.WIDE.U32 R2, R41, -0x33333333, RZ ;  /* 0xcccccccd29027825 */ /* 0x000fe200078e00ff */
[----:B------:R-:W-:Y:S02]  /*0350*/  SHF.L.U32 R2, R39, 0x4, RZ ;  /* 0x0000000427027819 */ /* 0x000fe400000006ff */
[C---:B--2---:R-:W-:Y:S02]  /*0360*/  LEA R42, R5.reuse, R42, 0x18 ;  /* 0x0000002a052a7211 */ /* 0x044fe400078ec0ff */
[----:B------:R-:W-:-:S02]  /*0370*/  LEA R43, R5, R43, 0x18 ;  /* 0x0000002b052b7211 */ /* 0x000fc400078ec0ff */
[----:B------:R-:W-:Y:S02]  /*0380*/  LEA.HI R5, R4, R41, RZ, 0x2 ;  /* 0x0000002904057211 */ /* 0x000fe400078f10ff */
[----:B------:R-:W-:Y:S02]  /*0390*/  SHF.R.U32.HI R9, RZ, 0x6, R3 ;  /* 0x00000006ff097819 */ /* 0x000fe40000011603 */
[----:B------:R-:W-:Y:S02]  /*03a0*/  SHF.R.S32.HI R45, RZ, 0x2, R5 ;  /* 0x00000002ff2d7819 */ /* 0x000fe40000011405 */
[----:B------:R-:W-:Y:S01]  /*03b0*/  LOP3.LUT R2, R2, 0x30, RZ, 0xc0, !PT ;  /* 0x0000003002027812 */ /* 0x000fe200078ec0ff */
[----:B------:R-:W-:Y:S01]  /*03c0*/  IMAD R44, R9, -0x50, R41 ;  /* 0xffffffb0092c7824 */ /* 0x000fe200078e0229 */
[----:B------:R-:W-:Y:S02]  /*03d0*/  IADD3 R3, R45, 0x50, RZ ;  /* 0x000000502d037810 */ /* 0x000fe40007ffe0ff */
[----:B------:R-:W-:Y:S01]  /*03e0*/  IADD3 R2, R2, R9, RZ ;  /* 0x0000000902027210 */ /* 0x000fe20007ffe0ff */
[----:B------:R-:W-:Y:S01]  /*03f0*/  IMAD R46, R44, 0x28, R43 ;  /* 0x000000282c2e7824 */ /* 0x000fe200078e022b */
[----:B------:R-:W-:-:S02]  /*0400*/  SHF.R.S32.HI R8, RZ, 0x1f, R3 ;  /* 0x0000001fff087819 */ /* 0x000fc40000011403 */
[----:B------:R-:W-:Y:S01]  /*0410*/  IADD3 R10, R45, 0xa0, RZ ;  /* 0x000000a02d0a7810 */ /* 0x000fe20007ffe0ff */
[----:B------:R-:W-:Y:S01]  /*0420*/  IMAD R60, R2, 0xa00, RZ ;  /* 0x00000a00023c7824 */ /* 0x000fe200078e02ff */
[----:B------:R-:W-:Y:S02]  /*0430*/  LEA R46, R9, R46, 0x3 ;  /* 0x0000002e092e7211 */ /* 0x000fe400078e18ff */
[----:B------:R-:W-:Y:S02]  /*0440*/  LEA.HI R9, R8, R3, RZ, 0x2 ;  /* 0x0000000308097211 */ /* 0x000fe400078f10ff */
[----:B------:R-:W-:Y:S02]  /*0450*/  LEA.HI R3, R4, R41, RZ, 0x4 ;  /* 0x0000002904037211 */ /* 0x000fe400078f20ff */
[----:B------:R-:W-:Y:S02]  /*0460*/  LOP3.LUT R8, R5, 0xfffffffc, RZ, 0xc0, !PT ;  /* 0xfffffffc05087812 */ /* 0x000fe400078ec0ff */
[----:B------:R-:W-:-:S02]  /*0470*/  IADD3 R12, R45, 0xf0, RZ ;  /* 0x000000f02d0c7810 */ /* 0x000fc40007ffe0ff */
[----:B------:R-:W-:Y:S02]  /*0480*/  SHF.R.U32.HI R3, RZ, 0x4, R3 ;  /* 0x00000004ff037819 */ /* 0x000fe40000011603 */
[----:B------:R-:W-:Y:S02]  /*0490*/  IADD3 R8, -R8, R41, RZ ;  /* 0x0000002908087210 */ /* 0x000fe40007ffe1ff */
[----:B------:R-:W-:Y:S02]  /*04a0*/  SHF.R.S32.HI R11, RZ, 0x1f, R10 ;  /* 0x0000001fff0b7819 */ /* 0x000fe4000001140a */
[----:B------:R-:W-:Y:S02]  /*04b0*/  SHF.R.S32.HI R13, RZ, 0x1f, R12 ;  /* 0x0000001fff0d7819 */ /* 0x000fe4000001140c */
[----:B------:R-:W-:Y:S02]  /*04c0*/  SHF.L.U32 R91, R41, 0x1, RZ ;  /* 0x00000001295b7819 */ /* 0x000fe400000006ff */
[----:B------:R-:W-:-:S02]  /*04d0*/  LOP3.LUT R5, R0, 0x20, RZ, 0xfc, !PT ;  /* 0x0000002000057812 */ /* 0x000fc400078efcff */
[----:B------:R-:W-:Y:S02]  /*04e0*/  LOP3.LUT R47, R8, 0x3, R3, 0x78, !PT ;  /* 0x00000003082f7812 */ /* 0x000fe400078e7803 */
[----:B------:R-:W-:Y:S01]  /*04f0*/  LEA.HI R11, R11, R10, RZ, 0x2 ;  /* 0x0000000a0b0b7211 */ /* 0x000fe200078f10ff */
[----:B---3--:R-:W-:Y:S01]  /*0500*/  IMAD.WIDE.U32 R6, R5, 0x4, R6 ;  /* 0x0000000405067825 */ /* 0x008fe200078e0006 */
[----:B------:R-:W-:Y:S02]  /*0510*/  LEA.HI R13, R13, R12, RZ, 0x2 ;  /* 0x0000000c0d0d7211 */ /* 0x000fe400078f10ff */
[----:B------:R-:W-:Y:S02]  /*0520*/  LOP3.LUT R0, R39, 0x3, RZ, 0xc0, !PT ;  /* 0x0000000327007812 */ /* 0x000fe400078ec0ff */
[----:B------:R-:W-:Y:S02]  /*0530*/  SHF.L.U32 R3, R16, 0x2, RZ ;  /* 0x0000000210037819 */ /* 0x000fe400000006ff */
[----:B------:R-:W-:-:S02]  /*0540*/  LOP3.LUT R55, R91, 0x18, RZ, 0xc0, !PT ;  /* 0x000000185b377812 */ /* 0x000fc400078ec0ff */
[----:B-1----:R-:W-:Y:S02]  /*0550*/  LEA R4, P0, R70, R14, 0x2 ;  /* 0x0000000e46047211 */ /* 0x002fe400078010ff */
[----:B------:R-:W-:Y:S02]  /*0560*/  SHF.R.U32.HI R9, RZ, 0x2, R9 ;  /* 0x00000002ff097819 */ /* 0x000fe40000011609 */
[----:B------:R-:W-:Y:S02]  /*0570*/  SHF.R.U32.HI R11, RZ, 0x2, R11 ;  /* 0x00000002ff0b7819 */ /* 0x000fe4000001160b */
[----:B------:R-:W-:Y:S02]  /*0580*/  SHF.R.U32.HI R13, RZ, 0x2, R13 ;  /* 0x00000002ff0d7819 */ /* 0x000fe4000001160d */
[----:B------:R-:W-:Y:S02]  /*0590*/  LOP3.LUT R56, R3, 0xfffffffc, R0, 0xe2, !PT ;  /* 0xfffffffc03387812 */ /* 0x000fe400078ee200 */
[----:B------:R-:W-:-:S02]  /*05a0*/  LEA R54, R41, R42, 0x5 ;  /* 0x0000002a29367211 */ /* 0x000fc400078e28ff */
[----:B------:R-:W-:Y:S01]  /*05b0*/  LOP3.LUT R17, R91, 0x18, RZ, 0xc, !PT ;  /* 0x000000185b117812 */ /* 0x000fe200078e0cff */
[----:B------:R-:W-:Y:S01]  /*05c0*/  IMAD R56, R56, 0xa00, R41 ;  /* 0x00000a0038387824 */ /* 0x000fe200078e0229 */
[----:B------:R-:W-:Y:S02]  /*05d0*/  LOP3.LUT R3, R55, 0x10, RZ, 0x3c, !PT ;  /* 0x0000001037037812 */ /* 0x000fe400078e3cff */
[C---:B------:R-:W-:Y:S02]  /*05e0*/  LOP3.LUT R48, R8.reuse, 0x3, R9, 0x78, !PT ;  /* 0x0000000308307812 */ /* 0x040fe400078e7809 */
[C---:B------:R-:W-:Y:S02]  /*05f0*/  LOP3.LUT R49, R8.reuse, 0x3, R11, 0x78, !PT ;  /* 0x0000000308317812 */ /* 0x040fe400078e780b */
[----:B------:R-:W-:Y:S02]  /*0600*/  CS2R R10, SRZ ;  /* 0x00000000000a7805 */ /* 0x000fe4000001ff00 */
[----:B------:R-:W-:-:S02]  /*0610*/  LOP3.LUT R50, R8, 0x3, R13, 0x78, !PT ;  /* 0x0000000308327812 */ /* 0x000fc400078e780d */
[----:B------:R-:W-:Y:S02]  /*0620*/  CS2R R8, SRZ ;  /* 0x0000000000087805 */ /* 0x000fe4000001ff00 */
[----:B------:R-:W-:Y:S02]  /*0630*/  LEA.HI.X R5, R70, R15, R71, 0x2, P0 ;  /* 0x0000000f46057211 */ /* 0x000fe400000f1447 */
[----:B------:R-:W-:Y:S02]  /*0640*/  CS2R R12, SRZ ;  /* 0x00000000000c7805 */ /* 0x000fe4000001ff00 */
[----:B------:R-:W-:Y:S02]  /*0650*/  CS2R R14, SRZ ;  /* 0x00000000000e7805 */ /* 0x000fe4000001ff00 */
[----:B------:R-:W-:Y:S02]  /*0660*/  LOP3.LUT R51, R0, 0x7ffffffc, R41, 0xf8, !PT ;  /* 0x7ffffffc00337812 */ /* 0x000fe400078ef829 */
[----:B------:R-:W-:-:S02]  /*0670*/  LOP3.LUT R52, R41, 0x3, RZ, 0xc0, !PT ;  /* 0x0000000329347812 */ /* 0x000fc400078ec0ff */
[----:B------:R-:W-:Y:S02]  /*0680*/  LOP3.LUT R53, R41, 0x7ffffffc, RZ, 0xc0, !PT ;  /* 0x7ffffffc29357812 */ /* 0x000fe400078ec0ff */
[C---:B------:R-:W-:Y:S02]  /*0690*/  IADD3 R58, R54.reuse, R17, RZ ;  /* 0x00000011363a7210 */ /* 0x040fe40007ffe0ff */
[C---:B------:R-:W-:Y:S02]  /*06a0*/  IADD3 R59, R54.reuse, R55, RZ ;  /* 0x00000037363b7210 */ /* 0x040fe40007ffe0ff */
[----:B------:R-:W-:-:S07]  /*06b0*/  IADD3 R40, R54, R3, RZ ;  /* 0x0000000336287210 */ /* 0x000fce0007ffe0ff */
.L_x_1804:
[C---:B-1----:R-:W-:Y:S01]  /*06c0*/  LOP3.LUT R3, R70.reuse, 0x7, RZ, 0xc0, !PT ;  /* 0x0000000746037812 */ /* 0x042fe200078ec0ff */
        /* <DEDUP_REMOVED lines=23> */
[----:B------:R-:W2:Y:S01]  /*0840*/  LDG.E.64.CONSTANT R26, desc[UR8][R26.64] ;  /* 0x000000081a1a7981 */ /* 0x000ea2000c1e9b00 */
[----:B------:R-:W-:Y:S02]  /*0850*/  SHF.L.U64.HI R65, R65, 0x1, R0 ;  /* 0x0000000141417819 */ /* 0x000fe40000010200 */
[----:B------:R-:W-:-:S04]  /*0860*/  IADD3 R36, P0, R62, UR12, RZ ;  /* 0x0000000c3e247c10 */ /* 0x000fc8000ff1e0ff */
[----:B------:R-:W-:Y:S01]  /*0870*/  IADD3.X R37, R65, UR13, RZ, P0, !PT ;  /* 0x0000000d41257c10 */ /* 0x000fe200087fe4ff */
[----:B0-----:R-:W-:-:S05]  /*0880*/  IMAD.WIDE R34, R24, 0x2, R34 ;  /* 0x0000000218227825 */ /* 0x001fca00078e0222 */
[----:B------:R-:W3:Y:S01]  /*0890*/  LDG.E.64.CONSTANT R36, desc[UR8][R36.64] ;  /* 0x0000000824247981 */ /* 0x000ee2000c1e9b00 */
[----:B-1----:R-:W-:Y:S01]  /*08a0*/  IMAD.WIDE R24, R24, 0x2, R18 ;  /* 0x0000000218187825 */ /* 0x002fe200078e0212 */
[----:B------:R-:W-:Y:S02]  /*08b0*/  IADD3 R17, R60, 0x2800, RZ ;  /* 0x000028003c117810 */ /* 0x000fe40007ffe0ff */
[----:B------:R-:W4:Y:S02]  /*08c0*/  LDG.E.64.CONSTANT R34, desc[UR8][R34.64] ;  /* 0x0000000822227981 */ /* 0x000f24000c1e9b00 */
[----:B------:R-:W-:Y:S02]  /*08d0*/  IADD3 R17, P0, R17, R16, RZ ;  /* 0x0000001011117210 */ /* 0x000fe40007f1e0ff */
[----:B------:R-:W5:Y:S02]  /*08e0*/  LDG.E.64.CONSTANT R24, desc[UR8][R24.64] ;  /* 0x0000000818187981 */ /* 0x000f64000c1e9b00 */
[----:B------:R-:W-:-:S02]  /*08f0*/  IADD3.X R0, RZ, R64, RZ, P0, !PT ;  /* 0x00000040ff007210 */ /* 0x000fc400007fe4ff */
[C---:B------:R-:W-:Y:S02]  /*0900*/  SHF.L.U32 R68, R17.reuse, 0x1, RZ ;  /* 0x0000000111447819 */ /* 0x040fe400000006ff */
[----:B------:R-:W-:Y:S02]  /*0910*/  SHF.L.U64.HI R63, R17, 0x1, R0 ;  /* 0x00000001113f7819 */ /* 0x000fe40000010200 */
[----:B------:R-:W-:-:S04]  /*0920*/  IADD3 R32, P0, R68, UR12, RZ ;  /* 0x0000000c44207c10 */ /* 0x000fc8000ff1e0ff */
[----:B------:R-:W-:-:S06]  /*0930*/  IADD3.X R33, R63, UR13, RZ, P0, !PT ;  /* 0x0000000d3f217c10 */ /* 0x000fcc00087fe4ff */
[----:B------:R-:W5:Y:S01]  /*0940*/  LDG.E.64.CONSTANT R32, desc[UR8][R32.64] ;  /* 0x0000000820207981 */ /* 0x000f62000c1e9b00 */
[----:B------:R-:W-:-:S04]  /*0950*/  IADD3 R17, R60, 0x5000, RZ ;  /* 0x000050003c117810 */ /* 0x000fc80007ffe0ff */
[----:B------:R-:W-:-:S04]  /*0960*/  IADD3 R17, P0, R17, R16, RZ ;  /* 0x0000001011117210 */ /* 0x000fc80007f1e0ff */
[----:B------:R-:W-:Y:S02]  /*0970*/  IADD3.X R0, RZ, R64, RZ, P0, !PT ;  /* 0x00000040ff007210 */ /* 0x000fe400007fe4ff */
[C---:B------:R-:W-:Y:S02]  /*0980*/  SHF.L.U32 R67, R17.reuse, 0x1, RZ ;  /* 0x0000000111437819 */ /* 0x040fe400000006ff */
[----:B------:R-:W-:Y:S02]  /*0990*/  SHF.L.U64.HI R61, R17, 0x1, R0 ;  /* 0x00000001113d7819 */ /* 0x000fe40000010200 */
[----:B------:R-:W-:-:S04]  /*09a0*/  IADD3 R30, P0, R67, UR12, RZ ;  /* 0x0000000c431e7c10 */ /* 0x000fc8000ff1e0ff */
[----:B------:R-:W-:-:S06]  /*09b0*/  IADD3.X R31, R61, UR13, RZ, P0, !PT ;  /* 0x0000000d3d1f7c10 */ /* 0x000fcc00087fe4ff */
[----:B------:R-:W5:Y:S01]  /*09c0*/  LDG.E.64.CONSTANT R30, desc[UR8][R30.64] ;  /* 0x000000081e1e7981 */ /* 0x000f62000c1e9b00 */
[----:B------:R-:W-:Y:S02]  /*09d0*/  IADD3 R22, P0, R62, UR14, RZ ;  /* 0x0000000e3e167c10 */ /* 0x000fe4000ff1e0ff */
[----:B------:R-:W-:Y:S02]  /*09e0*/  IADD3 R17, R60, 0x7800, RZ ;  /* 0x000078003c117810 */ /* 0x000fe40007ffe0ff */
[----:B------:R-:W-:Y:S02]  /*09f0*/  IADD3.X R23, R65, UR15, RZ, P0, !PT ;  /* 0x0000000f41177c10 */ /* 0x000fe400087fe4ff */
[----:B------:R-:W-:-:S04]  /*0a00*/  IADD3 R17, P0, R17, R16, RZ ;  /* 0x0000001011117210 */ /* 0x000fc80007f1e0ff */
[----:B------:R-:W5:Y:S01]  /*0a10*/  LDG.E.64.CONSTANT R22, desc[UR8][R22.64] ;  /* 0x0000000816167981 */ /* 0x000f62000c1e9b00 */
[----:B------:R-:W-:Y:S02]  /*0a20*/  IADD3.X R64, RZ, R64, RZ, P0, !PT ;  /* 0x00000040ff407210 */ /* 0x000fe400007fe4ff */
[C---:B------:R-:W-:Y:S02]  /*0a30*/  SHF.L.U32 R66, R17.reuse, 0x1, RZ ;  /* 0x0000000111427819 */ /* 0x040fe400000006ff */
[----:B------:R-:W-:Y:S02]  /*0a40*/  SHF.L.U64.HI R64, R17, 0x1, R64 ;  /* 0x0000000111407819 */ /* 0x000fe40000010240 */
[----:B------:R-:W-:-:S04]  /*0a50*/  IADD3 R28, P0, R66, UR12, RZ ;  /* 0x0000000c421c7c10 */ /* 0x000fc8000ff1e0ff */
[----:B------:R-:W-:-:S06]  /*0a60*/  IADD3.X R29, R64, UR13, RZ, P0, !PT ;  /* 0x0000000d401d7c10 */ /* 0x000fcc00087fe4ff */
[----:B------:R-:W5:Y:S01]  /*0a70*/  LDG.E.64.CONSTANT R28, desc[UR8][R28.64] ;  /* 0x000000081c1c7981 */ /* 0x000f62000c1e9b00 */
        /* <DEDUP_REMOVED lines=9> */
[----:B------:R-:W-:Y:S01]  /*0b10*/  LOP3.LUT P2, RZ, R41, 0xfffffffb, RZ, 0xc0, !PT ;  /* 0xfffffffb29ff7812 */ /* 0x000fe2000784c0ff */
[----:B--2---:R-:W-:-:S06]  /*0b20*/  FADD.FTZ R27, R27, UR5 ;  /* 0x000000051b1b7e21 */ /* 0x004fcc0008010000 */
[----:B------:R-:W0:Y:S01]  /*0b30*/  MUFU.RSQ R27, R27 ;  /* 0x0000001b001b7308 */ /* 0x000e220000001400 */
[----:B---3--:R-:W-:Y:S02]  /*0b40*/  HADD2.F32 R73, -RZ, R36.H0_H0 ;  /* 0x20000024ff497230 */ /* 0x008fe40000004100 */
[----:B------:R-:W-:Y:S02]  /*0b50*/  HADD2.F32 R81, -RZ, R37.H1_H1 ;  /* 0x30000025ff517230 */ /* 0x000fe40000004100 */
[----:B----4-:R-:W-:Y:S02]  /*0b60*/  HADD2.F32 R0, -RZ, R34.H0_H0 ;  /* 0x20000022ff007230 */ /* 0x010fe40000004100 */
[C---:B------:R-:W-:Y:S01]  /*0b70*/  FADD.FTZ R2, -R26.reuse, R73 ;  /* 0x000000491a027221 */ /* 0x040fe20000010100 */
[----:B------:R-:W-:Y:S02]  /*0b80*/  HADD2.F32 R73, -RZ, R36.H1_H1 ;  /* 0x30000024ff497230 */ /* 0x000fe40000004100 */
[----:B------:R-:W-:Y:S01]  /*0b90*/  FADD.FTZ R78, -R26, R81 ;  /* 0x000000511a4e7221 */ /* 0x000fe20000010100 */
[----:B-----5:R-:W-:-:S02]  /*0ba0*/  HADD2.F32 R105, -RZ, R24.H0_H0 ;  /* 0x20000018ff697230 */ /* 0x020fc40000004100 */
[C---:B0-----:R-:W-:Y:S01]  /*0bb0*/  FMUL.FTZ R109, R27.reuse, R2 ;  /* 0x000000021b6d7220 */ /* 0x041fe20000410000 */
[----:B------:R-:W-:Y:S01]  /*0bc0*/  FADD.FTZ R2, -R26, R73 ;  /* 0x000000491a027221 */ /* 0x000fe20000010100 */
[----:B------:R-:W-:Y:S02]  /*0bd0*/  HADD2.F32 R73, -RZ, R37.H0_H0 ;  /* 0x20000025ff497230 */ /* 0x000fe40000004100 */
[----:B------:R-:W-:Y:S01]  /*0be0*/  FMUL.FTZ R99, R27, R78 ;  /* 0x0000004e1b637220 */ /* 0x000fe20000410000 */
[----:B------:R-:W-:Y:S01]  /*0bf0*/  FFMA.FTZ R74, R109, R0, R105 ;  /* 0x000000006d4a7223 */ /* 0x000fe20000010069 */
[----:B------:R-:W-:Y:S02]  /*0c00*/  HADD2.F32 R77, -RZ, R34.H1_H1 ;  /* 0x30000022ff4d7230 */ /* 0x000fe40000004100 */
[----:B------:R-:W-:Y:S01]  /*0c10*/  FMUL.FTZ R107, R27, R2 ;  /* 0x000000021b6b7220 */ /* 0x000fe20000410000 */
[----:B------:R-:W-:Y:S02]  /*0c20*/  HADD2.F32 R98, -RZ, R24.H1_H1 ;  /* 0x30000018ff627230 */ /* 0x000fe40000004100 */
[----:B------:R-:W-:Y:S01]  /*0c30*/  FMUL.FTZ R72, R74, -1.4426950216293334961 ;  /* 0xbfb8aa3b4a487820 */ /* 0x000fe20000410000 */
[----:B------:R-:W-:Y:S01]  /*0c40*/  FADD.FTZ R2, -R26, R73 ;  /* 0x000000491a027221 */ /* 0x000fe20000010100 */
[----:B------:R-:W-:-:S02]  /*0c50*/  HADD2.F32 R80, -RZ, R35.H0_H0 ;  /* 0x20000023ff507230 */ /* 0x000fc40000004100 */
[----:B------:R-:W-:Y:S01]  /*0c60*/  FFMA.FTZ R73, R107, R77, R98 ;  /* 0x0000004d6b497223 */ /* 0x000fe20000010062 */
[----:B------:R0:W1:Y:S01]  /*0c70*/  MUFU.EX2 R75, R72 ;  /* 0x00000048004b7308 */ /* 0x0000620000000800 */
[----:B------:R-:W-:Y:S02]  /*0c80*/  HADD2.F32 R97, -RZ, R25.H0_H0 ;  /* 0x20000019ff617230 */ /* 0x000fe40000004100 */
[----:B------:R-:W-:Y:S01]  /*0c90*/  FMUL.FTZ R103, R27, R2 ;  /* 0x000000021b677220 */ /* 0x000fe20000410000 */
[----:B------:R-:W-:Y:S01]  /*0ca0*/  FMUL.FTZ R76, R73, -1.4426950216293334961 ;  /* 0xbfb8aa3b494c7820 */ /* 0x000fe20000410000 */
[----:B------:R-:W-:Y:S02]  /*0cb0*/  HADD2.F32 R79, -RZ, R35.H1_H1 ;  /* 0x30000023ff4f7230 */ /* 0x000fe40000004100 */
[----:B------:R-:W-:Y:S01]  /*0cc0*/  FFMA.FTZ R2, R103, R80, R97 ;  /* 0x0000005067027223 */ /* 0x000fe20000010061 */
[----:B------:R-:W-:Y:S02]  /*0cd0*/  HADD2.F32 R82, -RZ, R25.H1_H1 ;  /* 0x30000019ff527230 */ /* 0x000fe40000004100 */
[--C-:B------:R-:W-:Y:S01]  /*0ce0*/  HADD2.F32 R83, -RZ, R32.reuse.H0_H0 ;  /* 0x20000020ff537230 */ /* 0x100fe20000004100 */
[----:B------:R-:W2:Y:S01]  /*0cf0*/  MUFU.EX2 R76, R76 ;  /* 0x0000004c004c7308 */ /* 0x000ea20000000800 */
[----:B------:R-:W-:Y:S01]  /*0d00*/  FMUL.FTZ R78, R2, -1.4426950216293334961 ;  /* 0xbfb8aa3b024e7820 */ /* 0x000fe20000410000 */
[----:B0-----:R-:W-:Y:S01]  /*0d10*/  FFMA.FTZ R72, R99, R79, R82 ;  /* 0x0000004f63487223 */ /* 0x001fe20000010052 */
[----:B------:R-:W-:-:S02]  /*0d20*/  HADD2.F32 R85, -RZ, R32.H1_H1 ;  /* 0x30000020ff557230 */ /* 0x000fc40000004100 */
[----:B------:R-:W-:Y:S01]  /*0d30*/  FADD.FTZ R84, -R26, R83 ;  /* 0x000000531a547221 */ /* 0x000fe20000010100 */
[--C-:B------:R-:W-:Y:S02]  /*0d40*/  HADD2.F32 R83, -RZ, R33.reuse.H0_H0 ;  /* 0x20000021ff537230 */ /* 0x100fe40000004100 */
[----:B------:R-:W-:Y:S01]  /*0d50*/  FMUL.FTZ R81, R72, -1.4426950216293334961 ;  /* 0xbfb8aa3b48517820 */ /* 0x000fe20000410000 */
[----:B-1----:R-:W-:Y:S01]  /*0d60*/  FADD.FTZ R75, R75, 1 ;  /* 0x3f8000004b4b7421 */ /* 0x002fe20000010000 */
[----:B------:R-:W0:Y:S01]  /*0d70*/  MUFU.EX2 R78, R78 ;  /* 0x0000004e004e7308 */ /* 0x000e220000000800 */
[C---:B------:R-:W-:Y:S01]  /*0d80*/  FMUL.FTZ R89, R27.reuse, R84 ;  /* 0x000000541b597220 */ /* 0x040fe20000410000 */
[C---:B------:R-:W-:Y:S01]  /*0d90*/  FADD.FTZ R88, -R26.reuse, R83 ;  /* 0x000000531a587221 */ /* 0x040fe20000010100 */
[----:B------:R-:W-:Y:S02]  /*0da0*/  HADD2.F32 R83, -RZ, R33.H1_H1 ;  /* 0x30000021ff537230 */ /* 0x000fe40000004100 */
[----:B------:R-:W-:Y:S01]  /*0db0*/  FADD.FTZ R86, -R26, R85 ;  /* 0x000000551a567221 */ /* 0x000fe20000010100 */
[----:B------:R-:W-:Y:S01]  /*0dc0*/  FFMA.FTZ R96, R0, R89, R105 ;  /* 0x0000005900607223 */ /* 0x000fe20000010069 */
[C---:B------:R-:W-:Y:S01]  /*0dd0*/  FMUL.FTZ R87, R27.reuse, R88 ;  /* 0x000000581b577220 */ /* 0x040fe20000410000 */
[----:B------:R2:W1:Y:S01]  /*0de0*/  MUFU.EX2 R84, R81 ;  /* 0x0000005100547308 */ /* 0x0004620000000800 */
[----:B------:R-:W-:Y:S01]  /*0df0*/  FMUL.FTZ R86, R27, R86 ;  /* 0x000000561b567220 */ /* 0x000fe20000410000 */
[----:B------:R-:W-:-:S02]  /*0e00*/  HADD2.F32 R85, -RZ, R30.H0_H0 ;  /* 0x2000001eff557230 */ /* 0x000fc40000004100 */
[----:B------:R-:W-:Y:S01]  /*0e10*/  FMUL.FTZ R106, R96, -1.4426950216293334961 ;  /* 0xbfb8aa3b606a7820 */ /* 0x000fe20000410000 */
[--C-:B------:R-:W-:Y:S02]  /*0e20*/  HADD2.F32 R111, -RZ, R31.reuse.H0_H0 ;  /* 0x2000001fff6f7230 */ /* 0x100fe40000004100 */
[----:B------:R-:W-:Y:S01]  /*0e30*/  FFMA.FTZ R93, R77, R86, R98 ;  /* 0x000000564d5d7223 */ /* 0x000fe20000010062 */
[----:B------:R-:W-:Y:S01]  /*0e40*/  FFMA.FTZ R95, R80, R87, R97 ;  /* 0x00000057505f7223 */ /* 0x000fe20000010061 */
[----:B------:R-:W-:Y:S01]  /*0e50*/  HADD2.F32 R115, -RZ, R31.H1_H1 ;  /* 0x3000001fff737230 */ /* 0x000fe20000004100 */
[----:B------:R-:W3:Y:S01]  /*0e60*/  MUFU.RCP R75, R75 ;  /* 0x0000004b004b7308 */ /* 0x000ee20000001000 */
[----:B--2---:R-:W-:Y:S01]  /*0e70*/  FADD.FTZ R81, R76, 1 ;  /* 0x3f8000004c517421 */ /* 0x004fe20000010000 */
[----:B------:R-:W-:Y:S01]  /*0e80*/  IADD3 R76, P1, R70, 0x20, RZ ;  /* 0x00000020464c7810 */ /* 0x000fe20007f3e0ff */
[----:B0-----:R-:W-:Y:S01]  /*0e90*/  FADD.FTZ R78, R78, 1 ;  /* 0x3f8000004e4e7421 */ /* 0x001fe20000010000 */
[----:B------:R-:W-:Y:S01]  /*0ea0*/  FMUL.FTZ R101, R93, -1.4426950216293334961 ;  /* 0xbfb8aa3b5d657820 */ /* 0x000fe20000410000 */
[----:B------:R-:W-:Y:S01]  /*0eb0*/  FMUL.FTZ R104, R95, -1.4426950216293334961 ;  /* 0xbfb8aa3b5f687820 */ /* 0x000fe20000410000 */
[----:B------:R-:W-:Y:S01]  /*0ec0*/  ISETP.GE.U32.AND P0, PT, R76, UR11, PT ;  /* 0x0000000b4c007c0c */ /* 0x000fe2000bf06070 */
[----:B------:R-:W-:Y:S01]  /*0ed0*/  FADD.FTZ R76, -R26, R83 ;  /* 0x000000531a4c7221 */ /* 0x000fe20000010100 */
[----:B------:R-:W0:Y:S01]  /*0ee0*/  MUFU.RCP R81, R81 ;  /* 0x0000005100517308 */ /* 0x000e220000001000 */
[----:B-1----:R-:W-:Y:S01]  /*0ef0*/  FADD.FTZ R84, R84, 1 ;  /* 0x3f80000054547421 */ /* 0x002fe20000010000 */
[----:B------:R-:W-:Y:S01]  /*0f00*/  IADD3.X R90, RZ, R71, RZ, P1, !PT ;  /* 0x00000047ff5a7210 */ /* 0x000fe20000ffe4ff */
[----:B------:R-:W-:Y:S01]  /*0f10*/  FMUL.FTZ R76, R27, R76 ;  /* 0x0000004c1b4c7220 */ /* 0x000fe20000410000 */
[----:B------:R-:W-:-:S02]  /*0f20*/  ISETP.GT.U32.AND P1, PT, R41, 0x7, PT ;  /* 0x000000072900780c */ /* 0x000fc40003f24070 */
[----:B------:R-:W-:Y:S01]  /*0f30*/  ISETP.GE.AND.EX P0, PT, R90, UR7, PT, P0 ;  /* 0x000000075a007c0c */ /* 0x000fe2000bf06300 */
[----:B------:R-:W-:Y:S01]  /*0f40*/  FFMA.FTZ R94, R79, R76, R82 ;  /* 0x0000004c4f5e7223 */ /* 0x000fe20000010052 */
[----:B------:R1:W2:Y:S01]  /*0f50*/  MUFU.RCP R88, R78 ;  /* 0x0000004e00587308 */ /* 0x0002a20000001000 */
[----:B---3--:R-:W-:Y:S02]  /*0f60*/  FADD.FTZ R83, -R75, 1 ;  /* 0x3f8000004b537421 */ /* 0x008fe40000010100 */
[----:B------:R-:W-:Y:S02]  /*0f70*/  FMUL.FTZ R102, R94, -1.4426950216293334961 ;  /* 0xbfb8aa3b5e667820 */ /* 0x000fe40000410000 */
[----:B------:R-:W-:Y:S01]  /*0f80*/  FFMA.FTZ R108, R74, R83, 1 ;  /* 0x3f8000004a6c7423 */ /* 0x000fe20000010053 */
[C---:B------:R-:W-:Y:S01]  /*0f90*/  FADD.FTZ R74, -R26.reuse, R85 ;  /* 0x000000551a4a7221 */ /* 0x040fe20000010100 */
[----:B------:R-:W-:Y:S01]  /*0fa0*/  HADD2.F32 R85, -RZ, R30.H1_H1 ;  /* 0x3000001eff557230 */ /* 0x000fe20000004100 */
[----:B------:R3:W4:Y:S02]  /*0fb0*/  MUFU.RCP R100, R84 ;  /* 0x0000005400647308 */ /* 0x0007240000001000 */
[----:B------:R-:W-:Y:S01]  /*0fc0*/  FMUL.FTZ R83, R27, R74 ;  /* 0x0000004a1b537220 */ /* 0x000fe20000410000 */
[----:B0-----:R-:W-:Y:S01]  /*0fd0*/  FADD.FTZ R74, -R81, 1 ;  /* 0x3f800000514a7421 */ /* 0x001fe20000010100 */
[----:B-1----:R-:W-:-:S02]  /*0fe0*/  FADD.FTZ R78, -R26, R85 ;  /* 0x000000551a4e7221 */ /* 0x002fc40000010100 */
[----:B------:R-:W-:Y:S01]  /*0ff0*/  FFMA.FTZ R85, R0, R83, R105 ;  /* 0x0000005300557223 */ /* 0x000fe20000010069 */
[----:B------:R-:W-:Y:S01]  /*1000*/  FFMA.FTZ R110, R73, R74, 1 ;  /* 0x3f800000496e7423 */ /* 0x000fe2000001004a */
[----:B------:R-:W-:Y:S01]  /*1010*/  MUFU.EX2 R106, R106 ;  /* 0x0000006a006a7308 */ /* 0x000fe20000000800 */
[----:B--2---:R-:W-:Y:S01]  /*1020*/  FADD.FTZ R73, -R88, 1 ;  /* 0x3f80000058497421 */ /* 0x004fe20000010100 */
[----:B---3--:R-:W-:Y:S01]  /*1030*/  FADD.FTZ R84, -R26, R111 ;  /* 0x0000006f1a547221 */ /* 0x008fe20000010100 */
[----:B------:R-:W-:Y:S01]  /*1040*/  FMUL.FTZ R81, R81, R110 ;  /* 0x0000006e51517220 */ /* 0x000fe20000410000 */
[--C-:B------:R-:W-:Y:S02]  /*1050*/  HADD2.F32 R110, -RZ, R23.reuse.H1_H1 ;  /* 0x30000017ff6e7230 */ /* 0x100fe40000004100 */
[----:B------:R-:W-:Y:S01]  /*1060*/  FFMA.FTZ R113, R2, R73, 1 ;  /* 0x3f80000002717423 */ /* 0x000fe20000010049 */
[C---:B------:R-:W-:Y:S01]  /*1070*/  FMUL.FTZ R73, R27.reuse, R84 ;  /* 0x000000541b497220 */ /* 0x040fe20000410000 */
[--C-:B------:R-:W-:Y:S01]  /*1080*/  HADD2.F32 R2, -RZ, R22.reuse.H0_H0 ;  /* 0x20000016ff027230 */ /* 0x100fe20000004100 */
[----:B------:R-:W0:Y:S01]  /*1090*/  MUFU.EX2 R101, R101 ;  /* 0x0000006500657308 */ /* 0x000e220000000800 */
[----:B----4-:R-:W-:Y:S01]  /*10a0*/  FADD.FTZ R111, -R100, 1 ;  /* 0x3f800000646f7421 */ /* 0x010fe20000010100 */
[----:B------:R-:W-:Y:S01]  /*10b0*/  FFMA.FTZ R84, R80, R73, R97 ;  /* 0x0000004950547223 */ /* 0x000fe20000010061 */
[----:B------:R-:W-:Y:S01]  /*10c0*/  FMUL.FTZ R78, R27, R78 ;  /* 0x0000004e1b4e7220 */ /* 0x000fe20000410000 */
[----:B------:R-:W-:Y:S01]  /*10d0*/  FMUL.FTZ R90, R85, -1.4426950216293334961 ;  /* 0xbfb8aa3b555a7820 */ /* 0x000fe20000410000 */
[----:B------:R-:W-:Y:S01]  /*10e0*/  FFMA.FTZ R117, R72, R111, 1 ;  /* 0x3f80000048757423 */ /* 0x000fe2000001006f */
[----:B------:R-:W-:Y:S01]  /*10f0*/  FMUL.FTZ R111, R75, R108 ;  /* 0x0000006c4b6f7220 */ /* 0x000fe20000410000 */
[----:B------:R-:W-:Y:S01]  /*1100*/  FADD.FTZ R72, -R26, R115 ;  /* 0x000000731a487221 */ /* 0x000fe20000010100 */
[----:B------:R-:W-:Y:S01]  /*1110*/  FMUL.FTZ R115, R88, R113 ;  /* 0x0000007158737220 */ /* 0x000fe20000410000 */
[----:B------:R-:W-:Y:S01]  /*1120*/  HADD2.F32 R108, -RZ, R22.H1_H1 ;  /* 0x30000016ff6c7230 */ /* 0x000fe20000004100 */
[----:B------:R-:W1:Y:S01]  /*1130*/  MUFU.EX2 R104, R104 ;  /* 0x0000006800687308 */ /* 0x000e620000000800 */
[----:B------:R-:W-:Y:S01]  /*1140*/  FMUL.FTZ R117, R100, R117 ;  /* 0x0000007564757220 */ /* 0x000fe20000410000 */
[----:B------:R-:W-:Y:S01]  /*1150*/  FMUL.FTZ R113, R2, R111 ;  /* 0x0000006f02717220 */ /* 0x000fe20000410000 */
[----:B------:R-:W-:Y:S01]  /*1160*/  FMUL.FTZ R112, R84, -1.4426950216293334961 ;  /* 0xbfb8aa3b54707820 */ /* 0x000fe20000410000 */
[----:B------:R-:W-:-:S02]  /*1170*/  HADD2.F32 R100, -RZ, R23.H0_H0 ;  /* 0x20000017ff647230 */ /* 0x000fc40000004100 */
[----:B------:R-:W-:Y:S01]  /*1180*/  FMUL.FTZ R108, R108, R81 ;  /* 0x000000516c6c7220 */ /* 0x000fe20000410000 */
[-C--:B------:R-:W-:Y:S01]  /*1190*/  FMUL.FTZ R2, R0, R113.reuse ;  /* 0x0000007100027220 */ /* 0x080fe20000410000 */
[----:B------:R-:W-:Y:S01]  /*11a0*/  FFMA.FTZ R8, R109, R113, R8 ;  /* 0x000000716d087223 */ /* 0x000fe20000010008 */
[----:B------:R2:W-:Y:S01]  /*11b0*/  MUFU.EX2 R88, R112 ;  /* 0x0000007000587308 */ /* 0x0005e20000000800 */
[----:B------:R-:W-:Y:S01]  /*11c0*/  FMUL.FTZ R111, R100, R115 ;  /* 0x00000073646f7220 */ /* 0x000fe20000410000 */
[----:B------:R-:W-:Y:S01]  /*11d0*/  FMUL.FTZ R100, R110, R117 ;  /* 0x000000756e647220 */ /* 0x000fe20000410000 */
[----:B------:R-:W-:Y:S01]  /*11e0*/  FADD.FTZ R9, R113, R9 ;  /* 0x0000000971097221 */ /* 0x000fe20000010000 */
[----:B------:R-:W-:Y:S01]  /*11f0*/  FFMA.FTZ R110, R109, R2, RZ ;  /* 0x000000026d6e7223 */ /* 0x000fe200000100ff */
[----:B0-----:R-:W-:Y:S01]  /*1200*/  FADD.FTZ R114, R101, 1 ;  /* 0x3f80000065727421 */ /* 0x001fe20000010000 */
[-C--:B------:R-:W-:Y:S01]  /*1210*/  FFMA.FTZ R101, R107, R108.reuse, R10 ;  /* 0x0000006c6b657223 */ /* 0x080fe2000001000a */
[----:B------:R-:W-:Y:S01]  /*1220*/  FADD.FTZ R11, R108, R11 ;  /* 0x0000000b6c0b7221 */ /* 0x000fe20000010000 */
[----:B------:R-:W0:Y:S01]  /*1230*/  MUFU.EX2 R102, R102 ;  /* 0x0000006600667308 */ /* 0x000e220000000800 */
[----:B--2---:R-:W-:Y:S01]  /*1240*/  FADD.FTZ R112, R106, 1 ;  /* 0x3f8000006a707421 */ /* 0x004fe20000010000 */
[----:B------:R-:W-:Y:S01]  /*1250*/  FFMA.FTZ R106, R0, R113, RZ ;  /* 0x00000071006a7223 */ /* 0x000fe200000100ff */
[CC--:B------:R-:W-:Y:S01]  /*1260*/  FMUL.FTZ R113, R77.reuse, R108.reuse ;  /* 0x0000006c4d717220 */ /* 0x0c0fe20000410000 */
[----:B-1----:R-:W-:Y:S01]  /*1270*/  FADD.FTZ R104, R104, 1 ;  /* 0x3f80000068687421 */ /* 0x002fe20000010000 */
[----:B------:R-:W-:Y:S01]  /*1280*/  FMUL.FTZ R10, R80, R111 ;  /* 0x0000006f500a7220 */ /* 0x000fe20000410000 */
[----:B------:R-:W-:Y:S01]  /*1290*/  FFMA.FTZ R109, R77, R108, R106 ;  /* 0x0000006c4d6d7223 */ /* 0x000fe2000001006a */
[----:B------:R-:W-:Y:S01]  /*12a0*/  FFMA.FTZ R110, R107, R113, R110 ;  /* 0x000000716b6e7223 */ /* 0x000fe2000001006e */
[----:B------:R-:W-:Y:S01]  /*12b0*/  HADD2.F32 R107, -RZ, R28.H0_H0 ;  /* 0x2000001cff6b7230 */ /* 0x000fe20000004100 */
[----:B------:R1:W2:Y:S01]  /*12c0*/  MUFU.RCP R2, R112 ;  /* 0x0000007000027308 */ /* 0x0002a20000001000 */
[CC--:B------:R-:W-:Y:S01]  /*12d0*/  FFMA.FTZ R12, R103.reuse, R111.reuse, R12 ;  /* 0x0000006f670c7223 */ /* 0x0c0fe2000001000c */
[----:B------:R-:W-:Y:S01]  /*12e0*/  FFMA.FTZ R110, R103, R10, R110 ;  /* 0x0000000a676e7223 */ /* 0x000fe2000001006e */
[----:B------:R-:W-:Y:S01]  /*12f0*/  FMUL.FTZ R72, R27, R72 ;  /* 0x000000481b487220 */ /* 0x000fe20000410000 */
[----:B------:R-:W-:Y:S01]  /*1300*/  FADD.FTZ R108, -R26, R107 ;  /* 0x0000006b1a6c7221 */ /* 0x000fe20000010100 */
[----:B------:R-:W-:Y:S01]  /*1310*/  FFMA.FTZ R74, R77, R78, R98 ;  /* 0x0000004e4d4a7223 */ /* 0x000fe20000010062 */
[----:B------:R-:W-:Y:S01]  /*1320*/  FADD.FTZ R13, R111, R13 ;  /* 0x0000000d6f0d7221 */ /* 0x000fe20000010000 */
[----:B------:R-:W-:Y:S01]  /*1330*/  FFMA.FTZ R75, R79, R72, R82 ;  /* 0x000000484f4b7223 */ /* 0x000fe20000010052 */
[----:B------:R-:W3:Y:S01]  /*1340*/  MUFU.RCP R106, R114 ;  /* 0x00000072006a7308 */ /* 0x000ee20000001000 */
[----:B------:R-:W-:Y:S01]  /*1350*/  FMUL.FTZ R103, R27, R108 ;  /* 0x0000006c1b677220 */ /* 0x000fe20000410000 */
[----:B0-----:R-:W-:Y:S01]  /*1360*/  FADD.FTZ R108, R102, 1 ;  /* 0x3f800000666c7421 */ /* 0x001fe20000010000 */
[----:B------:R-:W-:Y:S01]  /*1370*/  FMUL.FTZ R116, R75, -1.4426950216293334961 ;  /* 0xbfb8aa3b4b747820 */ /* 0x000fe20000410000 */
[----:B-1----:R-:W-:Y:S01]  /*1380*/  FFMA.FTZ R112, R80, R111, R109 ;  /* 0x0000006f50707223 */ /* 0x002fe2000001006d */
[----:B------:R-:W-:-:S02]  /*1390*/  HADD2.F32 R109, -RZ, R29.H0_H0 ;  /* 0x2000001dff6d7230 */ /* 0x000fc40000004100 */
[----:B------:R-:W-:Y:S01]  /*13a0*/  FMUL.FTZ R92, R74, -1.4426950216293334961 ;  /* 0xbfb8aa3b4a5c7820 */ /* 0x000fe20000410000 */
[-C--:B------:R-:W-:Y:S01]  /*13b0*/  FMUL.FTZ R102, R79, R100.reuse ;  /* 0x000000644f667220 */ /* 0x080fe20000410000 */
[----:B------:R-:W0:Y:S01]  /*13c0*/  MUFU.RCP R104, R104 ;  /* 0x0000006800687308 */ /* 0x000e220000001000 */
[C---:B------:R-:W-:Y:S01]  /*13d0*/  FFMA.FTZ R107, R99.reuse, R100, R14 ;  /* 0x00000064636b7223 */ /* 0x040fe2000001000e */
[----:B--2---:R-:W-:Y:S01]  /*13e0*/  FADD.FTZ R111, -R2, 1 ;  /* 0x3f800000026f7421 */ /* 0x004fe20000010100 */
[----:B------:R-:W-:Y:S01]  /*13f0*/  FADD.FTZ R14, -R26, R109 ;  /* 0x0000006d1a0e7221 */ /* 0x000fe20000010100 */
[----:B------:R-:W-:Y:S01]  /*1400*/  FFMA.FTZ R102, R99, R102, R110 ;  /* 0x0000006663667223 */ /* 0x000fe2000001006e */
[----:B------:R-:W-:Y:S01]  /*1410*/  FFMA.FTZ R109, R79, R100, R112 ;  /* 0x000000644f6d7223 */ /* 0x000fe20000010070 */
[----:B------:R-:W-:Y:S02]  /*1420*/  HADD2.F32 R113, -RZ, R28.H1_H1 ;  /* 0x3000001cff717230 */ /* 0x000fe40000004100 */
[----:B------:R-:W-:Y:S01]  /*1430*/  FFMA.FTZ R111, R96, R111, 1 ;  /* 0x3f800000606f7423 */ /* 0x000fe2000001006f */
[----:B------:R-:W1:Y:S01]  /*1440*/  MUFU.RCP R108, R108 ;  /* 0x0000006c006c7308 */ /* 0x000e620000001000 */
[----:B---3--:R-:W-:Y:S01]  /*1450*/  FADD.FTZ R110, -R106, 1 ;  /* 0x3f8000006a6e7421 */ /* 0x008fe20000010100 */
[----:B------:R-:W-:Y:S01]  /*1460*/  FFMA.FTZ R105, R0, R103, R105 ;  /* 0x0000006700697223 */ /* 0x000fe20000010069 */
[----:B------:R-:W-:Y:S01]  /*1470*/  FADD.FTZ R10, -R26, R113 ;  /* 0x000000711a0a7221 */ /* 0x000fe20000010100 */
[----:B------:R-:W-:Y:S01]  /*1480*/  FMUL.FTZ R111, R2, R111 ;  /* 0x0000006f026f7220 */ /* 0x000fe20000410000 */
[----:B------:R-:W-:Y:S01]  /*1490*/  FFMA.FTZ R99, R93, R110, 1 ;  /* 0x3f8000005d637423 */ /* 0x000fe2000001006e */
[----:B------:R-:W-:-:S02]  /*14a0*/  HADD2.F32 R2, -RZ, R18.H0_H0 ;  /* 0x20000012ff027230 */ /* 0x000fc40000004100 */
[----:B------:R-:W-:Y:S01]  /*14b0*/  FMUL.FTZ R10, R27, R10 ;  /* 0x0000000a1b0a7220 */ /* 0x000fe20000410000 */
[----:B------:R-:W2:Y:S01]  /*14c0*/  MUFU.EX2 R90, R90 ;  /* 0x0000005a005a7308 */ /* 0x000ea20000000800 */
[----:B0-----:R-:W-:Y:S01]  /*14d0*/  FADD.FTZ R112, -R104, 1 ;  /* 0x3f80000068707421 */ /* 0x001fe20000010100 */
[----:B------:R-:W-:Y:S01]  /*14e0*/  FMUL.FTZ R99, R106, R99 ;  /* 0x000000636a637220 */ /* 0x000fe20000410000 */
[----:B------:R-:W-:Y:S01]  /*14f0*/  FMUL.FTZ R111, R2, R111 ;  /* 0x0000006f026f7220 */ /* 0x000fe20000410000 */
[----:B------:R-:W-:Y:S01]  /*1500*/  FMUL.FTZ R114, R105, -1.4426950216293334961 ;  /* 0xbfb8aa3b69727820 */ /* 0x000fe20000410000 */
[----:B------:R-:W-:Y:S01]  /*1510*/  FFMA.FTZ R95, R95, R112, 1 ;  /* 0x3f8000005f5f7423 */ /* 0x000fe20000010070 */
[----:B------:R-:W-:Y:S02]  /*1520*/  HADD2.F32 R115, -RZ, R29.H1_H1 ;  /* 0x3000001dff737230 */ /* 0x000fe40000004100 */
[----:B------:R-:W-:Y:S01]  /*1530*/  FADD.FTZ R15, R100, R15 ;  /* 0x0000000f640f7221 */ /* 0x000fe20000010000 */
[----:B------:R-:W0:Y:S01]  /*1540*/  MUFU.EX2 R81, R116 ;  /* 0x0000007400517308 */ /* 0x000e220000000800 */
[----:B-1----:R-:W-:Y:S01]  /*1550*/  FADD.FTZ R113, -R108, 1 ;  /* 0x3f8000006c717421 */ /* 0x002fe20000010100 */
[----:B------:R-:W-:Y:S01]  /*1560*/  FMUL.FTZ R106, R104, R95 ;  /* 0x0000005f686a7220 */ /* 0x000fe20000410000 */
[----:B------:R-:W-:-:S02]  /*1570*/  HADD2.F32 R104, -RZ, R18.H1_H1 ;  /* 0x30000012ff687230 */ /* 0x000fc40000004100 */
[----:B------:R-:W-:Y:S01]  /*1580*/  FFMA.FTZ R98, R77, R10, R98 ;  /* 0x0000000a4d627223 */ /* 0x000fe20000010062 */
[----:B------:R-:W-:Y:S01]  /*1590*/  FFMA.FTZ R113, R94, R113, 1 ;  /* 0x3f8000005e717423 */ /* 0x000fe20000010071 */
[--C-:B------:R-:W-:Y:S02]  /*15a0*/  HADD2.F32 R95, -RZ, R19.reuse.H0_H0 ;  /* 0x20000013ff5f7230 */ /* 0x100fe40000004100 */
[----:B------:R-:W-:Y:S01]  /*15b0*/  FADD.FTZ R2, -R26, R115 ;  /* 0x000000731a027221 */ /* 0x000fe20000010100 */
[----:B------:R-:W1:Y:S01]  /*15c0*/  MUFU.EX2 R92, R92 ;  /* 0x0000005c005c7308 */ /* 0x000e620000000800 */
[----:B--2---:R-:W-:Y:S01]  /*15d0*/  FADD.FTZ R94, R90, 1 ;  /* 0x3f8000005a5e7421 */ /* 0x004fe20000010000 */
[----:B------:R-:W-:Y:S01]  /*15e0*/  FMUL.FTZ R104, R104, R99 ;  /* 0x0000006368687220 */ /* 0x000fe20000410000 */
[----:B------:R-:W-:Y:S01]  /*15f0*/  FMUL.FTZ R99, R0, R111 ;  /* 0x0000006f00637220 */ /* 0x000fe20000410000 */
[----:B------:R-:W-:Y:S01]  /*1600*/  FADD.FTZ R88, R88, 1 ;  /* 0x3f80000058587421 */ /* 0x000fe20000010000 */
[----:B------:R-:W-:-:S02]  /*1610*/  HADD2.F32 R90, -RZ, R19.H1_H1 ;  /* 0x30000013ff5a7230 */ /* 0x000fc40000004100 */
[----:B------:R-:W-:Y:S01]  /*1620*/  FMUL.FTZ R95, R95, R106 ;  /* 0x0000006a5f5f7220 */ /* 0x000fe20000410000 */
[----:B------:R-:W-:Y:S01]  /*1630*/  FFMA.FTZ R99, R89, R99, R102 ;  /* 0x0000006359637223 */ /* 0x000fe20000010066 */
[----:B------:R-:W2:Y:S01]  /*1640*/  MUFU.RCP R94, R94 ;  /* 0x0000005e005e7308 */ /* 0x000ea20000001000 */
[----:B0-----:R-:W-:Y:S01]  /*1650*/  FADD.FTZ R81, R81, 1 ;  /* 0x3f80000051517421 */ /* 0x001fe20000010000 */
[----:B------:R-:W-:Y:S01]  /*1660*/  FMUL.FTZ R102, R77, R104 ;  /* 0x000000684d667220 */ /* 0x000fe20000410000 */
[----:B------:R-:W-:Y:S01]  /*1670*/  FMUL.FTZ R96, R98, -1.4426950216293334961 ;  /* 0xbfb8aa3b62607820 */ /* 0x000fe20000410000 */
[----:B------:R-:W-:Y:S01]  /*1680*/  FMUL.FTZ R113, R108, R113 ;  /* 0x000000716c717220 */ /* 0x000fe20000410000 */
[C---:B------:R-:W-:Y:S01]  /*1690*/  FMUL.FTZ R14, R27.reuse, R14 ;  /* 0x0000000e1b0e7220 */ /* 0x040fe20000410000 */
[----:B------:R-:W-:Y:S01]  /*16a0*/  FMUL.FTZ R2, R27, R2 ;  /* 0x000000021b027220 */ /* 0x000fe20000410000 */
[----:B------:R-:W-:Y:S01]  /*16b0*/  FFMA.FTZ R102, R86, R102, R99 ;  /* 0x0000006656667223 */ /* 0x000fe20000010063 */
[----:B------:R-:W0:Y:S01]  /*16c0*/  MUFU.EX2 R100, R114 ;  /* 0x0000007200647308 */ /* 0x000e220000000800 */
[----:B-1----:R-:W-:Y:S01]  /*16d0*/  FADD.FTZ R92, R92, 1 ;  /* 0x3f8000005c5c7421 */ /* 0x002fe20000010000 */
[----:B------:R-:W-:Y:S01]  /*16e0*/  FMUL.FTZ R99, R80, R95 ;  /* 0x0000005f50637220 */ /* 0x000fe20000410000 */
[----:B------:R-:W-:Y:S01]  /*16f0*/  FMUL.FTZ R90, R90, R113 ;  /* 0x000000715a5a7220 */ /* 0x000fe20000410000 */
[-C--:B------:R-:W-:Y:S01]  /*1700*/  FFMA.FTZ R106, R0, R111.reuse, R109 ;  /* 0x0000006f006a7223 */ /* 0x080fe2000001006d */
[----:B------:R-:W-:Y:S01]  /*1710*/  FFMA.FTZ R97, R80, R14, R97 ;  /* 0x0000000e50617223 */ /* 0x000fe20000010061 */
[----:B------:R-:W-:Y:S01]  /*1720*/  FFMA.FTZ R82, R79, R2, R82 ;  /* 0x000000024f527223 */ /* 0x000fe20000010052 */
[----:B------:R-:W-:Y:S01]  /*1730*/  FFMA.FTZ R8, R89, R111, R8 ;  /* 0x0000006f59087223 */ /* 0x000fe20000010008 */
[----:B------:R-:W1:Y:S01]  /*1740*/  MUFU.RCP R81, R81 ;  /* 0x0000005100517308 */ /* 0x000e620000001000 */
[----:B------:R-:W-:Y:S01]  /*1750*/  FFMA.FTZ R99, R87, R99, R102 ;  /* 0x0000006357637223 */ /* 0x000fe20000010066 */
[----:B------:R-:W-:Y:S01]  /*1760*/  FFMA.FTZ R89, R77, R104, R106 ;  /* 0x000000684d597223 */ /* 0x000fe2000001006a */
[----:B------:R-:W-:Y:S01]  /*1770*/  FMUL.FTZ R102, R79, R90 ;  /* 0x0000005a4f667220 */ /* 0x000fe20000410000 */
[----:B------:R-:W-:Y:S01]  /*1780*/  FMUL.FTZ R93, R97, -1.4426950216293334961 ;  /* 0xbfb8aa3b615d7820 */ /* 0x000fe20000410000 */
[----:B------:R-:W-:Y:S01]  /*1790*/  FMUL.FTZ R106, R82, -1.4426950216293334961 ;  /* 0xbfb8aa3b526a7820 */ /* 0x000fe20000410000 */
[----:B------:R-:W-:Y:S01]  /*17a0*/  FFMA.FTZ R101, R86, R104, R101 ;  /* 0x0000006856657223 */ /* 0x000fe20000010065 */
[----:B------:R-:W-:Y:S01]  /*17b0*/  FADD.FTZ R11, R11, R104 ;  /* 0x000000680b0b7221 */ /* 0x000fe20000010000 */
[----:B------:R-:W3:Y:S01]  /*17c0*/  MUFU.RCP R92, R92 ;  /* 0x0000005c005c7308 */ /* 0x000ee20000001000 */
[-C--:B------:R-:W-:Y:S01]  /*17d0*/  FFMA.FTZ R12, R87, R95.reuse, R12 ;  /* 0x0000005f570c7223 */ /* 0x080fe2000001000c */
[----:B--2---:R-:W-:Y:S01]  /*17e0*/  FADD.FTZ R104, -R94, 1 ;  /* 0x3f8000005e687421 */ /* 0x004fe20000010100 */
[C---:B------:R-:W-:Y:S01]  /*17f0*/  FFMA.FTZ R107, R76.reuse, R90, R107 ;  /* 0x0000005a4c6b7223 */ /* 0x040fe2000001006b */
[----:B------:R-:W-:Y:S01]  /*1800*/  FFMA.FTZ R102, R76, R102, R99 ;  /* 0x000000664c667223 */ /* 0x000fe20000010063 */
[----:B0-----:R-:W-:Y:S01]  /*1810*/  FADD.FTZ R76, R100, 1 ;  /* 0x3f800000644c7421 */ /* 0x001fe20000010000 */
[----:B------:R-:W-:Y:S01]  /*1820*/  FFMA.FTZ R85, R85, R104, 1 ;  /* 0x3f80000055557423 */ /* 0x000fe20000010068 */
[----:B------:R-:W-:Y:S01]  /*1830*/  FFMA.FTZ R86, R80, R95, R89 ;  /* 0x0000005f50567223 */ /* 0x000fe20000010059 */
[----:B------:R-:W0:Y:S01]  /*1840*/  MUFU.RCP R88, R88 ;  /* 0x0000005800587308 */ /* 0x000e220000001000 */
[----:B-1----:R-:W-:Y:S01]  /*1850*/  FADD.FTZ R100, -R81, 1 ;  /* 0x3f80000051647421 */ /* 0x002fe20000010100 */
[----:B------:R-:W-:Y:S01]  /*1860*/  FADD.FTZ R13, R13, R95 ;  /* 0x0000005f0d0d7221 */ /* 0x000fe20000010000 */
[----:B------:R-:W-:Y:S01]  /*1870*/  FMUL.FTZ R94, R94, R85 ;  /* 0x000000555e5e7220 */ /* 0x000fe20000410000 */
[----:B------:R-:W-:-:S02]  /*1880*/  HADD2.F32 R85, -RZ, R17.H0_H0 ;  /* 0x20000011ff557230 */ /* 0x000fc40000004100 */
[----:B------:R-:W-:Y:S01]  /*1890*/  FFMA.FTZ R100, R75, R100, 1 ;  /* 0x3f8000004b647423 */ /* 0x000fe20000010064 */
[--C-:B------:R-:W-:Y:S02]  /*18a0*/  HADD2.F32 R75, -RZ, R16.reuse.H0_H0 ;  /* 0x20000010ff4b7230 */ /* 0x100fe40000004100 */
[----:B------:R-:W-:Y:S01]  /*18b0*/  FADD.FTZ R15, R15, R90 ;  /* 0x0000005a0f0f7221 */ /* 0x000fe20000010000 */
[----:B------:R-:W1:Y:S01]  /*18c0*/  MUFU.EX2 R96, R96 ;  /* 0x0000006000607308 */ /* 0x000e620000000800 */
[----:B---3--:R-:W-:Y:S01]  /*18d0*/  FADD.FTZ R89, -R92, 1 ;  /* 0x3f8000005c597421 */ /* 0x008fe20000010100 */
[----:B------:R-:W-:Y:S01]  /*18e0*/  FMUL.FTZ R100, R81, R100 ;  /* 0x0000006451647220 */ /* 0x000fe20000410000 */
[----:B------:R-:W-:Y:S01]  /*18f0*/  FMUL.FTZ R75, R75, R94 ;  /* 0x0000005e4b4b7220 */ /* 0x000fe20000410000 */
[----:B------:R-:W-:Y:S01]  /*1900*/  FADD.FTZ R9, R9, R111 ;  /* 0x0000006f09097221 */ /* 0x000fe20000010000 */
[----:B------:R-:W-:Y:S02]  /*1910*/  FFMA.FTZ R89, R74, R89, 1 ;  /* 0x3f8000004a597423 */ /* 0x000fe40000010059 */
[----:B------:R-:W-:Y:S01]  /*1920*/  FMUL.FTZ R81, R0, R75 ;  /* 0x0000004b00517220 */ /* 0x000fe20000410000 */
[----:B------:R-:W2:Y:S01]  /*1930*/  MUFU.EX2 R87, R106 ;  /* 0x0000006a00577308 */ /* 0x000ea20000000800 */
[----:B0-----:R-:W-:Y:S01]  /*1940*/  FADD.FTZ R95, -R88, 1 ;  /* 0x3f800000585f7421 */ /* 0x001fe20000010100 */
[----:B------:R-:W-:Y:S01]  /*1950*/  FMUL.FTZ R89, R92, R89 ;  /* 0x000000595c597220 */ /* 0x000fe20000410000 */
[----:B------:R-:W-:Y:S01]  /*1960*/  FFMA.FTZ R8, R83, R75, R8 ;  /* 0x0000004b53087223 */ /* 0x000fe20000010008 */
[----:B------:R-:W-:Y:S01]  /*1970*/  FADD.FTZ R9, R9, R75 ;  /* 0x0000004b09097221 */ /* 0x000fe20000010000 */
[----:B------:R-:W-:Y:S01]  /*1980*/  FFMA.FTZ R95, R84, R95, 1 ;  /* 0x3f800000545f7423 */ /* 0x000fe2000001005f */
[----:B------:R-:W-:-:S02]  /*1990*/  HADD2.F32 R84, -RZ, R16.H1_H1 ;  /* 0x30000010ff547230 */ /* 0x000fc40000004100 */
[----:B------:R-:W0:Y:S01]  /*19a0*/  MUFU.EX2 R93, R93 ;  /* 0x0000005d005d7308 */ /* 0x000e220000000800 */
[----:B-1----:R-:W-:Y:S01]  /*19b0*/  FADD.FTZ R74, R96, 1 ;  /* 0x3f800000604a7421 */ /* 0x002fe20000010000 */
[----:B------:R-:W-:Y:S01]  /*19c0*/  FMUL.FTZ R88, R88, R95 ;  /* 0x0000005f58587220 */ /* 0x000fe20000410000 */
[----:B------:R-:W-:-:S04]  /*19d0*/  FMUL.FTZ R84, R84, R89 ;  /* 0x0000005954547220 */ /* 0x000fc80000410000 */
[----:B------:R-:W-:Y:S01]  /*19e0*/  FMUL.FTZ R92, R77, R84 ;  /* 0x000000544d5c7220 */ /* 0x000fe20000410000 */
[----:B------:R-:W1:Y:S01]  /*19f0*/  MUFU.RCP R76, R76 ;  /* 0x0000004c004c7308 */ /* 0x000e620000001000 */
[----:B--2---:R-:W-:Y:S01]  /*1a00*/  FADD.FTZ R94, R87, 1 ;  /* 0x3f800000575e7421 */ /* 0x004fe20000010000 */
[----:B------:R-:W-:Y:S01]  /*1a10*/  FFMA.FTZ R87, R83, R81, R102 ;  /* 0x0000005153577223 */ /* 0x000fe20000010066 */
[----:B------:R-:W-:Y:S01]  /*1a20*/  FMUL.FTZ R81, R85, R88 ;  /* 0x0000005855517220 */ /* 0x000fe20000410000 */
[C---:B------:R-:W-:Y:S01]  /*1a30*/  FFMA.FTZ R101, R78.reuse, R84, R101 ;  /* 0x000000544e657223 */ /* 0x040fe20000010065 */
[----:B------:R-:W-:Y:S01]  /*1a40*/  FADD.FTZ R11, R11, R84 ;  /* 0x000000540b0b7221 */ /* 0x000fe20000010000 */
[----:B------:R-:W-:Y:S01]  /*1a50*/  FFMA.FTZ R92, R78, R92, R87 ;  /* 0x0000005c4e5c7223 */ /* 0x000fe20000010057 */
[----:B------:R-:W-:Y:S01]  /*1a60*/  FFMA.FTZ R87, R79, R90, R86 ;  /* 0x0000005a4f577223 */ /* 0x000fe20000010056 */
[----:B------:R-:W2:Y:S01]  /*1a70*/  MUFU.RCP R74, R74 ;  /* 0x0000004a004a7308 */ /* 0x000ea20000001000 */
[----:B0-----:R-:W-:Y:S01]  /*1a80*/  FADD.FTZ R95, R93, 1 ;  /* 0x3f8000005d5f7421 */ /* 0x001fe20000010000 */
[----:B------:R-:W-:-:S02]  /*1a90*/  HADD2.F32 R93, -RZ, R17.H1_H1 ;  /* 0x30000011ff5d7230 */ /* 0x000fc40000004100 */
[----:B------:R-:W-:-:S03]  /*1aa0*/  FADD.FTZ R13, R13, R81 ;  /* 0x000000510d0d7221 */ /* 0x000fc60000010000 */
[----:B------:R-:W-:Y:S01]  /*1ab0*/  FMUL.FTZ R88, R93, R100 ;  /* 0x000000645d587220 */ /* 0x000fe20000410000 */
[----:B------:R-:W0:Y:S01]  /*1ac0*/  MUFU.RCP R85, R94 ;  /* 0x0000005e00557308 */ /* 0x000e220000001000 */
[----:B------:R-:W-:Y:S01]  /*1ad0*/  FMUL.FTZ R93, R80, R81 ;  /* 0x00000051505d7220 */ /* 0x000fe20000410000 */
[----:B-1----:R-:W-:Y:S01]  /*1ae0*/  FADD.FTZ R86, -R76, 1 ;  /* 0x3f8000004c567421 */ /* 0x002fe20000010100 */
[-C--:B------:R-:W-:Y:S01]  /*1af0*/  FMUL.FTZ R83, R79, R88.reuse ;  /* 0x000000584f537220 */ /* 0x080fe20000410000 */
[----:B------:R-:W-:Y:S01]  /*1b00*/  FFMA.FTZ R107, R72, R88, R107 ;  /* 0x00000058486b7223 */ /* 0x000fe2000001006b */
[----:B------:R-:W-:Y:S01]  /*1b10*/  FFMA.FTZ R93, R73, R93, R92 ;  /* 0x0000005d495d7223 */ /* 0x000fe2000001005c */
[----:B------:R-:W-:Y:S01]  /*1b20*/  FFMA.FTZ R105, R105, R86, 1 ;  /* 0x3f80000069697423 */ /* 0x000fe20000010056 */
[----:B------:R-:W-:Y:S01]  /*1b30*/  FFMA.FTZ R86, R0, R75, R87 ;  /* 0x0000004b00567223 */ /* 0x000fe20000010057 */
[----:B------:R2:W1:Y:S01]  /*1b40*/  MUFU.RCP R89, R95 ;  /* 0x0000005f00597308 */ /* 0x0004620000001000 */
[----:B------:R-:W-:Y:S01]  /*1b50*/  FFMA.FTZ R90, R72, R83, R93 ;  /* 0x00000053485a7223 */ /* 0x000fe2000001005d */
[----:B------:R-:W-:-:S02]  /*1b60*/  HADD2.F32 R87, -RZ, R20.H0_H0 ;  /* 0x20000014ff577230 */ /* 0x000fc40000004100 */
[----:B------:R-:W-:Y:S01]  /*1b70*/  FFMA.FTZ R83, R77, R84, R86 ;  /* 0x000000544d537223 */ /* 0x000fe20000010056 */
[----:B------:R-:W-:Y:S01]  /*1b80*/  FMUL.FTZ R76, R76, R105 ;  /* 0x000000694c4c7220 */ /* 0x000fe20000410000 */
[--C-:B------:R-:W-:Y:S02]  /*1b90*/  HADD2.F32 R86, -RZ, R21.reuse.H0_H0 ;  /* 0x20000015ff567230 */ /* 0x100fe40000004100 */
[----:B------:R-:W-:Y:S01]  /*1ba0*/  FFMA.FTZ R73, R73, R81, R12 ;  /* 0x0000005149497223 */ /* 0x000fe2000001000c */
[----:B------:R-:W-:Y:S01]  /*1bb0*/  FADD.FTZ R15, R15, R88 ;  /* 0x000000580f0f7221 */ /* 0x000fe20000010000 */
[----:B------:R-:W-:Y:S01]  /*1bc0*/  FMUL.FTZ R76, R87, R76 ;  /* 0x0000004c574c7220 */ /* 0x000fe20000410000 */
[----:B--2---:R-:W-:Y:S01]  /*1bd0*/  FADD.FTZ R95, -R74, 1 ;  /* 0x3f8000004a5f7421 */ /* 0x004fe20000010100 */
[----:B0-----:R-:W-:Y:S01]  /*1be0*/  FADD.FTZ R93, -R85, 1 ;  /* 0x3f800000555d7421 */ /* 0x001fe20000010100 */
[----:B------:R-:W-:Y:S02]  /*1bf0*/  HADD2.F32 R87, -RZ, R21.H1_H1 ;  /* 0x30000015ff577230 */ /* 0x000fe40000004100 */
[----:B------:R-:W-:Y:S01]  /*1c00*/  FFMA.FTZ R8, R103, R76, R8 ;  /* 0x0000004c67087223 */ /* 0x000fe20000010008 */
[----:B------:R-:W-:Y:S01]  /*1c10*/  FFMA.FTZ R95, R98, R95, 1 ;  /* 0x3f800000625f7423 */ /* 0x000fe2000001005f */
[----:B------:R-:W-:Y:S01]  /*1c20*/  FFMA.FTZ R94, R82, R93, 1 ;  /* 0x3f800000525e7423 */ /* 0x000fe2000001005d */
[----:B------:R-:W-:-:S02]  /*1c30*/  HADD2.F32 R82, -RZ, R20.H1_H1 ;  /* 0x30000014ff527230 */ /* 0x000fc40000004100 */
[----:B------:R-:W-:Y:S01]  /*1c40*/  FADD.FTZ R9, R9, R76 ;  /* 0x0000004c09097221 */ /* 0x000fe20000010000 */
[----:B-1----:R-:W-:Y:S01]  /*1c50*/  FADD.FTZ R92, -R89, 1 ;  /* 0x3f800000595c7421 */ /* 0x002fe20000010100 */
[----:B------:R-:W-:Y:S01]  /*1c60*/  FMUL.FTZ R95, R74, R95 ;  /* 0x0000005f4a5f7220 */ /* 0x000fe20000410000 */
[----:B------:R-:W-:Y:S01]  /*1c70*/  FFMA.FTZ R74, R80, R81, R83 ;  /* 0x00000051504a7223 */ /* 0x000fe20000010053 */
[----:B------:R-:W-:Y:S01]  /*1c80*/  FMUL.FTZ R94, R85, R94 ;  /* 0x0000005e555e7220 */ /* 0x000fe20000410000 */
[----:B------:R-:W-:Y:S01]  /*1c90*/  FFMA.FTZ R92, R97, R92, 1 ;  /* 0x3f800000615c7423 */ /* 0x000fe2000001005c */
[----:B------:R-:W-:Y:S01]  /*1ca0*/  FMUL.FTZ R82, R82, R95 ;  /* 0x0000005f52527220 */ /* 0x000fe20000410000 */
[----:B------:R-:W-:Y:S01]  /*1cb0*/  FFMA.FTZ R83, R79, R88, R74 ;  /* 0x000000584f537223 */ /* 0x000fe2000001004a */
[C---:B------:R-:W-:Y:S01]  /*1cc0*/  FMUL.FTZ R74, R0.reuse, R76 ;  /* 0x0000004c004a7220 */ /* 0x040fe20000410000 */
[----:B------:R-:W-:Y:S01]  /*1cd0*/  FMUL.FTZ R89, R89, R92 ;  /* 0x0000005c59597220 */ /* 0x000fe20000410000 */
[----:B------:R-:W-:Y:S01]  /*1ce0*/  FMUL.FTZ R94, R87, R94 ;  /* 0x0000005e575e7220 */ /* 0x000fe20000410000 */
[----:B------:R-:W-:Y:S01]  /*1cf0*/  FFMA.FTZ R0, R0, R76, R83 ;  /* 0x0000004c00007223 */ /* 0x000fe20000010053 */
[----:B------:R-:W-:Y:S01]  /*1d00*/  FFMA.FTZ R83, R103, R74, R90 ;  /* 0x0000004a67537223 */ /* 0x000fe2000001005a */
[----:B------:R-:W-:Y:S01]  /*1d10*/  FMUL.FTZ R86, R86, R89 ;  /* 0x0000005956567220 */ /* 0x000fe20000410000 */
[CC--:B------:R-:W-:Y:S01]  /*1d20*/  FMUL.FTZ R74, R77.reuse, R82.reuse ;  /* 0x000000524d4a7220 */ /* 0x0c0fe20000410000 */
[----:B------:R-:W-:Y:S01]  /*1d30*/  FFMA.FTZ R77, R77, R82, R0 ;  /* 0x000000524d4d7223 */ /* 0x000fe20000010000 */
[----:B------:R-:W-:Y:S01]  /*1d40*/  HFMA2.MMA R87, -RZ, RZ, 0, 0 ;  /* 0x00000000ff577435 */ /* 0x000fe200000001ff */
[----:B------:R-:W-:Y:S01]  /*1d50*/  FMUL.FTZ R0, R80, R86 ;  /* 0x0000005650007220 */ /* 0x000fe20000410000 */
[----:B------:R-:W-:Y:S01]  /*1d60*/  FFMA.FTZ R83, R10, R74, R83 ;  /* 0x0000004a0a537223 */ /* 0x000fe20000010053 */
[-C--:B------:R-:W-:Y:S01]  /*1d70*/  FFMA.FTZ R74, R80, R86.reuse, R77 ;  /* 0x00000056504a7223 */ /* 0x080fe2000001004d */
[----:B------:R-:W-:Y:S01]  /*1d80*/  FFMA.FTZ R12, R14, R86, R73 ;  /* 0x000000560e0c7223 */ /* 0x000fe20000010049 */
[----:B------:R-:W-:Y:S01]  /*1d90*/  FFMA.FTZ R10, R10, R82, R101 ;  /* 0x000000520a0a7223 */ /* 0x000fe20000010065 */
[----:B------:R-:W-:Y:S01]  /*1da0*/  FFMA.FTZ R75, R14, R0, R83 ;  /* 0x000000000e4b7223 */ /* 0x000fe20000010053 */
[CC--:B------:R-:W-:Y:S01]  /*1db0*/  FMUL.FTZ R0, R79.reuse, R94.reuse ;  /* 0x0000005e4f007220 */ /* 0x0c0fe20000410000 */
[----:B------:R-:W-:Y:S01]  /*1dc0*/  FFMA.FTZ R74, R79, R94, R74 ;  /* 0x0000005e4f4a7223 */ /* 0x000fe2000001004a */
[----:B------:R-:W-:Y:S01]  /*1dd0*/  FADD.FTZ R11, R11, R82 ;  /* 0x000000520b0b7221 */ /* 0x000fe20000010000 */
[----:B------:R-:W-:Y:S01]  /*1de0*/  FADD.FTZ R13, R13, R86 ;  /* 0x000000560d0d7221 */ /* 0x000fe20000010000 */
[C---:B------:R-:W-:Y:S01]  /*1df0*/  FFMA.FTZ R75, R2.reuse, R0, R75 ;  /* 0x00000000024b7223 */ /* 0x040fe2000001004b */
[----:B------:R-:W-:Y:S01]  /*1e00*/  FFMA.FTZ R14, R2, R94, R107 ;  /* 0x0000005e020e7223 */ /* 0x000fe2000001006b */
[----:B------:R-:W-:Y:S01]  /*1e10*/  FADD.FTZ R15, R15, R94 ;  /* 0x0000005e0f0f7221 */ /* 0x000fe20000010000 */
[----:B------:R-:W-:-:S02]  /*1e20*/  MOV R0, RZ ;  /* 0x000000ff00007202 */ /* 0x000fc40000000f00 */
[----:B------:R0:W-:Y:S01]  /*1e30*/  STS.64 [R46], R74 ;  /* 0x0000004a2e007388 */ /* 0x0001e20000000a00 */
[----:B------:R-:W-:Y:S06]  /*1e40*/  BAR.SYNC.DEFER_BLOCKING 0x0 ;  /* 0x0000000000007b1d */ /* 0x000fec0000010000 */
[----:B------:R-:W-:Y:S05]  /*1e50*/  @!P0 BRA `(.L_x_1794) ;  /* 0x0000000000748947 */ /* 0x000fea0003800000 */
[----:B------:R-:W-:Y:S01]  /*1e60*/  LOP3.LUT R73, R55, 0x8, RZ, 0x3c, !PT ;  /* 0x0000000837497812 */ /* 0x000fe200078e3cff */
[----:B------:R-:W-:Y:S01]  /*1e70*/  STS.64 [R59], R8 ;  /* 0x000000083b007388 */ /* 0x000fe20000000a00 */
[----:B------:R-:W-:Y:S01]  /*1e80*/  LEA R72, R45, R42, 0x5 ;  /* 0x0000002a2d487211 */ /* 0x000fe200078e28ff */
[----:B------:R-:W1:Y:S01]  /*1e90*/  LDC.64 R76, c[0x0][0x260] ;  /* 0x00009800ff4c7b82 */ /* 0x000e620000000a00 */
[----:B------:R-:W-:Y:S02]  /*1ea0*/  IADD3 R2, R54, R73, RZ ;  /* 0x0000004936027210 */ /* 0x000fe40007ffe0ff */
[-C--:B------:R-:W-:Y:S02]  /*1eb0*/  LEA R80, R47, R72.reuse, 0x3 ;  /* 0x000000482f507211 */ /* 0x080fe400078e18ff */
[-C--:B0-----:R-:W-:Y:S01]  /*1ec0*/  LEA R74, R48, R72.reuse, 0x3 ;  /* 0x00000048304a7211 */ /* 0x081fe200078e18ff */
[----:B------:R-:W-:Y:S01]  /*1ed0*/  STS.64 [R2], R10 ;  /* 0x0000000a02007388 */ /* 0x000fe20000000a00 */
[----:B------:R-:W-:-:S02]  /*1ee0*/  LEA R78, R49, R72, 0x3 ;  /* 0x00000048314e7211 */ /* 0x000fc400078e18ff */
[----:B------:R-:W-:Y:S01]  /*1ef0*/  LEA R72, R50, R72, 0x3 ;  /* 0x0000004832487211 */ /* 0x000fe200078e18ff */
[----:B------:R-:W-:Y:S01]  /*1f00*/  STS.64 [R40], R12 ;  /* 0x0000000c28007388 */ /* 0x000fe20000000a00 */
[----:B------:R-:W-:-:S03]  /*1f10*/  IADD3 R82, R56, R3, RZ ;  /* 0x0000000338527210 */ /* 0x000fc60007ffe0ff */
[----:B------:R-:W-:Y:S01]  /*1f20*/  STS.64 [R58], R14 ;  /* 0x0000000e3a007388 */ /* 0x000fe20000000a00 */
[----:B------:R-:W-:Y:S06]  /*1f30*/  BAR.SYNC.DEFER_BLOCKING 0x0 ;  /* 0x0000000000007b1d */ /* 0x000fec0000010000 */
[----:B------:R-:W0:Y:S04]  /*1f40*/  LDS.64 R80, [R80] ;  /* 0x0000000050507984 */ /* 0x000e280000000a00 */
[----:B------:R-:W2:Y:S04]  /*1f50*/  LDS.64 R74, [R74+0xa00] ;  /* 0x000a00004a4a7984 */ /* 0x000ea80000000a00 */
[----:B------:R-:W3:Y:S04]  /*1f60*/  LDS.64 R78, [R78+0x1400] ;  /* 0x001400004e4e7984 */ /* 0x000ee80000000a00 */
[----:B------:R-:W4:Y:S01]  /*1f70*/  LDS.64 R72, [R72+0x1e00] ;  /* 0x001e000048487984 */ /* 0x000f220000000a00 */
[----:B0-----:R-:W-:Y:S01]  /*1f80*/  FADD.FTZ R2, RZ, R81 ;  /* 0x00000051ff027221 */ /* 0x001fe20000010000 */
[----:B------:R-:W-:-:S03]  /*1f90*/  FADD.FTZ R81, RZ, R80 ;  /* 0x00000050ff517221 */ /* 0x000fc60000010000 */
[----:B--2---:R-:W-:Y:S01]  /*1fa0*/  FADD.FTZ R2, R2, R75 ;  /* 0x0000004b02027221 */ /* 0x004fe20000010000 */
[----:B------:R-:W-:Y:S01]  /*1fb0*/  FADD.FTZ R81, R81, R74 ;  /* 0x0000004a51517221 */ /* 0x000fe20000010000 */
[----:B------:R-:W-:Y:S02]  /*1fc0*/  SHF.L.U32 R75, R82, 0x1, RZ ;  /* 0x00000001524b7819 */ /* 0x000fe400000006ff */
[----:B---3--:R-:W-:Y:S01]  /*1fd0*/  FADD.FTZ R2, R2, R79 ;  /* 0x0000004f02027221 */ /* 0x008fe20000010000 */
[----:B------:R-:W-:Y:S02]  /*1fe0*/  FADD.FTZ R81, R81, R78 ;  /* 0x0000004e51517221 */ /* 0x000fe40000010000 */
[----:B-1----:R-:W-:-:S04]  /*1ff0*/  IMAD.WIDE.U32 R76, R75, 0x4, R76 ;  /* 0x000000044b4c7825 */ /* 0x002fc800078e004c */
[----:B----4-:R-:W-:Y:S01]  /*2000*/  FADD.FTZ R73, R2, R73 ;  /* 0x0000004902497221 */ /* 0x010fe20000010000 */
[----:B------:R-:W-:-:S05]  /*2010*/  FADD.FTZ R72, R81, R72 ;  /* 0x0000004851487221 */ /* 0x000fca0000010000 */
[----:B------:R1:W-:Y:S02]  /*2020*/  STG.E.64 desc[UR8][R76.64+0x1000], R72 ;  /* 0x001000484c007986 */ /* 0x0003e4000c101b08 */
.L_x_1794:
[----:B------:R-:W-:Y:S04]  /*2030*/  BSSY B0, `(.L_x_1795) ;  /* 0x0000053000007945 */ /* 0x000fe80003800000 */
[----:B------:R-:W-:Y:S05]  /*2040*/  @P1 BRA `(.L_x_1796) ;  /* 0x0000000400441947 */ /* 0x000fea0003800000 */
[----:B------:R-:W-:Y:S02]  /*2050*/  SHF.L.U32 R0, R70, 0x1, RZ ;  /* 0x0000000146007819 */ /* 0x000fe400000006ff */
[----:B------:R-:W-:Y:S02]  /*2060*/  CS2R R86, SRZ ;  /* 0x0000000000567805 */ /* 0x000fe4000001ff00 */
[----:B------:R-:W-:-:S04]  /*2070*/  LOP3.LUT R0, R0, 0xe, RZ, 0xc0, !PT ;  /* 0x0000000e00007812 */ /* 0x000fc800078ec0ff */
[----:B------:R-:W-:Y:S01]  /*2080*/  LEA.HI R2, R41, R0, RZ, 0x1e ;  /* 0x0000000029027211 */ /* 0x000fe200078ff0ff */
[----:B------:R-:W-:-:S04]  /*2090*/  HFMA2.MMA R0, -RZ, RZ, 0, 0 ;  /* 0x00000000ff007435 */ /* 0x000fc800000001ff */
[----:B------:R-:W-:-:S07]  /*20a0*/  IMAD R89, R2, 0xa0, -R3 ;  /* 0x000000a002597824 */ /* 0x000fce00078e0a03 */
.L_x_1797:
[----:B------:R-:W-:Y:S02]  /*20b0*/  IADD3 R2, R89, R86, RZ ;  /* 0x0000005659027210 */ /* 0x000fe40007ffe0ff */
[----:B------:R-:W-:Y:S02]  /*20c0*/  IADD3 R86, R86, 0x20, RZ ;  /* 0x0000002056567810 */ /* 0x000fe40007ffe0ff */
[C---:B------:R-:W-:Y:S02]  /*20d0*/  IADD3 R3, R2.reuse, 0x4, RZ ;  /* 0x0000000402037810 */ /* 0x040fe40007ffe0ff */
[----:B0-----:R-:W-:Y:S02]  /*20e0*/  IADD3 R74, R2, 0x8, RZ ;  /* 0x00000008024a7810 */ /* 0x001fe40007ffe0ff */
[----:B-1----:R-:W-:Y:S02]  /*20f0*/  SHF.R.S32.HI R72, RZ, 0x1f, R3 ;  /* 0x0000001fff487819 */ /* 0x002fe40000011403 */
        /* <DEDUP_REMOVED lines=70> */
.L_x_1796:
[----:B------:R-:W-:Y:S05]  /*2560*/  BSYNC B0 ;  /* 0x0000000000007941 */ /* 0x000fea0003800000 */
.L_x_1795:
[----:B------:R-:W2:Y:S01]  /*2570*/  SHFL.BFLY PT, R2, R87, 0x2, 0x1f ;  /* 0x0c401f0057027f89 */ /* 0x000ea200000e0000 */
[----:B-1----:R-:W1:Y:S03]  /*2580*/  @!P2 LDC R77, c[0x0][0x10] ;  /* 0x00000400ff4dab82 */ /* 0x002e660000000800 */
[----:B------:R-:W3:Y:S01]  /*2590*/  SHFL.BFLY PT, R3, R0, 0x2, 0x1f ;  /* 0x0c401f0000037f89 */ /* 0x000ee200000e0000 */
[----:B--2---:R-:W-:Y:S01]  /*25a0*/  FADD.FTZ R72, R2, R87 ;  /* 0x0000005702487221 */ /* 0x004fe20000010000 */
[----:B-1----:R-:W-:Y:S02]  /*25b0*/  @!P2 IMAD R76, R77, UR4, R38 ;  /* 0x000000044d4cac24 */ /* 0x002fe4000f8e0226 */
[----:B---3--:R-:W-:Y:S02]  /*25c0*/  FADD.FTZ R73, R3, R0 ;  /* 0x0000000003497221 */ /* 0x008fe40000010000 */
[----:B0-----:R-:W0:Y:S01]  /*25d0*/  SHFL.BFLY PT, R75, R72, 0x1, 0x1f ;  /* 0x0c201f00484b7f89 */ /* 0x001e2200000e0000 */
[----:B------:R-:W1:Y:S01]  /*25e0*/  @!P2 LDC.64 R2, c[0x0][0x260] ;  /* 0x00009800ff02ab82 */ /* 0x000e620000000a00 */
[----:B------:R-:W-:-:S02]  /*25f0*/  @!P2 LEA R76, R76, R51, 0x3 ;  /* 0x000000334c4ca211 */ /* 0x000fc400078e18ff */
[----:B------:R-:W2:Y:S01]  /*2600*/  SHFL.BFLY PT, R74, R73, 0x1, 0x1f ;  /* 0x0c201f00494a7f89 */ /* 0x000ea200000e0000 */
[----:B------:R-:W-:Y:S02]  /*2610*/  IADD3 R0, P0, R70, 0x20, RZ ;  /* 0x0000002046007810 */ /* 0x000fe40007f1e0ff */
[----:B------:R-:W-:Y:S02]  /*2620*/  @!P2 SHF.L.U32 R77, R76, 0x1, RZ ;  /* 0x000000014c4da819 */ /* 0x000fe400000006ff */
[----:B------:R-:W-:Y:S02]  /*2630*/  IADD3.X R71, RZ, R71, RZ, P0, !PT ;  /* 0x00000047ff477210 */ /* 0x000fe400007fe4ff */
[----:B------:R-:W-:-:S04]  /*2640*/  ISETP.GE.U32.AND P0, PT, R0, UR11, PT ;  /* 0x0000000b00007c0c */ /* 0x000fc8000bf06070 */
[----:B------:R-:W-:Y:S01]  /*2650*/  ISETP.GE.AND.EX P0, PT, R71, UR7, PT, P0 ;  /* 0x0000000747007c0c */ /* 0x000fe2000bf06300 */
[----:B0-----:R-:W-:Y:S01]  /*2660*/  FADD.FTZ R76, R72, R75 ;  /* 0x0000004b484c7221 */ /* 0x001fe20000010000 */
[----:B-1----:R-:W-:-:S04]  /*2670*/  @!P2 IMAD.WIDE.U32 R2, R77, 0x4, R2 ;  /* 0x000000044d02a825 */ /* 0x002fc800078e0002 */
[----:B--2---:R-:W-:-:S05]  /*2680*/  FADD.FTZ R77, R73, R74 ;  /* 0x0000004a494d7221 */ /* 0x004fca0000010000 */
[----:B------:R0:W-:Y:S02]  /*2690*/  @!P2 STG.E.64 desc[UR8][R2.64], R76 ;  /* 0x0000004c0200a986 */ /* 0x0001e4000c101b08 */
[----:B------:R-:W-:Y:S05]  /*26a0*/  @P0 BRA `(.L_x_1798) ;  /* 0x00000000004c0947 */ /* 0x000fea0003800000 */
[----:B------:R-:W-:Y:S01]  /*26b0*/  BAR.SYNC.DEFER_BLOCKING 0x0 ;  /* 0x0000000000007b1d */ /* 0x000fe20000010000 */
[----:B------:R-:W-:-:S13]  /*26c0*/  ISETP.NE.AND P0, PT, R41, RZ, PT ;  /* 0x000000ff2900720c */ /* 0x000fda0003f05270 */
[----:B------:R-:W-:Y:S05]  /*26d0*/  @P0 BRA `(.L_x_1799) ;  /* 0x0000000000340947 */ /* 0x000fea0003800000 */
[----:B------:R-:W-:Y:S02]  /*26e0*/  ISETP.NE.AND P0, PT, R39, RZ, PT ;  /* 0x000000ff2700720c */ /* 0x000fe40003f05270 */
[----:B0-----:R-:W-:-:S04]  /*26f0*/  MOV R3, 0x7ffffffd ;  /* 0x7ffffffd00037802 */ /* 0x001fc80000000f00 */
[----:B------:R-:W-:Y:S01]  /*2700*/  SEL R3, R3, 0x1, !P0 ;  /* 0x0000000103037807 */ /* 0x000fe20004000000 */
[----:B------:R-:W-:Y:S06]  /*2710*/  MEMBAR.ALL.GPU ;  /* 0x0000000000007992 */ /* 0x000fec000000a000 */
[----:B------:R-:W-:-:S00]  /*2720*/  ERRBAR ;  /* 0x00000000000079ab */ /* 0x000fc00000000000 */
[----:B------:R-:W-:Y:S06]  /*2730*/  CGAERRBAR ;  /* 0x00000000000075ab */ /* 0x000fec0000000000 */
[----:B------:R0:W5:Y:S02]  /*2740*/  ATOM.E.ADD.STRONG.GPU PT, R3, desc[UR8][R4.64], R3 ;  /* 0x000000030403798a */ /* 0x00016400081ee1c8 */
.L_x_1800:
[----:B------:R-:W2:Y:S04]  /*2750*/  LD.E.STRONG.GPU R2, desc[UR8][R4.64] ;  /* 0x0000000804027980 */ /* 0x000ea8000c10f900 */
[----:B--2---:R-:W-:Y:S01]  /*2760*/  CCTL.IVALL ;  /* 0x00000000ff00798f */ /* 0x004fe20002000000 */
[----:B------:R-:W-:Y:S05]  /*2770*/  YIELD ;  /* 0x0000000000007946 */ /* 0x000fea0003800000 */
[----:B-----5:R-:W-:-:S04]  /*2780*/  LOP3.LUT R2, R2, R3, RZ, 0x3c, !PT ;  /* 0x0000000302027212 */ /* 0x020fc800078e3cff */
[----:B------:R-:W-:-:S13]  /*2790*/  ISETP.GT.AND P0, PT, R2, -0x1, PT ;  /* 0xffffffff0200780c */ /* 0x000fda0003f04270 */
[----:B------:R-:W-:Y:S05]  /*27a0*/  @P0 BRA `(.L_x_1800) ;  /* 0xfffffffc00e80947 */ /* 0x000fea000383ffff */
.L_x_1799:
[----:B------:R-:W-:Y:S05]  /*27b0*/  WARPSYNC.ALL ;  /* 0x0000000000007948 */ /* 0x000fea0003800000 */
[----:B------:R-:W-:Y:S06]  /*27c0*/  BAR.SYNC.DEFER_BLOCKING 0x0 ;  /* 0x0000000000007b1d */ /* 0x000fec0000010000 */
[----:B------:R-:W-:Y:S05]  /*27d0*/  BRA `(.L_x_1801) ;  /* 0x00000000003c7947 */ /* 0x000fea0003800000 */
.L_x_1798:
[----:B------:R-:W-:Y:S01]  /*27e0*/  BAR.SYNC.DEFER_BLOCKING 0x0 ;  /* 0x0000000000007b1d */ /* 0x000fe20000010000 */
[----:B------:R-:W-:-:S13]  /*27f0*/  ISETP.NE.AND P0, PT, R41, RZ, PT ;  /* 0x000000ff2900720c */ /* 0x000fda0003f05270 */
[----:B------:R-:W-:Y:S05]  /*2800*/  @P0 BRA `(.L_x_1802) ;  /* 0x0000000000280947 */ /* 0x000fea0003800000 */
[----:B------:R-:W-:Y:S06]  /*2810*/  MEMBAR.ALL.GPU ;  /* 0x0000000000007992 */ /* 0x000fec000000a000 */
[----:B------:R-:W-:-:S00]  /*2820*/  ERRBAR ;  /* 0x00000000000079ab */ /* 0x000fc00000000000 */
[----:B------:R-:W-:Y:S06]  /*2830*/  CGAERRBAR ;  /* 0x00000000000075ab */ /* 0x000fec0000000000 */
[----:B0-----:R0:W5:Y:S02]  /*2840*/  ATOM.E.ADD.STRONG.GPU PT, R2, desc[UR8][R6.64], R57 ;  /* 0x000000390602798a */ /* 0x00116400081ee1c8 */
.L_x_1803:
[----:B------:R-:W2:Y:S04]  /*2850*/  LD.E.STRONG.GPU R3, desc[UR8][R6.64] ;  /* 0x0000000806037980 */ /* 0x000ea8000c10f900 */
[----:B--2---:R-:W-:Y:S01]  /*2860*/  CCTL.IVALL ;  /* 0x00000000ff00798f */ /* 0x004fe20002000000 */
[----:B------:R-:W-:Y:S05]  /*2870*/  YIELD ;  /* 0x0000000000007946 */ /* 0x000fea0003800000 */
[----:B-----5:R-:W-:-:S04]  /*2880*/  LOP3.LUT R3, R3, R2, RZ, 0x3c, !PT ;  /* 0x0000000203037212 */ /* 0x020fc800078e3cff */
[----:B------:R-:W-:-:S13]  /*2890*/  ISETP.GT.AND P0, PT, R3, -0x1, PT ;  /* 0xffffffff0300780c */ /* 0x000fda0003f04270 */
[----:B------:R-:W-:Y:S05]  /*28a0*/  @P0 BRA `(.L_x_1803) ;  /* 0xfffffffc00e80947 */ /* 0x000fea000383ffff */
.L_x_1802:
[----:B------:R-:W-:Y:S05]  /*28b0*/  WARPSYNC.ALL ;  /* 0x0000000000007948 */ /* 0x000fea0003800000 */
[----:B------:R-:W-:Y:S06]  /*28c0*/  BAR.SYNC.DEFER_BLOCKING 0x0 ;  /* 0x0000000000007b1d */ /* 0x000fec0000010000 */
.L_x_1801:
[----:B------:R-:W1:Y:S08]  /*28d0*/  @!P1 LDC R73, c[0x0][0x10] ;  /* 0x00000400ff499b82 */ /* 0x000e700000000800 */
[----:B0-----:R-:W0:Y:S01]  /*28e0*/  @!P1 LDC.64 R2, c[0x0][0x260] ;  /* 0x00009800ff029b82 */ /* 0x001e220000000a00 */
[----:B------:R-:W-:Y:S02]  /*28f0*/  HADD2.F32 R75, -RZ, R36.H1_H1 ;  /* 0x30000024ff4b7230 */ /* 0x000fe40000004100 */
[----:B------:R-:W-:-:S02]  /*2900*/  HADD2.F32 R77, -RZ, R37.H0_H0 ;  /* 0x20000025ff4d7230 */ /* 0x000fc40000004100 */
[--C-:B------:R-:W-:Y:S02]  /*2910*/  HADD2.F32 R94, -RZ, R25.reuse.H0_H0 ;  /* 0x20000019ff5e7230 */ /* 0x100fe40000004100 */
[----:B------:R-:W-:Y:S02]  /*2920*/  HADD2.F32 R110, -RZ, R25.H1_H1 ;  /* 0x30000019ff6e7230 */ /* 0x000fe40000004100 */
[----:B------:R-:W-:Y:S02]  /*2930*/  HADD2.F32 R79, -RZ, R37.H1_H1 ;  /* 0x30000025ff4f7230 */ /* 0x000fe40000004100 */
[--C-:B------:R-:W-:Y:S02]  /*2940*/  HADD2.F32 R92, -RZ, R24.reuse.H1_H1 ;  /* 0x30000018ff5c7230 */ /* 0x100fe40000004100 */
[----:B------:R-:W-:Y:S02]  /*2950*/  HADD2.F32 R90, -RZ, R24.H0_H0 ;  /* 0x20000018ff5a7230 */ /* 0x000fe40000004100 */
[----:B------:R-:W-:-:S02]  /*2960*/  HADD2.F32 R81, -RZ, R28.H0_H0 ;  /* 0x2000001cff517230 */ /* 0x000fc40000004100 */
[----:B------:R-:W-:Y:S01]  /*2970*/  HADD2.F32 R95, -RZ, R28.H1_H1 ;  /* 0x3000001cff5f7230 */ /* 0x000fe20000004100 */
[----:B------:R-:W2:Y:S01]  /*2980*/  S2UR UR6, SR_CgaCtaId ;  /* 0x00000000000679c3 */ /* 0x000ea20000008800 */
[----:B-1----:R-:W-:Y:S01]  /*2990*/  @!P1 IMAD R72, R73, UR4, R38 ;  /* 0x0000000449489c24 */ /* 0x002fe2000f8e0226 */
[----:B------:R-:W-:Y:S01]  /*29a0*/  UMOV UR5, 0x400 ;  /* 0x0000040000057882 */ /* 0x000fe20000000000 */
[----:B------:R-:W-:-:S03]  /*29b0*/  ULDC.64 UR12, c[0x0][0x210] ;  /* 0x00008400000c7ab9 */ /* 0x000fc60000000a00 */
[----:B------:R-:W-:-:S04]  /*29c0*/  @!P1 LEA R73, R72, R53, 0x3 ;  /* 0x0000003548499211 */ /* 0x000fc800078e18ff */
[----:B------:R-:W-:-:S04]  /*29d0*/  @!P1 IADD3 R73, R52, R73, RZ ;  /* 0x0000004934499210 */ /* 0x000fc80007ffe0ff */
[----:B------:R-:W-:-:S05]  /*29e0*/  @!P1 SHF.L.U32 R73, R73, 0x1, RZ ;  /* 0x0000000149499819 */ /* 0x000fca00000006ff */
[----:B0-----:R-:W-:-:S06]  /*29f0*/  @!P1 IMAD.WIDE.U32 R2, R73, 0x4, R2 ;  /* 0x0000000449029825 */ /* 0x001fcc00078e0002 */
[----:B------:R-:W3:Y:S01]  /*2a00*/  @!P1 LDG.E.64 R2, desc[UR8][R2.64] ;  /* 0x0000000802029981 */ /* 0x000ee2000c1e1b00 */
[----:B------:R-:W-:Y:S02]  /*2a10*/  HADD2.F32 R73, -RZ, R36.H0_H0 ;  /* 0x20000024ff497230 */ /* 0x000fe40000004100 */
[C---:B------:R-:W-:Y:S01]  /*2a20*/  FADD.FTZ R74, -R26.reuse, R79 ;  /* 0x0000004f1a4a7221 */ /* 0x040fe20000010100 */
[----:B------:R-:W-:Y:S02]  /*2a30*/  HADD2.F32 R25, -RZ, R32.H1_H1 ;  /* 0x30000020ff197230 */ /* 0x000fe40000004100 */
[C---:B------:R-:W-:Y:S01]  /*2a40*/  FADD.FTZ R88, -R26.reuse, R81 ;  /* 0x000000511a587221 */ /* 0x040fe20000010100 */
[--C-:B------:R-:W-:Y:S02]  /*2a50*/  HADD2.F32 R37, -RZ, R34.reuse.H1_H1 ;  /* 0x30000022ff257230 */ /* 0x100fe40000004100 */
[----:B------:R-:W-:Y:S01]  /*2a60*/  FADD.FTZ R72, -R26, R73 ;  /* 0x000000491a487221 */ /* 0x000fe20000010100 */
[----:B------:R-:W-:-:S02]  /*2a70*/  HADD2.F32 R73, -RZ, R34.H0_H0 ;  /* 0x20000022ff497230 */ /* 0x000fc40000004100 */
[C---:B------:R-:W-:Y:S01]  /*2a80*/  FMUL.FTZ R88, R27.reuse, R88 ;  /* 0x000000581b587220 */ /* 0x040fe20000410000 */
[C---:B------:R-:W-:Y:S01]  /*2a90*/  FADD.FTZ R28, -R26.reuse, R95 ;  /* 0x0000005f1a1c7221 */ /* 0x040fe20000010100 */
[----:B------:R-:W-:Y:S01]  /*2aa0*/  FMUL.FTZ R36, R27, R72 ;  /* 0x000000481b247220 */ /* 0x000fe20000410000 */
[C---:B------:R-:W-:Y:S01]  /*2ab0*/  FADD.FTZ R72, -R26.reuse, R75 ;  /* 0x0000004b1a487221 */ /* 0x040fe20000010100 */
[--C-:B------:R-:W-:Y:S02]  /*2ac0*/  HADD2.F32 R75, -RZ, R35.reuse.H0_H0 ;  /* 0x20000023ff4b7230 */ /* 0x100fe40000004100 */
[----:B------:R-:W-:Y:S01]  /*2ad0*/  FFMA.FTZ R81, R73, R88, R90 ;  /* 0x0000005849517223 */ /* 0x000fe2000001005a */
[----:B------:R-:W-:Y:S02]  /*2ae0*/  HADD2.F32 R35, -RZ, R35.H1_H1 ;  /* 0x30000023ff237230 */ /* 0x000fe40000004100 */
[----:B------:R-:W-:Y:S01]  /*2af0*/  FMUL.FTZ R34, R27, R72 ;  /* 0x000000481b227220 */ /* 0x000fe20000410000 */
[----:B------:R-:W-:Y:S01]  /*2b00*/  FADD.FTZ R72, -R26, R77 ;  /* 0x0000004d1a487221 */ /* 0x000fe20000010100 */
[----:B------:R-:W-:-:S02]  /*2b10*/  HADD2.F32 R77, -RZ, R32.H0_H0 ;  /* 0x20000020ff4d7230 */ /* 0x000fc40000004100 */
[C---:B------:R-:W-:Y:S01]  /*2b20*/  FADD.FTZ R32, -R26.reuse, R25 ;  /* 0x000000191a207221 */ /* 0x040fe20000010100 */
[--C-:B------:R-:W-:Y:S02]  /*2b30*/  HADD2.F32 R25, -RZ, R33.reuse.H0_H0 ;  /* 0x20000021ff197230 */ /* 0x100fe40000004100 */
[----:B------:R-:W-:Y:S01]  /*2b40*/  FMUL.FTZ R72, R27, R72 ;  /* 0x000000481b487220 */ /* 0x000fe20000410000 */
[----:B------:R-:W-:Y:S02]  /*2b50*/  HADD2.F32 R33, -RZ, R33.H1_H1 ;  /* 0x30000021ff217230 */ /* 0x000fe40000004100 */
[C---:B------:R-:W-:Y:S01]  /*2b60*/  FADD.FTZ R76, -R26.reuse, R77 ;  /* 0x0000004d1a4c7221 */ /* 0x040fe20000010100 */
[----:B------:R-:W-:Y:S02]  /*2b70*/  HADD2.F32 R77, -RZ, R31.H1_H1 ;  /* 0x3000001fff4d7230 */ /* 0x000fe40000004100 */
[----:B------:R-:W-:Y:S01]  /*2b80*/  FADD.FTZ R80, -R26, R25 ;  /* 0x000000191a507221 */ /* 0x000fe20000010100 */
[----:B------:R-:W-:-:S02]  /*2b90*/  HADD2.F32 R25, -RZ, R30.H0_H0 ;  /* 0x2000001eff197230 */ /* 0x000fc40000004100 */
[C---:B------:R-:W-:Y:S01]  /*2ba0*/  FADD.FTZ R78, -R26.reuse, R33 ;  /* 0x000000211a4e7221 */ /* 0x040fe20000010100 */
[----:B------:R-:W-:Y:S02]  /*2bb0*/  HADD2.F32 R33, -RZ, R30.H1_H1 ;  /* 0x3000001eff217230 */ /* 0x000fe40000004100 */
[C---:B------:R-:W-:Y:S01]  /*2bc0*/  FMUL.FTZ R32, R27.reuse, R32 ;  /* 0x000000201b207220 */ /* 0x040fe20000410000 */
[C---:B------:R-:W-:Y:S01]  /*2bd0*/  FADD.FTZ R84, -R26.reuse, R77 ;  /* 0x0000004d1a547221 */ /* 0x040fe20000010100 */
[C---:B------:R-:W-:Y:S01]  /*2be0*/  FADD.FTZ R82, -R26.reuse, R25 ;  /* 0x000000191a527221 */ /* 0x040fe20000010100 */
[C---:B------:R-:W-:Y:S01]  /*2bf0*/  FMUL.FTZ R78, R27.reuse, R78 ;  /* 0x0000004e1b4e7220 */ /* 0x040fe20000410000 */
[C---:B------:R-:W-:Y:S01]  /*2c00*/  FADD.FTZ R30, -R26.reuse, R33 ;  /* 0x000000211a1e7221 */ /* 0x040fe20000010100 */
[----:B------:R-:W-:Y:S02]  /*2c10*/  HADD2.F32 R33, -RZ, R31.H0_H0 ;  /* 0x2000001fff217230 */ /* 0x000fe40000004100 */
[----:B------:R-:W-:Y:S01]  /*2c20*/  FMUL.FTZ R82, R27, R82 ;  /* 0x000000521b527220 */ /* 0x000fe20000410000 */
[----:B------:R-:W-:Y:S01]  /*2c30*/  FFMA.FTZ R103, R37, R32, R92 ;  /* 0x0000002025677223 */ /* 0x000fe2000001005c */
[----:B------:R-:W-:Y:S01]  /*2c40*/  FFMA.FTZ R25, R35, R78, R110 ;  /* 0x0000004e23197223 */ /* 0x000fe2000001006e */
[----:B------:R-:W-:Y:S01]  /*2c50*/  FMUL.FTZ R30, R27, R30 ;  /* 0x0000001e1b1e7220 */ /* 0x000fe20000410000 */
[----:B------:R-:W-:Y:S01]  /*2c60*/  FADD.FTZ R86, -R26, R33 ;  /* 0x000000211a567221 */ /* 0x000fe20000010100 */
[----:B------:R-:W-:Y:S01]  /*2c70*/  FFMA.FTZ R24, R73, R82, R90 ;  /* 0x0000005249187223 */ /* 0x000fe2000001005a */
[----:B------:R-:W-:Y:S01]  /*2c80*/  FFMA.FTZ R105, R34, R37, R92 ;  /* 0x0000002522697223 */ /* 0x000fe2000001005c */
[C---:B------:R-:W-:Y:S01]  /*2c90*/  FMUL.FTZ R84, R27.reuse, R84 ;  /* 0x000000541b547220 */ /* 0x040fe20000410000 */
[----:B------:R-:W-:Y:S01]  /*2ca0*/  FMUL.FTZ R86, R27, R86 ;  /* 0x000000561b567220 */ /* 0x000fe20000410000 */
[----:B------:R-:W-:Y:S01]  /*2cb0*/  FFMA.FTZ R104, R72, R75, R94 ;  /* 0x0000004b48687223 */ /* 0x000fe2000001005e */
[----:B------:R-:W-:Y:S01]  /*2cc0*/  FMUL.FTZ R87, R103, -1.4426950216293334961 ;  /* 0xbfb8aa3b67577820 */ /* 0x000fe20000410000 */
[----:B------:R-:W-:Y:S01]  /*2cd0*/  FMUL.FTZ R76, R27, R76 ;  /* 0x0000004c1b4c7220 */ /* 0x000fe20000410000 */
[----:B------:R-:W-:Y:S01]  /*2ce0*/  FMUL.FTZ R85, R25, -1.4426950216293334961 ;  /* 0xbfb8aa3b19557820 */ /* 0x000fe20000410000 */
[----:B------:R-:W-:Y:S01]  /*2cf0*/  FFMA.FTZ R79, R37, R30, R92 ;  /* 0x0000001e254f7223 */ /* 0x000fe2000001005c */
[----:B------:R-:W-:Y:S01]  /*2d00*/  FMUL.FTZ R112, R24, -1.4426950216293334961 ;  /* 0xbfb8aa3b18707820 */ /* 0x000fe20000410000 */
[----:B------:R-:W-:Y:S01]  /*2d10*/  FFMA.FTZ R77, R75, R86, R94 ;  /* 0x000000564b4d7223 */ /* 0x000fe2000001005e */
[----:B------:R-:W-:Y:S01]  /*2d20*/  FMUL.FTZ R97, R105, -1.4426950216293334961 ;  /* 0xbfb8aa3b69617820 */ /* 0x000fe20000410000 */
[----:B------:R-:W-:Y:S01]  /*2d30*/  FFMA.FTZ R89, R35, R84, R110 ;  /* 0x0000005423597223 */ /* 0x000fe2000001006e */
[----:B------:R-:W-:Y:S01]  /*2d40*/  FMUL.FTZ R98, R104, -1.4426950216293334961 ;  /* 0xbfb8aa3b68627820 */ /* 0x000fe20000410000 */
[----:B------:R-:W-:Y:S01]  /*2d50*/  FFMA.FTZ R102, R73, R76, R90 ;  /* 0x0000004c49667223 */ /* 0x000fe2000001005a */
[----:B------:R-:W-:Y:S01]  /*2d60*/  FMUL.FTZ R31, R79, -1.4426950216293334961 ;  /* 0xbfb8aa3b4f1f7820 */ /* 0x000fe20000410000 */
[----:B------:R-:W0:Y:S01]  /*2d70*/  MUFU.EX2 R87, R87 ;  /* 0x0000005700577308 */ /* 0x000e220000000800 */
[----:B------:R-:W-:Y:S01]  /*2d80*/  FMUL.FTZ R33, R77, -1.4426950216293334961 ;  /* 0xbfb8aa3b4d217820 */ /* 0x000fe20000410000 */
[----:B------:R-:W-:-:S02]  /*2d90*/  HADD2.F32 R95, -RZ, R29.H0_H0 ;  /* 0x2000001dff5f7230 */ /* 0x000fc40000004100 */
[----:B------:R-:W-:Y:S01]  /*2da0*/  FMUL.FTZ R107, R89, -1.4426950216293334961 ;  /* 0xbfb8aa3b596b7820 */ /* 0x000fe20000410000 */
[----:B------:R-:W-:Y:S01]  /*2db0*/  FMUL.FTZ R100, R102, -1.4426950216293334961 ;  /* 0xbfb8aa3b66647820 */ /* 0x000fe20000410000 */
[----:B------:R-:W-:Y:S01]  /*2dc0*/  FFMA.FTZ R106, R36, R73, R90 ;  /* 0x00000049246a7223 */ /* 0x000fe2000001005a */
[----:B------:R-:W-:Y:S02]  /*2dd0*/  HADD2.F32 R29, -RZ, R29.H1_H1 ;  /* 0x3000001dff1d7230 */ /* 0x000fe40000004100 */
[C---:B------:R-:W-:Y:S01]  /*2de0*/  FADD.FTZ R90, -R26.reuse, R95 ;  /* 0x0000005f1a5a7221 */ /* 0x040fe20000010100 */
[----:B------:R-:W1:Y:S01]  /*2df0*/  MUFU.EX2 R85, R85 ;  /* 0x0000005500557308 */ /* 0x000e620000000800 */
[----:B------:R-:W-:Y:S01]  /*2e00*/  FMUL.FTZ R113, R81, -1.4426950216293334961 ;  /* 0xbfb8aa3b51717820 */ /* 0x000fe20000410000 */
[C---:B------:R-:W-:Y:S01]  /*2e10*/  FMUL.FTZ R80, R27.reuse, R80 ;  /* 0x000000501b507220 */ /* 0x040fe20000410000 */
[C---:B------:R-:W-:Y:S01]  /*2e20*/  FMUL.FTZ R90, R27.reuse, R90 ;  /* 0x0000005a1b5a7220 */ /* 0x040fe20000410000 */
[----:B------:R-:W-:Y:S01]  /*2e30*/  FMUL.FTZ R28, R27, R28 ;  /* 0x0000001c1b1c7220 */ /* 0x000fe20000410000 */
[----:B------:R-:W-:Y:S01]  /*2e40*/  FADD.FTZ R26, -R26, R29 ;  /* 0x0000001d1a1a7221 */ /* 0x000fe20000010100 */
[C-C-:B------:R-:W-:Y:S01]  /*2e50*/  FFMA.FTZ R93, R75.reuse, R80, R94.reuse ;  /* 0x000000504b5d7223 */ /* 0x140fe2000001005e */
[----:B------:R-:W-:Y:S01]  /*2e60*/  FFMA.FTZ R94, R75, R90, R94 ;  /* 0x0000005a4b5e7223 */ /* 0x000fe2000001005e */
[----:B------:R-:W4:Y:S01]  /*2e70*/  MUFU.EX2 R112, R112 ;  /* 0x0000007000707308 */ /* 0x000f220000000800 */
[----:B------:R-:W-:Y:S01]  /*2e80*/  FMUL.FTZ R74, R27, R74 ;  /* 0x0000004a1b4a7220 */ /* 0x000fe20000410000 */
[----:B------:R-:W-:Y:S01]  /*2e90*/  FFMA.FTZ R92, R37, R28, R92 ;  /* 0x0000001c255c7223 */ /* 0x000fe2000001005c */
[----:B------:R-:W-:Y:S01]  /*2ea0*/  FMUL.FTZ R26, R27, R26 ;  /* 0x0000001a1b1a7220 */ /* 0x000fe20000410000 */
[----:B------:R-:W-:Y:S01]  /*2eb0*/  FMUL.FTZ R29, R94, -1.4426950216293334961 ;  /* 0xbfb8aa3b5e1d7820 */ /* 0x000fe20000410000 */
[----:B0-----:R-:W-:Y:S01]  /*2ec0*/  FADD.FTZ R101, R87, 1 ;  /* 0x3f80000057657421 */ /* 0x001fe20000010000 */
[--C-:B------:R-:W-:Y:S01]  /*2ed0*/  FFMA.FTZ R108, R74, R35, R110.reuse ;  /* 0x000000234a6c7223 */ /* 0x100fe2000001006e */
[----:B------:R-:W-:Y:S01]  /*2ee0*/  FMUL.FTZ R111, R92, -1.4426950216293334961 ;  /* 0xbfb8aa3b5c6f7820 */ /* 0x000fe20000410000 */
[----:B------:R-:W0:Y:S01]  /*2ef0*/  MUFU.EX2 R97, R97 ;  /* 0x0000006100617308 */ /* 0x000e220000000800 */
[----:B-1----:R-:W-:Y:S01]  /*2f00*/  FADD.FTZ R87, R85, 1 ;  /* 0x3f80000055577421 */ /* 0x002fe20000010000 */
[----:B------:R-:W-:Y:S01]  /*2f10*/  FFMA.FTZ R95, R35, R26, R110 ;  /* 0x0000001a235f7223 */ /* 0x000fe2000001006e */
[----:B------:R-:W-:Y:S01]  /*2f20*/  FMUL.FTZ R96, R106, -1.4426950216293334961 ;  /* 0xbfb8aa3b6a607820 */ /* 0x000fe20000410000 */
[----:B------:R-:W-:Y:S01]  /*2f30*/  FMUL.FTZ R83, R93, -1.4426950216293334961 ;  /* 0xbfb8aa3b5d537820 */ /* 0x000fe20000410000 */
[----:B------:R-:W-:Y:S01]  /*2f40*/  UIADD3 UR5, UR5, 0x3480, URZ ;  /* 0x0000348005057890 */ /* 0x000fe2000fffe03f */
[----:B------:R-:W-:Y:S01]  /*2f50*/  FMUL.FTZ R109, R95, -1.4426950216293334961 ;  /* 0xbfb8aa3b5f6d7820 */ /* 0x000fe20000410000 */
[----:B------:R-:W-:Y:S01]  /*2f60*/  FMUL.FTZ R99, R108, -1.4426950216293334961 ;  /* 0xbfb8aa3b6c637820 */ /* 0x000fe20000410000 */
[----:B------:R-:W1:Y:S01]  /*2f70*/  MUFU.EX2 R98, R98 ;  /* 0x0000006200627308 */ /* 0x000e620000000800 */
[----:B----4-:R-:W-:Y:S01]  /*2f80*/  FADD.FTZ R85, R112, 1 ;  /* 0x3f80000070557421 */ /* 0x010fe20000010000 */
[----:B------:R-:W-:Y:S01]  /*2f90*/  HFMA2.MMA R112, -RZ, RZ, 0, 0 ;  /* 0x00000000ff707435 */ /* 0x000fe200000001ff */
[----:B--2---:R-:W-:-:S02]  /*2fa0*/  ULEA UR5, UR6, UR5, 0x18 ;  /* 0x0000000506057291 */ /* 0x004fc4000f8ec03f */
[----:B------:R-:W-:-:S03]  /*2fb0*/  ULOP3.LUT UR4, UR4, 0x1, URZ, 0x3c, !UPT ;  /* 0x0000000104047892 */ /* 0x000fc6000f8e3c3f */
[----:B------:R-:W-:Y:S01]  /*2fc0*/  MUFU.EX2 R31, R31 ;  /* 0x0000001f001f7308 */ /* 0x000fe20000000800 */
[----:B0-----:R-:W-:-:S07]  /*2fd0*/  FADD.FTZ R97, R97, 1 ;  /* 0x3f80000061617421 */ /* 0x001fce0000010000 */
[----:B------:R-:W-:Y:S01]  /*2fe0*/  MUFU.EX2 R33, R33 ;  /* 0x0000002100217308 */ /* 0x000fe20000000800 */
[----:B-1----:R-:W-:-:S07]  /*2ff0*/  FADD.FTZ R98, R98, 1 ;  /* 0x3f80000062627421 */ /* 0x002fce0000010000 */
[----:B------:R-:W-:Y:S08]  /*3000*/  MUFU.EX2 R107, R107 ;  /* 0x0000006b006b7308 */ /* 0x000ff00000000800 */
[----:B------:R-:W0:Y:S08]  /*3010*/  MUFU.EX2 R100, R100 ;  /* 0x0000006400647308 */ /* 0x000e300000000800 */
[----:B------:R-:W-:Y:S08]  /*3020*/  MUFU.EX2 R113, R113 ;  /* 0x0000007100717308 */ /* 0x000ff00000000800 */
[----:B------:R1:W-:Y:S01]  /*3030*/  MUFU.EX2 R110, R29 ;  /* 0x0000001d006e7308 */ /* 0x0003e20000000800 */
[----:B0-----:R-:W-:-:S07]  /*3040*/  FADD.FTZ R100, R100, 1 ;  /* 0x3f80000064647421 */ /* 0x001fce0000010000 */
[----:B------:R-:W0:Y:S01]  /*3050*/  MUFU.EX2 R111, R111 ;  /* 0x0000006f006f7308 */ /* 0x000e220000000800 */
[----:B-1----:R-:W-:Y:S01]  /*3060*/  FADD.FTZ R29, R31, 1 ;  /* 0x3f8000001f1d7421 */ /* 0x002fe20000010000 */
[----:B------:R-:W-:Y:S01]  /*3070*/  FADD.FTZ R31, R33, 1 ;  /* 0x3f800000211f7421 */ /* 0x000fe20000010000 */
[----:B------:R-:W-:Y:S01]  /*3080*/  FADD.FTZ R33, R107, 1 ;  /* 0x3f8000006b217421 */ /* 0x000fe20000010000 */
[----:B------:R-:W-:-:S04]  /*3090*/  MOV R107, RZ ;  /* 0x000000ff006b7202 */ /* 0x000fc80000000f00 */
[----:B------:R-:W-:Y:S08]  /*30a0*/  MUFU.RCP R97, R97 ;  /* 0x0000006100617308 */ /* 0x000ff00000001000 */
[----:B------:R-:W1:Y:S01]  /*30b0*/  MUFU.RCP R98, R98 ;  /* 0x0000006200627308 */ /* 0x000e620000001000 */
[----:B0-----:R-:W-:-:S07]  /*30c0*/  FADD.FTZ R117, R111, 1 ;  /* 0x3f8000006f757421 */ /* 0x001fce0000010000 */
[----:B------:R-:W-:Y:S08]  /*30d0*/  MUFU.RCP R100, R100 ;  /* 0x0000006400647308 */ /* 0x000ff00000001000 */
[----:B------:R-:W-:Y:S01]  /*30e0*/  MUFU.RCP R101, R101 ;  /* 0x0000006500657308 */ /* 0x000fe20000001000 */
[----:B-1----:R-:W-:-:S07]  /*30f0*/  FADD.FTZ R111, -R98, 1 ;  /* 0x3f800000626f7421 */ /* 0x002fce0000010100 */
[----:B------:R-:W0:Y:S08]  /*3100*/  MUFU.EX2 R96, R96 ;  /* 0x0000006000607308 */ /* 0x000e300000000800 */
[----:B------:R-:W1:Y:S08]  /*3110*/  MUFU.EX2 R83, R83 ;  /* 0x0000005300537308 */ /* 0x000e700000000800 */
[----:B------:R-:W2:Y:S01]  /*3120*/  MUFU.RCP R33, R33 ;  /* 0x0000002100217308 */ /* 0x000ea20000001000 */
[----:B0-----:R-:W-:-:S07]  /*3130*/  FADD.FTZ R96, R96, 1 ;  /* 0x3f80000060607421 */ /* 0x001fce0000010000 */
[----:B------:R-:W-:Y:S01]  /*3140*/  MUFU.RCP R96, R96 ;  /* 0x0000006000607308 */ /* 0x000fe20000001000 */
[----:B-1----:R-:W-:-:S07]  /*3150*/  FADD.FTZ R83, R83, 1 ;  /* 0x3f80000053537421 */ /* 0x002fce0000010000 */
[----:B------:R-:W0:Y:S01]  /*3160*/  MUFU.RCP R83, R83 ;  /* 0x0000005300537308 */ /* 0x000e220000001000 */
[----:B--2---:R-:W-:-:S04]  /*3170*/  FADD.FTZ R118, -R33, 1 ;  /* 0x3f80000021767421 */ /* 0x004fc80000010100 */
[----:B------:R-:W-:Y:S01]  /*3180*/  FFMA.FTZ R118, R89, R118, 1 ;  /* 0x3f80000059767423 */ /* 0x000fe20000010076 */
[----:B------:R-:W-:Y:S02]  /*3190*/  @!P2 LOP3.LUT R89, R91, 0xfffffff8, RZ, 0xc0, !PT ;  /* 0xfffffff85b59a812 */ /* 0x000fe400078ec0ff */
[----:B------:R-:W1:Y:S01]  /*31a0*/  MUFU.EX2 R109, R109 ;  /* 0x0000006d006d7308 */ /* 0x000e620000000800 */
[----:B------:R-:W-:-:S07]  /*31b0*/  FMUL.FTZ R118, R33, R118 ;  /* 0x0000007621767220 */ /* 0x000fce0000410000 */
[----:B------:R-:W-:Y:S01]  /*31c0*/  MUFU.RCP R87, R87 ;  /* 0x0000005700577308 */ /* 0x000fe20000001000 */
[----:B0-----:R-:W-:-:S07]  /*31d0*/  FADD.FTZ R116, -R83, 1 ;  /* 0x3f80000053747421 */ /* 0x001fce0000010100 */
[----:B------:R-:W-:Y:S01]  /*31e0*/  MUFU.RCP R31, R31 ;  /* 0x0000001f001f7308 */ /* 0x000fe20000001000 */
[----:B-1----:R-:W-:-:S07]  /*31f0*/  FADD.FTZ R109, R109, 1 ;  /* 0x3f8000006d6d7421 */ /* 0x002fce0000010000 */
[----:B------:R-:W-:Y:S08]  /*3200*/  MUFU.RCP R85, R85 ;  /* 0x0000005500557308 */ /* 0x000ff00000001000 */
[----:B------:R-:W0:Y:S08]  /*3210*/  MUFU.EX2 R99, R99 ;  /* 0x0000006300637308 */ /* 0x000e300000000800 */
[----:B------:R-:W-:Y:S01]  /*3220*/  MUFU.RCP R29, R29 ;  /* 0x0000001d001d7308 */ /* 0x000fe20000001000 */
[----:B0-----:R-:W-:-:S07]  /*3230*/  FADD.FTZ R99, R99, 1 ;  /* 0x3f80000063637421 */ /* 0x001fce0000010000 */
[----:B------:R-:W0:Y:S02]  /*3240*/  MUFU.RCP R99, R99 ;  /* 0x0000006300637308 */ /* 0x000e240000001000 */
[----:B0-----:R-:W-:-:S04]  /*3250*/  FADD.FTZ R115, -R99, 1 ;  /* 0x3f80000063737421 */ /* 0x001fc80000010100 */
[----:B------:R-:W-:Y:S01]  /*3260*/  FFMA.FTZ R108, R108, R115, 1 ;  /* 0x3f8000006c6c7423 */ /* 0x000fe20000010073 */
[----:B---3--:R-:W-:Y:S01]  /*3270*/  @!P1 FADD.FTZ R112, RZ, R2 ;  /* 0x00000002ff709221 */ /* 0x008fe20000010000 */
[----:B------:R-:W-:Y:S01]  /*3280*/  @!P1 FADD.FTZ R107, RZ, R3 ;  /* 0x00000003ff6b9221 */ /* 0x000fe20000010000 */
[----:B------:R-:W-:Y:S01]  /*3290*/  SHF.L.U32 R2, R70, 0x1, RZ ;  /* 0x0000000146027819 */ /* 0x000fe200000006ff */
[----:B------:R-:W-:Y:S01]  /*32a0*/  FADD.FTZ R70, R113, 1 ;  /* 0x3f80000071467421 */ /* 0x000fe20000010000 */
[----:B------:R-:W-:Y:S01]  /*32b0*/  FADD.FTZ R3, -R96, 1 ;  /* 0x3f80000060037421 */ /* 0x000fe20000010100 */
[----:B------:R-:W0:Y:S01]  /*32c0*/  SHFL.BFLY PT, R113, R112, 0x2, 0x1f ;  /* 0x0c401f0070717f89 */ /* 0x000e2200000e0000 */
[----:B------:R-:W-:Y:S01]  /*32d0*/  LOP3.LUT R2, R2, 0xe, RZ, 0xc0, !PT ;  /* 0x0000000e02027812 */ /* 0x000fe200078ec0ff */
[----:B------:R-:W-:Y:S01]  /*32e0*/  FMUL.FTZ R108, R99, R108 ;  /* 0x0000006c636c7220 */ /* 0x000fe20000410000 */
[----:B------:R-:W-:Y:S01]  /*32f0*/  FFMA.FTZ R3, R106, R3, 1 ;  /* 0x3f8000006a037423 */ /* 0x000fe20000010003 */
[----:B------:R-:W1:Y:S01]  /*3300*/  SHFL.BFLY PT, R114, R107, 0x2, 0x1f ;  /* 0x0c401f006b727f89 */ /* 0x000e6200000e0000 */
[----:B------:R-:W-:Y:S01]  /*3310*/  IADD3 R69, -R2, R69, RZ ;  /* 0x0000004502457210 */ /* 0x000fe20007ffe1ff */
[----:B------:R-:W-:Y:S01]  /*3320*/  FADD.FTZ R2, -R97, 1 ;  /* 0x3f80000061027421 */ /* 0x000fe20000010100 */
[----:B------:R-:W-:Y:S01]  /*3330*/  FMUL.FTZ R96, R96, R3 ;  /* 0x0000000360607220 */ /* 0x000fe20000410000 */
[----:B------:R-:W2:Y:S02]  /*3340*/  MUFU.RCP R106, R117 ;  /* 0x00000075006a7308 */ /* 0x000ea40000001000 */
[----:B------:R-:W-:Y:S01]  /*3350*/  FFMA.FTZ R2, R105, R2, 1 ;  /* 0x3f80000069027423 */ /* 0x000fe20000010002 */
[----:B------:R-:W-:Y:S01]  /*3360*/  FFMA.FTZ R105, R104, R111, 1 ;  /* 0x3f80000068697423 */ /* 0x000fe2000001006f */
[----:B------:R-:W-:Y:S01]  /*3370*/  FADD.FTZ R104, R110, 1 ;  /* 0x3f8000006e687421 */ /* 0x000fe20000010000 */
[----:B------:R-:W-:Y:S01]  /*3380*/  FADD.FTZ R111, -R100, 1 ;  /* 0x3f800000646f7421 */ /* 0x000fe20000010100 */
[----:B------:R-:W-:Y:S01]  /*3390*/  FADD.FTZ R110, -R101, 1 ;  /* 0x3f800000656e7421 */ /* 0x000fe20000010100 */
[----:B------:R-:W-:Y:S01]  /*33a0*/  FMUL.FTZ R97, R97, R2 ;  /* 0x0000000261617220 */ /* 0x000fe20000410000 */
[----:B------:R-:W3:Y:S01]  /*33b0*/  MUFU.RCP R70, R70 ;  /* 0x0000004600467308 */ /* 0x000ee20000001000 */
[----:B------:R-:W-:Y:S01]  /*33c0*/  FFMA.FTZ R111, R102, R111, 1 ;  /* 0x3f800000666f7423 */ /* 0x000fe2000001006f */
[----:B------:R-:W-:Y:S01]  /*33d0*/  FFMA.FTZ R102, R103, R110, 1 ;  /* 0x3f80000067667423 */ /* 0x000fe2000001006e */
[----:B------:R-:W-:Y:S01]  /*33e0*/  FFMA.FTZ R110, R93, R116, 1 ;  /* 0x3f8000005d6e7423 */ /* 0x000fe20000010074 */
[----:B------:R-:W-:Y:S01]  /*33f0*/  FADD.FTZ R116, -R87, 1 ;  /* 0x3f80000057747421 */ /* 0x000fe20000010100 */
[----:B------:R-:W-:Y:S01]  /*3400*/  FMUL.FTZ R111, R100, R111 ;  /* 0x0000006f646f7220 */ /* 0x000fe20000410000 */
[----:B------:R-:W-:Y:S01]  /*3410*/  FMUL.FTZ R105, R98, R105 ;  /* 0x0000006962697220 */ /* 0x000fe20000410000 */
[----:B------:R-:W-:Y:S01]  /*3420*/  FMUL.FTZ R110, R83, R110 ;  /* 0x0000006e536e7220 */ /* 0x000fe20000410000 */
[----:B0-----:R-:W-:Y:S01]  /*3430*/  FADD.FTZ R103, R113, R112 ;  /* 0x0000007071677221 */ /* 0x001fe20000010000 */
[----:B------:R-:W0:Y:S01]  /*3440*/  MUFU.RCP R93, R109 ;  /* 0x0000006d005d7308 */ /* 0x000e220000001000 */
[----:B------:R-:W-:Y:S01]  /*3450*/  FADD.FTZ R112, -R29, 1 ;  /* 0x3f8000001d707421 */ /* 0x000fe20000010100 */
[----:B------:R-:W-:Y:S01]  /*3460*/  FMUL.FTZ R102, R101, R102 ;  /* 0x0000006665667220 */ /* 0x000fe20000410000 */
[----:B-1----:R-:W-:Y:S01]  /*3470*/  FADD.FTZ R107, R114, R107 ;  /* 0x0000006b726b7221 */ /* 0x002fe20000010000 */
[----:B------:R-:W1:Y:S01]  /*3480*/  SHFL.BFLY PT, R122, R103, 0x1, 0x1f ;  /* 0x0c201f00677a7f89 */ /* 0x000e6200000e0000 */
[----:B------:R-:W-:Y:S01]  /*3490*/  FFMA.FTZ R114, R25, R116, 1 ;  /* 0x3f80000019727423 */ /* 0x000fe20000010074 */
[----:B------:R-:W-:Y:S01]  /*34a0*/  FADD.FTZ R116, -R31, 1 ;  /* 0x3f8000001f747421 */ /* 0x000fe20000010100 */
[----:B------:R-:W-:Y:S01]  /*34b0*/  FADD.FTZ R25, -R85, 1 ;  /* 0x3f80000055197421 */ /* 0x000fe20000010100 */
[----:B------:R-:W4:Y:S01]  /*34c0*/  SHFL.BFLY PT, R120, R107, 0x1, 0x1f ;  /* 0x0c201f006b787f89 */ /* 0x000f2200000e0000 */
[----:B------:R-:W-:Y:S01]  /*34d0*/  FFMA.FTZ R112, R79, R112, 1 ;  /* 0x3f8000004f707423 */ /* 0x000fe20000010070 */
[----:B------:R-:W-:Y:S01]  /*34e0*/  FFMA.FTZ R116, R77, R116, 1 ;  /* 0x3f8000004d747423 */ /* 0x000fe20000010074 */
[----:B------:R-:W-:Y:S01]  /*34f0*/  FFMA.FTZ R24, R24, R25, 1 ;  /* 0x3f80000018187423 */ /* 0x000fe20000010019 */
[----:B--2---:R-:W-:Y:S01]  /*3500*/  FADD.FTZ R77, -R106, 1 ;  /* 0x3f8000006a4d7421 */ /* 0x004fe20000010100 */
[----:B---3--:R-:W-:Y:S01]  /*3510*/  FADD.FTZ R124, -R70, 1 ;  /* 0x3f800000467c7421 */ /* 0x008fe20000010100 */
[----:B------:R-:W-:Y:S01]  /*3520*/  FMUL.FTZ R83, R29, R112 ;  /* 0x000000701d537220 */ /* 0x000fe20000410000 */
[----:B------:R-:W-:Y:S01]  /*3530*/  FMUL.FTZ R85, R85, R24 ;  /* 0x0000001855557220 */ /* 0x000fe20000410000 */
[----:B------:R-:W-:Y:S01]  /*3540*/  FFMA.FTZ R77, R92, R77, 1 ;  /* 0x3f8000005c4d7423 */ /* 0x000fe2000001004d */
[----:B0-----:R-:W-:Y:S01]  /*3550*/  FADD.FTZ R25, -R93, 1 ;  /* 0x3f8000005d197421 */ /* 0x001fe20000010100 */
[----:B------:R-:W0:Y:S01]  /*3560*/  MUFU.RCP R104, R104 ;  /* 0x0000006800687308 */ /* 0x000e220000001000 */
[----:B------:R-:W-:-:S02]  /*3570*/  HADD2.F32 R29, -RZ, R22.H0_H0 ;  /* 0x20000016ff1d7230 */ /* 0x000fc40000004100 */
[----:B------:R-:W-:Y:S01]  /*3580*/  FFMA.FTZ R81, R81, R124, 1 ;  /* 0x3f80000051517423 */ /* 0x000fe2000001007c */
[----:B------:R-:W-:Y:S01]  /*3590*/  FFMA.FTZ R92, R95, R25, 1 ;  /* 0x3f8000005f5c7423 */ /* 0x000fe20000010019 */
[----:B------:R-:W-:Y:S01]  /*35a0*/  LEA R25, R69, UR5, 0x3 ;  /* 0x0000000545197c11 */ /* 0x000fe2000f8e18ff */
[----:B------:R-:W-:Y:S01]  /*35b0*/  FMUL.FTZ R114, R87, R114 ;  /* 0x0000007257727220 */ /* 0x000fe20000410000 */
[----:B------:R-:W-:Y:S01]  /*35c0*/  FMUL.FTZ R81, R70, R81 ;  /* 0x0000005146517220 */ /* 0x000fe20000410000 */
[----:B------:R-:W-:Y:S02]  /*35d0*/  HADD2.F32 R70, -RZ, R18.H0_H0 ;  /* 0x20000012ff467230 */ /* 0x000fe40000004100 */
[----:B------:R-:W-:Y:S01]  /*35e0*/  FMUL.FTZ R87, R31, R116 ;  /* 0x000000741f577220 */ /* 0x000fe20000410000 */
[----:B------:R-:W-:Y:S02]  /*35f0*/  HADD2.F32 R22, -RZ, R22.H1_H1 ;  /* 0x30000016ff167230 */ /* 0x000fe40000004100 */
[----:B-1----:R-:W-:Y:S01]  /*3600*/  FADD.FTZ R2, R103, R122 ;  /* 0x0000007a67027221 */ /* 0x002fe20000010000 */
[----:B------:R-:W-:-:S02]  /*3610*/  HADD2.F32 R31, -RZ, R19.H0_H0 ;  /* 0x20000013ff1f7230 */ /* 0x000fc40000004100 */
[----:B------:R-:W-:Y:S01]  /*3620*/  FMUL.FTZ R92, R93, R92 ;  /* 0x0000005c5d5c7220 */ /* 0x000fe20000410000 */
[----:B------:R-:W-:Y:S02]  /*3630*/  HADD2.F32 R19, -RZ, R19.H1_H1 ;  /* 0x30000013ff137230 */ /* 0x000fe40000004100 */
[----:B----4-:R-:W-:Y:S01]  /*3640*/  FADD.FTZ R3, R107, R120 ;  /* 0x000000786b037221 */ /* 0x010fe20000010000 */
[----:B------:R-:W-:Y:S01]  /*3650*/  @!P2 FMUL.FTZ R2, R2, 9.7656251455191522837e-05 ;  /* 0x38cccccd0202a820 */ /* 0x000fe20000410000 */
[----:B------:R-:W-:Y:S01]  /*3660*/  FMUL.FTZ R22, R22, R97 ;  /* 0x0000006116167220 */ /* 0x000fe20000410000 */
[----:B0-----:R-:W-:Y:S01]  /*3670*/  FADD.FTZ R79, -R104, 1 ;  /* 0x3f800000684f7421 */ /* 0x001fe20000010100 */
[----:B------:R-:W-:Y:S01]  /*3680*/  @!P2 FMUL.FTZ R3, R3, 9.7656251455191522837e-05 ;  /* 0x38cccccd0303a820 */ /* 0x000fe20000410000 */
[----:B------:R-:W-:Y:S01]  /*3690*/  FMUL.FTZ R33, R19, R114 ;  /* 0x0000007213217220 */ /* 0x000fe20000410000 */
[----:B------:R-:W-:Y:S01]  /*36a0*/  FMUL.FTZ R77, R106, R77 ;  /* 0x0000004d6a4d7220 */ /* 0x000fe20000410000 */
[----:B------:R-:W-:Y:S01]  /*36b0*/  FFMA.FTZ R79, R94, R79, 1 ;  /* 0x3f8000005e4f7423 */ /* 0x000fe2000001004f */
[----:B------:R-:W-:Y:S01]  /*36c0*/  FMUL.FTZ R31, R31, R110 ;  /* 0x0000006e1f1f7220 */ /* 0x000fe20000410000 */
[----:B------:R0:W-:Y:S02]  /*36d0*/  @!P2 STS.64 [R89+UR5], R2 ;  /* 0x000000025900a988 */ /* 0x0001e40008000a05 */
[----:B------:R-:W-:Y:S01]  /*36e0*/  FMUL.FTZ R95, R104, R79 ;  /* 0x0000004f685f7220 */ /* 0x000fe20000410000 */
[----:B------:R-:W-:Y:S01]  /*36f0*/  BAR.SYNC.DEFER_BLOCKING 0x0 ;  /* 0x0000000000007b1d */ /* 0x000fe20000010000 */
[----:B0-----:R-:W-:Y:S01]  /*3700*/  FMUL.FTZ R3, R29, R96 ;  /* 0x000000601d037220 */ /* 0x001fe20000410000 */
[----:B------:R-:W-:-:S02]  /*3710*/  HADD2.F32 R2, -RZ, R23.H0_H0 ;  /* 0x20000017ff027230 */ /* 0x000fc40000004100 */
[----:B------:R-:W-:Y:S02]  /*3720*/  HADD2.F32 R23, -RZ, R23.H1_H1 ;  /* 0x30000017ff177230 */ /* 0x000fe40000004100 */
[----:B------:R-:W-:Y:S02]  /*3730*/  HADD2.F32 R29, -RZ, R18.H1_H1 ;  /* 0x30000012ff1d7230 */ /* 0x000fe40000004100 */
[----:B------:R-:W-:Y:S01]  /*3740*/  FMUL.FTZ R2, R2, R105 ;  /* 0x0000006902027220 */ /* 0x000fe20000410000 */
[----:B------:R-:W-:Y:S02]  /*3750*/  HADD2.F32 R18, -RZ, R16.H0_H0 ;  /* 0x20000010ff127230 */ /* 0x000fe40000004100 */
[----:B------:R-:W-:Y:S01]  /*3760*/  FMUL.FTZ R108, R23, R108 ;  /* 0x0000006c176c7220 */ /* 0x000fe20000410000 */
[----:B------:R-:W-:Y:S01]  /*3770*/  FMUL.FTZ R23, R70, R111 ;  /* 0x0000006f46177220 */ /* 0x000fe20000410000 */
[----:B------:R-:W-:Y:S02]  /*3780*/  HADD2.F32 R70, -RZ, R17.H0_H0 ;  /* 0x20000011ff467230 */ /* 0x000fe40000004100 */
[----:B------:R-:W-:Y:S01]  /*3790*/  FMUL.FTZ R29, R29, R102 ;  /* 0x000000661d1d7220 */ /* 0x000fe20000410000 */
[----:B------:R-:W-:Y:S01]  /*37a0*/  FMUL.FTZ R69, R18, R85 ;  /* 0x0000005512457220 */ /* 0x000fe20000410000 */
[----:B------:R-:W-:-:S02]  /*37b0*/  HADD2.F32 R18, -RZ, R21.H0_H0 ;  /* 0x20000015ff127230 */ /* 0x000fc40000004100 */
[----:B------:R-:W-:Y:S01]  /*37c0*/  HADD2.F32 R17, -RZ, R17.H1_H1 ;  /* 0x30000011ff117230 */ /* 0x000fe20000004100 */
[----:B------:R-:W0:Y:S01]  /*37d0*/  LDS.64 R24, [R25] ;  /* 0x0000000019187984 */ /* 0x000e220000000a00 */
[----:B------:R-:W-:Y:S02]  /*37e0*/  HADD2.F32 R21, -RZ, R21.H1_H1 ;  /* 0x30000015ff157230 */ /* 0x000fe40000004100 */
[----:B------:R-:W-:Y:S01]  /*37f0*/  FMUL.FTZ R87, R70, R87 ;  /* 0x0000005746577220 */ /* 0x000fe20000410000 */
[----:B------:R-:W-:Y:S02]  /*3800*/  HADD2.F32 R16, -RZ, R16.H1_H1 ;  /* 0x30000010ff107230 */ /* 0x000fe40000004100 */
[----:B------:R-:W-:Y:S01]  /*3810*/  FMUL.FTZ R85, R17, R118 ;  /* 0x0000007611557220 */ /* 0x000fe20000410000 */
[----:B------:R-:W-:Y:S01]  /*3820*/  FMUL.FTZ R95, R18, R95 ;  /* 0x0000005f125f7220 */ /* 0x000fe20000410000 */
[----:B------:R-:W-:Y:S01]  /*3830*/  FMUL.FTZ R89, R21, R92 ;  /* 0x0000005c15597220 */ /* 0x000fe20000410000 */
[----:B------:R-:W-:Y:S01]  /*3840*/  MOV R70, R0 ;  /* 0x0000000000467202 */ /* 0x000fe20000000f00 */
[----:B------:R-:W-:Y:S01]  /*3850*/  FMUL.FTZ R83, R16, R83 ;  /* 0x0000005310537220 */ /* 0x000fe20000410000 */
[----:B------:R-:W-:-:S02]  /*3860*/  HADD2.F32 R16, -RZ, R20.H0_H0 ;  /* 0x20000014ff107230 */ /* 0x000fc40000004100 */
[----:B------:R-:W-:-:S03]  /*3870*/  HADD2.F32 R20, -RZ, R20.H1_H1 ;  /* 0x30000014ff147230 */ /* 0x000fc60000004100 */
[----:B------:R-:W-:Y:S02]  /*3880*/  FMUL.FTZ R81, R16, R81 ;  /* 0x0000005110517220 */ /* 0x000fe40000410000 */
[----:B------:R-:W-:Y:S01]  /*3890*/  FMUL.FTZ R79, R20, R77 ;  /* 0x0000004d144f7220 */ /* 0x000fe20000410000 */
[--C-:B0-----:R-:W-:Y:S01]  /*38a0*/  FFMA.FTZ R3, R73, R3, -R24.reuse ;  /* 0x0000000349037223 */ /* 0x101fe20000010818 */
        /* <DEDUP_REMOVED lines=9> */
[C---:B------:R-:W-:Y:S01]  /*3940*/  FMUL.FTZ R36, R27.reuse, R36 ;  /* 0x000000241b247220 */ /* 0x040fe20000410000 */
[C---:B------:R-:W-:Y:S01]  /*3950*/  FMUL.FTZ R3, R27.reuse, R34 ;  /* 0x000000221b037220 */ /* 0x040fe20000410000 */
[C---:B------:R-:W-:Y:S01]  /*3960*/  FMUL.FTZ R72, R27.reuse, R72 ;  /* 0x000000481b487220 */ /* 0x040fe20000410000 */
[----:B------:R-:W-:Y:S01]  /*3970*/  FMUL.FTZ R17, R27, R74 ;  /* 0x0000004a1b117220 */ /* 0x000fe20000410000 */
[--C-:B------:R-:W-:Y:S01]  /*3980*/  FFMA.FTZ R31, R75, R31, -R24.reuse ;  /* 0x0000001f4b1f7223 */ /* 0x100fe20000010818 */
[--C-:B------:R-:W-:Y:S01]  /*3990*/  FFMA.FTZ R33, R35, R33, -R24.reuse ;  /* 0x0000002123217223 */ /* 0x100fe20000010818 */
[-C--:B------:R-:W-:Y:S01]  /*39a0*/  FFMA.FTZ R76, R76, -R25.reuse, R23 ;  /* 0x800000194c4c7223 */ /* 0x080fe20000010017 */
[----:B------:R-:W-:Y:S01]  /*39b0*/  FFMA.FTZ R32, R32, -R25, R29 ;  /* 0x8000001920207223 */ /* 0x000fe2000001001d */
[C-C-:B------:R-:W-:Y:S01]  /*39c0*/  FFMA.FTZ R69, R73.reuse, R69, -R24.reuse ;  /* 0x0000004549457223 */ /* 0x140fe20000010818 */
[--C-:B------:R-:W-:Y:S01]  /*39d0*/  FFMA.FTZ R77, R73, R81, -R24.reuse ;  /* 0x00000051494d7223 */ /* 0x100fe20000010818 */
[C-C-:B------:R-:W-:Y:S01]  /*39e0*/  FFMA.FTZ R73, R37.reuse, R83, -R24.reuse ;  /* 0x0000005325497223 */ /* 0x140fe20000010818 */
[--C-:B------:R-:W-:Y:S01]  /*39f0*/  FFMA.FTZ R79, R37, R79, -R24.reuse ;  /* 0x0000004f254f7223 */ /* 0x100fe20000010818 */
[C-C-:B------:R-:W-:Y:S01]  /*3a00*/  FFMA.FTZ R37, R75.reuse, R87, -R24.reuse ;  /* 0x000000574b257223 */ /* 0x140fe20000010818 */
[--C-:B------:R-:W-:Y:S01]  /*3a10*/  FFMA.FTZ R81, R75, R95, -R24.reuse ;  /* 0x0000005f4b517223 */ /* 0x100fe20000010818 */
[-C--:B------:R-:W-:Y:S01]  /*3a20*/  FFMA.FTZ R80, R80, -R25.reuse, R31 ;  /* 0x8000001950507223 */ /* 0x080fe2000001001f */
[----:B------:R-:W-:Y:S01]  /*3a30*/  FFMA.FTZ R78, R78, -R25, R33 ;  /* 0x800000194e4e7223 */ /* 0x000fe20000010021 */
[----:B------:R-:W-:Y:S01]  /*3a40*/  IADD3 R2, P0, R62, UR12, RZ ;  /* 0x0000000c3e027c10 */ /* 0x000fe2000ff1e0ff */
[--C-:B------:R-:W-:Y:S01]  /*3a50*/  FFMA.FTZ R75, R35, R85, -R24.reuse ;  /* 0x00000055234b7223 */ /* 0x100fe20000010818 */
[----:B------:R-:W-:Y:S01]  /*3a60*/  F2FP.F16.F32.PACK_AB R36, R3, R36 ;  /* 0x000000240324723e */ /* 0x000fe200000000ff */
[----:B------:R-:W-:Y:S01]  /*3a70*/  FMUL.FTZ R76, R27, R76 ;  /* 0x0000004c1b4c7220 */ /* 0x000fe20000410000 */
[----:B------:R-:W-:Y:S01]  /*3a80*/  F2FP.F16.F32.PACK_AB R72, R17, R72 ;  /* 0x000000481148723e */ /* 0x000fe200000000ff */
[----:B------:R-:W-:Y:S01]  /*3a90*/  FMUL.FTZ R17, R27, R32 ;  /* 0x000000201b117220 */ /* 0x000fe20000410000 */
[----:B------:R-:W-:Y:S01]  /*3aa0*/  FFMA.FTZ R35, R35, R89, -R24 ;  /* 0x0000005923237223 */ /* 0x000fe20000010818 */
[----:B------:R-:W-:Y:S01]  /*3ab0*/  IADD3.X R3, R65, UR13, RZ, P0, !PT ;  /* 0x0000000d41037c10 */ /* 0x000fe200087fe4ff */
[C---:B------:R-:W-:Y:S01]  /*3ac0*/  FMUL.FTZ R80, R27.reuse, R80 ;  /* 0x000000501b507220 */ /* 0x040fe20000410000 */
[----:B------:R-:W-:Y:S01]  /*3ad0*/  FMUL.FTZ R19, R27, R78 ;  /* 0x0000004e1b137220 */ /* 0x000fe20000410000 */
[----:B------:R-:W-:Y:S01]  /*3ae0*/  PRMT R16, R36, 0x7632, R16 ;  /* 0x0000763224107816 */ /* 0x000fe20000000010 */
[-C--:B------:R-:W-:Y:S01]  /*3af0*/  FFMA.FTZ R82, R82, -R25.reuse, R69 ;  /* 0x8000001952527223 */ /* 0x080fe20000010045 */
[-C--:B------:R-:W-:Y:S01]  /*3b00*/  FFMA.FTZ R30, R30, -R25.reuse, R73 ;  /* 0x800000191e1e7223 */ /* 0x080fe20000010049 */
[-C--:B------:R-:W-:Y:S01]  /*3b10*/  FFMA.FTZ R86, R86, -R25.reuse, R37 ;  /* 0x8000001956567223 */ /* 0x080fe20000010025 */
[-C--:B------:R-:W-:Y:S01]  /*3b20*/  FFMA.FTZ R84, R84, -R25.reuse, R75 ;  /* 0x8000001954547223 */ /* 0x080fe2000001004b */
[-C--:B------:R-:W-:Y:S01]  /*3b30*/  FFMA.FTZ R88, R88, -R25.reuse, R77 ;  /* 0x8000001958587223 */ /* 0x080fe2000001004d */
[-C--:B------:R-:W-:Y:S01]  /*3b40*/  FFMA.FTZ R28, R28, -R25.reuse, R79 ;  /* 0x800000191c1c7223 */ /* 0x080fe2000001004f */
[-C--:B------:R-:W-:Y:S01]  /*3b50*/  FFMA.FTZ R90, R90, -R25.reuse, R81 ;  /* 0x800000195a5a7223 */ /* 0x080fe20000010051 */
[----:B------:R-:W-:Y:S01]  /*3b60*/  IADD3 R68, P0, R68, UR12, RZ ;  /* 0x0000000c44447c10 */ /* 0x000fe2000ff1e0ff */
[----:B------:R-:W-:Y:S01]  /*3b70*/  FFMA.FTZ R26, R26, -R25, R35 ;  /* 0x800000191a1a7223 */ /* 0x000fe20000010023 */
[----:B------:R-:W-:Y:S01]  /*3b80*/  F2FP.F16.F32.PACK_AB R76, R17, R76 ;  /* 0x0000004c114c723e */ /* 0x000fe200000000ff */
[C---:B------:R-:W-:Y:S01]  /*3b90*/  FMUL.FTZ R82, R27.reuse, R82 ;  /* 0x000000521b527220 */ /* 0x040fe20000410000 */
[----:B------:R-:W-:Y:S01]  /*3ba0*/  PRMT R17, R72, 0x7632, R17 ;  /* 0x0000763248117816 */ /* 0x000fe20000000011 */
[C---:B------:R-:W-:Y:S01]  /*3bb0*/  FMUL.FTZ R21, R27.reuse, R30 ;  /* 0x0000001e1b157220 */ /* 0x040fe20000410000 */
[C---:B------:R-:W-:Y:S01]  /*3bc0*/  FMUL.FTZ R86, R27.reuse, R86 ;  /* 0x000000561b567220 */ /* 0x040fe20000410000 */
[C---:B------:R-:W-:Y:S01]  /*3bd0*/  FMUL.FTZ R23, R27.reuse, R84 ;  /* 0x000000541b177220 */ /* 0x040fe20000410000 */
[C---:B------:R-:W-:Y:S01]  /*3be0*/  FMUL.FTZ R88, R27.reuse, R88 ;  /* 0x000000581b587220 */ /* 0x040fe20000410000 */
[C---:B------:R-:W-:Y:S01]  /*3bf0*/  FMUL.FTZ R25, R27.reuse, R28 ;  /* 0x0000001c1b197220 */ /* 0x040fe20000410000 */
[----:B------:R-:W-:Y:S01]  /*3c00*/  FMUL.FTZ R90, R27, R90 ;  /* 0x0000005a1b5a7220 */ /* 0x000fe20000410000 */
[----:B------:R0:W-:Y:S01]  /*3c10*/  STG.E.U16 desc[UR8][R2.64+0x2], R16 ;  /* 0x0000021002007986 */ /* 0x0001e2000c101508 */
[----:B------:R-:W-:Y:S01]  /*3c20*/  IADD3.X R69, R63, UR13, RZ, P0, !PT ;  /* 0x0000000d3f457c10 */ /* 0x000fe200087fe4ff */
[----:B------:R-:W-:Y:S01]  /*3c30*/  FMUL.FTZ R27, R27, R26 ;  /* 0x0000001a1b1b7220 */ /* 0x000fe20000410000 */
[----:B------:R-:W-:Y:S01]  /*3c40*/  F2FP.F16.F32.PACK_AB R80, R19, R80 ;  /* 0x000000501350723e */ /* 0x000fe200000000ff */
[----:B------:R-:W-:Y:S01]  /*3c50*/  STG.E.U16 desc[UR8][R2.64], R36 ;  /* 0x0000002402007986 */ /* 0x000fe2000c101508 */
[----:B------:R-:W-:-:S02]  /*3c60*/  F2FP.F16.F32.PACK_AB R82, R21, R82 ;  /* 0x000000521552723e */ /* 0x000fc400000000ff */
[----:B------:R-:W-:Y:S01]  /*3c70*/  F2FP.F16.F32.PACK_AB R86, R23, R86 ;  /* 0x000000561756723e */ /* 0x000fe200000000ff */
[----:B------:R-:W-:Y:S01]  /*3c80*/  STG.E.U16 desc[UR8][R2.64+0x4], R72 ;  /* 0x0000044802007986 */ /* 0x000fe2000c101508 */
[----:B------:R-:W-:Y:S02]  /*3c90*/  F2FP.F16.F32.PACK_AB R88, R25, R88 ;  /* 0x000000581958723e */ /* 0x000fe400000000ff */
[----:B------:R-:W-:Y:S01]  /*3ca0*/  F2FP.F16.F32.PACK_AB R90, R27, R90 ;  /* 0x0000005a1b5a723e */ /* 0x000fe200000000ff */
[----:B------:R1:W-:Y:S01]  /*3cb0*/  STG.E.U16 desc[UR8][R2.64+0x6], R17 ;  /* 0x0000061102007986 */ /* 0x0003e2000c101508 */
[----:B0-----:R-:W-:Y:S02]  /*3cc0*/  IADD3 R16, P0, R67, UR12, RZ ;  /* 0x0000000c43107c10 */ /* 0x001fe4000ff1e0ff */
[----:B------:R-:W-:Y:S01]  /*3cd0*/  PRMT R34, R76, 0x7632, R34 ;  /* 0x000076324c227816 */ /* 0x000fe20000000022 */
[----:B------:R-:W-:Y:S01]  /*3ce0*/  STG.E.U16 desc[UR8][R68.64], R76 ;  /* 0x0000004c44007986 */ /* 0x000fe2000c101508 */
[----:B------:R-:W-:-:S02]  /*3cf0*/  PRMT R18, R86, 0x7632, R18 ;  /* 0x0000763256127816 */ /* 0x000fc40000000012 */
[----:B------:R-:W-:Y:S01]  /*3d00*/  PRMT R33, R88, 0x7632, R33 ;  /* 0x0000763258217816 */ /* 0x000fe20000000021 */
[----:B------:R-:W-:Y:S01]  /*3d10*/  STG.E.U16 desc[UR8][R68.64+0x2], R34 ;  /* 0x0000022244007986 */ /* 0x000fe2000c101508 */
[----:B-1----:R-:W-:-:S03]  /*3d20*/  PRMT R3, R80, 0x7632, R3 ;  /* 0x0000763250037816 */ /* 0x002fc60000000003 */
[----:B------:R-:W-:Y:S01]  /*3d30*/  STG.E.U16 desc[UR8][R68.64+0x4], R80 ;  /* 0x0000045044007986 */ /* 0x000fe2000c101508 */
[----:B------:R-:W-:Y:S02]  /*3d40*/  IADD3.X R17, R61, UR13, RZ, P0, !PT ;  /* 0x0000000d3d117c10 */ /* 0x000fe400087fe4ff */
[----:B------:R-:W-:Y:S01]  /*3d50*/  IADD3 R66, P0, R66, UR12, RZ ;  /* 0x0000000c42427c10 */ /* 0x000fe2000ff1e0ff */
[----:B------:R0:W-:Y:S01]  /*3d60*/  STG.E.U16 desc[UR8][R68.64+0x6], R3 ;  /* 0x0000060344007986 */ /* 0x0001e2000c101508 */
[----:B------:R-:W-:Y:S02]  /*3d70*/  PRMT R2, R82, 0x7632, R2 ;  /* 0x0000763252027816 */ /* 0x000fe40000000002 */
[----:B------:R-:W-:Y:S01]  /*3d80*/  IADD3.X R67, R64, UR13, RZ, P0, !PT ;  /* 0x0000000d40437c10 */ /* 0x000fe200087fe4ff */
[----:B------:R1:W-:Y:S01]  /*3d90*/  STG.E.U16 desc[UR8][R16.64], R82 ;  /* 0x0000005210007986 */ /* 0x0003e2000c101508 */
[----:B------:R-:W-:-:S03]  /*3da0*/  ISETP.GE.U32.AND P0, PT, R0, UR11, PT ;  /* 0x0000000b00007c0c */ /* 0x000fc6000bf06070 */
[----:B------:R1:W-:Y:S01]  /*3db0*/  STG.E.U16 desc[UR8][R16.64+0x2], R2 ;  /* 0x0000020210007986 */ /* 0x0003e2000c101508 */
[----:B------:R-:W-:Y:S02]  /*3dc0*/  ISETP.GE.AND.EX P0, PT, R71, UR7, PT, P0 ;  /* 0x0000000747007c0c */ /* 0x000fe4000bf06300 */
[----:B0-----:R-:W-:Y:S01]  /*3dd0*/  PRMT R3, R90, 0x7632, R3 ;  /* 0x000076325a037816 */ /* 0x001fe20000000003 */
[----:B------:R1:W-:Y:S04]  /*3de0*/  STG.E.U16 desc[UR8][R16.64+0x4], R86 ;  /* 0x0000045610007986 */ /* 0x0003e8000c101508 */
[----:B------:R1:W-:Y:S04]  /*3df0*/  STG.E.U16 desc[UR8][R16.64+0x6], R18 ;  /* 0x0000061210007986 */ /* 0x0003e8000c101508 */
[----:B------:R1:W-:Y:S04]  /*3e00*/  STG.E.U16 desc[UR8][R66.64], R88 ;  /* 0x0000005842007986 */ /* 0x0003e8000c101508 */
[----:B------:R1:W-:Y:S04]  /*3e10*/  STG.E.U16 desc[UR8][R66.64+0x2], R33 ;  /* 0x0000022142007986 */ /* 0x0003e8000c101508 */
[----:B------:R1:W-:Y:S04]  /*3e20*/  STG.E.U16 desc[UR8][R66.64+0x4], R90 ;  /* 0x0000045a42007986 */ /* 0x0003e8000c101508 */
[----:B------:R1:W-:Y:S01]  /*3e30*/  STG.E.U16 desc[UR8][R66.64+0x6], R3 ;  /* 0x0000060342007986 */ /* 0x0003e2000c101508 */
[----:B------:R-:W-:Y:S05]  /*3e40*/  @!P0 BRA `(.L_x_1804) ;  /* 0xffffffc8001c8947 */ /* 0x000fea000383ffff */
.L_x_1793:
        /* <DEDUP_REMOVED lines=10> */
[----:B------:R-:W2:Y:S01]  /*3ef0*/  LDC.64 R20, c[0x0][0x258] ;  /* 0x00009600ff147b82 */ /* 0x000ea20000000a00 */
[----:B------:R-:W0:Y:S01]  /*3f00*/  S2R R0, SR_TID.X ;  /* 0x0000000000007919 */ /* 0x000e220000002100 */
[----:B------:R-:W-:-:S06]  /*3f10*/  UMOV UR4, 0x400 ;  /* 0x0000040000047882 */ /* 0x000fcc0000000000 */
[----:B------:R-:W3:Y:S01]  /*3f20*/  S2UR UR5, SR_CgaCtaId ;  /* 0x00000000000579c3 */ /* 0x000ee20000008800 */
[----:B--2---:R-:W-:Y:S02]  /*3f30*/  LOP3.LUT R4, RZ, R20, RZ, 0x33, !PT ;  /* 0x00000014ff047212 */ /* 0x004fe400078e33ff */
[----:B------:R-:W-:Y:S02]  /*3f40*/  LOP3.LUT R5, RZ, R21, RZ, 0x33, !PT ;  /* 0x00000015ff057212 */ /* 0x000fe400078e33ff */
[----:B------:R-:W-:-:S04]  /*3f50*/  ISETP.GT.U32.AND P0, PT, R4, -0x5, PT ;  /* 0xfffffffb0400780c */ /* 0x000fc80003f04070 */
[C---:B------:R-:W-:Y:S01]  /*3f60*/  ISETP.GT.AND.EX P0, PT, R5.reuse, -0x1, PT, P0 ;  /* 0xffffffff0500780c */ /* 0x040fe20003f04300 */
[----:B---3--:R-:W-:Y:S01]  /*3f70*/  ULEA UR6, UR5, UR4, 0x18 ;  /* 0x0000000405067291 */ /* 0x008fe2000f8ec03f */
[----:B01----:R-:W-:Y:S02]  /*3f80*/  SHF.R.U32.HI R2, RZ, 0x5, R0 ;  /* 0x00000005ff027819 */ /* 0x003fe40000011600 */
[----:B------:R-:W-:Y:S01]  /*3f90*/  SEL R4, R4, 0xfffffffb, P0 ;  /* 0xfffffffb04047807 */ /* 0x000fe20000000000 */
[----:B------:R-:W-:Y:S01]  /*3fa0*/  ULDC.64 UR4, c[0x0][0x260] ;  /* 0x0000980000047ab9 */ /* 0x000fe20000000a00 */
[----:B------:R-:W-:Y:S01]  /*3fb0*/  SEL R5, R5, 0xffffffff, P0 ;  /* 0xffffffff05057807 */ /* 0x000fe20000000000 */
[----:B------:R-:W-:Y:S01]  /*3fc0*/  UIADD3 UR4, UP0, UR4, 0x65000, URZ ;  /* 0x0006500004047890 */ /* 0x000fe2000ff1e03f */
[C---:B------:R-:W-:Y:S02]  /*3fd0*/  SHF.L.U32 R3, R4.reuse, 0x2, RZ ;  /* 0x0000000204037819 */ /* 0x040fe400000006ff */
[----:B------:R-:W-:Y:S01]  /*3fe0*/  SHF.L.U64.HI R4, R4, 0x2, R5 ;  /* 0x0000000204047819 */ /* 0x000fe20000010205 */
[----:B------:R-:W-:Y:S01]  /*3ff0*/  UIADD3.X UR5, URZ, UR5, URZ, UP0, !UPT ;  /* 0x000000053f057290 */ /* 0x000fe200087fe43f */
[----:B------:R-:W-:-:S02]  /*4000*/  MOV R5, 0xffffffff ;  /* 0xffffffff00057802 */ /* 0x000fc40000000f00 */
[----:B------:R-:W-:Y:S02]  /*4010*/  IADD3 R3, P0, P1, -R3, -0x5, -R2 ;  /* 0xfffffffb03037810 */ /* 0x000fe4000791e902 */
[----:B------:R-:W-:Y:S02]  /*4020*/  SHF.L.U32 R7, R2, 0x1, RZ ;  /* 0x0000000102077819 */ /* 0x000fe400000006ff */
[----:B------:R-:W-:Y:S02]  /*4030*/  IADD3.X R4, ~R4, -0x1, R5, P0, P1 ;  /* 0xffffffff04047810 */ /* 0x000fe400007e2505 */
[----:B------:R-:W-:Y:S02]  /*4040*/  SHF.R.U32.HI R5, RZ, 0x4, R0 ;  /* 0x00000004ff057819 */ /* 0x000fe40000011600 */
[----:B------:R-:W-:Y:S01]  /*4050*/  LEA R12, R2, UR6, 0x7 ;  /* 0x00000006020c7c11 */ /* 0x000fe2000f8e38ff */
[----:B------:R-:W-:Y:S01]  /*4060*/  IMAD.WIDE.U32 R8, R4, -0x33333333, RZ ;  /* 0xcccccccd04087825 */ /* 0x000fe200078e00ff */
[----:B------:R-:W-:-:S02]  /*4070*/  IADD3 R6, R5, 0x14, RZ ;  /* 0x0000001405067810 */ /* 0x000fc40007ffe0ff */
[----:B------:R-:W-:Y:S02]  /*4080*/  LOP3.LUT R7, R7, 0x1f, R0, 0x78, !PT ;  /* 0x0000001f07077812 */ /* 0x000fe400078e7800 */
[----:B------:R-:W-:Y:S01]  /*4090*/  LOP3.LUT R14, RZ, R5, RZ, 0x33, !PT ;  /* 0x00000005ff0e7212 */ /* 0x000fe200078e33ff */
[----:B------:R-:W-:Y:S01]  /*40a0*/  IMAD.WIDE.U32 R10, P0, R3, -0x33333334, R8 ;  /* 0xcccccccc030a7825 */ /* 0x000fe20007800008 */
[----:B------:R-:W-:Y:S02]  /*40b0*/  VIMNMX.U32 R13, R6, 0x20, !PT ;  /* 0x00000020060d7848 */ /* 0x000fe40007fe0000 */
[----:B------:R-:W-:Y:S01]  /*40c0*/  LEA R7, R7, R12, 0x2 ;  /* 0x0000000c07077211 */ /* 0x000fe200078e10ff */
[----:B------:R-:W-:Y:S01]  /*40d0*/  IMAD.WIDE.U32 R8, R3, -0x33333333, RZ ;  /* 0xcccccccd03087825 */ /* 0x000fe200078e00ff */
[----:B------:R-:W-:Y:S02]  /*40e0*/  IADD3.X R17, RZ, RZ, RZ, P0, !PT ;  /* 0x000000ffff117210 */ /* 0x000fe400007fe4ff */
[----:B------:R-:W-:-:S02]  /*40f0*/  MOV R16, R11 ;  /* 0x0000000b00107202 */ /* 0x000fc40000000f00 */
[----:B------:R-:W-:Y:S02]  /*4100*/  IADD3 RZ, P1, R9, R10, RZ ;  /* 0x0000000a09ff7210 */ /* 0x000fe40007f3e0ff */
[----:B------:R-:W-:Y:S02]  /*4110*/  IADD3 R8, R13, R14, RZ ;  /* 0x0000000e0d087210 */ /* 0x000fe40007ffe0ff */
[----:B------:R-:W-:Y:S01]  /*4120*/  SHF.L.U32 R12, R0, 0x7, RZ ;  /* 0x00000007000c7819 */ /* 0x000fe200000006ff */
[----:B------:R-:W-:Y:S01]  /*4130*/  IMAD.WIDE.U32.X R16, R4, -0x33333334, R16, P1 ;  /* 0xcccccccc04107825 */ /* 0x000fe200008e0410 */
[----:B------:R-:W-:Y:S02]  /*4140*/  SHF.L.U32 R13, R0, 0x1, RZ ;  /* 0x00000001000d7819 */ /* 0x000fe400000006ff */
[----:B------:R-:W-:Y:S01]  /*4150*/  ISETP.LT.U32.AND P0, PT, R20, 0x4, PT ;  /* 0x000000041400780c */ /* 0x000fe20003f01070 */
[----:B------:R-:W-:Y:S01]  /*4160*/  IMAD.WIDE.U32 R14, R8, -0x33333333, RZ ;  /* 0xcccccccd080e7825 */ /* 0x000fe200078e00ff */
[----:B------:R-:W-:-:S02]  /*4170*/  LOP3.LUT R12, R12, 0x780, RZ, 0xc0, !PT ;  /* 0x000007800c0c7812 */ /* 0x000fc400078ec0ff */
[----:B------:R-:W-:Y:S02]  /*4180*/  LOP3.LUT R10, R13, 0x1e, RZ, 0xc0, !PT ;  /* 0x0000001e0d0a7812 */ /* 0x000fe400078ec0ff */
[----:B------:R-:W-:Y:S02]  /*4190*/  IADD3 R9, R5, 0x28, RZ ;  /* 0x0000002805097810 */ /* 0x000fe40007ffe0ff */
[----:B------:R-:W-:Y:S02]  /*41a0*/  ISETP.LT.AND.EX P0, PT, R21, RZ, PT, P0 ;  /* 0x000000ff1500720c */ /* 0x000fe40003f01300 */
[----:B------:R-:W-:Y:S02]  /*41b0*/  SHF.R.U64 R24, R16, 0x3, R17 ;  /* 0x0000000310187819 */ /* 0x000fe40000001211 */
[----:B------:R-:W-:Y:S02]  /*41c0*/  IADD3 R18, R12, UR6, RZ ;  /* 0x000000060c127c10 */ /* 0x000fe4000fffe0ff */
[----:B------:R-:W-:-:S02]  /*41d0*/  LOP3.LUT R13, R6, R10, RZ, 0x3c, !PT ;  /* 0x0000000a060d7212 */ /* 0x000fc400078e3cff */
[-C--:B------:R-:W-:Y:S02]  /*41e0*/  LOP3.LUT R11, R5, R10.reuse, RZ, 0x3c, !PT ;  /* 0x0000000a050b7212 */ /* 0x080fe400078e3cff */
[----:B------:R-:W-:Y:S02]  /*41f0*/  LOP3.LUT R19, R9, R10, RZ, 0x3c, !PT ;  /* 0x0000000a09137212 */ /* 0x000fe400078e3cff */
[----:B------:R-:W-:Y:S02]  /*4200*/  SEL R23, R20, 0x4, P0 ;  /* 0x0000000414177807 */ /* 0x000fe40000000000 */
[----:B------:R-:W-:Y:S02]  /*4210*/  SEL R26, R21, RZ, P0 ;  /* 0x000000ff151a7207 */ /* 0x000fe40000000000 */
[----:B------:R-:W-:Y:S02]  /*4220*/  LEA.HI R22, R15, 0x1, RZ, 0x1c ;  /* 0x000000010f167811 */ /* 0x000fe400078fe0ff */
[----:B------:R-:W-:-:S02]  /*4230*/  IADD3 R16, P0, R2, 0xa, RZ ;  /* 0x0000000a02107810 */ /* 0x000fc40007f1e0ff */
[C---:B------:R-:W-:Y:S02]  /*4240*/  IADD3 R17, P1, R2.reuse, 0x14, RZ ;  /* 0x0000001402117810 */ /* 0x040fe40007f3e0ff */
[----:B------:R-:W-:Y:S02]  /*4250*/  IADD3 R49, P2, R2, 0x1e, RZ ;  /* 0x0000001e02317810 */ /* 0x000fe40007f5e0ff */
[----:B------:R-:W-:Y:S02]  /*4260*/  IADD3 R24, R24, 0x1, RZ ;  /* 0x0000000118187810 */ /* 0x000fe40007ffe0ff */
[-C--:B------:R-:W-:Y:S02]  /*4270*/  LEA R12, R13, R18.reuse, 0x2 ;  /* 0x000000120d0c7211 */ /* 0x080fe400078e10ff */
[-C--:B------:R-:W-:Y:S02]  /*4280*/  LEA R11, R11, R18.reuse, 0x2 ;  /* 0x000000120b0b7211 */ /* 0x080fe400078e10ff */
[----:B------:R-:W-:-:S02]  /*4290*/  LEA R13, R19, R18, 0x2 ;  /* 0x00000012130d7211 */ /* 0x000fc400078e10ff */
[----:B------:R-:W-:Y:S02]  /*42a0*/  SHF.L.U64.HI R21, R23, 0x2, R26 ;  /* 0x0000000217157819 */ /* 0x000fe4000001021a */
[----:B------:R-:W-:Y:S02]  /*42b0*/  MOV R14, R39 ;  /* 0x00000027000e7202 */ /* 0x000fe40000000f00 */
[C---:B------:R-:W-:Y:S02]  /*42c0*/  LOP3.LUT R15, R0.reuse, 0x1f, RZ, 0xc0, !PT ;  /* 0x0000001f000f7812 */ /* 0x040fe400078ec0ff */
[----:B------:R-:W-:Y:S02]  /*42d0*/  LOP3.LUT R47, R0, 0xf, RZ, 0xc0, !PT ;  /* 0x0000000f002f7812 */ /* 0x000fe400078ec0ff */
[----:B------:R-:W-:Y:S02]  /*42e0*/  IADD3 R18, R5, 0x3c, RZ ;  /* 0x0000003c05127810 */ /* 0x000fe40007ffe0ff */
[----:B------:R-:W-:-:S02]  /*42f0*/  IADD3.X R19, RZ, RZ, RZ, P0, !PT ;  /* 0x000000ffff137210 */ /* 0x000fc400007fe4ff */
[----:B------:R-:W-:Y:S02]  /*4300*/  IADD3.X R20, RZ, RZ, RZ, P1, !PT ;  /* 0x000000ffff147210 */ /* 0x000fe40000ffe4ff */
[----:B------:R-:W-:Y:S02]  /*4310*/  IADD3.X R53, RZ, RZ, RZ, P2, !PT ;  /* 0x000000ffff357210 */ /* 0x000fe400017fe4ff */
[----:B------:R-:W-:Y:S02]  /*4320*/  SHF.L.U32 R23, R23, 0x2, RZ ;  /* 0x0000000217177819 */ /* 0x000fe400000006ff */
[----:B------:R-:W-:Y:S02]  /*4330*/  LOP3.LUT R22, R22, 0x3, RZ, 0xc0, !PT ;  /* 0x0000000316167812 */ /* 0x000fe400078ec0ff */
[----:B------:R-:W-:-:S07]  /*4340*/  LOP3.LUT R24, R24, 0x3, RZ, 0xc0, !PT ;  /* 0x0000000318187812 */ /* 0x000fce00078ec0ff */
.L_x_1821:
        /* <DEDUP_REMOVED lines=42> */
.L_x_1808:
[----:B------:R-:W-:Y:S05]  /*45f0*/  BSYNC B1 ;  /* 0x0000000000017941 */ /* 0x000fea0003800000 */
.L_x_1807:
        /* <DEDUP_REMOVED lines=18> */
.L_x_1811:
        /* <DEDUP_REMOVED lines=55> */
.L_x_1810:
[----:B------:R-:W-:Y:S05]  /*4a90*/  BSYNC B1 ;  /* 0x0000000000017941 */ /* 0x000fea0003800000 */
.L_x_1809:
        /* <DEDUP_REMOVED lines=35> */
.L_x_1813:
[----:B------:R-:W-:Y:S05]  /*4cd0*/  BSYNC B1 ;  /* 0x0000000000017941 */ /* 0x000fea0003800000 */
.L_x_1812:
        /* <DEDUP_REMOVED lines=15> */
.L_x_1806:
[----:B------:R-:W-:Y:S05]  /*4dd0*/  BSYNC B0 ;  /* 0x0000000000007941 */ /* 0x000fea0003800000 */
.L_x_1805:
        /* <DEDUP_REMOVED lines=15> */
[----:B0-----:R-:W-:Y:S02]  /*4ed0*/  MOV R25, 0xffff ;  /* 0x0000ffff00197802 */ /* 0x001fe40000000f00 */
[----:B------:R-:W-:Y:S02]  /*4ee0*/  MOV R30, 0xffff ;  /* 0x0000ffff001e7802 */ /* 0x000fe40000000f00 */
[----:B------:R-:W-:Y:S01]  /*4ef0*/  MOV R32, 0xffff ;  /* 0x0000ffff00207802 */ /* 0x000fe20000000f00 */
[----:B--2---:R-:W0:Y:S01]  /*4f00*/  SHFL.BFLY PT, R29, R26, 0x8, 0x101f ;  /* 0x0d101f001a1d7f89 */ /* 0x004e2200000e0000 */
[----:B------:R-:W-:Y:S02]  /*4f10*/  MOV R31, 0xffff ;  /* 0x0000ffff001f7802 */ /* 0x000fe40000000f00 */
[----:B------:R-:W-:Y:S01]  /*4f20*/  MOV R39, 0xffff ;  /* 0x0000ffff00277802 */ /* 0x000fe20000000f00 */
        /* <DEDUP_REMOVED lines=15> */
.L_x_1830:
[----:B------:R-:W0:Y:S01]  /*5020*/  LDC.64 R26, c[0x0][0x218] ;  /* 0x00008600ff1a7b82 */ /* 0x000e220000000a00 */
[----:B------:R-:W-:Y:S01]  /*5030*/  ISETP.NE.AND P1, PT, R47, RZ, PT ;  /* 0x000000ff2f00720c */ /* 0x000fe20003f25270 */
[----:B---3--:R-:W-:Y:S01]  /*5040*/  FADD.FTZ R31, R37, R32 ;  /* 0x00000020251f7221 */ /* 0x008fe20000010000 */
[----:B------:R-:W-:Y:S02]  /*5050*/  IADD3 R25, R5, R14, RZ ;  /* 0x0000000e05197210 */ /* 0x000fe40007ffe0ff */
[----:B------:R-:W-:Y:S02]  /*5060*/  ISETP.NE.AND P2, PT, R22, 0x1, PT ;  /* 0x000000011600780c */ /* 0x000fe40003f45270 */
[----:B------:R-:W-:Y:S01]  /*5070*/  MOV R33, R6 ;  /* 0x0000000600217202 */ /* 0x000fe20000000f00 */
[----:B------:R-:W2:Y:S06]  /*5080*/  LDC.64 R28, c[0x0][0x220] ;  /* 0x00008800ff1c7b82 */ /* 0x000eac0000000a00 */
[----:B------:R-:W-:-:S02]  /*5090*/  @!P1 F2FP.F16.F32.PACK_AB R30, RZ, R38 ;  /* 0x00000026ff1e923e */ /* 0x000fc400000000ff */
[----:B------:R-:W-:Y:S01]  /*50a0*/  @!P1 F2FP.F16.F32.PACK_AB R31, RZ, R31 ;  /* 0x0000001fff1f923e */ /* 0x000fe200000000ff */
        /* <DEDUP_REMOVED lines=11> */
[----:B---3--:R-:W-:Y:S02]  /*5160*/  MOV R30, 0xffff ;  /* 0x0000ffff001e7802 */ /* 0x008fe40000000f00 */
[----:B------:R-:W-:Y:S02]  /*5170*/  MOV R32, 0xffff ;  /* 0x0000ffff00207802 */ /* 0x000fe40000000f00 */
[----:B------:R-:W-:Y:S01]  /*5180*/  MOV R25, 0xffff ;  /* 0x0000ffff00197802 */ /* 0x000fe20000000f00 */
[----:B----4-:R-:W3:Y:S01]  /*5190*/  SHFL.BFLY PT, R36, R33, 0x8, 0x101f ;  /* 0x0d101f0021247f89 */ /* 0x010ee200000e0000 */
[----:B------:R-:W-:Y:S02]  /*51a0*/  MOV R31, 0xffff ;  /* 0x0000ffff001f7802 */ /* 0x000fe40000000f00 */
[----:B------:R-:W-:Y:S01]  /*51b0*/  MOV R34, 0xffff ;  /* 0x0000ffff00227802 */ /* 0x000fe20000000f00 */
        /* <DEDUP_REMOVED lines=15> */
.L_x_1840:
[----:B----4-:R-:W-:Y:S01]  /*52b0*/  FADD.FTZ R30, R42, R32 ;  /* 0x000000202a1e7221 */ /* 0x010fe20000010000 */
[----:B------:R-:W-:Y:S02]  /*52c0*/  @!P1 F2FP.F16.F32.PACK_AB R25, RZ, R33 ;  /* 0x00000021ff19923e */ /* 0x000fe400000000ff */
[----:B------:R-:W-:Y:S02]  /*52d0*/  ISETP.NE.AND P2, PT, R22, 0x2, PT ;  /* 0x000000021600780c */ /* 0x000fe40003f45270 */
[----:B------:R-:W-:Y:S01]  /*52e0*/  @!P1 F2FP.F16.F32.PACK_AB R30, RZ, R30 ;  /* 0x0000001eff1e923e */ /* 0x000fe200000000ff */
        /* <DEDUP_REMOVED lines=10> */
[----:B--2---:R-:W-:Y:S02]  /*5390*/  MOV R30, 0xffff ;  /* 0x0000ffff001e7802 */ /* 0x004fe40000000f00 */
[----:B------:R-:W-:Y:S02]  /*53a0*/  MOV R32, 0xffff ;  /* 0x0000ffff00207802 */ /* 0x000fe40000000f00 */
[----:B------:R-:W-:Y:S01]  /*53b0*/  MOV R25, 0xffff ;  /* 0x0000ffff00197802 */ /* 0x000fe20000000f00 */
[----:B0-----:R-:W0:Y:S01]  /*53c0*/  SHFL.BFLY PT, R36, R33, 0x8, 0x101f ;  /* 0x0d101f0021247f89 */ /* 0x001e2200000e0000 */
[----:B------:R-:W-:Y:S02]  /*53d0*/  MOV R31, 0xffff ;  /* 0x0000ffff001f7802 */ /* 0x000fe40000000f00 */
[----:B------:R-:W-:Y:S01]  /*53e0*/  MOV R34, 0xffff ;  /* 0x0000ffff00227802 */ /* 0x000fe20000000f00 */
        /* <DEDUP_REMOVED lines=15> */
.L_x_1850:
[----:B----4-:R-:W-:Y:S01]  /*54e0*/  FADD.FTZ R30, R42, R32 ;  /* 0x000000202a1e7221 */ /* 0x010fe20000010000 */
[----:B------:R-:W-:Y:S02]  /*54f0*/  @!P1 F2FP.F16.F32.PACK_AB R25, RZ, R33 ;  /* 0x00000021ff19923e */ /* 0x000fe400000000ff */
[----:B------:R-:W-:Y:S02]  /*5500*/  MOV R33, R18 ;  /* 0x0000001200217202 */ /* 0x000fe40000000f00 */
[----:B------:R-:W-:Y:S01]  /*5510*/  @!P1 F2FP.F16.F32.PACK_AB R30, RZ, R30 ;  /* 0x0000001eff1e923e */ /* 0x000fe200000000ff */
[----:B------:R4:W-:Y:S04]  /*5520*/  @!P1 STG.E.U16 desc[UR8][R26.64+0x50], R25 ;  /* 0x000050191a009986 */ /* 0x0009e8000c101508 */
[----:B------:R4:W-:Y:S02]  /*5530*/  @!P1 STG.E.U16 desc[UR8][R28.64+0x50], R30 ;  /* 0x0000501e1c009986 */ /* 0x0009e4000c101508 */
.L_x_1816:
[----:B------:R-:W-:Y:S05]  /*5540*/  BSYNC B0 ;  /* 0x0000000000007941 */ /* 0x000fea0003800000 */
.L_x_1815:
        /* <DEDUP_REMOVED lines=11> */
[----:B------:R-:W-:Y:S02]  /*5600*/  @!P0 IADD3 R35, R33, 0x14, RZ ;  /* 0x0000001421238810 */ /* 0x000fe40007ffe0ff */
[----:B------:R-:W-:Y:S02]  /*5610*/  CS2R R44, SRZ ;  /* 0x00000000002c7805 */ /* 0x000fe4000001ff00 */
[----:B------:R-:W-:Y:S02]  /*5620*/  @!P0 LEA R36, R47, UR6, 0x7 ;  /* 0x000000062f248c11 */ /* 0x000fe4000f8e38ff */
[----:B------:R-:W-:Y:S02]  /*5630*/  @!P0 LOP3.LUT R35, R35, R10, RZ, 0x3c, !PT ;  /* 0x0000000a23238212 */ /* 0x000fe400078e3cff */
[----:B------:R-:W-:Y:S02]  /*5640*/  @!P0 IADD3 R29, R33, 0x28, RZ ;  /* 0x00000028211d8810 */ /* 0x000fe40007ffe0ff */
[----:B------:R-:W-:-:S02]  /*5650*/  @!P0 LEA R35, R35, R36, 0x2 ;  /* 0x0000002423238211 */ /* 0x000fc400078e10ff */
[----:B------:R-:W-:Y:S02]  /*5660*/  @!P0 LEA R28, R47, UR6, 0x7 ;  /* 0x000000062f1c8c11 */ /* 0x000fe4000f8e38ff */
[----:B------:R-:W-:Y:S01]  /*5670*/  @!P0 LOP3.LUT R29, R29, R10, RZ, 0x3c, !PT ;  /* 0x0000000a1d1d8212 */ /* 0x000fe200078e3cff */
[----:B------:R-:W4:Y:S01]  /*5680*/  @!P0 LDS R38, [R35+0x500] ;  /* 0x0005000023268984 */ /* 0x000f220000000800 */
[----:B------:R-:W-:Y:S02]  /*5690*/  @!P0 IADD3 R39, R33, 0x3c, RZ ;  /* 0x0000003c21278810 */ /* 0x000fe40007ffe0ff */
[----:B------:R-:W-:Y:S01]  /*56a0*/  @!P0 LEA R29, R29, R28, 0x2 ;  /* 0x0000001c1d1d8211 */ /* 0x000fe200078e10ff */
[----:B------:R5:W1:Y:S01]  /*56b0*/  @!P0 LDS R37, [R35] ;  /* 0x0000000023258984 */ /* 0x000a620000000800 */
[----:B------:R-:W-:Y:S02]  /*56c0*/  @!P0 LOP3.LUT R39, R39, R10, RZ, 0x3c, !PT ;  /* 0x0000000a27278212 */ /* 0x000fe400078e3cff */
[----:B------:R-:W-:Y:S01]  /*56d0*/  MOV R32, 0xffff ;  /* 0x0000ffff00207802 */ /* 0x000fe20000000f00 */
[----:B------:R-:W-:Y:S01]  /*56e0*/  @!P0 LDS R48, [R29+0x500] ;  /* 0x000500001d308984 */ /* 0x000fe20000000800 */
[----:B------:R-:W-:Y:S01]  /*56f0*/  @!P0 LEA R28, R39, R28, 0x2 ;  /* 0x0000001c271c8211 */ /* 0x000fe200078e10ff */
[----:B------:R-:W-:Y:S01]  /*5700*/  HFMA2.MMA R39, -RZ, RZ, 0, 0 ;  /* 0x00000000ff277435 */ /* 0x000fe200000001ff */
[----:B0-----:R-:W-:Y:S01]  /*5710*/  MOV R25, 0xffff ;  /* 0x0000ffff00197802 */ /* 0x001fe20000000f00 */
[----:B------:R-:W-:Y:S01]  /*5720*/  @!P0 LDS R46, [R29] ;  /* 0x000000001d2e8984 */ /* 0x000fe20000000800 */
[----:B------:R-:W-:-:S02]  /*5730*/  MOV R40, RZ ;  /* 0x000000ff00287202 */ /* 0x000fc40000000f00 */
[----:B------:R-:W-:Y:S01]  /*5740*/  MOV R31, 0xffff ;  /* 0x0000ffff001f7802 */ /* 0x000fe20000000f00 */
[----:B------:R-:W-:Y:S01]  /*5750*/  @!P0 LDS R52, [R28] ;  /* 0x000000001c348984 */ /* 0x000fe20000000800 */
[----:B------:R-:W-:Y:S02]  /*5760*/  MOV R30, 0xffff ;  /* 0x0000ffff001e7802 */ /* 0x000fe40000000f00 */
[----:B------:R-:W-:Y:S01]  /*5770*/  MOV R34, 0xffff ;  /* 0x0000ffff00227802 */ /* 0x000fe20000000f00 */
[----:B---3--:R-:W0:Y:S01]  /*5780*/  SHFL.BFLY PT, R32, R27, 0x8, 0x101f ;  /* 0x0d101f001b207f89 */ /* 0x008e2200000e0000 */
[----:B-----5:R-:W-:Y:S02]  /*5790*/  MOV R35, 0xffff ;  /* 0x0000ffff00237802 */ /* 0x020fe40000000f00 */
[----:B------:R-:W-:Y:S01]  /*57a0*/  MOV R36, 0xffff ;  /* 0x0000ffff00247802 */ /* 0x000fe20000000f00 */
[----:B------:R0:W-:Y:S01]  /*57b0*/  @!P0 LDS R54, [R28+0x500] ;  /* 0x000500001c368984 */ /* 0x0001e20000000800 */
[----:B------:R-:W-:-:S02]  /*57c0*/  MOV R50, RZ ;  /* 0x000000ff00327202 */ /* 0x000fc40000000f00 */
[----:B------:R-:W-:Y:S01]  /*57d0*/  MOV R43, 0xffff ;  /* 0x0000ffff002b7802 */ /* 0x000fe20000000f00 */
[----:B--2---:R-:W2:Y:S01]  /*57e0*/  SHFL.BFLY PT, R29, R26, 0x8, 0x101f ;  /* 0x0d101f001a1d7f89 */ /* 0x004ea200000e0000 */
[----:B----4-:R-:W-:Y:S02]  /*57f0*/  @!P0 MOV R40, R38 ;  /* 0x0000002600288202 */ /* 0x010fe40000000f00 */
[----:B------:R-:W-:Y:S02]  /*5800*/  MOV R38, 0xffff ;  /* 0x0000ffff00267802 */ /* 0x000fe40000000f00 */
[----:B-1----:R-:W-:Y:S01]  /*5810*/  @!P0 MOV R39, R37 ;  /* 0x0000002500278202 */ /* 0x002fe20000000f00 */
[----:B------:R-:W1:Y:S01]  /*5820*/  SHFL.BFLY PT, R41, R40, 0x8, 0x101f ;  /* 0x0d101f0028297f89 */ /* 0x000e6200000e0000 */
[----:B0-----:R-:W-:Y:S01]  /*5830*/  FADD.FTZ R28, R32, R27 ;  /* 0x0000001b201c7221 */ /* 0x001fe20000010000 */
[----:B------:R-:W-:Y:S02]  /*5840*/  MOV R37, 0xffff ;  /* 0x0000ffff00257802 */ /* 0x000fe40000000f00 */
[----:B------:R-:W-:Y:S01]  /*5850*/  @!P0 MOV R45, R48 ;  /* 0x00000030002d8202 */ /* 0x000fe20000000f00 */
[----:B------:R-:W0:Y:S01]  /*5860*/  SHFL.BFLY PT, R42, R39, 0x8, 0x101f ;  /* 0x0d101f00272a7f89 */ /* 0x000e2200000e0000 */
[----:B------:R-:W-:Y:S01]  /*5870*/  HFMA2.MMA R48, -RZ, RZ, 0, 0 ;  /* 0x00000000ff307435 */ /* 0x000fe200000001ff */
[----:B------:R-:W-:Y:S01]  /*5880*/  @!P0 MOV R44, R46 ;  /* 0x0000002e002c8202 */ /* 0x000fe20000000f00 */
[----:B--2---:R-:W-:Y:S01]  /*5890*/  FADD.FTZ R29, R29, R26 ;  /* 0x0000001a1d1d7221 */ /* 0x004fe20000010000 */
[----:B------:R-:W2:Y:S03]  /*58a0*/  SHFL.BFLY PT, R46, R45, 0x8, 0x101f ;  /* 0x0d101f002d2e7f89 */ /* 0x000ea600000e0000 */
[----:B------:R-:W-:Y:S01]  /*58b0*/  @!P0 MOV R48, R52 ;  /* 0x0000003400308202 */ /* 0x000fe20000000f00 */
[----:B------:R-:W3:Y:S04]  /*58c0*/  SHFL.BFLY PT, R51, R44, 0x8, 0x101f ;  /* 0x0d101f002c337f89 */ /* 0x000ee800000e0000 */
[----:B------:R-:W4:Y:S01]  /*58d0*/  SHFL.BFLY PT, R32, R28, 0x4, 0x101f ;  /* 0x0c901f001c207f89 */ /* 0x000f2200000e0000 */
[----:B------:R-:W-:-:S03]  /*58e0*/  @!P0 MOV R50, R54 ;  /* 0x0000003600328202 */ /* 0x000fc60000000f00 */
        /* <DEDUP_REMOVED lines=8> */
[----:B---3--:R-:W-:-:S03]  /*5970*/  FADD.FTZ R51, R51, R44 ;  /* 0x0000002c33337221 */ /* 0x008fc60000010000 */
[----:B------:R-:W3:Y:S01]  /*5980*/  SHFL.BFLY PT, R45, R46, 0x4, 0x101f ;  /* 0x0c901f002e2d7f89 */ /* 0x000ee200000e0000 */
[----:B----4-:R-:W-:-:S03]  /*5990*/  FADD.FTZ R27, R28, R32 ;  /* 0x000000201c1b7221 */ /* 0x010fc60000010000 */
[----:B------:R-:W4:Y:S01]  /*59a0*/  SHFL.BFLY PT, R44, R51, 0x4, 0x101f ;  /* 0x0c901f00332c7f89 */ /* 0x000f2200000e0000 */
[----:B------:R-:W-:Y:S01]  /*59b0*/  MOV R32, 0xffff ;  /* 0x0000ffff00207802 */ /* 0x000fe20000000f00 */
[----:B-----5:R-:W-:Y:S02]  /*59c0*/  FADD.FTZ R26, R29, R26 ;  /* 0x0000001a1d1a7221 */ /* 0x020fe40000010000 */
[----:B------:R-:W5:Y:S01]  /*59d0*/  SHFL.BFLY PT, R57, R50, 0x8, 0x101f ;  /* 0x0d101f0032397f89 */ /* 0x000f6200000e0000 */
[----:B------:R-:W-:Y:S02]  /*59e0*/  MOV R29, 0xffff ;  /* 0x0000ffff001d7802 */ /* 0x000fe40000000f00 */
[----:B------:R-:W-:Y:S01]  /*59f0*/  MOV R28, 0xffff ;  /* 0x0000ffff001c7802 */ /* 0x000fe20000000f00 */
[----:B------:R-:W5:Y:S01]  /*5a00*/  SHFL.BFLY PT, R32, R27, 0x2, 0x101f ;  /* 0x0c501f001b207f89 */ /* 0x000f6200000e0000 */
[----:B-1----:R-:W-:Y:S01]  /*5a10*/  FADD.FTZ R55, R55, R48 ;  /* 0x0000003037377221 */ /* 0x002fe20000010000 */
[----:B------:R-:W-:Y:S01]  /*5a20*/  MOV R48, 0xffff ;  /* 0x0000ffff00307802 */ /* 0x000fe20000000f00 */
[----:B0-----:R-:W-:Y:S01]  /*5a30*/  FADD.FTZ R40, R41, R40 ;  /* 0x0000002829287221 */ /* 0x001fe20000010000 */
[----:B------:R-:W0:Y:S01]  /*5a40*/  SHFL.BFLY PT, R29, R26, 0x2, 0x101f ;  /* 0x0c501f001a1d7f89 */ /* 0x000e2200000e0000 */
[----:B--2---:R-:W-:-:S03]  /*5a50*/  FADD.FTZ R39, R42, R39 ;  /* 0x000000272a277221 */ /* 0x004fc60000010000 */
[----:B------:R-:W1:Y:S01]  /*5a60*/  SHFL.BFLY PT, R43, R40, 0x2, 0x101f ;  /* 0x0c501f00282b7f89 */ /* 0x000e6200000e0000 */
[----:B------:R-:W-:Y:S01]  /*5a70*/  MOV R42, 0xffff ;  /* 0x0000ffff002a7802 */ /* 0x000fe20000000f00 */
[----:B---3--:R-:W-:Y:S01]  /*5a80*/  FADD.FTZ R45, R46, R45 ;  /* 0x0000002d2e2d7221 */ /* 0x008fe20000010000 */
[----:B------:R-:W-:Y:S01]  /*5a90*/  MOV R46, 0xffff ;  /* 0x0000ffff002e7802 */ /* 0x000fe20000000f00 */
[----:B------:R-:W2:Y:S01]  /*5aa0*/  SHFL.BFLY PT, R28, R39, 0x2, 0x101f ;  /* 0x0c501f00271c7f89 */ /* 0x000ea200000e0000 */
[----:B----4-:R-:W-:-:S03]  /*5ab0*/  FADD.FTZ R44, R51, R44 ;  /* 0x0000002c332c7221 */ /* 0x010fc60000010000 */
[----:B------:R-:W3:Y:S01]  /*5ac0*/  SHFL.BFLY PT, R48, R55, 0x4, 0x101f ;  /* 0x0c901f0037307f89 */ /* 0x000ee200000e0000 */
[----:B------:R-:W-:Y:S01]  /*5ad0*/  IADD3 R25, R33, R14, RZ ;  /* 0x0000000e21197210 */ /* 0x000fe20007ffe0ff */
[----:B-----5:R-:W-:Y:S01]  /*5ae0*/  FADD.FTZ R57, R57, R50 ;  /* 0x0000003239397221 */ /* 0x020fe20000010000 */
[----:B------:R-:W-:Y:S01]  /*5af0*/  MOV R50, 0xffff ;  /* 0x0000ffff00327802 */ /* 0x000fe20000000f00 */
[----:B------:R-:W4:Y:S01]  /*5b00*/  SHFL.BFLY PT, R51, R44, 0x2, 0x101f ;  /* 0x0c501f002c337f89 */ /* 0x000f2200000e0000 */
[----:B------:R-:W-:-:S03]  /*5b10*/  FADD.FTZ R36, R27, R32 ;  /* 0x000000201b247221 */ /* 0x000fc60000010000 */
[----:B------:R-:W5:Y:S01]  /*5b20*/  SHFL.BFLY PT, R46, R45, 0x2, 0x101f ;  /* 0x0c501f002d2e7f89 */ /* 0x000f6200000e0000 */
[----:B0-----:R-:W-:-:S03]  /*5b30*/  FADD.FTZ R35, R26, R29 ;  /* 0x0000001d1a237221 */ /* 0x001fc60000010000 */
[----:B------:R-:W0:Y:S01]  /*5b40*/  SHFL.BFLY PT, R50, R57, 0x4, 0x101f ;  /* 0x0c901f0039327f89 */ /* 0x000e2200000e0000 */
[----:B------:R-:W0:Y:S01]  /*5b50*/  LDC.64 R26, c[0x0][0x218] ;  /* 0x00008600ff1a7b82 */ /* 0x000e220000000a00 */
[----:B-1----:R-:W-:Y:S02]  /*5b60*/  FADD.FTZ R43, R40, R43 ;  /* 0x0000002b282b7221 */ /* 0x002fe40000010000 */
[----:B------:R-:W1:Y:S01]  /*5b70*/  SHFL.BFLY PT, R37, R36, 0x1, 0x101f ;  /* 0x0c301f0024257f89 */ /* 0x000e6200000e0000 */
[----:B------:R-:W-:Y:S01]  /*5b80*/  MOV R40, 0xffff ;  /* 0x0000ffff00287802 */ /* 0x000fe20000000f00 */
[----:B--2---:R-:W-:Y:S02]  /*5b90*/  FADD.FTZ R41, R39, R28 ;  /* 0x0000001c27297221 */ /* 0x004fe40000010000 */
[----:B------:R-:W2:Y:S01]  /*5ba0*/  SHFL.BFLY PT, R38, R35, 0x1, 0x101f ;  /* 0x0c301f0023267f89 */ /* 0x000ea200000e0000 */
[----:B------:R-:W-:Y:S01]  /*5bb0*/  MOV R39, 0xffff ;  /* 0x0000ffff00277802 */ /* 0x000fe20000000f00 */
[----:B------:R-:W2:Y:S01]  /*5bc0*/  LDC.64 R28, c[0x0][0x220] ;  /* 0x00008800ff1c7b82 */ /* 0x000ea20000000a00 */
[----:B---3--:R-:W-:Y:S01]  /*5bd0*/  FADD.FTZ R48, R55, R48 ;  /* 0x0000003037307221 */ /* 0x008fe20000010000 */
[----:B------:R-:W3:Y:S01]  /*5be0*/  SHFL.BFLY PT, R40, R41, 0x1, 0x101f ;  /* 0x0c301f0029287f89 */ /* 0x000ee200000e0000 */
[----:B------:R-:W-:Y:S01]  /*5bf0*/  MOV R55, 0xffff ;  /* 0x0000ffff00377802 */ /* 0x000fe20000000f00 */
[----:B----4-:R-:W-:Y:S01]  /*5c00*/  FADD.FTZ R51, R44, R51 ;  /* 0x000000332c337221 */ /* 0x010fe20000010000 */
[----:B------:R-:W-:Y:S01]  /*5c10*/  MOV R44, 0xffff ;  /* 0x0000ffff002c7802 */ /* 0x000fe20000000f00 */
[----:B------:R-:W4:Y:S01]  /*5c20*/  SHFL.BFLY PT, R42, R43, 0x1, 0x101f ;  /* 0x0c301f002b2a7f89 */ /* 0x000f2200000e0000 */
[----:B-----5:R-:W-:Y:S01]  /*5c30*/  FADD.FTZ R45, R45, R46 ;  /* 0x0000002e2d2d7221 */ /* 0x020fe20000010000 */
[----:B------:R-:W-:-:S02]  /*5c40*/  MOV R46, 0xffff ;  /* 0x0000ffff002e7802 */ /* 0x000fc40000000f00 */
[----:B------:R-:W5:Y:S01]  /*5c50*/  SHFL.BFLY PT, R39, R48, 0x2, 0x101f ;  /* 0x0c501f0030277f89 */ /* 0x000f6200000e0000 */
[----:B0-----:R-:W-:Y:S01]  /*5c60*/  FADD.FTZ R50, R57, R50 ;  /* 0x0000003239327221 */ /* 0x001fe20000010000 */
[----:B------:R-:W-:Y:S02]  /*5c70*/  IMAD.WIDE R26, R25, 0x2, R26 ;  /* 0x00000002191a7825 */ /* 0x000fe400078e021a */
[----:B------:R-:W0:Y:S02]  /*5c80*/  SHFL.BFLY PT, R44, R51, 0x1, 0x101f ;  /* 0x0c301f00332c7f89 */ /* 0x000e2400000e0000 */
[----:B-1----:R-:W-:Y:S02]  /*5c90*/  FADD.FTZ R36, R36, R37 ;  /* 0x0000002524247221 */ /* 0x002fe40000010000 */
[----:B------:R-:W1:Y:S01]  /*5ca0*/  SHFL.BFLY PT, R46, R45, 0x1, 0x101f ;  /* 0x0c301f002d2e7f89 */ /* 0x000e6200000e0000 */
[----:B--2---:R-:W-:-:S03]  /*5cb0*/  FADD.FTZ R35, R35, R38 ;  /* 0x0000002623237221 */ /* 0x004fc60000010000 */
[----:B------:R-:W2:Y:S01]  /*5cc0*/  SHFL.BFLY PT, R55, R50, 0x2, 0x101f ;  /* 0x0c501f0032377f89 */ /* 0x000ea200000e0000 */
[----:B------:R-:W-:Y:S01]  /*5cd0*/  @!P0 F2FP.F16.F32.PACK_AB R33, RZ, R36 ;  /* 0x00000024ff21823e */ /* 0x000fe200000000ff */
[----:B------:R-:W-:-:S04]  /*5ce0*/  IMAD.WIDE R28, R25, 0x2, R28 ;  /* 0x00000002191c7825 */ /* 0x000fc800078e021c */
[----:B---3--:R-:W-:Y:S01]  /*5cf0*/  FADD.FTZ R40, R41, R40 ;  /* 0x0000002829287221 */ /* 0x008fe20000010000 */
[----:B------:R-:W-:Y:S02]  /*5d00*/  @!P0 F2FP.F16.F32.PACK_AB R32, RZ, R35 ;  /* 0x00000023ff20823e */ /* 0x000fe400000000ff */
[----:B------:R-:W-:Y:S01]  /*5d10*/  PRMT R34, R33, 0x7610, R34 ;  /* 0x0000761021227816 */ /* 0x000fe20000000022 */
[----:B----4-:R-:W-:Y:S01]  /*5d20*/  FADD.FTZ R30, R43, R42 ;  /* 0x0000002a2b1e7221 */ /* 0x010fe20000010000 */
[----:B------:R-:W-:Y:S01]  /*5d30*/  @!P0 F2FP.F16.F32.PACK_AB R25, RZ, R40 ;  /* 0x00000028ff19823e */ /* 0x000fe200000000ff */
[----:B------:R-:W-:Y:S01]  /*5d40*/  @!P0 STG.E.U16 desc[UR8][R26.64], R32 ;  /* 0x000000201a008986 */ /* 0x000fe2000c101508 */
[----:B------:R-:W-:Y:S01]  /*5d50*/  MOV R36, 0xffff ;  /* 0x0000ffff00247802 */ /* 0x000fe20000000f00 */
[----:B-----5:R-:W-:Y:S01]  /*5d60*/  FADD.FTZ R39, R48, R39 ;  /* 0x0000002730277221 */ /* 0x020fe20000010000 */
[----:B------:R-:W-:Y:S01]  /*5d70*/  @!P0 F2FP.F16.F32.PACK_AB R30, RZ, R30 ;  /* 0x0000001eff1e823e */ /* 0x000fe200000000ff */
[----:B------:R3:W-:Y:S01]  /*5d80*/  @!P0 STG.E.U16 desc[UR8][R28.64], R34 ;  /* 0x000000221c008986 */ /* 0x0007e2000c101508 */
[----:B0-----:R-:W-:-:S03]  /*5d90*/  FADD.FTZ R31, R51, R44 ;  /* 0x0000002c331f7221 */ /* 0x001fc60000010000 */
[----:B------:R-:W0:Y:S01]  /*5da0*/  SHFL.BFLY PT, R36, R39, 0x1, 0x101f ;  /* 0x0c301f0027247f89 */ /* 0x000e2200000e0000 */
[----:B-1----:R-:W-:Y:S01]  /*5db0*/  FADD.FTZ R33, R45, R46 ;  /* 0x0000002e2d217221 */ /* 0x002fe20000010000 */
[----:B------:R-:W-:Y:S01]  /*5dc0*/  @!P0 F2FP.F16.F32.PACK_AB R31, RZ, R31 ;  /* 0x0000001fff1f823e */ /* 0x000fe200000000ff */
[----:B--2---:R-:W-:-:S03]  /*5dd0*/  FADD.FTZ R50, R50, R55 ;  /* 0x0000003732327221 */ /* 0x004fc60000010000 */
[----:B------:R-:W-:Y:S02]  /*5de0*/  @!P0 F2FP.F16.F32.PACK_AB R33, RZ, R33 ;  /* 0x00000021ff21823e */ /* 0x000fe400000000ff */
[----:B---3--:R-:W-:Y:S02]  /*5df0*/  PRMT R34, R25, 0x7610, R34 ;  /* 0x0000761019227816 */ /* 0x008fe40000000022 */
[----:B------:R-:W-:-:S03]  /*5e00*/  MOV R25, 0xffff ;  /* 0x0000ffff00197802 */ /* 0x000fc60000000f00 */
[----:B------:R1:W-:Y:S04]  /*5e10*/  @!P0 STG.E.U16 desc[UR8][R26.64+0x28], R34 ;  /* 0x000028221a008986 */ /* 0x0003e8000c101508 */
[----:B------:R1:W-:Y:S04]  /*5e20*/  @!P0 STG.E.U16 desc[UR8][R28.64+0x28], R30 ;  /* 0x0000281e1c008986 */ /* 0x0003e8000c101508 */
[----:B------:R1:W-:Y:S01]  /*5e30*/  @!P0 STG.E.U16 desc[UR8][R26.64+0x50], R31 ;  /* 0x0000501f1a008986 */ /* 0x0003e2000c101508 */
[----:B0-----:R-:W-:-:S03]  /*5e40*/  FADD.FTZ R36, R39, R36 ;  /* 0x0000002427247221 */ /* 0x001fc60000010000 */
[----:B------:R1:W0:Y:S04]  /*5e50*/  SHFL.BFLY PT, R32, R50, 0x1, 0x101f ;  /* 0x0c301f0032207f89 */ /* 0x00022800000e0000 */
[----:B------:R1:W-:Y:S02]  /*5e60*/  @!P0 STG.E.U16 desc[UR8][R28.64+0x50], R33 ;  /* 0x000050211c008986 */ /* 0x0003e4000c101508 */
.L_x_1884:
[----:B01----:R-:W-:Y:S01]  /*5e70*/  FADD.FTZ R30, R50, R32 ;  /* 0x00000020321e7221 */ /* 0x003fe20000010000 */
[----:B------:R-:W-:-:S04]  /*5e80*/  @!P0 F2FP.F16.F32.PACK_AB R25, RZ, R36 ;  /* 0x00000024ff19823e */ /* 0x000fc800000000ff */
[----:B------:R-:W-:Y:S01]  /*5e90*/  @!P0 F2FP.F16.F32.PACK_AB R30, RZ, R30 ;  /* 0x0000001eff1e823e */ /* 0x000fe200000000ff */
[----:B------:R0:W-:Y:S04]  /*5ea0*/  @!P0 STG.E.U16 desc[UR8][R26.64+0x78], R25 ;  /* 0x000078191a008986 */ /* 0x0001e8000c101508 */
[----:B------:R0:W-:Y:S02]  /*5eb0*/  @!P0 STG.E.U16 desc[UR8][R28.64+0x78], R30 ;  /* 0x0000781e1c008986 */ /* 0x0001e4000c101508 */
.L_x_1814:
[----:B------:R-:W-:Y:S05]  /*5ec0*/  WARPSYNC.ALL ;  /* 0x0000000000007948 */ /* 0x000fea0003800000 */
[----:B------:R-:W-:Y:S01]  /*5ed0*/  IADD3 R14, R14, 0x200, RZ ;  /* 0x000002000e0e7810 */ /* 0x000fe20007ffe0ff */
[----:B------:R-:W-:Y:S03]  /*5ee0*/  BAR.SYNC.DEFER_BLOCKING 0x0 ;  /* 0x0000000000007b1d */ /* 0x000fe60000010000 */
[----:B------:R-:W-:-:S13]  /*5ef0*/  ISETP.GE.AND P0, PT, R14, UR10, PT ;  /* 0x0000000a0e007c0c */ /* 0x000fda000bf06270 */
[----:B------:R-:W-:Y:S05]  /*5f00*/  @!P0 BRA `(.L_x_1821) ;  /* 0xffffffe400108947 */ /* 0x000fea000383ffff */
[----:B------:R-:W-:Y:S05]  /*5f10*/  EXIT ;  /* 0x000000000000794d */ /* 0x000fea0003800000 */
.L_x_1817:
[----:B------:R-:W-:Y:S01]  /*5f20*/  HFMA2.MMA R31, -RZ, RZ, 0, 4.76837158203125e-07 ;  /* 0x00000008ff1f7435 */ /* 0x000fe200000001ff */
[----:B--2---:R-:W-:Y:S02]  /*5f30*/  MOV R34, R26 ;  /* 0x0000001a00227202 */ /* 0x004fe40000000f00 */
[----:B------:R-:W-:Y:S02]  /*5f40*/  MOV R30, 0x101f ;  /* 0x0000101f001e7802 */ /* 0x000fe40000000f00 */
[----:B0-----:R-:W-:-:S07]  /*5f50*/  MOV R25, 0xffff ;  /* 0x0000ffff00197802 */ /* 0x001fce0000000f00 */
[----:B-1-3--:R-:W-:Y:S05]  /*5f60*/  WARPSYNC.COLLECTIVE R25, `(.L_x_1822) ;  /* 0x0000000019087348 */ /* 0x00afea0003c00000 */
[----:B------:R0:W2:Y:S02]  /*5f70*/  SHFL.BFLY P2, R32, R34, R31, R30 ;  /* 0x0c00001f22207389 */ /* 0x0000a4000004001e */
[----:B0123--:R-:W-:Y:S01]  /*5f80*/  ENDCOLLECTIVE ;  /* 0x000000000000791b */ /* 0x00ffe20003800000 */
.L_x_1822:
[----:B------:R-:W-:Y:S02]  /*5f90*/  MOV R34, R27 ;  /* 0x0000001b00227202 */ /* 0x000fe40000000f00 */
[----:B------:R-:W-:-:S07]  /*5fa0*/  MOV R29, R32 ;  /* 0x00000020001d7202 */ /* 0x000fce0000000f00 */
[----:B------:R-:W-:Y:S05]  /*5fb0*/  WARPSYNC.COLLECTIVE R25, `(.L_x_1823) ;  /* 0x0000000019087348 */ /* 0x000fea0003c00000 */
[----:B------:R0:W1:Y:S02]  /*5fc0*/  SHFL.BFLY P2, R32, R34, R31, R30 ;  /* 0x0c00001f22207389 */ /* 0x000064000004001e */
[----:B01----:R-:W-:Y:S01]  /*5fd0*/  ENDCOLLECTIVE ;  /* 0x000000000000791b */ /* 0x003fe20003800000 */
.L_x_1823:
[----:B------:R-:W-:Y:S01]  /*5fe0*/  FADD.FTZ R29, R29, R26 ;  /* 0x0000001a1d1d7221 */ /* 0x000fe20000010000 */
[----:B------:R-:W-:-:S04]  /*5ff0*/  HFMA2.MMA R31, -RZ, RZ, 0, 2.384185791015625e-07 ;  /* 0x00000004ff1f7435 */ /* 0x000fc800000001ff */
[----:B------:R-:W-:Y:S02]  /*6000*/  MOV R34, R29 ;  /* 0x0000001d00227202 */ /* 0x000fe40000000f00 */
[----:B------:R-:W-:-:S07]  /*6010*/  MOV R28, R32 ;  /* 0x00000020001c7202 */ /* 0x000fce0000000f00 */
[----:B------:R-:W-:Y:S05]  /*6020*/  WARPSYNC.COLLECTIVE R25, `(.L_x_1824) ;  /* 0x0000000019087348 */ /* 0x000fea0003c00000 */
[----:B------:R0:W1:Y:S02]  /*6030*/  SHFL.BFLY P2, R32, R34, R31, R30 ;  /* 0x0c00001f22207389 */ /* 0x000064000004001e */
[----:B01----:R-:W-:Y:S01]  /*6040*/  ENDCOLLECTIVE ;  /* 0x000000000000791b */ /* 0x003fe20003800000 */
.L_x_1824:
[----:B------:R-:W-:-:S05]  /*6050*/  FADD.FTZ R28, R28, R27 ;  /* 0x0000001b1c1c7221 */ /* 0x000fca0000010000 */
[----:B------:R-:W-:Y:S02]  /*6060*/  MOV R34, R28 ;  /* 0x0000001c00227202 */ /* 0x000fe40000000f00 */
[----:B------:R-:W-:-:S07]  /*6070*/  MOV R36, R32 ;  /* 0x0000002000247202 */ /* 0x000fce0000000f00 */
[----:B------:R-:W-:Y:S05]  /*6080*/  WARPSYNC.COLLECTIVE R25, `(.L_x_1825) ;  /* 0x0000000019087348 */ /* 0x000fea0003c00000 */
[----:B------:R0:W1:Y:S02]  /*6090*/  SHFL.BFLY P2, R32, R34, R31, R30 ;  /* 0x0c00001f22207389 */ /* 0x000064000004001e */
[----:B01----:R-:W-:Y:S01]  /*60a0*/  ENDCOLLECTIVE ;  /* 0x000000000000791b */ /* 0x003fe20003800000 */
.L_x_1825:
[----:B------:R-:W-:Y:S01]  /*60b0*/  FADD.FTZ R36, R29, R36 ;  /* 0x000000241d247221 */ /* 0x000fe20000010000 */
[----:B------:R-:W-:-:S04]  /*60c0*/  HFMA2.MMA R31, -RZ, RZ, 0, 1.1920928955078125e-07 ;  /* 0x00000002ff1f7435 */ /* 0x000fc800000001ff */
[----:B------:R-:W-:Y:S02]  /*60d0*/  MOV R34, R36 ;  /* 0x0000002400227202 */ /* 0x000fe40000000f00 */
[----:B------:R-:W-:-:S07]  /*60e0*/  MOV R33, R32 ;  /* 0x0000002000217202 */ /* 0x000fce0000000f00 */
[----:B------:R-:W-:Y:S05]  /*60f0*/  WARPSYNC.COLLECTIVE R25, `(.L_x_1826) ;  /* 0x0000000019087348 */ /* 0x000fea0003c00000 */
[----:B------:R0:W1:Y:S02]  /*6100*/  SHFL.BFLY P2, R32, R34, R31, R30 ;  /* 0x0c00001f22207389 */ /* 0x000064000004001e */
[----:B01----:R-:W-:Y:S01]  /*6110*/  ENDCOLLECTIVE ;  /* 0x000000000000791b */ /* 0x003fe20003800000 */
.L_x_1826:
[----:B------:R-:W-:-:S05]  /*6120*/  FADD.FTZ R33, R28, R33 ;  /* 0x000000211c217221 */ /* 0x000fca0000010000 */
[----:B------:R-:W-:Y:S02]  /*6130*/  MOV R34, R33 ;  /* 0x0000002100227202 */ /* 0x000fe40000000f00 */
[----:B------:R-:W-:-:S07]  /*6140*/  MOV R35, R32 ;  /* 0x0000002000237202 */ /* 0x000fce0000000f00 */
[----:B------:R-:W-:Y:S05]  /*6150*/  WARPSYNC.COLLECTIVE R25, `(.L_x_1827) ;  /* 0x0000000019087348 */ /* 0x000fea0003c00000 */
[----:B------:R0:W1:Y:S02]  /*6160*/  SHFL.BFLY P2, R32, R34, R31, R30 ;  /* 0x0c00001f22207389 */ /* 0x000064000004001e */
[----:B01----:R-:W-:Y:S01]  /*6170*/  ENDCOLLECTIVE ;  /* 0x000000000000791b */ /* 0x003fe20003800000 */
.L_x_1827:
[----:B------:R-:W-:Y:S01]  /*6180*/  FADD.FTZ R35, R36, R35 ;  /* 0x0000002324237221 */ /* 0x000fe20000010000 */
[----:B------:R-:W-:-:S04]  /*6190*/  HFMA2.MMA R31, -RZ, RZ, 0, 5.9604644775390625e-08 ;  /* 0x00000001ff1f7435 */ /* 0x000fc800000001ff */
[----:B------:R-:W-:Y:S02]  /*61a0*/  MOV R34, R35 ;  /* 0x0000002300227202 */ /* 0x000fe40000000f00 */
[----:B------:R-:W-:-:S07]  /*61b0*/  MOV R26, R32 ;  /* 0x00000020001a7202 */ /* 0x000fce0000000f00 */
[----:B------:R-:W-:Y:S05]  /*61c0*/  WARPSYNC.COLLECTIVE R25, `(.L_x_1828) ;  /* 0x0000000019087348 */ /* 0x000fea0003c00000 */
[----:B------:R0:W1:Y:S02]  /*61d0*/  SHFL.BFLY P2, R32, R34, R31, R30 ;  /* 0x0c00001f22207389 */ /* 0x000064000004001e */
[----:B01----:R-:W-:Y:S01]  /*61e0*/  ENDCOLLECTIVE ;  /* 0x000000000000791b */ /* 0x003fe20003800000 */
.L_x_1828:
[----:B------:R-:W-:-:S05]  /*61f0*/  FADD.FTZ R37, R33, R26 ;  /* 0x0000001a21257221 */ /* 0x000fca0000010000 */
[----:B------:R-:W-:Y:S02]  /*6200*/  MOV R34, R37 ;  /* 0x0000002500227202 */ /* 0x000fe40000000f00 */
[----:B------:R-:W-:-:S07]  /*6210*/  MOV R38, R32 ;  /* 0x0000002000267202 */ /* 0x000fce0000000f00 */
[----:B------:R-:W-:Y:S05]  /*6220*/  WARPSYNC.COLLECTIVE R25, `(.L_x_1829) ;  /* 0x0000000019087348 */ /* 0x000fea0003c00000 */
[----:B------:R0:W1:Y:S02]  /*6230*/  SHFL.BFLY P2, R32, R34, R31, R30 ;  /* 0x0c00001f22207389 */ /* 0x000064000004001e */
[----:B01----:R-:W-:Y:S01]  /*6240*/  ENDCOLLECTIVE ;  /* 0x000000000000791b */ /* 0x003fe20003800000 */
.L_x_1829:
[----:B------:R-:W-:Y:S01]  /*6250*/  FADD.FTZ R38, R35, R38 ;  /* 0x0000002623267221 */ /* 0x000fe20000010000 */
[----:B------:R-:W-:Y:S06]  /*6260*/  BRA `(.L_x_1830) ;  /* 0xffffffec006c7947 */ /* 0x000fec000383ffff */
.L_x_1818:
        /* <DEDUP_REMOVED lines=8> */
.L_x_1832:
[----:B------:R-:W-:Y:S05]  /*62f0*/  BSYNC B1 ;  /* 0x0000000000017941 */ /* 0x000fea0003800000 */
.L_x_1831:
        /* <DEDUP_REMOVED lines=8> */
.L_x_1833:
[----:B------:R-:W-:Y:S01]  /*6380*/  FADD.FTZ R36, R36, R33 ;  /* 0x0000002124247221 */ /* 0x000fe20000010000 */
[----:B------:R-:W-:-:S04]  /*6390*/  HFMA2.MMA R31, -RZ, RZ, 0, 2.384185791015625e-07 ;  /* 0x00000004ff1f7435 */ /* 0x000fc800000001ff */
[----:B------:R-:W-:Y:S02]  /*63a0*/  MOV R34, R36 ;  /* 0x0000002400227202 */ /* 0x000fe40000000f00 */
[----:B------:R-:W-:-:S07]  /*63b0*/  MOV R38, R32 ;  /* 0x0000002000267202 */ /* 0x000fce0000000f00 */
[----:B------:R-:W-:Y:S05]  /*63c0*/  WARPSYNC.COLLECTIVE R25, `(.L_x_1834) ;  /* 0x0000000019087348 */ /* 0x000fea0003c00000 */
[----:B------:R0:W1:Y:S02]  /*63d0*/  SHFL.BFLY P2, R32, R34, R31, R30 ;  /* 0x0c00001f22207389 */ /* 0x000064000004001e */
[----:B01----:R-:W-:Y:S01]  /*63e0*/  ENDCOLLECTIVE ;  /* 0x000000000000791b */ /* 0x003fe20003800000 */
.L_x_1834:
[----:B------:R-:W-:-:S05]  /*63f0*/  FADD.FTZ R38, R38, R35 ;  /* 0x0000002326267221 */ /* 0x000fca0000010000 */
[----:B------:R-:W-:Y:S02]  /*6400*/  MOV R34, R38 ;  /* 0x0000002600227202 */ /* 0x000fe40000000f00 */
[----:B------:R-:W-:-:S07]  /*6410*/  MOV R37, R32 ;  /* 0x0000002000257202 */ /* 0x000fce0000000f00 */
[----:B------:R-:W-:Y:S05]  /*6420*/  WARPSYNC.COLLECTIVE R25, `(.L_x_1835) ;  /* 0x0000000019087348 */ /* 0x000fea0003c00000 */
[----:B------:R0:W1:Y:S02]  /*6430*/  SHFL.BFLY P2, R32, R34, R31, R30 ;  /* 0x0c00001f22207389 */ /* 0x000064000004001e */
[----:B01----:R-:W-:Y:S01]  /*6440*/  ENDCOLLECTIVE ;  /* 0x000000000000791b */ /* 0x003fe20003800000 */
.L_x_1835:
[----:B------:R-:W-:Y:S01]  /*6450*/  FADD.FTZ R37, R36, R37 ;  /* 0x0000002524257221 */ /* 0x000fe20000010000 */
[----:B------:R-:W-:-:S04]  /*6460*/  HFMA2.MMA R31, -RZ, RZ, 0, 1.1920928955078125e-07 ;  /* 0x00000002ff1f7435 */ /* 0x000fc800000001ff */
[----:B------:R-:W-:Y:S02]  /*6470*/  MOV R34, R37 ;  /* 0x0000002500227202 */ /* 0x000fe40000000f00 */
[----:B------:R-:W-:-:S07]  /*6480*/  MOV R39, R32 ;  /* 0x0000002000277202 */ /* 0x000fce0000000f00 */
[----:B------:R-:W-:Y:S05]  /*6490*/  WARPSYNC.COLLECTIVE R25, `(.L_x_1836) ;  /* 0x0000000019087348 */ /* 0x000fea0003c00000 */
[----:B------:R0:W1:Y:S02]  /*64a0*/  SHFL.BFLY P2, R32, R34, R31, R30 ;  /* 0x0c00001f22207389 */ /* 0x000064000004001e */
[----:B01----:R-:W-:Y:S01]  /*64b0*/  ENDCOLLECTIVE ;  /* 0x000000000000791b */ /* 0x003fe20003800000 */
.L_x_1836:
[----:B------:R-:W-:-:S05]  /*64c0*/  FADD.FTZ R39, R38, R39 ;  /* 0x0000002726277221 */ /* 0x000fca0000010000 */
[----:B------:R-:W-:Y:S02]  /*64d0*/  MOV R34, R39 ;  /* 0x0000002700227202 */ /* 0x000fe40000000f00 */
[----:B------:R-:W-:-:S07]  /*64e0*/  MOV R40, R32 ;  /* 0x0000002000287202 */ /* 0x000fce0000000f00 */
[----:B------:R-:W-:Y:S05]  /*64f0*/  WARPSYNC.COLLECTIVE R25, `(.L_x_1837) ;  /* 0x0000000019087348 */ /* 0x000fea0003c00000 */
[----:B------:R0:W1:Y:S02]  /*6500*/  SHFL.BFLY P2, R32, R34, R31, R30 ;  /* 0x0c00001f22207389 */ /* 0x000064000004001e */
[----:B01----:R-:W-:Y:S01]  /*6510*/  ENDCOLLECTIVE ;  /* 0x000000000000791b */ /* 0x003fe20003800000 */
.L_x_1837:
[----:B------:R-:W-:Y:S01]  /*6520*/  FADD.FTZ R40, R37, R40 ;  /* 0x0000002825287221 */ /* 0x000fe20000010000 */
[----:B------:R-:W-:-:S04]  /*6530*/  HFMA2.MMA R31, -RZ, RZ, 0, 5.9604644775390625e-08 ;  /* 0x00000001ff1f7435 */ /* 0x000fc800000001ff */
[----:B------:R-:W-:Y:S02]  /*6540*/  MOV R34, R40 ;  /* 0x0000002800227202 */ /* 0x000fe40000000f00 */
[----:B------:R-:W-:-:S07]  /*6550*/  MOV R42, R32 ;  /* 0x00000020002a7202 */ /* 0x000fce0000000f00 */
[----:B------:R-:W-:Y:S05]  /*6560*/  WARPSYNC.COLLECTIVE R25, `(.L_x_1838) ;  /* 0x0000000019087348 */ /* 0x000fea0003c00000 */
[----:B------:R0:W1:Y:S02]  /*6570*/  SHFL.BFLY P2, R32, R34, R31, R30 ;  /* 0x0c00001f22207389 */ /* 0x000064000004001e */
[----:B01----:R-:W-:Y:S01]  /*6580*/  ENDCOLLECTIVE ;  /* 0x000000000000791b */ /* 0x003fe20003800000 */
.L_x_1838:
[----:B------:R-:W-:-:S05]  /*6590*/  FADD.FTZ R42, R39, R42 ;  /* 0x0000002a272a7221 */ /* 0x000fca0000010000 */
[----:B------:R-:W-:Y:S02]  /*65a0*/  MOV R34, R42 ;  /* 0x0000002a00227202 */ /* 0x000fe40000000f00 */
[----:B------:R-:W-:-:S07]  /*65b0*/  MOV R33, R32 ;  /* 0x0000002000217202 */ /* 0x000fce0000000f00 */
[----:B------:R-:W-:Y:S05]  /*65c0*/  WARPSYNC.COLLECTIVE R25, `(.L_x_1839) ;  /* 0x0000000019087348 */ /* 0x000fea0003c00000 */
[----:B------:R0:W1:Y:S02]  /*65d0*/  SHFL.BFLY P2, R32, R34, R31, R30 ;  /* 0x0c00001f22207389 */ /* 0x000064000004001e */
[----:B01----:R-:W-:Y:S01]  /*65e0*/  ENDCOLLECTIVE ;  /* 0x000000000000791b */ /* 0x003fe20003800000 */
.L_x_1839:
[----:B------:R-:W-:Y:S01]  /*65f0*/  FADD.FTZ R33, R40, R33 ;  /* 0x0000002128217221 */ /* 0x000fe20000010000 */
[----:B------:R-:W-:Y:S06]  /*6600*/  BRA `(.L_x_1840) ;  /* 0xffffffec00287947 */ /* 0x000fec000383ffff */
.L_x_1819:
        /* <DEDUP_REMOVED lines=8> */
.L_x_1842:
[----:B------:R-:W-:Y:S05]  /*6690*/  BSYNC B1 ;  /* 0x0000000000017941 */ /* 0x000fea0003800000 */
.L_x_1841:
        /* <DEDUP_REMOVED lines=8> */
.L_x_1843:
[----:B------:R-:W-:Y:S01]  /*6720*/  FADD.FTZ R36, R36, R33 ;  /* 0x0000002124247221 */ /* 0x000fe20000010000 */
[----:B------:R-:W-:-:S04]  /*6730*/  HFMA2.MMA R31, -RZ, RZ, 0, 2.384185791015625e-07 ;  /* 0x00000004ff1f7435 */ /* 0x000fc800000001ff */
[----:B------:R-:W-:Y:S02]  /*6740*/  MOV R34, R36 ;  /* 0x0000002400227202 */ /* 0x000fe40000000f00 */
[----:B------:R-:W-:-:S07]  /*6750*/  MOV R38, R32 ;  /* 0x0000002000267202 */ /* 0x000fce0000000f00 */
[----:B------:R-:W-:Y:S05]  /*6760*/  WARPSYNC.COLLECTIVE R25, `(.L_x_1844) ;  /* 0x0000000019087348 */ /* 0x000fea0003c00000 */
[----:B------:R0:W1:Y:S02]  /*6770*/  SHFL.BFLY P2, R32, R34, R31, R30 ;  /* 0x0c00001f22207389 */ /* 0x000064000004001e */
[----:B01----:R-:W-:Y:S01]  /*6780*/  ENDCOLLECTIVE ;  /* 0x000000000000791b */ /* 0x003fe20003800000 */
.L_x_1844:
[----:B------:R-:W-:-:S05]  /*6790*/  FADD.FTZ R38, R38, R35 ;  /* 0x0000002326267221 */ /* 0x000fca0000010000 */
[----:B------:R-:W-:Y:S02]  /*67a0*/  MOV R34, R38 ;  /* 0x0000002600227202 */ /* 0x000fe40000000f00 */
[----:B------:R-:W-:-:S07]  /*67b0*/  MOV R37, R32 ;  /* 0x0000002000257202 */ /* 0x000fce0000000f00 */
[----:B------:R-:W-:Y:S05]  /*67c0*/  WARPSYNC.COLLECTIVE R25, `(.L_x_1845) ;  /* 0x0000000019087348 */ /* 0x000fea0003c00000 */
[----:B------:R0:W1:Y:S02]  /*67d0*/  SHFL.BFLY P2, R32, R34, R31, R30 ;  /* 0x0c00001f22207389 */ /* 0x000064000004001e */
[----:B01----:R-:W-:Y:S01]  /*67e0*/  ENDCOLLECTIVE ;  /* 0x000000000000791b */ /* 0x003fe20003800000 */
.L_x_1845:
[----:B------:R-:W-:Y:S01]  /*67f0*/  FADD.FTZ R37, R36, R37 ;  /* 0x0000002524257221 */ /* 0x000fe20000010000 */
[----:B------:R-:W-:-:S04]  /*6800*/  HFMA2.MMA R31, -RZ, RZ, 0, 1.1920928955078125e-07 ;  /* 0x00000002ff1f7435 */ /* 0x000fc800000001ff */
[----:B------:R-:W-:Y:S02]  /*6810*/  MOV R34, R37 ;  /* 0x0000002500227202 */ /* 0x000fe40000000f00 */
[----:B------:R-:W-:-:S07]  /*6820*/  MOV R39, R32 ;  /* 0x0000002000277202 */ /* 0x000fce0000000f00 */
[----:B------:R-:W-:Y:S05]  /*6830*/  WARPSYNC.COLLECTIVE R25, `(.L_x_1846) ;  /* 0x0000000019087348 */ /* 0x000fea0003c00000 */
[----:B------:R0:W1:Y:S02]  /*6840*/  SHFL.BFLY P2, R32, R34, R31, R30 ;  /* 0x0c00001f22207389 */ /* 0x000064000004001e */
[----:B01----:R-:W-:Y:S01]  /*6850*/  ENDCOLLECTIVE ;  /* 0x000000000000791b */ /* 0x003fe20003800000 */
.L_x_1846:
[----:B------:R-:W-:-:S05]  /*6860*/  FADD.FTZ R39, R38, R39 ;  /* 0x0000002726277221 */ /* 0x000fca0000010000 */
[----:B------:R-:W-:Y:S02]  /*6870*/  MOV R34, R39 ;  /* 0x0000002700227202 */ /* 0x000fe40000000f00 */
[----:B------:R-:W-:-:S07]  /*6880*/  MOV R40, R32 ;  /* 0x0000002000287202 */ /* 0x000fce0000000f00 */
[----:B------:R-:W-:Y:S05]  /*6890*/  WARPSYNC.COLLECTIVE R25, `(.L_x_1847) ;  /* 0x0000000019087348 */ /* 0x000fea0003c00000 */
[----:B------:R0:W1:Y:S02]  /*68a0*/  SHFL.BFLY P2, R32, R34, R31, R30 ;  /* 0x0c00001f22207389 */ /* 0x000064000004001e */
[----:B01----:R-:W-:Y:S01]  /*68b0*/  ENDCOLLECTIVE ;  /* 0x000000000000791b */ /* 0x003fe20003800000 */
.L_x_1847:
[----:B------:R-:W-:Y:S01]  /*68c0*/  FADD.FTZ R40, R37, R40 ;  /* 0x0000002825287221 */ /* 0x000fe20000010000 */
[----:B------:R-:W-:-:S04]  /*68d0*/  HFMA2.MMA R31, -RZ, RZ, 0, 5.9604644775390625e-08 ;  /* 0x00000001ff1f7435 */ /* 0x000fc800000001ff */
[----:B------:R-:W-:Y:S02]  /*68e0*/  MOV R34, R40 ;  /* 0x0000002800227202 */ /* 0x000fe40000000f00 */
[----:B------:R-:W-:-:S07]  /*68f0*/  MOV R42, R32 ;  /* 0x00000020002a7202 */ /* 0x000fce0000000f00 */
[----:B------:R-:W-:Y:S05]  /*6900*/  WARPSYNC.COLLECTIVE R25, `(.L_x_1848) ;  /* 0x0000000019087348 */ /* 0x000fea0003c00000 */
[----:B------:R0:W1:Y:S02]  /*6910*/  SHFL.BFLY P2, R32, R34, R31, R30 ;  /* 0x0c00001f22207389 */ /* 0x000064000004001e */
[----:B01----:R-:W-:Y:S01]  /*6920*/  ENDCOLLECTIVE ;  /* 0x000000000000791b */ /* 0x003fe20003800000 */
.L_x_1848:
[----:B------:R-:W-:-:S05]  /*6930*/  FADD.FTZ R42, R39, R42 ;  /* 0x0000002a272a7221 */ /* 0x000fca0000010000 */
[----:B------:R-:W-:Y:S02]  /*6940*/  MOV R34, R42 ;  /* 0x0000002a00227202 */ /* 0x000fe40000000f00 */
[----:B------:R-:W-:-:S07]  /*6950*/  MOV R33, R32 ;  /* 0x0000002000217202 */ /* 0x000fce0000000f00 */
[----:B------:R-:W-:Y:S05]  /*6960*/  WARPSYNC.COLLECTIVE R25, `(.L_x_1849) ;  /* 0x0000000019087348 */ /* 0x000fea0003c00000 */
[----:B------:R0:W1:Y:S02]  /*6970*/  SHFL.BFLY P2, R32, R34, R31, R30 ;  /* 0x0c00001f22207389 */ /* 0x000064000004001e */
[----:B01----:R-:W-:Y:S01]  /*6980*/  ENDCOLLECTIVE ;  /* 0x000000000000791b */ /* 0x003fe20003800000 */
.L_x_1849:
[----:B------:R-:W-:Y:S01]  /*6990*/  FADD.FTZ R33, R40, R33 ;  /* 0x0000002128217221 */ /* 0x000fe20000010000 */
[----:B------:R-:W-:Y:S06]  /*69a0*/  BRA `(.L_x_1850) ;  /* 0xffffffe800cc7947 */ /* 0x000fec000383ffff */
.L_x_1820:
[----:B------:R-:W-:Y:S01]  /*69b0*/  HFMA2.MMA R31, -RZ, RZ, 0, 4.76837158203125e-07 ;  /* 0x00000008ff1f7435 */ /* 0x000fe200000001ff */
[----:B------:R-:W-:Y:S01]  /*69c0*/  BSSY B0, `(.L_x_1851) ;  /* 0x0000007000007945 */ /* 0x000fe20003800000 */
[----:B--2---:R-:W-:Y:S02]  /*69d0*/  MOV R34, R26 ;  /* 0x0000001a00227202 */ /* 0x004fe40000000f00 */
[----:B------:R-:W-:Y:S02]  /*69e0*/  MOV R30, 0x101f ;  /* 0x0000101f001e7802 */ /* 0x000fe40000000f00 */
[----:B0-----:R-:W-:-:S07]  /*69f0*/  MOV R25, 0xffff ;  /* 0x0000ffff00197802 */ /* 0x001fce0000000f00 */
[----:B-1-3--:R-:W-:Y:S05]  /*6a00*/  WARPSYNC.COLLECTIVE R25, `(.L_x_1852) ;  /* 0x0000000019087348 */ /* 0x00afea0003c00000 */
[----:B------:R0:W2:Y:S02]  /*6a10*/  SHFL.BFLY P2, R32, R34, R31, R30 ;  /* 0x0c00001f22207389 */ /* 0x0000a4000004001e */
[----:B0123--:R-:W-:Y:S01]  /*6a20*/  ENDCOLLECTIVE ;  /* 0x000000000000791b */ /* 0x00ffe20003800000 */
.L_x_1852:
[----:B------:R-:W-:Y:S05]  /*6a30*/  BSYNC B0 ;  /* 0x0000000000007941 */ /* 0x000fea0003800000 */
.L_x_1851:
[----:B------:R-:W-:Y:S01]  /*6a40*/  HFMA2.MMA R31, -RZ, RZ, 0, 4.76837158203125e-07 ;  /* 0x00000008ff1f7435 */ /* 0x000fe200000001ff */
[----:B------:R-:W-:Y:S01]  /*6a50*/  MOV R34, R27 ;  /* 0x0000001b00227202 */ /* 0x000fe20000000f00 */
[----:B------:R-:W-:Y:S01]  /*6a60*/  HFMA2.MMA R39, -RZ, RZ, 0, 0 ;  /* 0x00000000ff277435 */ /* 0x000fe200000001ff */
[----:B------:R-:W-:Y:S02]  /*6a70*/  MOV R30, 0x101f ;  /* 0x0000101f001e7802 */ /* 0x000fe40000000f00 */
[----:B------:R-:W-:Y:S02]  /*6a80*/  CS2R R44, SRZ ;  /* 0x00000000002c7805 */ /* 0x000fe4000001ff00 */
[----:B------:R-:W-:Y:S01]  /*6a90*/  MOV R25, 0xffff ;  /* 0x0000ffff00197802 */ /* 0x000fe20000000f00 */
[----:B------:R-:W-:Y:S01]  /*6aa0*/  HFMA2.MMA R50, -RZ, RZ, 0, 0 ;  /* 0x00000000ff327435 */ /* 0x000fe200000001ff */
[----:B------:R-:W-:Y:S02]  /*6ab0*/  MOV R29, R32 ;  /* 0x00000020001d7202 */ /* 0x000fe40000000f00 */
[----:B------:R-:W-:-:S08]  /*6ac0*/  @!P0 IADD3 R35, R33, 0x14, RZ ;  /* 0x0000001421238810 */ /* 0x000fd00007ffe0ff */
[----:B------:R-:W-:Y:S05]  /*6ad0*/  WARPSYNC.COLLECTIVE R25, `(.L_x_1853) ;  /* 0x0000000019087348 */ /* 0x000fea0003c00000 */
[----:B------:R0:W1:Y:S02]  /*6ae0*/  SHFL.BFLY P2, R32, R34, R31, R30 ;  /* 0x0c00001f22207389 */ /* 0x000064000004001e */
[----:B01----:R-:W-:Y:S01]  /*6af0*/  ENDCOLLECTIVE ;  /* 0x000000000000791b */ /* 0x003fe20003800000 */
.L_x_1853:
[----:B------:R-:W-:Y:S01]  /*6b00*/  @!P0 LEA R36, R47, UR6, 0x7 ;  /* 0x000000062f248c11 */ /* 0x000fe2000f8e38ff */
[----:B------:R-:W-:Y:S01]  /*6b10*/  FADD.FTZ R29, R29, R26 ;  /* 0x0000001a1d1d7221 */ /* 0x000fe20000010000 */
[----:B------:R-:W-:Y:S02]  /*6b20*/  @!P0 LOP3.LUT R35, R35, R10, RZ, 0x3c, !PT ;  /* 0x0000000a23238212 */ /* 0x000fe400078e3cff */
[----:B------:R-:W-:Y:S02]  /*6b30*/  MOV R40, RZ ;  /* 0x000000ff00287202 */ /* 0x000fe40000000f00 */
[----:B------:R-:W-:-:S05]  /*6b40*/  @!P0 LEA R35, R35, R36, 0x2 ;  /* 0x0000002423238211 */ /* 0x000fca00078e10ff */
[----:B------:R0:W1:Y:S01]  /*6b50*/  @!P0 LDS R38, [R35+0x500] ;  /* 0x0005000023268984 */ /* 0x0000620000000800 */
[----:B------:R-:W-:Y:S01]  /*6b60*/  HFMA2.MMA R31, -RZ, RZ, 0, 2.384185791015625e-07 ;  /* 0x00000004ff1f7435 */ /* 0x000fe200000001ff */
[----:B------:R-:W-:Y:S02]  /*6b70*/  MOV R34, R29 ;  /* 0x0000001d00227202 */ /* 0x000fe40000000f00 */
[----:B------:R0:W2:Y:S01]  /*6b80*/  @!P0 LDS R37, [R35] ;  /* 0x0000000023258984 */ /* 0x0000a20000000800 */
[----:B------:R-:W-:-:S07]  /*6b90*/  FADD.FTZ R28, R32, R27 ;  /* 0x0000001b201c7221 */ /* 0x000fce0000010000 */
[----:B012---:R-:W-:Y:S05]  /*6ba0*/  WARPSYNC.COLLECTIVE R25, `(.L_x_1854) ;  /* 0x0000000019087348 */ /* 0x007fea0003c00000 */
[----:B------:R3:W4:Y:S02]  /*6bb0*/  SHFL.BFLY P2, R32, R34, R31, R30 ;  /* 0x0c00001f22207389 */ /* 0x000724000004001e */
[----:B01234-:R-:W-:Y:S01]  /*6bc0*/  ENDCOLLECTIVE ;  /* 0x000000000000791b */ /* 0x01ffe20003800000 */
.L_x_1854:
[----:B------:R-:W-:Y:S02]  /*6bd0*/  MOV R34, R28 ;  /* 0x0000001c00227202 */ /* 0x000fe40000000f00 */
[----:B------:R-:W-:-:S07]  /*6be0*/  MOV R26, R32 ;  /* 0x00000020001a7202 */ /* 0x000fce0000000f00 */
[----:B------:R-:W-:Y:S05]  /*6bf0*/  WARPSYNC.COLLECTIVE R25, `(.L_x_1855) ;  /* 0x0000000019087348 */ /* 0x000fea0003c00000 */
[----:B------:R0:W1:Y:S02]  /*6c00*/  SHFL.BFLY P2, R32, R34, R31, R30 ;  /* 0x0c00001f22207389 */ /* 0x000064000004001e */
[----:B01----:R-:W-:Y:S01]  /*6c10*/  ENDCOLLECTIVE ;  /* 0x000000000000791b */ /* 0x003fe20003800000 */
.L_x_1855:
        /* <DEDUP_REMOVED lines=10> */
.L_x_1856:
[----:B------:R-:W-:Y:S02]  /*6cc0*/  MOV R34, R27 ;  /* 0x0000001b00227202 */ /* 0x000fe40000000f00 */
[----:B------:R-:W-:-:S07]  /*6cd0*/  MOV R29, R32 ;  /* 0x00000020001d7202 */ /* 0x000fce0000000f00 */
[----:B------:R-:W-:Y:S05]  /*6ce0*/  WARPSYNC.COLLECTIVE R25, `(.L_x_1857) ;  /* 0x0000000019087348 */ /* 0x000fea0003c00000 */
[----:B------:R0:W1:Y:S02]  /*6cf0*/  SHFL.BFLY P2, R32, R34, R31, R30 ;  /* 0x0c00001f22207389 */ /* 0x000064000004001e */
[----:B01----:R-:W-:Y:S01]  /*6d00*/  ENDCOLLECTIVE ;  /* 0x000000000000791b */ /* 0x003fe20003800000 */
.L_x_1857:
        /* <DEDUP_REMOVED lines=12> */
.L_x_1858:
[----:B------:R-:W0:Y:S01]  /*6dd0*/  LDC.64 R26, c[0x0][0x218] ;  /* 0x00008600ff1a7b82 */ /* 0x000e220000000a00 */
[----:B------:R-:W-:Y:S02]  /*6de0*/  MOV R34, R36 ;  /* 0x0000002400227202 */ /* 0x000fe40000000f00 */
[----:B------:R-:W-:-:S07]  /*6df0*/  MOV R38, R32 ;  /* 0x0000002000267202 */ /* 0x000fce0000000f00 */
[----:B0-----:R-:W-:Y:S05]  /*6e00*/  WARPSYNC.COLLECTIVE R25, `(.L_x_1859) ;  /* 0x0000000019087348 */ /* 0x001fea0003c00000 */
[----:B------:R1:W2:Y:S02]  /*6e10*/  SHFL.BFLY P2, R32, R34, R31, R30 ;  /* 0x0c00001f22207389 */ /* 0x0002a4000004001e */
[----:B012---:R-:W-:Y:S01]  /*6e20*/  ENDCOLLECTIVE ;  /* 0x000000000000791b */ /* 0x007fe20003800000 */
.L_x_1859:
[----:B------:R-:W-:Y:S01]  /*6e30*/  FADD.FTZ R35, R35, R38 ;  /* 0x0000002623237221 */ /* 0x000fe20000010000 */
[----:B------:R-:W-:Y:S02]  /*6e40*/  @!P0 MOV R44, R46 ;  /* 0x0000002e002c8202 */ /* 0x000fe40000000f00 */
[----:B------:R-:W-:Y:S01]  /*6e50*/  @!P0 MOV R45, R48 ;  /* 0x00000030002d8202 */ /* 0x000fe20000000f00 */
[----:B------:R-:W-:Y:S02]  /*6e60*/  HFMA2.MMA R48, -RZ, RZ, 0, 0 ;  /* 0x00000000ff307435 */ /* 0x000fe400000001ff */
[----:B------:R-:W-:Y:S01]  /*6e70*/  HFMA2.MMA R31, -RZ, RZ, 0, 4.76837158203125e-07 ;  /* 0x00000008ff1f7435 */ /* 0x000fe200000001ff */
[----:B------:R-:W-:Y:S02]  /*6e80*/  MOV R34, R39 ;  /* 0x0000002700227202 */ /* 0x000fe40000000f00 */
[----:B------:R-:W-:-:S08]  /*6e90*/  MOV R37, R32 ;  /* 0x0000002000257202 */ /* 0x000fd00000000f00 */
[----:B------:R-:W-:Y:S05]  /*6ea0*/  WARPSYNC.COLLECTIVE R25, `(.L_x_1860) ;  /* 0x0000000019087348 */ /* 0x000fea0003c00000 */
[----:B------:R0:W1:Y:S02]  /*6eb0*/  SHFL.BFLY P2, R32, R34, R31, R30 ;  /* 0x0c00001f22207389 */ /* 0x000064000004001e */
[----:B01----:R-:W-:Y:S01]  /*6ec0*/  ENDCOLLECTIVE ;  /* 0x000000000000791b */ /* 0x003fe20003800000 */
.L_x_1860:
[----:B------:R-:W-:Y:S01]  /*6ed0*/  FADD.FTZ R36, R36, R37 ;  /* 0x0000002524247221 */ /* 0x000fe20000010000 */
[----:B------:R-:W-:-:S05]  /*6ee0*/  IADD3 R37, R33, R14, RZ ;  /* 0x0000000e21257210 */ /* 0x000fca0007ffe0ff */
[----:B------:R-:W-:Y:S01]  /*6ef0*/  IMAD.WIDE R26, R37, 0x2, R26 ;  /* 0x00000002251a7825 */ /* 0x000fe200078e021a */
[----:B------:R-:W-:Y:S02]  /*6f00*/  MOV R34, R40 ;  /* 0x0000002800227202 */ /* 0x000fe40000000f00 */
[----:B------:R-:W-:-:S07]  /*6f10*/  MOV R42, R32 ;  /* 0x00000020002a7202 */ /* 0x000fce0000000f00 */
[----:B------:R-:W-:Y:S05]  /*6f20*/  WARPSYNC.COLLECTIVE R25, `(.L_x_1861) ;  /* 0x0000000019087348 */ /* 0x000fea0003c00000 */
[----:B------:R0:W1:Y:S02]  /*6f30*/  SHFL.BFLY P2, R32, R34, R31, R30 ;  /* 0x0c00001f22207389 */ /* 0x000064000004001e */
[----:B01----:R-:W-:Y:S01]  /*6f40*/  ENDCOLLECTIVE ;  /* 0x000000000000791b */ /* 0x003fe20003800000 */
.L_x_1861:
[----:B------:R-:W-:Y:S01]  /*6f50*/  FADD.FTZ R42, R42, R39 ;  /* 0x000000272a2a7221 */ /* 0x000fe20000010000 */
[----:B------:R-:W-:-:S04]  /*6f60*/  HFMA2.MMA R31, -RZ, RZ, 0, 2.384185791015625e-07 ;  /* 0x00000004ff1f7435 */ /* 0x000fc800000001ff */
[----:B------:R-:W-:Y:S02]  /*6f70*/  MOV R34, R42 ;  /* 0x0000002a00227202 */ /* 0x000fe40000000f00 */
[----:B------:R-:W-:-:S07]  /*6f80*/  MOV R41, R32 ;  /* 0x0000002000297202 */ /* 0x000fce0000000f00 */
[----:B------:R-:W-:Y:S05]  /*6f90*/  WARPSYNC.COLLECTIVE R25, `(.L_x_1862) ;  /* 0x0000000019087348 */ /* 0x000fea0003c00000 */
[----:B------:R0:W1:Y:S02]  /*6fa0*/  SHFL.BFLY P2, R32, R34, R31, R30 ;  /* 0x0c00001f22207389 */ /* 0x000064000004001e */
[----:B01----:R-:W-:Y:S01]  /*6fb0*/  ENDCOLLECTIVE ;  /* 0x000000000000791b */ /* 0x003fe20003800000 */
.L_x_1862:
[----:B------:R-:W-:-:S05]  /*6fc0*/  FADD.FTZ R41, R41, R40 ;  /* 0x0000002829297221 */ /* 0x000fca0000010000 */
[----:B------:R-:W-:Y:S02]  /*6fd0*/  MOV R34, R41 ;  /* 0x0000002900227202 */ /* 0x000fe40000000f00 */
[----:B------:R-:W-:-:S07]  /*6fe0*/  MOV R39, R32 ;  /* 0x0000002000277202 */ /* 0x000fce0000000f00 */
[----:B------:R-:W-:Y:S05]  /*6ff0*/  WARPSYNC.COLLECTIVE R25, `(.L_x_1863) ;  /* 0x0000000019087348 */ /* 0x000fea0003c00000 */
[----:B------:R0:W1:Y:S02]  /*7000*/  SHFL.BFLY P2, R32, R34, R31, R30 ;  /* 0x0c00001f22207389 */ /* 0x000064000004001e */
[----:B01----:R-:W-:Y:S01]  /*7010*/  ENDCOLLECTIVE ;  /* 0x000000000000791b */ /* 0x003fe20003800000 */
.L_x_1863:
[----:B------:R-:W-:Y:S01]  /*7020*/  FADD.FTZ R39, R42, R39 ;  /* 0x000000272a277221 */ /* 0x000fe20000010000 */
[----:B------:R-:W-:-:S04]  /*7030*/  HFMA2.MMA R31, -RZ, RZ, 0, 1.1920928955078125e-07 ;  /* 0x00000002ff1f7435 */ /* 0x000fc800000001ff */
[----:B------:R-:W-:Y:S02]  /*7040*/  MOV R34, R39 ;  /* 0x0000002700227202 */ /* 0x000fe40000000f00 */
[----:B------:R-:W-:-:S07]  /*7050*/  MOV R40, R32 ;  /* 0x0000002000287202 */ /* 0x000fce0000000f00 */
[----:B------:R-:W-:Y:S05]  /*7060*/  WARPSYNC.COLLECTIVE R25, `(.L_x_1864) ;  /* 0x0000000019087348 */ /* 0x000fea0003c00000 */
[----:B------:R0:W1:Y:S02]  /*7070*/  SHFL.BFLY P2, R32, R34, R31, R30 ;  /* 0x0c00001f22207389 */ /* 0x000064000004001e */
[----:B01----:R-:W-:Y:S01]  /*7080*/  ENDCOLLECTIVE ;  /* 0x000000000000791b */ /* 0x003fe20003800000 */
.L_x_1864:
[----:B------:R-:W-:-:S05]  /*7090*/  FADD.FTZ R40, R41, R40 ;  /* 0x0000002829287221 */ /* 0x000fca0000010000 */
[----:B------:R-:W-:Y:S02]  /*70a0*/  MOV R34, R40 ;  /* 0x0000002800227202 */ /* 0x000fe40000000f00 */
[----:B------:R-:W-:-:S07]  /*70b0*/  MOV R28, R32 ;  /* 0x00000020001c7202 */ /* 0x000fce0000000f00 */
[----:B------:R-:W-:Y:S05]  /*70c0*/  WARPSYNC.COLLECTIVE R25, `(.L_x_1865) ;  /* 0x0000000019087348 */ /* 0x000fea0003c00000 */
[----:B------:R0:W1:Y:S02]  /*70d0*/  SHFL.BFLY P2, R32, R34, R31, R30 ;  /* 0x0c00001f22207389 */ /* 0x000064000004001e */
[----:B01----:R-:W-:Y:S01]  /*70e0*/  ENDCOLLECTIVE ;  /* 0x000000000000791b */ /* 0x003fe20003800000 */
.L_x_1865:
        /* <DEDUP_REMOVED lines=13> */
.L_x_1866:
[----:B------:R-:W-:Y:S01]  /*71c0*/  FADD.FTZ R43, R40, R43 ;  /* 0x0000002b282b7221 */ /* 0x000fe20000010000 */
[----:B------:R-:W0:Y:S04]  /*71d0*/  LDC.64 R28, c[0x0][0x220] ;  /* 0x00008800ff1c7b82 */ /* 0x000e280000000a00 */
[----:B------:R-:W-:Y:S02]  /*71e0*/  MOV R34, R43 ;  /* 0x0000002b00227202 */ /* 0x000fe40000000f00 */
[----:B------:R-:W-:-:S07]  /*71f0*/  MOV R40, R32 ;  /* 0x0000002000287202 */ /* 0x000fce0000000f00 */
[----:B0-----:R-:W-:Y:S05]  /*7200*/  WARPSYNC.COLLECTIVE R25, `(.L_x_1867) ;  /* 0x0000000019087348 */ /* 0x001fea0003c00000 */
[----:B------:R1:W2:Y:S02]  /*7210*/  SHFL.BFLY P2, R32, R34, R31, R30 ;  /* 0x0c00001f22207389 */ /* 0x0002a4000004001e */
[----:B012---:R-:W-:Y:S01]  /*7220*/  ENDCOLLECTIVE ;  /* 0x000000000000791b */ /* 0x007fe20003800000 */
.L_x_1867:
        /* <DEDUP_REMOVED lines=11> */
.L_x_1868:
[----:B------:R-:W-:Y:S01]  /*72e0*/  @!P0 F2FP.F16.F32.PACK_AB R33, RZ, R36 ;  /* 0x00000024ff21823e */ /* 0x000fe200000000ff */
[----:B------:R-:W-:Y:S01]  /*72f0*/  FADD.FTZ R42, R43, R42 ;  /* 0x0000002a2b2a7221 */ /* 0x000fe20000010000 */
[----:B------:R-:W-:Y:S02]  /*7300*/  MOV R34, R45 ;  /* 0x0000002d00227202 */ /* 0x000fe40000000f00 */
[----:B------:R-:W-:-:S07]  /*7310*/  MOV R51, R32 ;  /* 0x0000002000337202 */ /* 0x000fce0000000f00 */
[----:B------:R-:W-:Y:S05]  /*7320*/  WARPSYNC.COLLECTIVE R25, `(.L_x_1869) ;  /* 0x0000000019087348 */ /* 0x000fea0003c00000 */
[----:B------:R0:W1:Y:S02]  /*7330*/  SHFL.BFLY P2, R32, R34, R31, R30 ;  /* 0x0c00001f22207389 */ /* 0x000064000004001e */
[----:B01----:R-:W-:Y:S01]  /*7340*/  ENDCOLLECTIVE ;  /* 0x000000000000791b */ /* 0x003fe20003800000 */
.L_x_1869:
[----:B------:R-:W-:Y:S01]  /*7350*/  FADD.FTZ R51, R51, R44 ;  /* 0x0000002c33337221 */ /* 0x000fe20000010000 */
[----:B------:R-:W-:-:S04]  /*7360*/  HFMA2.MMA R31, -RZ, RZ, 0, 2.384185791015625e-07 ;  /* 0x00000004ff1f7435 */ /* 0x000fc800000001ff */
[----:B------:R-:W-:Y:S02]  /*7370*/  MOV R34, R51 ;  /* 0x0000003300227202 */ /* 0x000fe40000000f00 */
[----:B------:R-:W-:-:S07]  /*7380*/  MOV R46, R32 ;  /* 0x00000020002e7202 */ /* 0x000fce0000000f00 */
[----:B------:R-:W-:Y:S05]  /*7390*/  WARPSYNC.COLLECTIVE R25, `(.L_x_1870) ;  /* 0x0000000019087348 */ /* 0x000fea0003c00000 */
[----:B------:R0:W1:Y:S02]  /*73a0*/  SHFL.BFLY P2, R32, R34, R31, R30 ;  /* 0x0c00001f22207389 */ /* 0x000064000004001e */
[----:B01----:R-:W-:Y:S01]  /*73b0*/  ENDCOLLECTIVE ;  /* 0x000000000000791b */ /* 0x003fe20003800000 */
.L_x_1870:
[----:B------:R-:W-:-:S05]  /*73c0*/  FADD.FTZ R46, R46, R45 ;  /* 0x0000002d2e2e7221 */ /* 0x000fca0000010000 */
[----:B------:R-:W-:Y:S02]  /*73d0*/  MOV R34, R46 ;  /* 0x0000002e00227202 */ /* 0x000fe40000000f00 */
[----:B------:R-:W-:-:S07]  /*73e0*/  MOV R44, R32 ;  /* 0x00000020002c7202 */ /* 0x000fce0000000f00 */
[----:B------:R-:W-:Y:S05]  /*73f0*/  WARPSYNC.COLLECTIVE R25, `(.L_x_1871) ;  /* 0x0000000019087348 */ /* 0x000fea0003c00000 */
[----:B------:R0:W1:Y:S02]  /*7400*/  SHFL.BFLY P2, R32, R34, R31, R30 ;  /* 0x0c00001f22207389 */ /* 0x000064000004001e */
[----:B01----:R-:W-:Y:S01]  /*7410*/  ENDCOLLECTIVE ;  /* 0x000000000000791b */ /* 0x003fe20003800000 */
.L_x_1871:
[----:B------:R-:W-:Y:S01]  /*7420*/  FADD.FTZ R44, R51, R44 ;  /* 0x0000002c332c7221 */ /* 0x000fe20000010000 */
[----:B------:R-:W-:-:S04]  /*7430*/  HFMA2.MMA R31, -RZ, RZ, 0, 1.1920928955078125e-07 ;  /* 0x00000002ff1f7435 */ /* 0x000fc800000001ff */
[----:B------:R-:W-:Y:S02]  /*7440*/  MOV R34, R44 ;  /* 0x0000002c00227202 */ /* 0x000fe40000000f00 */
[----:B------:R-:W-:-:S07]  /*7450*/  MOV R45, R32 ;  /* 0x00000020002d7202 */ /* 0x000fce0000000f00 */
[----:B------:R-:W-:Y:S05]  /*7460*/  WARPSYNC.COLLECTIVE R25, `(.L_x_1872) ;  /* 0x0000000019087348 */ /* 0x000fea0003c00000 */
[----:B------:R0:W1:Y:S02]  /*7470*/  SHFL.BFLY P2, R32, R34, R31, R30 ;  /* 0x0c00001f22207389 */ /* 0x000064000004001e */
[----:B01----:R-:W-:Y:S01]  /*7480*/  ENDCOLLECTIVE ;  /* 0x000000000000791b */ /* 0x003fe20003800000 */
.L_x_1872:
[----:B------:R-:W-:-:S05]  /*7490*/  FADD.FTZ R45, R46, R45 ;  /* 0x0000002d2e2d7221 */ /* 0x000fca0000010000 */
[----:B------:R-:W-:Y:S02]  /*74a0*/  MOV R34, R45 ;  /* 0x0000002d00227202 */ /* 0x000fe40000000f00 */
[----:B------:R-:W-:-:S07]  /*74b0*/  MOV R51, R32 ;  /* 0x0000002000337202 */ /* 0x000fce0000000f00 */
[----:B------:R-:W-:Y:S05]  /*74c0*/  WARPSYNC.COLLECTIVE R25, `(.L_x_1873) ;  /* 0x0000000019087348 */ /* 0x000fea0003c00000 */
[----:B------:R0:W1:Y:S02]  /*74d0*/  SHFL.BFLY P2, R32, R34, R31, R30 ;  /* 0x0c00001f22207389 */ /* 0x000064000004001e */
[----:B01----:R-:W-:Y:S01]  /*74e0*/  ENDCOLLECTIVE ;  /* 0x000000000000791b */ /* 0x003fe20003800000 */
.L_x_1873:
[----:B------:R-:W-:Y:S01]  /*74f0*/  FADD.FTZ R51, R44, R51 ;  /* 0x000000332c337221 */ /* 0x000fe20000010000 */
[----:B------:R-:W-:-:S04]  /*7500*/  HFMA2.MMA R31, -RZ, RZ, 0, 5.9604644775390625e-08 ;  /* 0x00000001ff1f7435 */ /* 0x000fc800000001ff */
[----:B------:R-:W-:Y:S02]  /*7510*/  MOV R34, R51 ;  /* 0x0000003300227202 */ /* 0x000fe40000000f00 */
[----:B------:R-:W-:-:S07]  /*7520*/  MOV R46, R32 ;  /* 0x00000020002e7202 */ /* 0x000fce0000000f00 */
[----:B------:R-:W-:Y:S05]  /*7530*/  WARPSYNC.COLLECTIVE R25, `(.L_x_1874) ;  /* 0x0000000019087348 */ /* 0x000fea0003c00000 */
[----:B------:R0:W1:Y:S02]  /*7540*/  SHFL.BFLY P2, R32, R34, R31, R30 ;  /* 0x0c00001f22207389 */ /* 0x000064000004001e */
[----:B01----:R-:W-:Y:S01]  /*7550*/  ENDCOLLECTIVE ;  /* 0x000000000000791b */ /* 0x003fe20003800000 */
.L_x_1874:
[----:B------:R-:W-:-:S05]  /*7560*/  FADD.FTZ R45, R45, R46 ;  /* 0x0000002e2d2d7221 */ /* 0x000fca0000010000 */
[----:B------:R-:W-:Y:S02]  /*7570*/  MOV R34, R45 ;  /* 0x0000002d00227202 */ /* 0x000fe40000000f00 */
[----:B------:R-:W-:-:S07]  /*7580*/  MOV R44, R32 ;  /* 0x00000020002c7202 */ /* 0x000fce0000000f00 */
[----:B------:R-:W-:Y:S05]  /*7590*/  WARPSYNC.COLLECTIVE R25, `(.L_x_1875) ;  /* 0x0000000019087348 */ /* 0x000fea0003c00000 */
[----:B------:R0:W1:Y:S02]  /*75a0*/  SHFL.BFLY P2, R32, R34, R31, R30 ;  /* 0x0c00001f22207389 */ /* 0x000064000004001e */
[----:B01----:R-:W-:Y:S01]  /*75b0*/  ENDCOLLECTIVE ;  /* 0x000000000000791b */ /* 0x003fe20003800000 */
.L_x_1875:
[----:B------:R-:W-:Y:S01]  /*75c0*/  HFMA2.MMA R31, -RZ, RZ, 0, 4.76837158203125e-07 ;  /* 0x00000008ff1f7435 */ /* 0x000fe200000001ff */
[----:B------:R-:W-:Y:S02]  /*75d0*/  MOV R34, R48 ;  /* 0x0000003000227202 */ /* 0x000fe40000000f00 */
[----:B------:R-:W-:-:S08]  /*75e0*/  MOV R46, R32 ;  /* 0x00000020002e7202 */ /* 0x000fd00000000f00 */
[----:B------:R-:W-:Y:S05]  /*75f0*/  WARPSYNC.COLLECTIVE R25, `(.L_x_1876) ;  /* 0x0000000019087348 */ /* 0x000fea0003c00000 */
[----:B------:R0:W1:Y:S02]  /*7600*/  SHFL.BFLY P2, R32, R34, R31, R30 ;  /* 0x0c00001f22207389 */ /* 0x000064000004001e */
[----:B01----:R-:W-:Y:S01]  /*7610*/  ENDCOLLECTIVE ;  /* 0x000000000000791b */ /* 0x003fe20003800000 */
.L_x_1876:
[----:B------:R-:W-:Y:S02]  /*7620*/  MOV R34, R50 ;  /* 0x0000003200227202 */ /* 0x000fe40000000f00 */
[----:B------:R-:W-:-:S07]  /*7630*/  MOV R55, R32 ;  /* 0x0000002000377202 */ /* 0x000fce0000000f00 */
[----:B------:R-:W-:Y:S05]  /*7640*/  WARPSYNC.COLLECTIVE R25, `(.L_x_1877) ;  /* 0x0000000019087348 */ /* 0x000fea0003c00000 */
[----:B------:R0:W1:Y:S02]  /*7650*/  SHFL.BFLY P2, R32, R34, R31, R30 ;  /* 0x0c00001f22207389 */ /* 0x000064000004001e */
[----:B01----:R-:W-:Y:S01]  /*7660*/  ENDCOLLECTIVE ;  /* 0x000000000000791b */ /* 0x003fe20003800000 */
.L_x_1877:
[----:B------:R-:W-:Y:S01]  /*7670*/  FADD.FTZ R55, R55, R48 ;  /* 0x0000003037377221 */ /* 0x000fe20000010000 */
[----:B------:R-:W-:-:S04]  /*7680*/  HFMA2.MMA R31, -RZ, RZ, 0, 2.384185791015625e-07 ;  /* 0x00000004ff1f7435 */ /* 0x000fc800000001ff */
[----:B------:R-:W-:Y:S02]  /*7690*/  MOV R34, R55 ;  /* 0x0000003700227202 */ /* 0x000fe40000000f00 */
[----:B------:R-:W-:-:S07]  /*76a0*/  MOV R57, R32 ;  /* 0x0000002000397202 */ /* 0x000fce0000000f00 */
[----:B------:R-:W-:Y:S05]  /*76b0*/  WARPSYNC.COLLECTIVE R25, `(.L_x_1878) ;  /* 0x0000000019087348 */ /* 0x000fea0003c00000 */
[----:B------:R0:W1:Y:S02]  /*76c0*/  SHFL.BFLY P2, R32, R34, R31, R30 ;  /* 0x0c00001f22207389 */ /* 0x000064000004001e */
[----:B01----:R-:W-:Y:S01]  /*76d0*/  ENDCOLLECTIVE ;  /* 0x000000000000791b */ /* 0x003fe20003800000 */
.L_x_1878:
[----:B------:R-:W-:-:S05]  /*76e0*/  FADD.FTZ R57, R57, R50 ;  /* 0x0000003239397221 */ /* 0x000fca0000010000 */
[----:B------:R-:W-:Y:S02]  /*76f0*/  MOV R34, R57 ;  /* 0x0000003900227202 */ /* 0x000fe40000000f00 */
[----:B------:R-:W-:-:S07]  /*7700*/  MOV R48, R32 ;  /* 0x0000002000307202 */ /* 0x000fce0000000f00 */
[----:B------:R-:W-:Y:S05]  /*7710*/  WARPSYNC.COLLECTIVE R25, `(.L_x_1879) ;  /* 0x0000000019087348 */ /* 0x000fea0003c00000 */
[----:B------:R0:W1:Y:S02]  /*7720*/  SHFL.BFLY P2, R32, R34, R31, R30 ;  /* 0x0c00001f22207389 */ /* 0x000064000004001e */
[----:B01----:R-:W-:Y:S01]  /*7730*/  ENDCOLLECTIVE ;  /* 0x000000000000791b */ /* 0x003fe20003800000 */
.L_x_1879:
[----:B------:R-:W-:Y:S01]  /*7740*/  FADD.FTZ R48, R55, R48 ;  /* 0x0000003037307221 */ /* 0x000fe20000010000 */
[----:B------:R-:W-:-:S04]  /*7750*/  HFMA2.MMA R31, -RZ, RZ, 0, 1.1920928955078125e-07 ;  /* 0x00000002ff1f7435 */ /* 0x000fc800000001ff */
[----:B------:R-:W-:Y:S02]  /*7760*/  MOV R34, R48 ;  /* 0x0000003000227202 */ /* 0x000fe40000000f00 */
[----:B------:R-:W-:-:S07]  /*7770*/  MOV R50, R32 ;  /* 0x0000002000327202 */ /* 0x000fce0000000f00 */
[----:B------:R-:W-:Y:S05]  /*7780*/  WARPSYNC.COLLECTIVE R25, `(.L_x_1880) ;  /* 0x0000000019087348 */ /* 0x000fea0003c00000 */
[----:B------:R0:W1:Y:S02]  /*7790*/  SHFL.BFLY P2, R32, R34, R31, R30 ;  /* 0x0c00001f22207389 */ /* 0x000064000004001e */
[----:B01----:R-:W-:Y:S01]  /*77a0*/  ENDCOLLECTIVE ;  /* 0x000000000000791b */ /* 0x003fe20003800000 */
.L_x_1880:
[----:B------:R-:W-:-:S05]  /*77b0*/  FADD.FTZ R50, R57, R50 ;  /* 0x0000003239327221 */ /* 0x000fca0000010000 */
[----:B------:R-:W-:Y:S02]  /*77c0*/  MOV R34, R50 ;  /* 0x0000003200227202 */ /* 0x000fe40000000f00 */
[----:B------:R-:W-:-:S07]  /*77d0*/  MOV R39, R32 ;  /* 0x0000002000277202 */ /* 0x000fce0000000f00 */
[----:B------:R-:W-:Y:S05]  /*77e0*/  WARPSYNC.COLLECTIVE R25, `(.L_x_1881) ;  /* 0x0000000019087348 */ /* 0x000fea0003c00000 */
[----:B------:R0:W1:Y:S02]  /*77f0*/  SHFL.BFLY P2, R32, R34, R31, R30 ;  /* 0x0c00001f22207389 */ /* 0x000064000004001e */
[----:B01----:R-:W-:Y:S01]  /*7800*/  ENDCOLLECTIVE ;  /* 0x000000000000791b */ /* 0x003fe20003800000 */
.L_x_1881:
[----:B------:R-:W-:Y:S01]  /*7810*/  FADD.FTZ R39, R48, R39 ;  /* 0x0000002730277221 */ /* 0x000fe20000010000 */
[----:B------:R-:W-:Y:S01]  /*7820*/  FADD.FTZ R31, R51, R44 ;  /* 0x0000002c331f7221 */ /* 0x000fe20000010000 */
[----:B------:R-:W-:Y:S02]  /*7830*/  @!P0 F2FP.F16.F32.PACK_AB R25, RZ, R40 ;  /* 0x00000028ff19823e */ /* 0x000fe400000000ff */
[----:B------:R-:W-:Y:S02]  /*7840*/  @!P0 F2FP.F16.F32.PACK_AB R30, RZ, R42 ;  /* 0x0000002aff1e823e */ /* 0x000fe400000000ff */
[----:B------:R-:W-:Y:S02]  /*7850*/  @!P0 F2FP.F16.F32.PACK_AB R31, RZ, R31 ;  /* 0x0000001fff1f823e */ /* 0x000fe400000000ff */
[----:B------:R-:W-:Y:S02]  /*7860*/  PRMT R37, R25, 0x7610, R37 ;  /* 0x0000761019257816 */ /* 0x000fe40000000025 */
[----:B------:R-:W-:Y:S01]  /*7870*/  PRMT R40, R31, 0x7610, R40 ;  /* 0x000076101f287816 */ /* 0x000fe20000000028 */
[----:B------:R-:W-:Y:S01]  /*7880*/  HFMA2.MMA R31, -RZ, RZ, 0, 5.9604644775390625e-08 ;  /* 0x00000001ff1f7435 */ /* 0x000fe200000001ff */
[----:B------:R-:W-:-:S02]  /*7890*/  MOV R55, R32 ;  /* 0x0000002000377202 */ /* 0x000fc40000000f00 */
[----:B------:R-:W-:Y:S02]  /*78a0*/  @!P0 F2FP.F16.F32.PACK_AB R32, RZ, R35 ;  /* 0x00000023ff20823e */ /* 0x000fe400000000ff */
        /* <DEDUP_REMOVED lines=11> */
.L_x_1882:
[----:B------:R-:W-:Y:S01]  /*7960*/  @!P0 F2FP.F16.F32.PACK_AB R33, RZ, R33 ;  /* 0x00000021ff21823e */ /* 0x000fe200000000ff */
        /* <DEDUP_REMOVED lines=10> */
.L_x_1883:
[----:B------:R-:W-:Y:S01]  /*7a10*/  FADD.FTZ R36, R39, R36 ;  /* 0x0000002427247221 */ /* 0x000fe20000010000 */
[----:B------:R-:W-:Y:S06]  /*7a20*/  BRA `(.L_x_1884) ;  /* 0xffffffe400107947 */ /* 0x000fec000383ffff */
.L_x_1885:
        /* <DEDUP_REMOVED lines=13> */
.L_x_2464:


//--------------------- .text._ZN13group_norm_v218gn_bwd_cuda_kernelI6__halfLi320ELi3ELi16ELi160ELi64ELb1ELb1ELi16ELi320ELi320ELi4ELb1ELi80ELb0ELb0ELNS_15WgradSyncMethodE3ENS_16CompileConditionILi900EEEEEvPT_S6_S6_PKS5_S8_S8_S8_PKfflPfPj --------------------------
	.section	.text._ZN13group_norm_v218gn_bwd_cuda_kernelI6__halfLi320ELi3ELi16ELi160ELi64ELb1ELb1ELi16ELi320ELi320ELi4ELb1ELi80ELb0ELb0ELNS_15WgradSyncMethodE3ENS_16CompileConditionILi900EEEEEvPT_S6_S6_PKS5_S8_S8_S8_PKfflPfPj,"ax",@progbits
	.align	128
        .global         _ZN13group_norm_v218gn_bwd_cuda_kernelI6__halfLi320ELi3ELi16ELi160ELi64ELb1ELb1ELi16ELi320ELi320ELi4ELb1ELi80ELb0ELb0ELNS_15WgradSyncMethodE3ENS_16CompileConditionILi900EEEEEvPT_S6_S6_PKS5_S8_S8_S8_PKfflPfPj
        .type           _ZN13group_norm_v218gn_bwd_cuda_kernelI6__halfLi320ELi3ELi16ELi160ELi64ELb1ELb1ELi16ELi320ELi320ELi4ELb1ELi80ELb0ELb0ELNS_15WgradSyncMethodE3ENS_16CompileConditionILi900EEEEEvPT_S6_S6_PKS5_S8_S8_S8_PKfflPfPj,@function
        .size           _ZN13group_norm_v218gn_bwd_cuda_kernelI6__halfLi320ELi3ELi16ELi160ELi64ELb1ELb1ELi16ELi320ELi320ELi4ELb1ELi80ELb0ELb0ELNS_15WgradSyncMethodE3ENS_16CompileConditionILi900EEEEEvPT_S6_S6_PKS5_S8_S8_S8_PKfflPfPj,(.L_x_2465 - _ZN13group_norm_v218gn_bwd_cuda_kernelI6__halfLi320ELi3ELi16ELi160ELi64ELb1ELb1ELi16ELi320ELi320ELi4ELb1ELi80ELb0ELb0ELNS_15WgradSyncMethodE3ENS_16CompileConditionILi900EEEEEvPT_S6_S6_PKS5_S8_S8_S8_PKfflPfPj)
        .other          _ZN13group_norm_v218gn_bwd_cuda_kernelI6__halfLi320ELi3ELi16ELi160ELi64ELb1ELb1ELi16ELi320ELi320ELi4ELb1ELi80ELb0ELb0ELNS_15WgradSyncMethodE3ENS_16CompileConditionILi900EEEEEvPT_S6_S6_PKS5_S8_S8_S8_PKfflPfPj,@"STO_CUDA_ENTRY STV_DEFAULT"
_ZN13group_norm_v218gn_bwd_cuda_kernelI6__halfLi320ELi3ELi16ELi160ELi64ELb1ELb1ELi16ELi320ELi320ELi4ELb1ELi80ELb0ELb0ELNS_15WgradSyncMethodE3ENS_16CompileConditionILi900EEEEEvPT_S6_S6_PKS5_S8_S8_S8_PKfflPfPj:
.text._ZN13group_norm_v218gn_bwd_cuda_kernelI6__halfLi320ELi3ELi16ELi160ELi64ELb1ELb1ELi16ELi320ELi320ELi4ELb1ELi80ELb0ELb0ELNS_15WgradSyncMethodE3ENS_16CompileConditionILi900EEEEEvPT_S6_S6_PKS5_S8_S8_S8_PKfflPfPj:
[----:B------:R-:W-:Y:S08]  /*0000*/  LDC R1, c[0x0][0x28] ;  /* 0x00000a00ff017b82 */ /* 0x000ff00000000800 */
[----:B------:R-:W0:Y:S01]  /*0010*/  S2UR UR6, SR_CTAID.Y ;  /* 0x00000000000679c3 */ /* 0x000e220000002600 */
[----:B------:R-:W-:Y:S01]  /*0020*/  ULDC.64 UR4, c[0x0][0x258] ;  /* 0x0000960000047ab9 */ /* 0x000fe20000000a00 */
[----:B------:R-:W-:Y:S01]  /*0030*/  ULDC.64 UR12, c[0x0][0x208] ;  /* 0x00008200000c7ab9 */ /* 0x000fe20000000a00 */
[----:B------:R-:W-:-:S02]  /*0040*/  USHF.L.U32 UR15, UR4, 0x3, URZ ;  /* 0x00000003040f7899 */ /* 0x000fc4000800063f */
[----:B------:R-:W-:-:S03]  /*0050*/  USHF.L.U64.HI UR7, UR4, 0x3, UR5 ;  /* 0x0000000304077899 */ /* 0x000fc60008010205 */
[----:B------:R-:W1:Y:S01]  /*0060*/  S2UR UR16, SR_CTAID.X ;  /* 0x00000000001079c3 */ /* 0x000e620000002500 */
[----:B------:R-:W-:Y:S01]  /*0070*/  UMOV UR5, URZ ;  /* 0x0000003f00057c82 */ /* 0x000fe20008000000 */
        /* <DEDUP_REMOVED lines=23> */
.L_x_1888:
[----:B------:R-:W2:Y:S04]  /*01f0*/  LD.E.STRONG.GPU R0, desc[UR12][R2.64] ;  /* 0x0000000c02007980 */ /* 0x000ea8000c10f900 */
[----:B--2---:R-:W-:Y:S01]  /*0200*/  CCTL.IVALL ;  /* 0x00000000ff00798f */ /* 0x004fe20002000000 */
[----:B------:R-:W-:Y:S05]  /*0210*/  YIELD ;  /* 0x0000000000007946 */ /* 0x000fea0003800000 */
[----:B-----5:R-:W-:-:S04]  /*0220*/  LOP3.LUT R0, R0, R5, RZ, 0x3c, !PT ;  /* 0x0000000500007212 */ /* 0x020fc800078e3cff */
[----:B------:R-:W-:-:S13]  /*0230*/  ISETP.GT.AND P0, PT, R0, -0x1, PT ;  /* 0xffffffff0000780c */ /* 0x000fda0003f04270 */
[----:B------:R-:W-:Y:S05]  /*0240*/  @P0 BRA `(.L_x_1888) ;  /* 0xfffffffc00e80947 */ /* 0x000fea000383ffff */
.L_x_1887:
[----:B------:R-:W-:Y:S05]  /*0250*/  WARPSYNC.ALL ;  /* 0x0000000000007948 */ /* 0x000fea0003800000 */
[----:B------:R-:W-:Y:S06]  /*0260*/  BAR.SYNC.DEFER_BLOCKING 0x0 ;  /* 0x0000000000007b1d */ /* 0x000fec0000010000 */
[----:B------:R-:W-:Y:S05]  /*0270*/  BRA `(.L_x_1889) ;  /* 0x0000003c007c7947 */ /* 0x000fea0003800000 */
.L_x_1886:
[----:B------:R-:W0:Y:S01]  /*0280*/  S2R R8, SR_TID.X ;  /* 0x0000000000087919 */ /* 0x000e220000002100 */
[----:B------:R-:W-:Y:S01]  /*0290*/  USHF.L.U32 UR4, UR16, 0x4, URZ ;  /* 0x0000000410047899 */ /* 0x000fe2000800063f */
[----:B------:R-:W-:Y:S02]  /*02a0*/  MOV R0, 0x400 ;  /* 0x0000040000007802 */ /* 0x000fe40000000f00 */
[----:B------:R-:W-:Y:S01]  /*02b0*/  CS2R R30, SRZ ;  /* 0x00000000001e7805 */ /* 0x000fe2000001ff00 */
[----:B------:R-:W1:Y:S01]  /*02c0*/  S2R R7, SR_CgaCtaId ;  /* 0x0000000000077919 */ /* 0x000e620000008800 */
[----:B------:R-:W-:Y:S01]  /*02d0*/  ULOP3.LUT UR4, UR4, 0x30, URZ, 0xc0, !UPT ;  /* 0x0000003004047892 */ /* 0x000fe2000f8ec03f */
[----:B------:R-:W-:Y:S02]  /*02e0*/  IADD3 R0, R0, 0x2800, RZ ;  /* 0x0000280000007810 */ /* 0x000fe40007ffe0ff */
[----:B------:R-:W-:Y:S02]  /*02f0*/  CS2R R28, SRZ ;  /* 0x00000000001c7805 */ /* 0x000fe4000001ff00 */
[----:B------:R-:W-:-:S02]  /*0300*/  CS2R R26, SRZ ;  /* 0x00000000001a7805 */ /* 0x000fc4000001ff00 */
[----:B------:R-:W-:Y:S01]  /*0310*/  CS2R R24, SRZ ;  /* 0x0000000000187805 */ /* 0x000fe2000001ff00 */
[----:B0-----:R-:W-:Y:S01]  /*0320*/  IMAD.WIDE.U32 R2, R8, -0x33333333, RZ ;  /* 0xcccccccd08027825 */ /* 0x001fe200078e00ff */
[----:B-1----:R-:W-:-:S04]  /*0330*/  LEA R7, R7, R0, 0x18 ;  /* 0x0000000007077211 */ /* 0x002fc800078ec0ff */
[----:B------:R-:W-:-:S04]  /*0340*/  SHF.R.U32.HI R3, RZ, 0x6, R3 ;  /* 0x00000006ff037819 */ /* 0x000fc80000011603 */
[C---:B------:R-:W-:Y:S01]  /*0350*/  IADD3 R5, R3.reuse, UR4, RZ ;  /* 0x0000000403057c10 */ /* 0x040fe2000fffe0ff */
[----:B------:R-:W-:Y:S01]  /*0360*/  IMAD R6, R3, -0x50, R8 ;  /* 0xffffffb003067824 */ /* 0x000fe200078e0208 */
[----:B------:R-:W-:-:S03]  /*0370*/  UMOV UR4, URZ ;  /* 0x0000003f00047c82 */ /* 0x000fc60008000000 */
[----:B------:R-:W-:-:S07]  /*0380*/  IMAD R5, R5, 0xa00, RZ ;  /* 0x00000a0005057824 */ /* 0x000fce00078e02ff */
.L_x_1902:
[----:B------:R-:W-:Y:S01]  /*0390*/  ULOP3.LUT UR8, UR10, 0x7, URZ, 0xc0, !UPT ;  /* 0x000000070a087892 */ /* 0x000fe2000f8ec03f */
[----:B------:R-:W0:Y:S01]  /*03a0*/  LDC.64 R18, c[0x0][0x238] ;  /* 0x00008e00ff127b82 */ /* 0x000e220000000a00 */
[----:B------:R-:W-:Y:S02]  /*03b0*/  USHF.R.U64 UR9, UR10, 0x3, UR5 ;  /* 0x000000030a097899 */ /* 0x000fe40008001205 */
[----:B------:R-:W-:Y:S01]  /*03c0*/  UIMAD UR8, UR8, 0x140, URZ ;  /* 0x00000140080878a4 */ /* 0x000fe2000f8e023f */
[----:B------:R-:W-:Y:S01]  /*03d0*/  ULDC.64 UR18, c[0x0][0x248] ;  /* 0x0000920000127ab9 */ /* 0x000fe20000000a00 */
[----:B------:R-:W-:Y:S02]  /*03e0*/  ULDC UR11, c[0x0][0x250] ;  /* 0x00009400000b7ab9 */ /* 0x000fe40000000800 */
[----:B------:R-:W-:Y:S01]  /*03f0*/  MOV R9, UR9 ;  /* 0x0000000900097c02 */ /* 0x000fe20008000f00 */
[----:B--2---:R-:W1:Y:S01]  /*0400*/  LDC.64 R10, c[0x0][0x240] ;  /* 0x00009000ff0a7b82 */ /* 0x004e620000000a00 */
[----:B------:R-:W-:Y:S01]  /*0410*/  LEA R16, R6, UR8, 0x2 ;  /* 0x0000000806107c11 */ /* 0x000fe2000f8e10ff */
[----:B------:R-:W-:-:S03]  /*0420*/  USHF.R.U32.HI UR8, URZ, 0x3, UR5 ;  /* 0x000000033f087899 */ /* 0x000fc60008011605 */
[--C-:B------:R-:W-:Y:S01]  /*0430*/  SHF.R.S32.HI R17, RZ, 0x1f, R16.reuse ;  /* 0x0000001fff117819 */ /* 0x100fe20000011410 */
[----:B------:R-:W-:Y:S02]  /*0440*/  IMAD.WIDE.U32 R2, R16, -0x33333333, RZ ;  /* 0xcccccccd10027825 */ /* 0x000fe400078e00ff */
[----:B------:R-:W-:Y:S01]  /*0450*/  MOV R2, UR8 ;  /* 0x0000000800027c02 */ /* 0x000fe20008000f00 */
[----:B------:R-:W-:Y:S01]  /*0460*/  UIMAD UR8, UR8, 0x28000, URZ ;  /* 0x00028000080878a4 */ /* 0x000fe2000f8e023f */
[----:B------:R-:W-:Y:S01]  /*0470*/  IMAD.WIDE.U32 R32, R9, 0x28000, R16 ;  /* 0x0002800009207825 */ /* 0x000fe200078e0010 */
[----:B------:R-:W-:-:S04]  /*0480*/  SHF.R.U32.HI R0, RZ, 0x7, R3 ;  /* 0x00000007ff007819 */ /* 0x000fc80000011603 */
[----:B------:R-:W-:Y:S02]  /*0490*/  LEA R0, P0, R9, R0, 0x4 ;  /* 0x0000000009007211 */ /* 0x000fe400078020ff */
[----:B------:R-:W-:Y:S01]  /*04a0*/  IADD3 R36, R33, UR8, RZ ;  /* 0x0000000821247c10 */ /* 0x000fe2000fffe0ff */
[----:B------:R-:W-:Y:S01]  /*04b0*/  ULDC.64 UR8, c[0x0][0x230] ;  /* 0x00008c0000087ab9 */ /* 0x000fe20000000a00 */
[----:B------:R-:W-:Y:S02]  /*04c0*/  LEA.HI.X R9, R9, RZ, R2, 0x4, P0 ;  /* 0x000000ff09097211 */ /* 0x000fe400000f2402 */
[C---:B------:R-:W-:Y:S02]  /*04d0*/  LEA R22, P0, R0.reuse, UR18, 0x3 ;  /* 0x0000001200167c11 */ /* 0x040fe4000f8018ff */
[----:B------:R-:W-:Y:S02]  /*04e0*/  IADD3 R3, P1, R5, R32, RZ ;  /* 0x0000002005037210 */ /* 0x000fe40007f3e0ff */
[----:B------:R-:W-:Y:S01]  /*04f0*/  LEA.HI.X R23, R0, UR19, R9, 0x3, P0 ;  /* 0x0000001300177c11 */ /* 0x000fe200080f1c09 */
[----:B0-----:R-:W-:Y:S01]  /*0500*/  IMAD.WIDE R18, R16, 0x2, R18 ;  /* 0x0000000210127825 */ /* 0x001fe200078e0212 */
[----:B------:R-:W-:Y:S01]  /*0510*/  IADD3.X R0, RZ, R36, RZ, P1, !PT ;  /* 0x00000024ff007210 */ /* 0x000fe20000ffe4ff */
[----:B------:R-:W-:Y:S01]  /*0520*/  ULDC.64 UR18, c[0x0][0x228] ;  /* 0x00008a0000127ab9 */ /* 0x000fe20000000a00 */
[----:B------:R-:W-:-:S02]  /*0530*/  SHF.L.U32 R4, R3, 0x1, RZ ;  /* 0x0000000103047819 */ /* 0x000fc400000006ff */
[----:B------:R-:W2:Y:S01]  /*0540*/  LDG.E.64.CONSTANT R22, desc[UR12][R22.64] ;  /* 0x0000000c16167981 */ /* 0x000ea2000c1e9b00 */
[----:B------:R-:W-:Y:S02]  /*0550*/  SHF.L.U64.HI R3, R3, 0x1, R0 ;  /* 0x0000000103037819 */ /* 0x000fe40000010200 */
[----:B------:R-:W-:Y:S01]  /*0560*/  IADD3 R20, P0, R4, UR8, RZ ;  /* 0x0000000804147c10 */ /* 0x000fe2000ff1e0ff */
[----:B-1----:R-:W-:Y:S01]  /*0570*/  IMAD.WIDE R16, R16, 0x2, R10 ;  /* 0x0000000210107825 */ /* 0x002fe200078e020a */
[----:B------:R-:W3:Y:S02]  /*0580*/  LDG.E.64.CONSTANT R18, desc[UR12][R18.64] ;  /* 0x0000000c12127981 */ /* 0x000ee4000c1e9b00 */
[----:B------:R-:W-:-:S03]  /*0590*/  IADD3.X R21, R3, UR9, RZ, P0, !PT ;  /* 0x0000000903157c10 */ /* 0x000fc600087fe4ff */
[----:B------:R-:W4:Y:S04]  /*05a0*/  LDG.E.64.CONSTANT R16, desc[UR12][R16.64] ;  /* 0x0000000c10107981 */ /* 0x000f28000c1e9b00 */
[----:B------:R-:W5:Y:S01]  /*05b0*/  LDG.E.64.CONSTANT R20, desc[UR12][R20.64] ;  /* 0x0000000c14147981 */ /* 0x000f62000c1e9b00 */
[----:B------:R-:W-:Y:S02]  /*05c0*/  IADD3 R14, P0, R4, UR18, RZ ;  /* 0x00000012040e7c10 */ /* 0x000fe4000ff1e0ff */
[----:B------:R-:W-:Y:S02]  /*05d0*/  IADD3 R9, R5, 0x2800, RZ ;  /* 0x0000280005097810 */ /* 0x000fe40007ffe0ff */
[----:B------:R-:W-:Y:S02]  /*05e0*/  IADD3.X R15, R3, UR19, RZ, P0, !PT ;  /* 0x00000013030f7c10 */ /* 0x000fe400087fe4ff */
[----:B------:R-:W-:-:S04]  /*05f0*/  IADD3 R9, P1, R9, R32, RZ ;  /* 0x0000002009097210 */ /* 0x000fc80007f3e0ff */
[----:B------:R-:W-:Y:S01]  /*0600*/  IADD3.X R0, RZ, R36, RZ, P1, !PT ;  /* 0x00000024ff007210 */ /* 0x000fe20000ffe4ff */
[----:B------:R-:W4:Y:S01]  /*0610*/  LDG.E.64.CONSTANT R14, desc[UR12][R14.64] ;  /* 0x0000000c0e0e7981 */ /* 0x000f22000c1e9b00 */
[C---:B------:R-:W-:Y:S02]  /*0620*/  SHF.L.U32 R2, R9.reuse, 0x1, RZ ;  /* 0x0000000109027819 */ /* 0x040fe400000006ff */
        /* <DEDUP_REMOVED lines=8> */
[----:B------:R-:W-:Y:S01]  /*06b0*/  IADD3 R53, P1, R53, R32, RZ ;  /* 0x0000002035357210 */ /* 0x000fe20007f3e0ff */
[----:B--2---:R-:W-:-:S06]  /*06c0*/  FADD.FTZ R9, R23, UR11 ;  /* 0x0000000b17097e21 */ /* 0x004fcc0008010000 */
[----:B------:R-:W0:Y:S01]  /*06d0*/  MUFU.RSQ R9, R9 ;  /* 0x0000000900097308 */ /* 0x000e220000001400 */
[----:B-----5:R-:W-:Y:S02]  /*06e0*/  HADD2.F32 R23, -RZ, R20.H0_H0 ;  /* 0x20000014ff177230 */ /* 0x020fe40000004100 */
[----:B---3--:R-:W-:-:S03]  /*06f0*/  HADD2.F32 R38, -RZ, R18.H0_H0 ;  /* 0x20000012ff267230 */ /* 0x008fc60000004100 */
[C---:B------:R-:W-:Y:S01]  /*0700*/  FADD.FTZ R34, -R22.reuse, R23 ;  /* 0x0000001716227221 */ /* 0x040fe20000010100 */
[----:B----4-:R-:W-:Y:S02]  /*0710*/  HADD2.F32 R40, -RZ, R16.H0_H0 ;  /* 0x20000010ff287230 */ /* 0x010fe40000004100 */
[----:B------:R-:W-:Y:S02]  /*0720*/  HADD2.F32 R33, -RZ, R20.H1_H1 ;  /* 0x30000014ff217230 */ /* 0x000fe40000004100 */
[----:B0-----:R-:W-:Y:S01]  /*0730*/  FMUL.FTZ R35, R9, R34 ;  /* 0x0000002209237220 */ /* 0x001fe20000410000 */
[--C-:B------:R-:W-:Y:S02]  /*0740*/  HADD2.F32 R43, -RZ, R21.reuse.H1_H1 ;  /* 0x30000015ff2b7230 */ /* 0x100fe40000004100 */
[----:B------:R-:W-:Y:S02]  /*0750*/  HADD2.F32 R37, -RZ, R21.H0_H0 ;  /* 0x20000015ff257230 */ /* 0x000fe40000004100 */
[----:B------:R-:W-:Y:S01]  /*0760*/  FFMA.FTZ R23, R35, R38, R40 ;  /* 0x0000002623177223 */ /* 0x000fe20000010028 */
[C---:B------:R-:W-:Y:S01]  /*0770*/  FADD.FTZ R38, -R22.reuse, R33 ;  /* 0x0000002116267221 */ /* 0x040fe20000010100 */
[----:B------:R-:W-:Y:S01]  /*0780*/  FADD.FTZ R48, -R22, R43 ;  /* 0x0000002b16307221 */ /* 0x000fe20000010100 */
[----:B------:R-:W-:-:S02]  /*0790*/  HADD2.F32 R42, -RZ, R18.H1_H1 ;  /* 0x30000012ff2a7230 */ /* 0x000fc40000004100 */
[----:B------:R-:W-:Y:S01]  /*07a0*/  FADD.FTZ R40, -R22, R37 ;  /* 0x0000002516287221 */ /* 0x000fe20000010100 */
[----:B------:R-:W-:Y:S02]  /*07b0*/  HADD2.F32 R41, -RZ, R16.H1_H1 ;  /* 0x30000010ff297230 */ /* 0x000fe40000004100 */
[C---:B------:R-:W-:Y:S01]  /*07c0*/  FMUL.FTZ R38, R9.reuse, R38 ;  /* 0x0000002609267220 */ /* 0x040fe20000410000 */
[----:B------:R-:W-:Y:S02]  /*07d0*/  HADD2.F32 R46, -RZ, R19.H1_H1 ;  /* 0x30000013ff2e7230 */ /* 0x000fe40000004100 */
[----:B------:R-:W-:Y:S01]  /*07e0*/  FMUL.FTZ R48, R9, R48 ;  /* 0x0000003009307220 */ /* 0x000fe20000410000 */
[----:B------:R-:W-:Y:S02]  /*07f0*/  HADD2.F32 R43, -RZ, R17.H1_H1 ;  /* 0x30000011ff2b7230 */ /* 0x000fe40000004100 */
[----:B------:R-:W-:Y:S01]  /*0800*/  FMUL.FTZ R33, R23, -1.4426950216293334961 ;  /* 0xbfb8aa3b17217820 */ /* 0x000fe20000410000 */
[----:B------:R-:W-:Y:S01]  /*0810*/  FFMA.FTZ R34, R38, R42, R41 ;  /* 0x0000002a26227223 */ /* 0x000fe20000010029 */
[----:B------:R-:W-:Y:S01]  /*0820*/  FMUL.FTZ R39, R9, R40 ;  /* 0x0000002809277220 */ /* 0x000fe20000410000 */
[----:B------:R-:W-:-:S02]  /*0830*/  FFMA.FTZ R40, R48, R46, R43 ;  /* 0x0000002e30287223 */ /* 0x000fc4000001002b */
[----:B------:R-:W-:Y:S01]  /*0840*/  FMUL.FTZ R47, R34, -1.4426950216293334961 ;  /* 0xbfb8aa3b222f7820 */ /* 0x000fe20000410000 */
[----:B------:R-:W-:Y:S01]  /*0850*/  HADD2.F32 R45, -RZ, R19.H0_H0 ;  /* 0x20000013ff2d7230 */ /* 0x000fe20000004100 */
[----:B------:R-:W0:Y:S01]  /*0860*/  MUFU.EX2 R33, R33 ;  /* 0x0000002100217308 */ /* 0x000e220000000800 */
[----:B------:R-:W-:Y:S02]  /*0870*/  HADD2.F32 R44, -RZ, R17.H0_H0 ;  /* 0x20000011ff2c7230 */ /* 0x000fe40000004100 */
[----:B------:R-:W-:-:S03]  /*0880*/  FMUL.FTZ R52, R40, -1.4426950216293334961 ;  /* 0xbfb8aa3b28347820 */ /* 0x000fc60000410000 */
[----:B------:R-:W-:Y:S02]  /*0890*/  FFMA.FTZ R37, R39, R45, R44 ;  /* 0x0000002d27257223 */ /* 0x000fe4000001002c */
[----:B------:R-:W1:Y:S02]  /*08a0*/  MUFU.EX2 R47, R47 ;  /* 0x0000002f002f7308 */ /* 0x000e640000000800 */
[----:B------:R-:W-:-:S06]  /*08b0*/  FMUL.FTZ R51, R37, -1.4426950216293334961 ;  /* 0xbfb8aa3b25337820 */ /* 0x000fcc0000410000 */
        /* <DEDUP_REMOVED lines=8> */
[----:B------:R-:W-:-:S06]  /*0940*/  IADD3 R33, R5, 0x5000, RZ ;  /* 0x0000500005217810 */ /* 0x000fcc0007ffe0ff */
[----:B------:R-:W0:Y:S01]  /*0950*/  MUFU.RCP R61, R61 ;  /* 0x0000003d003d7308 */ /* 0x000e220000001000 */
[----:B------:R-:W-:Y:S01]  /*0960*/  IADD3 R33, P0, R33, R32, RZ ;  /* 0x0000002021217210 */ /* 0x000fe20007f1e0ff */
[----:B-1----:R-:W-:-:S06]  /*0970*/  FADD.FTZ R32, -R49, 1 ;  /* 0x3f80000031207421 */ /* 0x002fcc0000010100 */
[----:B------:R-:W1:Y:S01]  /*0980*/  MUFU.RCP R47, R47 ;  /* 0x0000002f002f7308 */ /* 0x000e620000001000 */
[----:B------:R-:W-:Y:S01]  /*0990*/  FFMA.FTZ R32, R23, R32, 1 ;  /* 0x3f80000017207423 */ /* 0x000fe20000010020 */
[----:B--2---:R-:W-:Y:S01]  /*09a0*/  FADD.FTZ R51, -R50, 1 ;  /* 0x3f80000032337421 */ /* 0x004fe20000010100 */
[----:B------:R-:W-:Y:S02]  /*09b0*/  HADD2.F32 R59, -RZ, R14.H0_H0 ;  /* 0x2000000eff3b7230 */ /* 0x000fe40000004100 */
[----:B------:R-:W-:Y:S01]  /*09c0*/  FMUL.FTZ R32, R49, R32 ;  /* 0x0000002031207220 */ /* 0x000fe20000410000 */
[----:B------:R-:W-:Y:S01]  /*09d0*/  FFMA.FTZ R51, R34, R51, 1 ;  /* 0x3f80000022337423 */ /* 0x000fe20000010033 */
[----:B0-----:R-:W-:Y:S02]  /*09e0*/  FADD.FTZ R55, -R61, 1 ;  /* 0x3f8000003d377421 */ /* 0x001fe40000010100 */
[----:B------:R-:W-:Y:S02]  /*09f0*/  FMUL.FTZ R59, R59, R32 ;  /* 0x000000203b3b7220 */ /* 0x000fe40000410000 */
[----:B------:R-:W-:Y:S01]  /*0a00*/  FFMA.FTZ R34, R40, R55, 1 ;  /* 0x3f80000028227423 */ /* 0x000fe20000010037 */
[----:B------:R-:W-:-:S02]  /*0a10*/  HADD2.F32 R40, -RZ, R18.H0_H0 ;  /* 0x20000012ff287230 */ /* 0x000fc40000004100 */
[----:B------:R-:W-:Y:S01]  /*0a20*/  FMUL.FTZ R50, R50, R51 ;  /* 0x0000003332327220 */ /* 0x000fe20000410000 */
[----:B------:R-:W-:Y:S02]  /*0a30*/  HADD2.F32 R57, -RZ, R14.H1_H1 ;  /* 0x3000000eff397230 */ /* 0x000fe40000004100 */
[----:B-1----:R-:W-:Y:S01]  /*0a40*/  FADD.FTZ R52, -R47, 1 ;  /* 0x3f8000002f347421 */ /* 0x002fe20000010100 */
[-C--:B------:R-:W-:Y:S02]  /*0a50*/  FMUL.FTZ R23, R40, R59.reuse ;  /* 0x0000003b28177220 */ /* 0x080fe40000410000 */
[----:B------:R-:W-:Y:S01]  /*0a60*/  FMUL.FTZ R57, R57, R50 ;  /* 0x0000003239397220 */ /* 0x000fe20000410000 */
[----:B------:R-:W-:Y:S01]  /*0a70*/  FFMA.FTZ R52, R37, R52, 1 ;  /* 0x3f80000025347423 */ /* 0x000fe20000010034 */
[C---:B------:R-:W-:Y:S01]  /*0a80*/  FFMA.FTZ R50, R35.reuse, R59, R30 ;  /* 0x0000003b23327223 */ /* 0x040fe2000001001e */
[----:B------:R-:W-:Y:S02]  /*0a90*/  HADD2.F32 R37, -RZ, R12.H0_H0 ;  /* 0x2000000cff257230 */ /* 0x000fe40000004100 */
[----:B------:R-:W-:Y:S01]  /*0aa0*/  FFMA.FTZ R35, R35, R23, RZ ;  /* 0x0000001723237223 */ /* 0x000fe200000100ff */
[----:B------:R-:W-:-:S02]  /*0ab0*/  IADD3.X R54, RZ, R36, RZ, P0, !PT ;  /* 0x00000024ff367210 */ /* 0x000fc400007fe4ff */
[C---:B------:R-:W-:Y:S01]  /*0ac0*/  SHF.L.U32 R23, R33.reuse, 0x1, RZ ;  /* 0x0000000121177819 */ /* 0x040fe200000006ff */
[----:B------:R-:W-:Y:S01]  /*0ad0*/  FADD.FTZ R30, -R22, R37 ;  /* 0x00000025161e7221 */ /* 0x000fe20000010100 */
[----:B------:R-:W-:Y:S01]  /*0ae0*/  SHF.L.U64.HI R54, R33, 0x1, R54 ;  /* 0x0000000121367819 */ /* 0x000fe20000010236 */
[----:B------:R-:W-:Y:S01]  /*0af0*/  HADD2.F32 R37, -RZ, R12.H1_H1 ;  /* 0x3000000cff257230 */ /* 0x000fe20000004100 */
[----:B------:R-:W-:Y:S01]  /*0b00*/  IADD3 R32, P0, R23, UR8, RZ ;  /* 0x0000000817207c10 */ /* 0x000fe2000ff1e0ff */
[----:B------:R-:W-:Y:S02]  /*0b10*/  HADD2.F32 R51, -RZ, R15.H0_H0 ;  /* 0x2000000fff337230 */ /* 0x000fe40000004100 */
[----:B------:R-:W-:Y:S01]  /*0b20*/  FMUL.FTZ R52, R47, R52 ;  /* 0x000000342f347220 */ /* 0x000fe20000410000 */
[----:B------:R-:W-:Y:S01]  /*0b30*/  IADD3.X R33, R54, UR9, RZ, P0, !PT ;  /* 0x0000000936217c10 */ /* 0x000fe200087fe4ff */
[----:B------:R-:W-:Y:S02]  /*0b40*/  FADD.FTZ R56, -R22, R37 ;  /* 0x0000002516387221 */ /* 0x000fe40000010100 */
[----:B------:R-:W-:Y:S01]  /*0b50*/  FMUL.FTZ R51, R51, R52 ;  /* 0x0000003433337220 */ /* 0x000fe20000410000 */
[----:B------:R-:W-:Y:S01]  /*0b60*/  FMUL.FTZ R52, R42, R57 ;  /* 0x000000392a347220 */ /* 0x000fe20000410000 */
[----:B------:R-:W-:Y:S01]  /*0b70*/  FMUL.FTZ R37, R9, R56 ;  /* 0x0000003809257220 */ /* 0x000fe20000410000 */
[----:B------:R-:W2:Y:S02]  /*0b80*/  LDG.E.64.CONSTANT R32, desc[UR12][R32.64] ;  /* 0x0000000c20207981 */ /* 0x000ea4000c1e9b00 */
[----:B------:R-:W-:Y:S01]  /*0b90*/  FFMA.FTZ R52, R38, R52, R35 ;  /* 0x0000003426347223 */ /* 0x000fe20000010023 */
[----:B------:R-:W-:Y:S01]  /*0ba0*/  FFMA.FTZ R35, R42, R37, R41 ;  /* 0x000000252a237223 */ /* 0x000fe20000010029 */
[----:B------:R-:W-:Y:S01]  /*0bb0*/  FFMA.FTZ R38, R38, R57, R28 ;  /* 0x0000003926267223 */ /* 0x000fe2000001001c */
[----:B------:R-:W-:-:S02]  /*0bc0*/  HADD2.F32 R47, -RZ, R16.H0_H0 ;  /* 0x20000010ff2f7230 */ /* 0x000fc40000004100 */
[----:B------:R-:W-:Y:S01]  /*0bd0*/  FMUL.FTZ R49, R9, R30 ;  /* 0x0000001e09317220 */ /* 0x000fe20000410000 */
[----:B------:R-:W-:Y:S01]  /*0be0*/  FMUL.FTZ R28, R35, -1.4426950216293334961 ;  /* 0xbfb8aa3b231c7820 */ /* 0x000fe20000410000 */
[----:B------:R-:W-:Y:S02]  /*0bf0*/  FMUL.FTZ R61, R61, R34 ;  /* 0x000000223d3d7220 */ /* 0x000fe40000410000 */
[----:B------:R-:W-:-:S03]  /*0c00*/  FFMA.FTZ R34, R40, R49, R47 ;  /* 0x0000003128227223 */ /* 0x000fc6000001002f */
[----:B------:R-:W0:Y:S01]  /*0c10*/  MUFU.EX2 R28, R28 ;  /* 0x0000001c001c7308 */ /* 0x000e220000000800 */
[----:B------:R-:W-:Y:S01]  /*0c20*/  FMUL.FTZ R30, R34, -1.4426950216293334961 ;  /* 0xbfb8aa3b221e7820 */ /* 0x000fe20000410000 */
[----:B------:R-:W-:-:S06]  /*0c30*/  FMUL.FTZ R55, R45, R51 ;  /* 0x000000332d377220 */ /* 0x000fcc0000410000 */
[----:B------:R-:W1:Y:S01]  /*0c40*/  MUFU.EX2 R30, R30 ;  /* 0x0000001e001e7308 */ /* 0x000e620000000800 */
[C---:B------:R-:W-:Y:S01]  /*0c50*/  FFMA.FTZ R52, R39.reuse, R55, R52 ;  /* 0x0000003727347223 */ /* 0x040fe20000010034 */
[----:B------:R-:W-:Y:S01]  /*0c60*/  FFMA.FTZ R39, R39, R51, R26 ;  /* 0x0000003327277223 */ /* 0x000fe2000001001a */
[----:B------:R-:W-:Y:S02]  /*0c70*/  HADD2.F32 R26, -RZ, R15.H1_H1 ;  /* 0x3000000fff1a7230 */ /* 0x000fe40000004100 */
[----:B0-----:R-:W-:-:S03]  /*0c80*/  FADD.FTZ R56, R28, 1 ;  /* 0x3f8000001c387421 */ /* 0x001fc60000010000 */
[----:B------:R-:W-:Y:S01]  /*0c90*/  FMUL.FTZ R61, R26, R61 ;  /* 0x0000003d1a3d7220 */ /* 0x000fe20000410000 */
[----:B------:R-:W-:Y:S01]  /*0ca0*/  FADD.FTZ R26, R59, R31 ;  /* 0x0000001f3b1a7221 */ /* 0x000fe20000010000 */
[----:B------:R-:W-:Y:S01]  /*0cb0*/  FFMA.FTZ R59, R40, R59, RZ ;  /* 0x0000003b283b7223 */ /* 0x000fe200000100ff */
[----:B------:R-:W0:Y:S01]  /*0cc0*/  MUFU.RCP R56, R56 ;  /* 0x0000003800387308 */ /* 0x000e220000001000 */
[----:B------:R-:W-:Y:S01]  /*0cd0*/  FMUL.FTZ R31, R46, R61 ;  /* 0x0000003d2e1f7220 */ /* 0x000fe20000410000 */
[----:B-1----:R-:W-:Y:S01]  /*0ce0*/  FADD.FTZ R55, R30, 1 ;  /* 0x3f8000001e377421 */ /* 0x002fe20000010000 */
[----:B------:R-:W-:Y:S01]  /*0cf0*/  FFMA.FTZ R30, R42, R57, R59 ;  /* 0x000000392a1e7223 */ /* 0x000fe2000001003b */
[----:B------:R-:W-:Y:S01]  /*0d00*/  FADD.FTZ R28, R51, R27 ;  /* 0x0000001b331c7221 */ /* 0x000fe20000010000 */
[----:B------:R-:W-:Y:S02]  /*0d10*/  FFMA.FTZ R52, R48, R31, R52 ;  /* 0x0000001f30347223 */ /* 0x000fe40000010034 */
[----:B------:R-:W-:Y:S01]  /*0d20*/  FFMA.FTZ R31, R45, R51, R30 ;  /* 0x000000332d1f7223 */ /* 0x000fe2000001001e */
[----:B------:R-:W-:-:S02]  /*0d30*/  HADD2.F32 R51, -RZ, R13.H0_H0 ;  /* 0x2000000dff337230 */ /* 0x000fc40000004100 */
[----:B------:R-:W-:Y:S01]  /*0d40*/  FFMA.FTZ R48, R48, R61, R24 ;  /* 0x0000003d30307223 */ /* 0x000fe20000010018 */
[----:B------:R-:W-:Y:S01]  /*0d50*/  FADD.FTZ R30, R61, R25 ;  /* 0x000000193d1e7221 */ /* 0x000fe20000010000 */
[----:B------:R-:W-:Y:S02]  /*0d60*/  HADD2.F32 R25, -RZ, R13.H1_H1 ;  /* 0x3000000dff197230 */ /* 0x000fe40000004100 */
[----:B------:R-:W-:Y:S01]  /*0d70*/  FADD.FTZ R24, -R22, R51 ;  /* 0x0000003316187221 */ /* 0x000fe20000010100 */
[----:B0-----:R-:W-:-:S03]  /*0d80*/  FADD.FTZ R58, -R56, 1 ;  /* 0x3f800000383a7421 */ /* 0x001fc60000010100 */
[----:B------:R-:W-:Y:S01]  /*0d90*/  FMUL.FTZ R24, R9, R24 ;  /* 0x0000001809187220 */ /* 0x000fe20000410000 */
[----:B------:R-:W-:Y:S01]  /*0da0*/  FADD.FTZ R60, -R22, R25 ;  /* 0x00000019163c7221 */ /* 0x000fe20000010100 */
[----:B------:R-:W-:Y:S02]  /*0db0*/  FFMA.FTZ R35, R35, R58, 1 ;  /* 0x3f80000023237423 */ /* 0x000fe4000001003a */
[----:B------:R-:W-:Y:S01]  /*0dc0*/  FFMA.FTZ R58, R45, R24, R44 ;  /* 0x000000182d3a7223 */ /* 0x000fe2000001002c */
[----:B------:R-:W-:-:S03]  /*0dd0*/  FMUL.FTZ R25, R9, R60 ;  /* 0x0000003c09197220 */ /* 0x000fc60000410000 */
[----:B------:R-:W-:Y:S01]  /*0de0*/  FMUL.FTZ R59, R58, -1.4426950216293334961 ;  /* 0xbfb8aa3b3a3b7820 */ /* 0x000fe20000410000 */
[C---:B------:R-:W-:Y:S01]  /*0df0*/  FFMA.FTZ R60, R46.reuse, R25, R43 ;  /* 0x000000192e3c7223 */ /* 0x040fe2000001002b */
[----:B------:R-:W-:-:S03]  /*0e00*/  FFMA.FTZ R31, R46, R61, R31 ;  /* 0x0000003d2e1f7223 */ /* 0x000fc6000001001f */
[----:B------:R-:W-:Y:S01]  /*0e10*/  FMUL.FTZ R61, R60, -1.4426950216293334961 ;  /* 0xbfb8aa3b3c3d7820 */ /* 0x000fe20000410000 */
[----:B------:R-:W0:Y:S08]  /*0e20*/  MUFU.EX2 R59, R59 ;  /* 0x0000003b003b7308 */ /* 0x000e300000000800 */
[----:B------:R-:W1:Y:S01]  /*0e30*/  MUFU.EX2 R61, R61 ;  /* 0x0000003d003d7308 */ /* 0x000e620000000800 */
[----:B------:R-:W-:-:S07]  /*0e40*/  FADD.FTZ R29, R57, R29 ;  /* 0x0000001d391d7221 */ /* 0x000fce0000010000 */
[----:B------:R-:W3:Y:S01]  /*0e50*/  MUFU.RCP R55, R55 ;  /* 0x0000003700377308 */ /* 0x000ee20000001000 */
[----:B0-----:R-:W-:-:S07]  /*0e60*/  FADD.FTZ R57, R59, 1 ;  /* 0x3f8000003b397421 */ /* 0x001fce0000010000 */
[----:B------:R-:W0:Y:S01]  /*0e70*/  MUFU.RCP R57, R57 ;  /* 0x0000003900397308 */ /* 0x000e220000001000 */
[----:B-1----:R-:W-:-:S07]  /*0e80*/  FADD.FTZ R51, R61, 1 ;  /* 0x3f8000003d337421 */ /* 0x002fce0000010000 */
[----:B------:R-:W1:Y:S01]  /*0e90*/  MUFU.RCP R51, R51 ;  /* 0x0000003300337308 */ /* 0x000e620000001000 */
[----:B---3--:R-:W-:-:S04]  /*0ea0*/  FADD.FTZ R27, -R55, 1 ;  /* 0x3f800000371b7421 */ /* 0x008fc80000010100 */
[----:B------:R-:W-:Y:S01]  /*0eb0*/  FFMA.FTZ R34, R34, R27, 1 ;  /* 0x3f80000022227423 */ /* 0x000fe2000001001b */
[----:B------:R-:W-:-:S03]  /*0ec0*/  FMUL.FTZ R56, R56, R35 ;  /* 0x0000002338387220 */ /* 0x000fc60000410000 */
[----:B------:R-:W-:Y:S01]  /*0ed0*/  FMUL.FTZ R27, R55, R34 ;  /* 0x00000022371b7220 */ /* 0x000fe20000410000 */
[----:B0-----:R-:W-:Y:S01]  /*0ee0*/  FADD.FTZ R35, -R57, 1 ;  /* 0x3f80000039237421 */ /* 0x001fe20000010100 */
[----:B------:R-:W-:-:S03]  /*0ef0*/  HADD2.F32 R34, -RZ, R10.H0_H0 ;  /* 0x2000000aff227230 */ /* 0x000fc60000004100 */
[----:B------:R-:W-:Y:S02]  /*0f00*/  FFMA.FTZ R58, R58, R35, 1 ;  /* 0x3f8000003a3a7423 */ /* 0x000fe40000010023 */
[----:B------:R-:W-:Y:S01]  /*0f10*/  FMUL.FTZ R27, R34, R27 ;  /* 0x0000001b221b7220 */ /* 0x000fe20000410000 */
[----:B-1----:R-:W-:Y:S01]  /*0f20*/  FADD.FTZ R35, -R51, 1 ;  /* 0x3f80000033237421 */ /* 0x002fe20000010100 */
[----:B------:R-:W-:-:S03]  /*0f30*/  IADD3 R34, P0, R23, UR18, RZ ;  /* 0x0000001217227c10 */ /* 0x000fc6000ff1e0ff */
[----:B------:R-:W-:Y:S01]  /*0f40*/  FFMA.FTZ R60, R60, R35, 1 ;  /* 0x3f8000003c3c7423 */ /* 0x000fe20000010023 */
[----:B------:R-:W-:-:S06]  /*0f50*/  IADD3.X R35, R54, UR19, RZ, P0, !PT ;  /* 0x0000001336237c10 */ /* 0x000fcc00087fe4ff */
[----:B------:R-:W3:Y:S01]  /*0f60*/  LDG.E.64.CONSTANT R34, desc[UR12][R34.64] ;  /* 0x0000000c22227981 */ /* 0x000ee2000c1e9b00 */
[----:B------:R-:W-:Y:S01]  /*0f70*/  FMUL.FTZ R60, R51, R60 ;  /* 0x0000003c333c7220 */ /* 0x000fe20000410000 */
[-C--:B------:R-:W-:Y:S01]  /*0f80*/  FMUL.FTZ R51, R40, R27.reuse ;  /* 0x0000001b28337220 */ /* 0x080fe20000410000 */
[----:B------:R-:W-:-:S03]  /*0f90*/  FFMA.FTZ R50, R49, R27, R50 ;  /* 0x0000001b31327223 */ /* 0x000fc60000010032 */
[----:B------:R-:W-:Y:S01]  /*0fa0*/  FFMA.FTZ R52, R49, R51, R52 ;  /* 0x0000003331347223 */ /* 0x000fe20000010034 */
[----:B------:R-:W-:Y:S02]  /*0fb0*/  HADD2.F32 R49, -RZ, R10.H1_H1 ;  /* 0x3000000aff317230 */ /* 0x000fe40000004100 */
[----:B------:R-:W-:Y:S01]  /*0fc0*/  FMUL.FTZ R58, R57, R58 ;  /* 0x0000003a393a7220 */ /* 0x000fe20000410000 */
[----:B------:R-:W-:Y:S02]  /*0fd0*/  HADD2.F32 R51, -RZ, R11.H0_H0 ;  /* 0x2000000bff337230 */ /* 0x000fe40000004100 */
[----:B------:R-:W-:-:S03]  /*0fe0*/  FMUL.FTZ R49, R49, R56 ;  /* 0x0000003831317220 */ /* 0x000fc60000410000 */
[----:B------:R-:W-:Y:S01]  /*0ff0*/  FMUL.FTZ R56, R51, R58 ;  /* 0x0000003a33387220 */ /* 0x000fe20000410000 */
[-C--:B------:R-:W-:Y:S01]  /*1000*/  FMUL.FTZ R51, R42, R49.reuse ;  /* 0x000000312a337220 */ /* 0x080fe20000410000 */
[----:B------:R-:W-:-:S03]  /*1010*/  FFMA.FTZ R38, R37, R49, R38 ;  /* 0x0000003125267223 */ /* 0x000fc60000010026 */
[----:B------:R-:W-:Y:S01]  /*1020*/  FFMA.FTZ R51, R37, R51, R52 ;  /* 0x0000003325337223 */ /* 0x000fe20000010034 */
[----:B------:R-:W-:Y:S02]  /*1030*/  HADD2.F32 R37, -RZ, R11.H1_H1 ;  /* 0x3000000bff257230 */ /* 0x000fe40000004100 */
[----:B------:R-:W-:-:S04]  /*1040*/  FMUL.FTZ R52, R45, R56 ;  /* 0x000000382d347220 */ /* 0x000fc80000410000 */
[C---:B------:R-:W-:Y:S01]  /*1050*/  FFMA.FTZ R52, R24.reuse, R52, R51 ;  /* 0x0000003418347223 */ /* 0x040fe20000010033 */
[----:B------:R-:W-:Y:S01]  /*1060*/  FMUL.FTZ R37, R37, R60 ;  /* 0x0000003c25257220 */ /* 0x000fe20000410000 */
[----:B------:R-:W-:-:S03]  /*1070*/  FFMA.FTZ R24, R24, R56, R39 ;  /* 0x0000003818187223 */ /* 0x000fc60000010027 */
[----:B------:R-:W-:-:S04]  /*1080*/  FMUL.FTZ R39, R46, R37 ;  /* 0x000000252e277220 */ /* 0x000fc80000410000 */
[C---:B------:R-:W-:Y:S01]  /*1090*/  FFMA.FTZ R52, R25.reuse, R39, R52 ;  /* 0x0000002719347223 */ /* 0x040fe20000010034 */
[----:B------:R-:W-:Y:S01]  /*10a0*/  FFMA.FTZ R25, R25, R37, R48 ;  /* 0x0000002519197223 */ /* 0x000fe20000010030 */
[----:B------:R-:W-:Y:S01]  /*10b0*/  FFMA.FTZ R31, R40, R27, R31 ;  /* 0x0000001b281f7223 */ /* 0x000fe2000001001f */
[----:B------:R-:W-:Y:S01]  /*10c0*/  FADD.FTZ R26, R26, R27 ;  /* 0x0000001b1a1a7221 */ /* 0x000fe20000010000 */
[----:B------:R-:W-:Y:S02]  /*10d0*/  FADD.FTZ R27, R29, R49 ;  /* 0x000000311d1b7221 */ /* 0x000fe40000010000 */
[----:B------:R-:W-:Y:S01]  /*10e0*/  FFMA.FTZ R60, R42, R49, R31 ;  /* 0x000000312a3c7223 */ /* 0x000fe2000001001f */
[----:B------:R-:W-:-:S03]  /*10f0*/  FADD.FTZ R28, R28, R56 ;  /* 0x000000381c1c7221 */ /* 0x000fc60000010000 */
[----:B------:R-:W-:Y:S01]  /*1100*/  FFMA.FTZ R31, R45, R56, R60 ;  /* 0x000000382d1f7223 */ /* 0x000fe2000001003c */
[----:B------:R-:W-:-:S03]  /*1110*/  FADD.FTZ R30, R30, R37 ;  /* 0x000000251e1e7221 */ /* 0x000fc60000010000 */
[----:B------:R-:W-:Y:S01]  /*1120*/  FFMA.FTZ R31, R46, R37, R31 ;  /* 0x000000252e1f7223 */ /* 0x000fe2000001001f */
[----:B--2---:R-:W-:-:S05]  /*1130*/  HADD2.F32 R51, -RZ, R32.H0_H0 ;  /* 0x20000020ff337230 */ /* 0x004fca0000004100 */
[----:B------:R-:W-:-:S04]  /*1140*/  FADD.FTZ R58, -R22, R51 ;  /* 0x00000033163a7221 */ /* 0x000fc80000010100 */
[----:B------:R-:W-:-:S04]  /*1150*/  FMUL.FTZ R39, R9, R58 ;  /* 0x0000003a09277220 */ /* 0x000fc80000410000 */
[----:B------:R-:W-:-:S04]  /*1160*/  FFMA.FTZ R55, R40, R39, R47 ;  /* 0x0000002728377223 */ /* 0x000fc8000001002f */
[----:B------:R-:W-:Y:S01]  /*1170*/  FMUL.FTZ R59, R55, -1.4426950216293334961 ;  /* 0xbfb8aa3b373b7820 */ /* 0x000fe20000410000 */
[----:B------:R-:W-:-:S05]  /*1180*/  HADD2.F32 R51, -RZ, R32.H1_H1 ;  /* 0x30000020ff337230 */ /* 0x000fca0000004100 */
[----:B------:R-:W0:Y:S01]  /*1190*/  MUFU.EX2 R59, R59 ;  /* 0x0000003b003b7308 */ /* 0x000e220000000800 */
[----:B------:R-:W-:-:S04]  /*11a0*/  FADD.FTZ R58, -R22, R51 ;  /* 0x00000033163a7221 */ /* 0x000fc80000010100 */
[----:B------:R-:W-:-:S04]  /*11b0*/  FMUL.FTZ R58, R9, R58 ;  /* 0x0000003a093a7220 */ /* 0x000fc80000410000 */
[----:B------:R-:W-:-:S04]  /*11c0*/  FFMA.FTZ R51, R42, R58, R41 ;  /* 0x0000003a2a337223 */ /* 0x000fc80000010029 */
[----:B------:R-:W-:Y:S01]  /*11d0*/  FMUL.FTZ R57, R51, -1.4426950216293334961 ;  /* 0xbfb8aa3b33397820 */ /* 0x000fe20000410000 */
[----:B0-----:R-:W-:-:S05]  /*11e0*/  FADD.FTZ R48, R59, 1 ;  /* 0x3f8000003b307421 */ /* 0x001fca0000010000 */
[----:B------:R-:W0:Y:S08]  /*11f0*/  MUFU.EX2 R57, R57 ;  /* 0x0000003900397308 */ /* 0x000e300000000800 */
[----:B------:R-:W1:Y:S01]  /*1200*/  MUFU.RCP R48, R48 ;  /* 0x0000003000307308 */ /* 0x000e620000001000 */
[----:B------:R-:W-:-:S05]  /*1210*/  HADD2.F32 R29, -RZ, R33.H0_H0 ;  /* 0x20000021ff1d7230 */ /* 0x000fca0000004100 */
[----:B------:R-:W-:-:S04]  /*1220*/  FADD.FTZ R60, -R22, R29 ;  /* 0x0000001d163c7221 */ /* 0x000fc80000010100 */
[----:B------:R-:W-:Y:S01]  /*1230*/  FMUL.FTZ R29, R9, R60 ;  /* 0x0000003c091d7220 */ /* 0x000fe20000410000 */
[----:B0-----:R-:W-:Y:S01]  /*1240*/  FADD.FTZ R61, R57, 1 ;  /* 0x3f800000393d7421 */ /* 0x001fe20000010000 */
[----:B-1----:R-:W-:-:S04]  /*1250*/  FADD.FTZ R56, -R48, 1 ;  /* 0x3f80000030387421 */ /* 0x002fc80000010100 */
[----:B------:R-:W-:Y:S01]  /*1260*/  FFMA.FTZ R57, R55, R56, 1 ;  /* 0x3f80000037397423 */ /* 0x000fe20000010038 */
[----:B------:R-:W-:Y:S01]  /*1270*/  FFMA.FTZ R55, R45, R29, R44 ;  /* 0x0000001d2d377223 */ /* 0x000fe2000001002c */
[----:B------:R-:W0:Y:S03]  /*1280*/  MUFU.RCP R49, R61 ;  /* 0x0000003d00317308 */ /* 0x000e260000001000 */
[----:B------:R-:W-:Y:S01]  /*1290*/  FMUL.FTZ R59, R55, -1.4426950216293334961 ;  /* 0xbfb8aa3b373b7820 */ /* 0x000fe20000410000 */
[----:B------:R-:W-:-:S05]  /*12a0*/  HADD2.F32 R37, -RZ, R33.H1_H1 ;  /* 0x30000021ff257230 */ /* 0x000fca0000004100 */
[----:B------:R-:W1:Y:S01]  /*12b0*/  MUFU.EX2 R59, R59 ;  /* 0x0000003b003b7308 */ /* 0x000e620000000800 */
[----:B------:R-:W-:Y:S01]  /*12c0*/  FMUL.FTZ R57, R48, R57 ;  /* 0x0000003930397220 */ /* 0x000fe20000410000 */
[----:B------:R-:W-:-:S04]  /*12d0*/  FADD.FTZ R48, -R22, R37 ;  /* 0x0000002516307221 */ /* 0x000fc80000010100 */
[----:B------:R-:W-:Y:S01]  /*12e0*/  FMUL.FTZ R48, R9, R48 ;  /* 0x0000003009307220 */ /* 0x000fe20000410000 */
[----:B0-----:R-:W-:-:S03]  /*12f0*/  FADD.FTZ R56, -R49, 1 ;  /* 0x3f80000031387421 */ /* 0x001fc60000010100 */
[----:B------:R-:W-:Y:S01]  /*1300*/  FFMA.FTZ R37, R46, R48, R43 ;  /* 0x000000302e257223 */ /* 0x000fe2000001002b */
[----:B------:R-:W-:Y:S01]  /*1310*/  FFMA.FTZ R56, R51, R56, 1 ;  /* 0x3f80000033387423 */ /* 0x000fe20000010038 */
[----:B-1----:R-:W-:Y:S02]  /*1320*/  FADD.FTZ R51, R59, 1 ;  /* 0x3f8000003b337421 */ /* 0x002fe40000010000 */
[----:B------:R-:W-:-:S04]  /*1330*/  FMUL.FTZ R59, R37, -1.4426950216293334961 ;  /* 0xbfb8aa3b253b7820 */ /* 0x000fc80000410000 */
[----:B------:R-:W0:Y:S08]  /*1340*/  MUFU.RCP R51, R51 ;  /* 0x0000003300337308 */ /* 0x000e300000001000 */
[----:B------:R-:W1:Y:S01]  /*1350*/  MUFU.EX2 R59, R59 ;  /* 0x0000003b003b7308 */ /* 0x000e620000000800 */
[----:B------:R-:W-:Y:S01]  /*1360*/  FMUL.FTZ R56, R49, R56 ;  /* 0x0000003831387220 */ /* 0x000fe20000410000 */
[----:B0-----:R-:W-:-:S04]  /*1370*/  FADD.FTZ R60, -R51, 1 ;  /* 0x3f800000333c7421 */ /* 0x001fc80000010100 */
[----:B------:R-:W-:Y:S01]  /*1380*/  FFMA.FTZ R60, R55, R60, 1 ;  /* 0x3f800000373c7423 */ /* 0x000fe2000001003c */
[----:B-1----:R-:W-:Y:S01]  /*1390*/  FADD.FTZ R61, R59, 1 ;  /* 0x3f8000003b3d7421 */ /* 0x002fe20000010000 */
[----:B---3--:R-:W-:-:S03]  /*13a0*/  HADD2.F32 R49, -RZ, R34.H0_H0 ;  /* 0x20000022ff317230 */ /* 0x008fc60000004100 */
[----:B------:R-:W0:Y:S02]  /*13b0*/  MUFU.RCP R55, R61 ;  /* 0x0000003d00377308 */ /* 0x000e240000001000 */
[----:B------:R-:W-:-:S04]  /*13c0*/  FMUL.FTZ R49, R49, R57 ;  /* 0x0000003931317220 */ /* 0x000fc80000410000 */
[----:B------:R-:W-:-:S04]  /*13d0*/  FMUL.FTZ R57, R40, R49 ;  /* 0x0000003128397220 */ /* 0x000fc80000410000 */
[----:B------:R-:W-:Y:S01]  /*13e0*/  FFMA.FTZ R57, R39, R57, R52 ;  /* 0x0000003927397223 */ /* 0x000fe20000010034 */
[----:B------:R-:W-:Y:S01]  /*13f0*/  IADD3.X R52, RZ, R36, RZ, P1, !PT ;  /* 0x00000024ff347210 */ /* 0x000fe20000ffe4ff */
[----:B0-----:R-:W-:-:S03]  /*1400*/  FADD.FTZ R36, -R55, 1 ;  /* 0x3f80000037247421 */ /* 0x001fc60000010100 */
[C---:B------:R-:W-:Y:S02]  /*1410*/  SHF.L.U64.HI R52, R53.reuse, 0x1, R52 ;  /* 0x0000000135347819 */ /* 0x040fe40000010234 */
[----:B------:R-:W-:Y:S01]  /*1420*/  SHF.L.U32 R53, R53, 0x1, RZ ;  /* 0x0000000135357819 */ /* 0x000fe200000006ff */
[----:B------:R-:W-:-:S04]  /*1430*/  FFMA.FTZ R36, R37, R36, 1 ;  /* 0x3f80000025247423 */ /* 0x000fc80000010024 */
[----:B------:R-:W-:Y:S01]  /*1440*/  FMUL.FTZ R55, R55, R36 ;  /* 0x0000002437377220 */ /* 0x000fe20000410000 */
[----:B------:R-:W-:-:S04]  /*1450*/  IADD3 R36, P0, R53, UR8, RZ ;  /* 0x0000000835247c10 */ /* 0x000fc8000ff1e0ff */
[----:B------:R-:W-:-:S06]  /*1460*/  IADD3.X R37, R52, UR9, RZ, P0, !PT ;  /* 0x0000000934257c10 */ /* 0x000fcc00087fe4ff */
[----:B------:R-:W2:Y:S01]  /*1470*/  LDG.E.64.CONSTANT R36, desc[UR12][R36.64] ;  /* 0x0000000c24247981 */ /* 0x000ea2000c1e9b00 */
[----:B------:R-:W-:Y:S02]  /*1480*/  HADD2.F32 R59, -RZ, R34.H1_H1 ;  /* 0x30000022ff3b7230 */ /* 0x000fe40000004100 */
[----:B------:R-:W-:-:S03]  /*1490*/  FFMA.FTZ R50, R39, R49, R50 ;  /* 0x0000003127327223 */ /* 0x000fc60000010032 */
[----:B------:R-:W-:Y:S01]  /*14a0*/  FMUL.FTZ R59, R59, R56 ;  /* 0x000000383b3b7220 */ /* 0x000fe20000410000 */
[----:B------:R-:W-:-:S03]  /*14b0*/  FMUL.FTZ R51, R51, R60 ;  /* 0x0000003c33337220 */ /* 0x000fc60000410000 */
[----:B------:R-:W-:-:S04]  /*14c0*/  FMUL.FTZ R39, R42, R59 ;  /* 0x0000003b2a277220 */ /* 0x000fc80000410000 */
[C---:B------:R-:W-:Y:S01]  /*14d0*/  FFMA.FTZ R60, R58.reuse, R39, R57 ;  /* 0x000000273a3c7223 */ /* 0x040fe20000010039 */
[----:B------:R-:W-:Y:S01]  /*14e0*/  FFMA.FTZ R58, R58, R59, R38 ;  /* 0x0000003b3a3a7223 */ /* 0x000fe20000010026 */
[----:B------:R-:W-:-:S04]  /*14f0*/  IADD3 R38, P0, R53, UR18, RZ ;  /* 0x0000001235267c10 */ /* 0x000fc8000ff1e0ff */
[----:B------:R-:W-:-:S06]  /*1500*/  IADD3.X R39, R52, UR19, RZ, P0, !PT ;  /* 0x0000001334277c10 */ /* 0x000fcc00087fe4ff */
[----:B------:R-:W3:Y:S01]  /*1510*/  LDG.E.64.CONSTANT R38, desc[UR12][R38.64] ;  /* 0x0000000c26267981 */ /* 0x000ee2000c1e9b00 */
[----:B------:R-:W-:-:S05]  /*1520*/  HADD2.F32 R56, -RZ, R35.H0_H0 ;  /* 0x20000023ff387230 */ /* 0x000fca0000004100 */
[----:B------:R-:W-:-:S04]  /*1530*/  FMUL.FTZ R56, R56, R51 ;  /* 0x0000003338387220 */ /* 0x000fc80000410000 */
[-C--:B------:R-:W-:Y:S01]  /*1540*/  FMUL.FTZ R51, R45, R56.reuse ;  /* 0x000000382d337220 */ /* 0x080fe20000410000 */
[----:B------:R-:W-:-:S03]  /*1550*/  FFMA.FTZ R24, R29, R56, R24 ;  /* 0x000000381d187223 */ /* 0x000fc60000010018 */
[----:B------:R-:W-:Y:S01]  /*1560*/  FFMA.FTZ R51, R29, R51, R60 ;  /* 0x000000331d337223 */ /* 0x000fe2000001003c */
[----:B------:R-:W-:Y:S01]  /*1570*/  FFMA.FTZ R31, R40, R49, R31 ;  /* 0x00000031281f7223 */ /* 0x000fe2000001001f */
[----:B------:R-:W-:Y:S01]  /*1580*/  FADD.FTZ R26, R26, R49 ;  /* 0x000000311a1a7221 */ /* 0x000fe20000010000 */
[----:B------:R-:W-:Y:S01]  /*1590*/  FADD.FTZ R27, R27, R59 ;  /* 0x0000003b1b1b7221 */ /* 0x000fe20000010000 */
[----:B------:R-:W-:Y:S01]  /*15a0*/  FADD.FTZ R49, R28, R56 ;  /* 0x000000381c317221 */ /* 0x000fe20000010000 */
[----:B------:R-:W-:-:S05]  /*15b0*/  HADD2.F32 R28, -RZ, R35.H1_H1 ;  /* 0x30000023ff1c7230 */ /* 0x000fca0000004100 */
[----:B------:R-:W-:Y:S01]  /*15c0*/  FMUL.FTZ R55, R28, R55 ;  /* 0x000000371c377220 */ /* 0x000fe20000410000 */
[----:B------:R-:W-:-:S04]  /*15d0*/  UIADD3 UR8, UP0, UR10, 0x50, URZ ;  /* 0x000000500a087890 */ /* 0x000fc8000ff1e03f */
[----:B------:R-:W-:Y:S02]  /*15e0*/  UIADD3.X UR9, URZ, UR5, URZ, UP0, !UPT ;  /* 0x000000053f097290 */ /* 0x000fe400087fe43f */
[----:B------:R-:W-:-:S04]  /*15f0*/  UISETP.GE.U32.AND UP0, UPT, UR8, UR15, UPT ;  /* 0x0000000f0800728c */ /* 0x000fc8000bf06070 */
[----:B------:R-:W-:Y:S01]  /*1600*/  UISETP.GE.AND.EX UP0, UPT, UR9, UR7, UPT, UP0 ;  /* 0x000000070900728c */ /* 0x000fe2000bf06300 */
[----:B--2---:R-:W-:-:S05]  /*1610*/  HADD2.F32 R29, -RZ, R36.H0_H0 ;  /* 0x20000024ff1d7230 */ /* 0x004fca0000004100 */
[----:B------:R-:W-:-:S04]  /*1620*/  FADD.FTZ R60, -R22, R29 ;  /* 0x0000001d163c7221 */ /* 0x000fc80000010100 */
[----:B------:R-:W-:-:S04]  /*1630*/  FMUL.FTZ R29, R9, R60 ;  /* 0x0000003c091d7220 */ /* 0x000fc80000410000 */
[----:B------:R-:W-:-:S04]  /*1640*/  FFMA.FTZ R47, R40, R29, R47 ;  /* 0x0000001d282f7223 */ /* 0x000fc8000001002f */
[----:B------:R-:W-:-:S06]  /*1650*/  FMUL.FTZ R61, R47, -1.4426950216293334961 ;  /* 0xbfb8aa3b2f3d7820 */ /* 0x000fcc0000410000 */
[----:B------:R-:W0:Y:S01]  /*1660*/  MUFU.EX2 R61, R61 ;  /* 0x0000003d003d7308 */ /* 0x000e220000000800 */
[----:B------:R-:W-:Y:S01]  /*1670*/  FFMA.FTZ R60, R42, R59, R31 ;  /* 0x0000003b2a3c7223 */ /* 0x000fe2000001001f */
[----:B------:R-:W-:Y:S02]  /*1680*/  HADD2.F32 R57, -RZ, R36.H1_H1 ;  /* 0x30000024ff397230 */ /* 0x000fe40000004100 */
[----:B0-----:R-:W-:-:S06]  /*1690*/  FADD.FTZ R31, R61, 1 ;  /* 0x3f8000003d1f7421 */ /* 0x001fcc0000010000 */
[----:B------:R-:W0:Y:S01]  /*16a0*/  MUFU.RCP R31, R31 ;  /* 0x0000001f001f7308 */ /* 0x000e220000001000 */
[----:B------:R-:W-:Y:S01]  /*16b0*/  FFMA.FTZ R59, R45, R56, R60 ;  /* 0x000000382d3b7223 */ /* 0x000fe2000001003c */
[----:B------:R-:W-:-:S04]  /*16c0*/  FADD.FTZ R56, -R22, R57 ;  /* 0x0000003916387221 */ /* 0x000fc80000010100 */
[----:B------:R-:W-:-:S04]  /*16d0*/  FMUL.FTZ R57, R9, R56 ;  /* 0x0000003809397220 */ /* 0x000fc80000410000 */
[----:B------:R-:W-:Y:S01]  /*16e0*/  FFMA.FTZ R41, R42, R57, R41 ;  /* 0x000000392a297223 */ /* 0x000fe20000010029 */
[----:B0-----:R-:W-:-:S04]  /*16f0*/  FADD.FTZ R28, -R31, 1 ;  /* 0x3f8000001f1c7421 */ /* 0x001fc80000010100 */
[----:B------:R-:W-:Y:S01]  /*1700*/  FFMA.FTZ R56, R47, R28, 1 ;  /* 0x3f8000002f387423 */ /* 0x000fe2000001001c */
[----:B------:R-:W-:-:S06]  /*1710*/  FMUL.FTZ R47, R41, -1.4426950216293334961 ;  /* 0xbfb8aa3b292f7820 */ /* 0x000fcc0000410000 */
[----:B------:R-:W0:Y:S01]  /*1720*/  MUFU.EX2 R47, R47 ;  /* 0x0000002f002f7308 */ /* 0x000e220000000800 */
[----:B------:R-:W-:Y:S01]  /*1730*/  FMUL.FTZ R60, R31, R56 ;  /* 0x000000381f3c7220 */ /* 0x000fe20000410000 */
[----:B0-----:R-:W-:-:S06]  /*1740*/  FADD.FTZ R28, R47, 1 ;  /* 0x3f8000002f1c7421 */ /* 0x001fcc0000010000 */
[----:B------:R-:W0:Y:S01]  /*1750*/  MUFU.RCP R28, R28 ;  /* 0x0000001c001c7308 */ /* 0x000e220000001000 */
[----:B---3--:R-:W-:Y:S02]  /*1760*/  HADD2.F32 R31, -RZ, R38.H0_H0 ;  /* 0x20000026ff1f7230 */ /* 0x008fe40000004100 */
[----:B------:R-:W-:-:S03]  /*1770*/  FMUL.FTZ R56, R46, R55 ;  /* 0x000000372e387220 */ /* 0x000fc60000410000 */
[----:B------:R-:W-:Y:S01]  /*1780*/  FMUL.FTZ R31, R31, R60 ;  /* 0x0000003c1f1f7220 */ /* 0x000fe20000410000 */
[----:B------:R-:W-:Y:S01]  /*1790*/  FFMA.FTZ R56, R48, R56, R51 ;  /* 0x0000003830387223 */ /* 0x000fe20000010033 */
[----:B0-----:R-:W-:-:S04]  /*17a0*/  FADD.FTZ R60, -R28, 1 ;  /* 0x3f8000001c3c7421 */ /* 0x001fc80000010100 */
[----:B------:R-:W-:Y:S01]  /*17b0*/  FFMA.FTZ R51, R41, R60, 1 ;  /* 0x3f80000029337423 */ /* 0x000fe2000001003c */
[----:B------:R-:W-:-:S05]  /*17c0*/  HADD2.F32 R41, -RZ, R37.H0_H0 ;  /* 0x20000025ff297230 */ /* 0x000fca0000004100 */
[----:B------:R-:W-:-:S04]  /*17d0*/  FADD.FTZ R60, -R22, R41 ;  /* 0x00000029163c7221 */ /* 0x000fc80000010100 */
[----:B------:R-:W-:-:S04]  /*17e0*/  FMUL.FTZ R41, R9, R60 ;  /* 0x0000003c09297220 */ /* 0x000fc80000410000 */
[----:B------:R-:W-:Y:S01]  /*17f0*/  FFMA.FTZ R44, R45, R41, R44 ;  /* 0x000000292d2c7223 */ /* 0x000fe2000001002c */
[----:B------:R-:W-:-:S03]  /*1800*/  FFMA.FTZ R47, R46, R55, R59 ;  /* 0x000000372e2f7223 */ /* 0x000fc6000001003b */
[----:B------:R-:W-:Y:S01]  /*1810*/  FMUL.FTZ R60, R44, -1.4426950216293334961 ;  /* 0xbfb8aa3b2c3c7820 */ /* 0x000fe20000410000 */
[CC--:B------:R-:W-:Y:S01]  /*1820*/  FFMA.FTZ R47, R40.reuse, R31.reuse, R47 ;  /* 0x0000001f282f7223 */ /* 0x0c0fe2000001002f */
[----:B------:R-:W-:-:S04]  /*1830*/  FMUL.FTZ R40, R40, R31 ;  /* 0x0000001f28287220 */ /* 0x000fc80000410000 */
[----:B------:R-:W0:Y:S01]  /*1840*/  MUFU.EX2 R60, R60 ;  /* 0x0000003c003c7308 */ /* 0x000e220000000800 */
[----:B------:R-:W-:Y:S01]  /*1850*/  FFMA.FTZ R56, R29, R40, R56 ;  /* 0x000000281d387223 */ /* 0x000fe20000010038 */
[----:B------:R-:W-:Y:S02]  /*1860*/  HADD2.F32 R40, -RZ, R38.H1_H1 ;  /* 0x30000026ff287230 */ /* 0x000fe40000004100 */
[----:B------:R-:W-:Y:S01]  /*1870*/  FMUL.FTZ R51, R28, R51 ;  /* 0x000000331c337220 */ /* 0x000fe20000410000 */
[----:B------:R-:W-:-:S03]  /*1880*/  HADD2.F32 R61, -RZ, R37.H1_H1 ;  /* 0x30000025ff3d7230 */ /* 0x000fc60000004100 */
[----:B------:R-:W-:Y:S02]  /*1890*/  FMUL.FTZ R51, R40, R51 ;  /* 0x0000003328337220 */ /* 0x000fe40000410000 */
[----:B------:R-:W-:-:S04]  /*18a0*/  FADD.FTZ R40, -R22, R61 ;  /* 0x0000003d16287221 */ /* 0x000fc80000010100 */
[----:B------:R-:W-:Y:S01]  /*18b0*/  FMUL.FTZ R40, R9, R40 ;  /* 0x0000002809287220 */ /* 0x000fe20000410000 */
[----:B0-----:R-:W-:-:S03]  /*18c0*/  FADD.FTZ R28, R60, 1 ;  /* 0x3f8000003c1c7421 */ /* 0x001fc60000010000 */
[----:B------:R-:W-:-:S04]  /*18d0*/  FFMA.FTZ R43, R46, R40, R43 ;  /* 0x000000282e2b7223 */ /* 0x000fc8000001002b */
[----:B------:R-:W-:Y:S01]  /*18e0*/  FMUL.FTZ R60, R43, -1.4426950216293334961 ;  /* 0xbfb8aa3b2b3c7820 */ /* 0x000fe20000410000 */
[----:B------:R-:W0:Y:S08]  /*18f0*/  MUFU.RCP R28, R28 ;  /* 0x0000001c001c7308 */ /* 0x000e300000001000 */
[----:B------:R-:W1:Y:S01]  /*1900*/  MUFU.EX2 R60, R60 ;  /* 0x0000003c003c7308 */ /* 0x000e620000000800 */
[----:B0-----:R-:W-:-:S04]  /*1910*/  FADD.FTZ R59, -R28, 1 ;  /* 0x3f8000001c3b7421 */ /* 0x001fc80000010100 */
[----:B------:R-:W-:Y:S01]  /*1920*/  FFMA.FTZ R59, R44, R59, 1 ;  /* 0x3f8000002c3b7423 */ /* 0x000fe2000001003b */
[----:B-1----:R-:W-:-:S06]  /*1930*/  FADD.FTZ R44, R60, 1 ;  /* 0x3f8000003c2c7421 */ /* 0x002fcc0000010000 */
[----:B------:R-:W0:Y:S01]  /*1940*/  MUFU.RCP R44, R44 ;  /* 0x0000002c002c7308 */ /* 0x000e220000001000 */
[----:B------:R-:W-:Y:S01]  /*1950*/  FMUL.FTZ R59, R28, R59 ;  /* 0x0000003b1c3b7220 */ /* 0x000fe20000410000 */
[CC--:B------:R-:W-:Y:S01]  /*1960*/  FFMA.FTZ R28, R42.reuse, R51.reuse, R47 ;  /* 0x000000332a1c7223 */ /* 0x0c0fe2000001002f */
[----:B------:R-:W-:-:S04]  /*1970*/  FMUL.FTZ R42, R42, R51 ;  /* 0x000000332a2a7220 */ /* 0x000fc80000410000 */
[----:B------:R-:W-:Y:S01]  /*1980*/  FFMA.FTZ R56, R57, R42, R56 ;  /* 0x0000002a39387223 */ /* 0x000fe20000010038 */
[----:B------:R-:W-:Y:S02]  /*1990*/  HADD2.F32 R42, -RZ, R39.H0_H0 ;  /* 0x20000027ff2a7230 */ /* 0x000fe40000004100 */
[----:B0-----:R-:W-:-:S04]  /*19a0*/  FADD.FTZ R47, -R44, 1 ;  /* 0x3f8000002c2f7421 */ /* 0x001fc80000010100 */
[----:B------:R-:W-:Y:S01]  /*19b0*/  FFMA.FTZ R47, R43, R47, 1 ;  /* 0x3f8000002b2f7423 */ /* 0x000fe2000001002f */
[----:B------:R-:W-:Y:S02]  /*19c0*/  HADD2.F32 R43, -RZ, R39.H1_H1 ;  /* 0x30000027ff2b7230 */ /* 0x000fe40000004100 */
[----:B------:R-:W-:Y:S01]  /*19d0*/  FMUL.FTZ R42, R42, R59 ;  /* 0x0000003b2a2a7220 */ /* 0x000fe20000410000 */
[----:B------:R-:W-:-:S04]  /*19e0*/  FMUL.FTZ R47, R44, R47 ;  /* 0x0000002f2c2f7220 */ /* 0x000fc80000410000 */
[----:B------:R-:W-:Y:S01]  /*19f0*/  FMUL.FTZ R43, R43, R47 ;  /* 0x0000002f2b2b7220 */ /* 0x000fe20000410000 */
[CC--:B------:R-:W-:Y:S01]  /*1a00*/  FFMA.FTZ R47, R45.reuse, R42.reuse, R28 ;  /* 0x0000002a2d2f7223 */ /* 0x0c0fe2000001001c */
[----:B------:R-:W-:Y:S02]  /*1a10*/  FMUL.FTZ R45, R45, R42 ;  /* 0x0000002a2d2d7220 */ /* 0x000fe40000410000 */
[C---:B------:R-:W-:Y:S02]  /*1a20*/  FMUL.FTZ R28, R46.reuse, R43 ;  /* 0x0000002b2e1c7220 */ /* 0x040fe40000410000 */
[----:B------:R-:W-:Y:S01]  /*1a30*/  FFMA.FTZ R45, R41, R45, R56 ;  /* 0x0000002d292d7223 */ /* 0x000fe20000010038 */
[----:B------:R-:W-:-:S03]  /*1a40*/  FFMA.FTZ R46, R46, R43, R47 ;  /* 0x0000002b2e2e7223 */ /* 0x000fc6000001002f */
[----:B------:R-:W-:Y:S01]  /*1a50*/  FFMA.FTZ R47, R40, R28, R45 ;  /* 0x0000001c282f7223 */ /* 0x000fe2000001002d */
[----:B------:R-:W-:Y:S01]  /*1a60*/  IMAD.WIDE.U32 R44, R8, -0x33333333, RZ ;  /* 0xcccccccd082c7825 */ /* 0x000fe200078e00ff */
[----:B------:R-:W-:-:S04]  /*1a70*/  PLOP3.LUT P1, PT, PT, PT, UP0, 0x80, 0x0 ;  /* 0x000000000000781c */ /* 0x000fc80003f2f008 */
[----:B------:R-:W-:Y:S01]  /*1a80*/  SHF.R.U32.HI R44, RZ, 0x6, R45 ;  /* 0x00000006ff2c7819 */ /* 0x000fe2000001162d */
[----:B------:R-:W-:Y:S01]  /*1a90*/  IMAD R45, R6, 0x28, R7 ;  /* 0x00000028062d7824 */ /* 0x000fe200078e0207 */
[----:B------:R-:W-:-:S04]  /*1aa0*/  ULOP3.LUT UR8, UR10, 0x7, URZ, 0xc0, !UPT ;  /* 0x000000070a087892 */ /* 0x000fc8000f8ec03f */
[----:B------:R-:W-:Y:S01]  /*1ab0*/  LEA R45, R44, R45, 0x3 ;  /* 0x0000002d2c2d7211 */ /* 0x000fe200078e18ff */
[----:B------:R-:W-:Y:S01]  /*1ac0*/  FFMA.FTZ R25, R48, R55, R25 ;  /* 0x0000003730197223 */ /* 0x000fe20000010019 */
[----:B------:R-:W-:Y:S01]  /*1ad0*/  FADD.FTZ R44, R30, R55 ;  /* 0x000000371e2c7221 */ /* 0x000fe20000010000 */
[----:B------:R-:W-:Y:S01]  /*1ae0*/  FFMA.FTZ R30, R29, R31, R50 ;  /* 0x0000001f1d1e7223 */ /* 0x000fe20000010032 */
[----:B------:R-:W-:Y:S01]  /*1af0*/  FADD.FTZ R31, R26, R31 ;  /* 0x0000001f1a1f7221 */ /* 0x000fe20000010000 */
[----:B------:R0:W-:Y:S01]  /*1b00*/  STS.64 [R45], R46 ;  /* 0x0000002e2d007388 */ /* 0x0001e20000000a00 */
[----:B------:R-:W-:Y:S01]  /*1b10*/  UIMAD UR14, UR8, 0x140, URZ ;  /* 0x00000140080e78a4 */ /* 0x000fe2000f8e023f */
[----:B------:R-:W-:Y:S01]  /*1b20*/  FFMA.FTZ R26, R41, R42, R24 ;  /* 0x0000002a291a7223 */ /* 0x000fe20000010018 */
[----:B------:R-:W-:Y:S01]  /*1b30*/  FADD.FTZ R29, R27, R51 ;  /* 0x000000331b1d7221 */ /* 0x000fe20000010000 */
[----:B------:R-:W-:Y:S01]  /*1b40*/  FFMA.FTZ R24, R40, R43, R25 ;  /* 0x0000002b28187223 */ /* 0x000fe20000010019 */
[----:B------:R-:W-:Y:S01]  /*1b50*/  FFMA.FTZ R28, R57, R51, R58 ;  /* 0x00000033391c7223 */ /* 0x000fe2000001003a */
[----:B------:R-:W-:Y:S01]  /*1b60*/  BAR.SYNC.DEFER_BLOCKING 0x0 ;  /* 0x0000000000007b1d */ /* 0x000fe20000010000 */
[----:B------:R-:W-:Y:S01]  /*1b70*/  ISETP.GT.U32.AND P0, PT, R8, 0x7, PT ;  /* 0x000000070800780c */ /* 0x000fe20003f04070 */
[----:B------:R-:W-:Y:S01]  /*1b80*/  FADD.FTZ R27, R49, R42 ;  /* 0x0000002a311b7221 */ /* 0x000fe20000010000 */
[----:B------:R-:W-:-:S03]  /*1b90*/  FADD.FTZ R25, R44, R43 ;  /* 0x0000002b2c197221 */ /* 0x000fc60000010000 */
[----:B------:R-:W-:Y:S08]  /*1ba0*/  @!P1 BRA `(.L_x_1890) ;  /* 0x0000000400109947 */ /* 0x000ff00003800000 */
[----:B------:R-:W1:Y:S01]  /*1bb0*/  S2UR UR9, SR_CgaCtaId ;  /* 0x00000000000979c3 */ /* 0x000e620000008800 */
[----:B------:R-:W-:Y:S01]  /*1bc0*/  UMOV UR8, 0x400 ;  /* 0x0000040000087882 */ /* 0x000fe20000000000 */
[----:B------:R-:W-:Y:S02]  /*1bd0*/  SHF.L.U32 R40, R8, 0x1, RZ ;  /* 0x0000000108287819 */ /* 0x000fe400000006ff */
[----:B------:R-:W-:Y:S02]  /*1be0*/  SHF.R.S32.HI R51, RZ, 0x1f, R8 ;  /* 0x0000001fff337819 */ /* 0x000fe40000011408 */
[----:B------:R-:W-:Y:S02]  /*1bf0*/  LOP3.LUT R41, R40, 0x18, RZ, 0xc0, !PT ;  /* 0x0000001828297812 */ /* 0x000fe400078ec0ff */
[----:B------:R-:W-:Y:S02]  /*1c00*/  LEA.HI R44, R51, R8, RZ, 0x2 ;  /* 0x00000008332c7211 */ /* 0x000fe400078f10ff */
[----:B0-----:R-:W-:-:S02]  /*1c10*/  LOP3.LUT R45, R41, 0x8, RZ, 0x3c, !PT ;  /* 0x00000008292d7812 */ /* 0x001fc400078e3cff */
[C---:B------:R-:W-:Y:S02]  /*1c20*/  LOP3.LUT R47, R41.reuse, 0x10, RZ, 0x3c, !PT ;  /* 0x00000010292f7812 */ /* 0x040fe400078e3cff */
[----:B------:R-:W-:Y:S02]  /*1c30*/  LOP3.LUT R49, R41, 0x18, RZ, 0x3c, !PT ;  /* 0x0000001829317812 */ /* 0x000fe400078e3cff */
[----:B------:R-:W-:Y:S02]  /*1c40*/  SHF.R.S32.HI R40, RZ, 0x2, R44 ;  /* 0x00000002ff287819 */ /* 0x000fe4000001142c */
[----:B------:R-:W-:Y:S02]  /*1c50*/  LEA.HI R51, R51, R8, RZ, 0x4 ;  /* 0x0000000833337211 */ /* 0x000fe400078f20ff */
[C---:B------:R-:W-:Y:S02]  /*1c60*/  IADD3 R46, R40.reuse, 0xa0, RZ ;  /* 0x000000a0282e7810 */ /* 0x040fe40007ffe0ff */
[----:B------:R-:W-:Y:S01]  /*1c70*/  IADD3 R50, R40, 0xf0, RZ ;  /* 0x000000f028327810 */ /* 0x000fe20007ffe0ff */
[----:B-1----:R-:W-:-:S03]  /*1c80*/  ULEA UR8, UR9, UR8, 0x18 ;  /* 0x0000000809087291 */ /* 0x002fc6000f8ec03f */
[----:B------:R-:W-:-:S03]  /*1c90*/  SHF.R.S32.HI R55, RZ, 0x1f, R50 ;  /* 0x0000001fff377819 */ /* 0x000fc60000011432 */
[----:B------:R-:W-:Y:S02]  /*1ca0*/  LEA R42, R8, UR8, 0x5 ;  /* 0x00000008082a7c11 */ /* 0x000fe4000f8e28ff */
[----:B------:R-:W-:Y:S02]  /*1cb0*/  LEA.HI R55, R55, R50, RZ, 0x2 ;  /* 0x0000003237377211 */ /* 0x000fe400078f10ff */
[C---:B------:R-:W-:Y:S02]  /*1cc0*/  IADD3 R43, R42.reuse, R41, RZ ;  /* 0x000000292a2b7210 */ /* 0x040fe40007ffe0ff */
[C---:B------:R-:W-:Y:S02]  /*1cd0*/  IADD3 R45, R42.reuse, R45, RZ ;  /* 0x0000002d2a2d7210 */ /* 0x040fe40007ffe0ff */
[C---:B------:R-:W-:Y:S01]  /*1ce0*/  IADD3 R41, R42.reuse, R47, RZ ;  /* 0x0000002f2a297210 */ /* 0x040fe20007ffe0ff */
[----:B------:R0:W-:Y:S01]  /*1cf0*/  STS.64 [R43], R30 ;  /* 0x0000001e2b007388 */ /* 0x0001e20000000a00 */
[----:B------:R-:W-:-:S02]  /*1d00*/  IADD3 R42, R42, R49, RZ ;  /* 0x000000312a2a7210 */ /* 0x000fc40007ffe0ff */
[----:B------:R-:W-:Y:S01]  /*1d10*/  SHF.R.S32.HI R47, RZ, 0x1f, R46 ;  /* 0x0000001fff2f7819 */ /* 0x000fe2000001142e */
[----:B------:R1:W-:Y:S01]  /*1d20*/  STS.64 [R45], R28 ;  /* 0x0000001c2d007388 */ /* 0x0003e20000000a00 */
[----:B------:R-:W-:Y:S02]  /*1d30*/  IADD3 R49, R40, 0x50, RZ ;  /* 0x0000005028317810 */ /* 0x000fe40007ffe0ff */
[----:B------:R-:W-:Y:S01]  /*1d40*/  LEA.HI R48, R47, R46, RZ, 0x2 ;  /* 0x0000002e2f307211 */ /* 0x000fe200078f10ff */
[----:B------:R-:W-:Y:S01]  /*1d50*/  STS.64 [R41], R26 ;  /* 0x0000001a29007388 */ /* 0x000fe20000000a00 */
[----:B------:R-:W-:Y:S02]  /*1d60*/  SHF.R.S32.HI R46, RZ, 0x1f, R49 ;  /* 0x0000001fff2e7819 */ /* 0x000fe40000011431 */
[----:B------:R-:W-:Y:S01]  /*1d70*/  LOP3.LUT R47, R44, 0xfffffffc, RZ, 0xc0, !PT ;  /* 0xfffffffc2c2f7812 */ /* 0x000fe200078ec0ff */
[----:B------:R-:W-:Y:S01]  /*1d80*/  STS.64 [R42], R24 ;  /* 0x000000182a007388 */ /* 0x000fe20000000a00 */
[----:B------:R-:W-:-:S02]  /*1d90*/  LEA.HI R49, R46, R49, RZ, 0x2 ;  /* 0x000000312e317211 */ /* 0x000fc400078f10ff */
[----:B------:R-:W-:Y:S02]  /*1da0*/  SHF.R.U32.HI R46, RZ, 0x4, R51 ;  /* 0x00000004ff2e7819 */ /* 0x000fe40000011633 */
[----:B0-----:R-:W-:Y:S02]  /*1db0*/  IADD3 R43, -R47, R8, RZ ;  /* 0x000000082f2b7210 */ /* 0x001fe40007ffe1ff */
[----:B------:R-:W-:Y:S01]  /*1dc0*/  LEA R44, R40, UR8, 0x5 ;  /* 0x00000008282c7c11 */ /* 0x000fe2000f8e28ff */
[----:B------:R-:W-:Y:S01]  /*1dd0*/  USHF.R.U32.HI UR8, URZ, 0x3, UR6 ;  /* 0x000000033f087899 */ /* 0x000fe20008011606 */
[----:B-1----:R-:W-:Y:S02]  /*1de0*/  LOP3.LUT R45, R43, 0x3, R46, 0x78, !PT ;  /* 0x000000032b2d7812 */ /* 0x002fe400078e782e */
[----:B------:R-:W-:Y:S01]  /*1df0*/  SHF.R.U32.HI R46, RZ, 0x2, R49 ;  /* 0x00000002ff2e7819 */ /* 0x000fe20000011631 */
[----:B------:R-:W-:Y:S01]  /*1e00*/  USHF.L.U32 UR8, UR8, 0x2, URZ ;  /* 0x0000000208087899 */ /* 0x000fe2000800063f */
[----:B------:R-:W-:Y:S01]  /*1e10*/  LEA R40, R45, R44, 0x3 ;  /* 0x0000002c2d287211 */ /* 0x000fe200078e18ff */
[----:B------:R-:W-:Y:S01]  /*1e20*/  BAR.SYNC.DEFER_BLOCKING 0x0 ;  /* 0x0000000000007b1d */ /* 0x000fe20000010000 */
[----:B------:R-:W-:Y:S01]  /*1e30*/  SHF.R.U32.HI R48, RZ, 0x2, R48 ;  /* 0x00000002ff307819 */ /* 0x000fe20000011630 */
[----:B------:R-:W-:Y:S01]  /*1e40*/  ULOP3.LUT UR8, UR8, 0xfffffffc, UR16, 0xe2, !UPT ;  /* 0xfffffffc08087892 */ /* 0x000fe2000f8ee210 */
[----:B------:R-:W-:-:S02]  /*1e50*/  LOP3.LUT R51, R43, 0x3, R46, 0x78, !PT ;  /* 0x000000032b337812 */ /* 0x000fc400078e782e */
[----:B------:R-:W-:Y:S02]  /*1e60*/  SHF.R.U32.HI R46, RZ, 0x2, R55 ;  /* 0x00000002ff2e7819 */ /* 0x000fe40000011637 */
[----:B------:R-:W-:Y:S02]  /*1e70*/  LOP3.LUT R45, R43, 0x3, R48, 0x78, !PT ;  /* 0x000000032b2d7812 */ /* 0x000fe400078e7830 */
[-C--:B------:R-:W-:Y:S01]  /*1e80*/  LEA R51, R51, R44.reuse, 0x3 ;  /* 0x0000002c33337211 */ /* 0x080fe200078e18ff */
[----:B------:R-:W0:Y:S01]  /*1e90*/  LDC.64 R48, c[0x0][0x260] ;  /* 0x00009800ff307b82 */ /* 0x000e220000000a00 */
[----:B------:R-:W-:Y:S02]  /*1ea0*/  LOP3.LUT R47, R43, 0x3, R46, 0x78, !PT ;  /* 0x000000032b2f7812 */ /* 0x000fe400078e782e */
[-C--:B------:R-:W-:Y:S02]  /*1eb0*/  LEA R45, R45, R44.reuse, 0x3 ;  /* 0x0000002c2d2d7211 */ /* 0x080fe400078e18ff */
[----:B------:R-:W-:-:S02]  /*1ec0*/  LEA R46, R47, R44, 0x3 ;  /* 0x0000002c2f2e7211 */ /* 0x000fc400078e18ff */
[----:B------:R-:W-:-:S05]  /*1ed0*/  MOV R55, UR8 ;  /* 0x0000000800377c02 */ /* 0x000fca0008000f00 */
[----:B------:R-:W-:Y:S01]  /*1ee0*/  IMAD R55, R55, 0xa00, R8 ;  /* 0x00000a0037377824 */ /* 0x000fe200078e0208 */
[----:B------:R-:W1:Y:S04]  /*1ef0*/  LDS.64 R40, [R40] ;  /* 0x0000000028287984 */ /* 0x000e680000000a00 */
[----:B------:R-:W-:Y:S01]  /*1f00*/  IADD3 R55, R55, UR14, RZ ;  /* 0x0000000e37377c10 */ /* 0x000fe2000fffe0ff */
[----:B------:R-:W2:Y:S03]  /*1f10*/  LDS.64 R42, [R51+0xa00] ;  /* 0x000a0000332a7984 */ /* 0x000ea60000000a00 */
[----:B------:R-:W-:Y:S01]  /*1f20*/  SHF.L.U32 R55, R55, 0x1, RZ ;  /* 0x0000000137377819 */ /* 0x000fe200000006ff */
[----:B------:R-:W3:Y:S04]  /*1f30*/  LDS.64 R44, [R45+0x1400] ;  /* 0x001400002d2c7984 */ /* 0x000ee80000000a00 */
[----:B------:R-:W4:Y:S01]  /*1f40*/  LDS.64 R46, [R46+0x1e00] ;  /* 0x001e00002e2e7984 */ /* 0x000f220000000a00 */
[----:B0-----:R-:W-:-:S04]  /*1f50*/  IMAD.WIDE.U32 R48, R55, 0x4, R48 ;  /* 0x0000000437307825 */ /* 0x001fc800078e0030 */
[----:B-1----:R-:W-:Y:S01]  /*1f60*/  FADD.FTZ R50, RZ, R41 ;  /* 0x00000029ff327221 */ /* 0x002fe20000010000 */
[----:B------:R-:W-:-:S03]  /*1f70*/  FADD.FTZ R41, RZ, R40 ;  /* 0x00000028ff297221 */ /* 0x000fc60000010000 */
[----:B--2---:R-:W-:Y:S01]  /*1f80*/  FADD.FTZ R50, R50, R43 ;  /* 0x0000002b32327221 */ /* 0x004fe20000010000 */
[----:B------:R-:W-:-:S03]  /*1f90*/  FADD.FTZ R41, R41, R42 ;  /* 0x0000002a29297221 */ /* 0x000fc60000010000 */
[----:B---3--:R-:W-:Y:S01]  /*1fa0*/  FADD.FTZ R50, R50, R45 ;  /* 0x0000002d32327221 */ /* 0x008fe20000010000 */
[----:B------:R-:W-:-:S03]  /*1fb0*/  FADD.FTZ R41, R41, R44 ;  /* 0x0000002c29297221 */ /* 0x000fc60000010000 */
[----:B----4-:R-:W-:Y:S01]  /*1fc0*/  FADD.FTZ R47, R50, R47 ;  /* 0x0000002f322f7221 */ /* 0x010fe20000010000 */
[----:B------:R-:W-:-:S05]  /*1fd0*/  FADD.FTZ R46, R41, R46 ;  /* 0x0000002e292e7221 */ /* 0x000fca0000010000 */
[----:B------:R1:W-:Y:S02]  /*1fe0*/  STG.E.64 desc[UR12][R48.64+0x2800], R46 ;  /* 0x0028002e30007986 */ /* 0x0003e4000c101b0c */
.L_x_1890:
[----:B------:R-:W-:Y:S01]  /*1ff0*/  BSSY B0, `(.L_x_1891) ;  /* 0x0000058000007945 */ /* 0x000fe20003800000 */
[----:B01----:R-:W-:Y:S01]  /*2000*/  HFMA2.MMA R47, -RZ, RZ, 0, 0 ;  /* 0x00000000ff2f7435 */ /* 0x003fe200000001ff */
[----:B------:R-:W-:Y:S02]  /*2010*/  MOV R48, RZ ;  /* 0x000000ff00307202 */ /* 0x000fe40000000f00 */
[----:B------:R-:W-:Y:S08]  /*2020*/  @P0 BRA `(.L_x_1892) ;  /* 0x0000000400500947 */ /* 0x000ff00003800000 */
[----:B------:R-:W-:Y:S01]  /*2030*/  USHF.L.U32 UR8, UR10, 0x1, URZ ;  /* 0x000000010a087899 */ /* 0x000fe2000800063f */
[----:B------:R-:W-:Y:S02]  /*2040*/  MOV R41, 0xa0 ;  /* 0x000000a000297802 */ /* 0x000fe40000000f00 */
[C---:B------:R-:W-:Y:S01]  /*2050*/  LOP3.LUT R55, R8.reuse, 0x3, RZ, 0xc0, !PT ;  /* 0x0000000308377812 */ /* 0x040fe200078ec0ff */
[----:B------:R-:W-:Y:S01]  /*2060*/  ULOP3.LUT UR8, UR8, 0xe, URZ, 0xc0, !UPT ;  /* 0x0000000e08087892 */ /* 0x000fe2000f8ec03f */
[----:B------:R-:W-:Y:S02]  /*2070*/  MOV R48, RZ ;  /* 0x000000ff00307202 */ /* 0x000fe40000000f00 */
[----:B------:R-:W-:Y:S02]  /*2080*/  MOV R57, RZ ;  /* 0x000000ff00397202 */ /* 0x000fe40000000f00 */
[----:B------:R-:W-:Y:S02]  /*2090*/  MOV R47, RZ ;  /* 0x000000ff002f7202 */ /* 0x000fe40000000f00 */
[----:B------:R-:W-:-:S05]  /*20a0*/  LEA.HI R56, R8, UR8, RZ, 0x1e ;  /* 0x0000000808387c11 */ /* 0x000fca000f8ff0ff */
[----:B------:R-:W-:-:S07]  /*20b0*/  IMAD R56, R56, R41, -UR14 ;  /* 0x8000000e38387e24 */ /* 0x000fce000f8e0229 */
.L_x_1893:
[----:B------:R-:W-:Y:S02]  /*20c0*/  IADD3 R46, R56, R57, RZ ;  /* 0x00000039382e7210 */ /* 0x000fe40007ffe0ff */
[----:B------:R-:W-:Y:S02]  /*20d0*/  IADD3 R57, R57, 0x20, RZ ;  /* 0x0000002039397810 */ /* 0x000fe40007ffe0ff */
[----:B------:R-:W-:Y:S02]  /*20e0*/  SHF.R.S32.HI R41, RZ, 0x1f, R46 ;  /* 0x0000001fff297819 */ /* 0x000fe4000001142e */
[C---:B------:R-:W-:Y:S02]  /*20f0*/  IADD3 R42, R46.reuse, 0x4, RZ ;  /* 0x000000042e2a7810 */ /* 0x040fe40007ffe0ff */
[----:B------:R-:W-:Y:S02]  /*2100*/  LEA.HI R41, R41, R46, RZ, 0x2 ;  /* 0x0000002e29297211 */ /* 0x000fe400078f10ff */
[----:B------:R-:W-:-:S02]  /*2110*/  IADD3 R49, R46, 0x1c, RZ ;  /* 0x0000001c2e317810 */ /* 0x000fc40007ffe0ff */
[----:B------:R-:W-:Y:S02]  /*2120*/  SHF.R.S32.HI R40, RZ, 0x2, R41 ;  /* 0x00000002ff287819 */ /* 0x000fe40000011429 */
[----:B------:R-:W-:Y:S02]  /*2130*/  SHF.R.S32.HI R41, RZ, 0x1f, R42 ;  /* 0x0000001fff297819 */ /* 0x000fe4000001142a */
[----:B------:R-:W-:Y:S01]  /*2140*/  SHF.R.S32.HI R50, RZ, 0x1f, R49 ;  /* 0x0000001fff327819 */ /* 0x000fe20000011431 */
[----:B------:R-:W-:Y:S01]  /*2150*/  IMAD R40, R40, 0x28, R7 ;  /* 0x0000002828287824 */ /* 0x000fe200078e0207 */
[----:B------:R-:W-:Y:S02]  /*2160*/  LEA.HI R41, R41, R42, RZ, 0x2 ;  /* 0x0000002a29297211 */ /* 0x000fe400078f10ff */
[----:B------:R-:W-:Y:S02]  /*2170*/  ISETP.GE.U32.AND P1, PT, R57, 0xa0, PT ;  /* 0x000000a03900780c */ /* 0x000fe40003f26070 */
[----:B------:R-:W-:-:S02]  /*2180*/  LEA R42, R55, R40, 0x3 ;  /* 0x00000028372a7211 */ /* 0x000fc400078e18ff */
[----:B------:R-:W-:Y:S02]  /*2190*/  SHF.R.S32.HI R40, RZ, 0x2, R41 ;  /* 0x00000002ff287819 */ /* 0x000fe40000011429 */
[----:B------:R-:W-:Y:S02]  /*21a0*/  IADD3 R41, R46, 0x8, RZ ;  /* 0x000000082e297810 */ /* 0x000fe40007ffe0ff */
[----:B------:R-:W0:Y:S01]  /*21b0*/  LDS.64 R42, [R42] ;  /* 0x000000002a2a7984 */ /* 0x000e220000000a00 */
[----:B------:R-:W-:-:S05]  /*21c0*/  IMAD R40, R40, 0x28, R7 ;  /* 0x0000002828287824 */ /* 0x000fca00078e0207 */
[----:B------:R-:W-:Y:S02]  /*21d0*/  LEA R44, R55, R40, 0x3 ;  /* 0x00000028372c7211 */ /* 0x000fe400078e18ff */
[----:B------:R-:W-:-:S04]  /*21e0*/  SHF.R.S32.HI R40, RZ, 0x1f, R41 ;  /* 0x0000001fff287819 */ /* 0x000fc80000011429 */
[----:B------:R-:W-:Y:S01]  /*21f0*/  LEA.HI R40, R40, R41, RZ, 0x2 ;  /* 0x0000002928287211 */ /* 0x000fe200078f10ff */
[----:B------:R-:W1:Y:S03]  /*2200*/  LDS.64 R44, [R44] ;  /* 0x000000002c2c7984 */ /* 0x000e660000000a00 */
[----:B------:R-:W-:-:S05]  /*2210*/  SHF.R.S32.HI R40, RZ, 0x2, R40 ;  /* 0x00000002ff287819 */ /* 0x000fca0000011428 */
[----:B------:R-:W-:-:S05]  /*2220*/  IMAD R40, R40, 0x28, R7 ;  /* 0x0000002828287824 */ /* 0x000fca00078e0207 */
[----:B------:R-:W-:-:S06]  /*2230*/  LEA R40, R55, R40, 0x3 ;  /* 0x0000002837287211 */ /* 0x000fcc00078e18ff */
[----:B------:R-:W2:Y:S01]  /*2240*/  LDS.64 R40, [R40] ;  /* 0x0000000028287984 */ /* 0x000ea20000000a00 */
[----:B0-----:R-:W-:Y:S01]  /*2250*/  FADD.FTZ R59, R42, R47 ;  /* 0x0000002f2a3b7221 */ /* 0x001fe20000010000 */
[C---:B------:R-:W-:Y:S01]  /*2260*/  IADD3 R42, R46.reuse, 0xc, RZ ;  /* 0x0000000c2e2a7810 */ /* 0x040fe20007ffe0ff */
[----:B------:R-:W-:Y:S01]  /*2270*/  FADD.FTZ R58, R43, R48 ;  /* 0x000000302b3a7221 */ /* 0x000fe20000010000 */
[----:B------:R-:W-:Y:S02]  /*2280*/  IADD3 R47, R46, 0x10, RZ ;  /* 0x000000102e2f7810 */ /* 0x000fe40007ffe0ff */
[----:B------:R-:W-:Y:S02]  /*2290*/  SHF.R.S32.HI R43, RZ, 0x1f, R42 ;  /* 0x0000001fff2b7819 */ /* 0x000fe4000001142a */
[----:B------:R-:W-:Y:S02]  /*22a0*/  SHF.R.S32.HI R48, RZ, 0x1f, R47 ;  /* 0x0000001fff307819 */ /* 0x000fe4000001142f */
[----:B------:R-:W-:-:S02]  /*22b0*/  LEA.HI R42, R43, R42, RZ, 0x2 ;  /* 0x0000002a2b2a7211 */ /* 0x000fc400078f10ff */
[----:B------:R-:W-:Y:S02]  /*22c0*/  LEA.HI R43, R48, R47, RZ, 0x2 ;  /* 0x0000002f302b7211 */ /* 0x000fe400078f10ff */
[C---:B------:R-:W-:Y:S01]  /*22d0*/  IADD3 R47, R46.reuse, 0x14, RZ ;  /* 0x000000142e2f7810 */ /* 0x040fe20007ffe0ff */
[----:B-1----:R-:W-:Y:S01]  /*22e0*/  FADD.FTZ R59, R59, R44 ;  /* 0x0000002c3b3b7221 */ /* 0x002fe20000010000 */
[----:B------:R-:W-:Y:S01]  /*22f0*/  IADD3 R48, R46, 0x18, RZ ;  /* 0x000000182e307810 */ /* 0x000fe20007ffe0ff */
[----:B------:R-:W-:Y:S01]  /*2300*/  FADD.FTZ R58, R58, R45 ;  /* 0x0000002d3a3a7221 */ /* 0x000fe20000010000 */
[----:B------:R-:W-:-:S04]  /*2310*/  SHF.R.S32.HI R44, RZ, 0x1f, R47 ;  /* 0x0000001fff2c7819 */ /* 0x000fc8000001142f */
[----:B------:R-:W-:Y:S02]  /*2320*/  LEA.HI R45, R44, R47, RZ, 0x2 ;  /* 0x0000002f2c2d7211 */ /* 0x000fe400078f10ff */
[----:B------:R-:W-:Y:S02]  /*2330*/  SHF.R.S32.HI R47, RZ, 0x1f, R48 ;  /* 0x0000001fff2f7819 */ /* 0x000fe40000011430 */
[----:B------:R-:W-:Y:S02]  /*2340*/  SHF.R.S32.HI R44, RZ, 0x2, R42 ;  /* 0x00000002ff2c7819 */ /* 0x000fe4000001142a */
[----:B------:R-:W-:Y:S02]  /*2350*/  LEA.HI R42, R47, R48, RZ, 0x2 ;  /* 0x000000302f2a7211 */ /* 0x000fe400078f10ff */
[----:B------:R-:W-:Y:S01]  /*2360*/  SHF.R.S32.HI R48, RZ, 0x2, R43 ;  /* 0x00000002ff307819 */ /* 0x000fe2000001142b */
[----:B------:R-:W-:Y:S01]  /*2370*/  IMAD R46, R44, 0x28, R7 ;  /* 0x000000282c2e7824 */ /* 0x000fe200078e0207 */
[----:B------:R-:W-:Y:S01]  /*2380*/  LEA.HI R44, R50, R49, RZ, 0x2 ;  /* 0x00000031322c7211 */ /* 0x000fe200078f10ff */
[----:B--2---:R-:W-:Y:S01]  /*2390*/  FADD.FTZ R59, R59, R40 ;  /* 0x000000283b3b7221 */ /* 0x004fe20000010000 */
[----:B------:R-:W-:Y:S01]  /*23a0*/  SHF.R.S32.HI R50, RZ, 0x2, R45 ;  /* 0x00000002ff327819 */ /* 0x000fe2000001142d */
[----:B------:R-:W-:Y:S01]  /*23b0*/  IMAD R48, R48, 0x28, R7 ;  /* 0x0000002830307824 */ /* 0x000fe200078e0207 */
[C---:B------:R-:W-:Y:S01]  /*23c0*/  LEA R43, R55.reuse, R46, 0x3 ;  /* 0x0000002e372b7211 */ /* 0x040fe200078e18ff */
[----:B------:R-:W-:Y:S01]  /*23d0*/  FADD.FTZ R58, R58, R41 ;  /* 0x000000293a3a7221 */ /* 0x000fe20000010000 */
[----:B------:R-:W-:Y:S01]  /*23e0*/  SHF.R.S32.HI R40, RZ, 0x2, R42 ;  /* 0x00000002ff287819 */ /* 0x000fe2000001142a */
[----:B------:R-:W-:Y:S01]  /*23f0*/  IMAD R50, R50, 0x28, R7 ;  /* 0x0000002832327824 */ /* 0x000fe200078e0207 */
[----:B------:R-:W-:-:S02]  /*2400*/  LEA R45, R55, R48, 0x3 ;  /* 0x00000030372d7211 */ /* 0x000fc400078e18ff */
[----:B------:R-:W0:Y:S01]  /*2410*/  LDS.64 R42, [R43] ;  /* 0x000000002b2a7984 */ /* 0x000e220000000a00 */
[----:B------:R-:W-:Y:S01]  /*2420*/  SHF.R.S32.HI R48, RZ, 0x2, R44 ;  /* 0x00000002ff307819 */ /* 0x000fe2000001142c */
[--C-:B------:R-:W-:Y:S01]  /*2430*/  IMAD R40, R40, 0x28, R7.reuse ;  /* 0x0000002828287824 */ /* 0x100fe200078e0207 */
[C---:B------:R-:W-:Y:S01]  /*2440*/  LEA R46, R55.reuse, R50, 0x3 ;  /* 0x00000032372e7211 */ /* 0x040fe200078e18ff */
[----:B------:R-:W1:Y:S02]  /*2450*/  LDS.64 R44, [R45] ;  /* 0x000000002d2c7984 */ /* 0x000e640000000a00 */
[----:B------:R-:W-:Y:S01]  /*2460*/  IMAD R48, R48, 0x28, R7 ;  /* 0x0000002830307824 */ /* 0x000fe200078e0207 */
[C---:B------:R-:W-:Y:S02]  /*2470*/  LEA R40, R55.reuse, R40, 0x3 ;  /* 0x0000002837287211 */ /* 0x040fe400078e18ff */
[----:B------:R-:W2:Y:S02]  /*2480*/  LDS.64 R46, [R46] ;  /* 0x000000002e2e7984 */ /* 0x000ea40000000a00 */
[----:B------:R-:W-:-:S02]  /*2490*/  LEA R50, R55, R48, 0x3 ;  /* 0x0000003037327211 */ /* 0x000fc400078e18ff */
[----:B------:R-:W3:Y:S04]  /*24a0*/  LDS.64 R48, [R40] ;  /* 0x0000000028307984 */ /* 0x000ee80000000a00 */
        /* <DEDUP_REMOVED lines=10> */
[----:B------:R-:W-:Y:S01]  /*2550*/  FADD.FTZ R48, R58, R51 ;  /* 0x000000333a307221 */ /* 0x000fe20000010000 */
[----:B------:R-:W-:Y:S06]  /*2560*/  @!P1 BRA `(.L_x_1893) ;  /* 0xfffffff800d49947 */ /* 0x000fec000383ffff */
.L_x_1892:
[----:B------:R-:W-:Y:S05]  /*2570*/  BSYNC B0 ;  /* 0x0000000000007941 */ /* 0x000fea0003800000 */
.L_x_1891:
[----:B------:R-:W0:Y:S01]  /*2580*/  SHFL.BFLY PT, R40, R47, 0x2, 0x1f ;  /* 0x0c401f002f287f89 */ /* 0x000e2200000e0000 */
[----:B------:R-:W-:Y:S01]  /*2590*/  LOP3.LUT P1, RZ, R8, 0xfffffffb, RZ, 0xc0, !PT ;  /* 0xfffffffb08ff7812 */ /* 0x000fe2000782c0ff */
[----:B------:R-:W-:Y:S02]  /*25a0*/  BSSY B0, `(.L_x_1894) ;  /* 0x0000014000007945 */ /* 0x000fe40003800000 */
[----:B------:R-:W1:Y:S01]  /*25b0*/  SHFL.BFLY PT, R41, R48, 0x2, 0x1f ;  /* 0x0c401f0030297f89 */ /* 0x000e6200000e0000 */
[----:B0-----:R-:W-:Y:S01]  /*25c0*/  FADD.FTZ R42, R40, R47 ;  /* 0x0000002f282a7221 */ /* 0x001fe20000010000 */
[----:B-1----:R-:W-:-:S04]  /*25d0*/  FADD.FTZ R43, R41, R48 ;  /* 0x00000030292b7221 */ /* 0x002fc80000010000 */
[----:B------:R-:W0:Y:S04]  /*25e0*/  SHFL.BFLY PT, R41, R42, 0x1, 0x1f ;  /* 0x0c201f002a297f89 */ /* 0x000e2800000e0000 */
[----:B------:R-:W1:Y:S01]  /*25f0*/  SHFL.BFLY PT, R44, R43, 0x1, 0x1f ;  /* 0x0c201f002b2c7f89 */ /* 0x000e6200000e0000 */
[----:B0-----:R-:W-:Y:S01]  /*2600*/  FADD.FTZ R40, R42, R41 ;  /* 0x000000292a287221 */ /* 0x001fe20000010000 */
[----:B-1----:R-:W-:Y:S01]  /*2610*/  FADD.FTZ R41, R43, R44 ;  /* 0x0000002c2b297221 */ /* 0x002fe20000010000 */
[----:B------:R-:W-:Y:S06]  /*2620*/  @P1 BRA `(.L_x_1895) ;  /* 0x00000000002c1947 */ /* 0x000fec0003800000 */
[----:B------:R-:W-:Y:S01]  /*2630*/  ULOP3.LUT UR9, UR16, 0x3, URZ, 0xc0, !UPT ;  /* 0x0000000310097892 */ /* 0x000fe2000f8ec03f */
[----:B------:R-:W0:Y:S01]  /*2640*/  LDC.64 R42, c[0x0][0x260] ;  /* 0x00009800ff2a7b82 */ /* 0x000e220000000a00 */
[----:B------:R-:W-:Y:S02]  /*2650*/  ULDC UR8, c[0x0][0x10] ;  /* 0x0000040000087ab9 */ /* 0x000fe40000000800 */
[----:B------:R-:W-:Y:S02]  /*2660*/  UIMAD UR8, UR8, UR4, UR6 ;  /* 0x00000004080872a4 */ /* 0x000fe4000f8e0206 */
[----:B------:R-:W-:-:S04]  /*2670*/  MOV R45, UR9 ;  /* 0x00000009002d7c02 */ /* 0x000fc80008000f00 */
[----:B------:R-:W-:Y:S02]  /*2680*/  LOP3.LUT R44, R45, 0x7ffffffc, R8, 0xf8, !PT ;  /* 0x7ffffffc2d2c7812 */ /* 0x000fe400078ef808 */
[----:B------:R-:W-:-:S04]  /*2690*/  MOV R45, UR8 ;  /* 0x00000008002d7c02 */ /* 0x000fc80008000f00 */
[----:B------:R-:W-:-:S04]  /*26a0*/  LEA R44, R45, R44, 0x3 ;  /* 0x0000002c2d2c7211 */ /* 0x000fc800078e18ff */
[----:B------:R-:W-:-:S05]  /*26b0*/  SHF.L.U32 R45, R44, 0x1, RZ ;  /* 0x000000012c2d7819 */ /* 0x000fca00000006ff */
[----:B0-----:R-:W-:-:S05]  /*26c0*/  IMAD.WIDE.U32 R42, R45, 0x4, R42 ;  /* 0x000000042d2a7825 */ /* 0x001fca00078e002a */
[----:B------:R0:W-:Y:S02]  /*26d0*/  STG.E.64 desc[UR12][R42.64], R40 ;  /* 0x000000282a007986 */ /* 0x0001e4000c101b0c */
.L_x_1895:
[----:B------:R-:W-:Y:S05]  /*26e0*/  BSYNC B0 ;  /* 0x0000000000007941 */ /* 0x000fea0003800000 */
.L_x_1894:
        /* <DEDUP_REMOVED lines=9> */
[----:B0-----:R-:W0:Y:S01]  /*2780*/  LDC.64 R40, c[0x0][0x268] ;  /* 0x00009a00ff287b82 */ /* 0x001e220000000a00 */
[----:B------:R-:W-:Y:S02]  /*2790*/  MOV R45, UR6 ;  /* 0x00000006002d7c02 */ /* 0x000fe40008000f00 */
[----:B------:R-:W-:Y:S02]  /*27a0*/  ISETP.NE.AND P2, PT, RZ, UR16, PT ;  /* 0x00000010ff007c0c */ /* 0x000fe4000bf45270 */
[----:B------:R-:W-:-:S04]  /*27b0*/  MOV R43, 0x7ffffffd ;  /* 0x7ffffffd002b7802 */ /* 0x000fc80000000f00 */
[----:B------:R-:W-:Y:S01]  /*27c0*/  SEL R43, R43, 0x1, !P2 ;  /* 0x000000012b2b7807 */ /* 0x000fe20005000000 */
[----:B0-----:R-:W-:Y:S01]  /*27d0*/  IMAD.WIDE.U32 R40, R45, 0x4, R40 ;  /* 0x000000042d287825 */ /* 0x001fe200078e0028 */
[----:B------:R-:W-:Y:S06]  /*27e0*/  MEMBAR.ALL.GPU ;  /* 0x0000000000007992 */ /* 0x000fec000000a000 */
[----:B------:R-:W-:-:S00]  /*27f0*/  ERRBAR ;  /* 0x00000000000079ab */ /* 0x000fc00000000000 */
[----:B------:R-:W-:Y:S06]  /*2800*/  CGAERRBAR ;  /* 0x00000000000075ab */ /* 0x000fec0000000000 */
[----:B------:R0:W5:Y:S02]  /*2810*/  ATOM.E.ADD.STRONG.GPU PT, R43, desc[UR12][R40.64], R43 ;  /* 0x0000002b282b798a */ /* 0x00016400081ee1cc */
.L_x_1898:
[----:B------:R-:W2:Y:S04]  /*2820*/  LD.E.STRONG.GPU R42, desc[UR12][R40.64] ;  /* 0x0000000c282a7980 */ /* 0x000ea8000c10f900 */
[----:B--2---:R-:W-:Y:S01]  /*2830*/  CCTL.IVALL ;  /* 0x00000000ff00798f */ /* 0x004fe20002000000 */
[----:B------:R-:W-:Y:S05]  /*2840*/  YIELD ;  /* 0x0000000000007946 */ /* 0x000fea0003800000 */
[----:B-----5:R-:W-:-:S04]  /*2850*/  LOP3.LUT R42, R42, R43, RZ, 0x3c, !PT ;  /* 0x0000002b2a2a7212 */ /* 0x020fc800078e3cff */
[----:B------:R-:W-:-:S13]  /*2860*/  ISETP.GT.AND P2, PT, R42, -0x1, PT ;  /* 0xffffffff2a00780c */ /* 0x000fda0003f44270 */
[----:B------:R-:W-:Y:S05]  /*2870*/  @P2 BRA `(.L_x_1898) ;  /* 0xfffffffc00e82947 */ /* 0x000fea000383ffff */
.L_x_1897:
[----:B------:R-:W-:Y:S05]  /*2880*/  WARPSYNC.ALL ;  /* 0x0000000000007948 */ /* 0x000fea0003800000 */
[----:B------:R-:W-:Y:S06]  /*2890*/  BAR.SYNC.DEFER_BLOCKING 0x0 ;  /* 0x0000000000007b1d */ /* 0x000fec0000010000 */
[----:B------:R-:W-:Y:S05]  /*28a0*/  BRA `(.L_x_1899) ;  /* 0x0000000000647947 */ /* 0x000fea0003800000 */
.L_x_1896:
[----:B------:R-:W-:Y:S01]  /*28b0*/  BAR.SYNC.DEFER_BLOCKING 0x0 ;  /* 0x0000000000007b1d */ /* 0x000fe20000010000 */
[----:B------:R-:W-:-:S13]  /*28c0*/  ISETP.NE.AND P2, PT, R8, RZ, PT ;  /* 0x000000ff0800720c */ /* 0x000fda0003f45270 */
[----:B------:R-:W-:Y:S05]  /*28d0*/  @P2 BRA `(.L_x_1900) ;  /* 0x0000000000502947 */ /* 0x000fea0003800000 */
[----:B0-----:R-:W0:Y:S01]  /*28e0*/  LDC.64 R40, c[0x0][0x268] ;  /* 0x00009a00ff287b82 */ /* 0x001e220000000a00 */
        /* <DEDUP_REMOVED lines=13> */
.L_x_1901:
[----:B------:R-:W2:Y:S04]  /*29c0*/  LD.E.STRONG.GPU R42, desc[UR12][R40.64] ;  /* 0x0000000c282a7980 */ /* 0x000ea8000c10f900 */
[----:B--2---:R-:W-:Y:S01]  /*29d0*/  CCTL.IVALL ;  /* 0x00000000ff00798f */ /* 0x004fe20002000000 */
[----:B------:R-:W-:Y:S05]  /*29e0*/  YIELD ;  /* 0x0000000000007946 */ /* 0x000fea0003800000 */
[----:B-----5:R-:W-:-:S04]  /*29f0*/  LOP3.LUT R42, R42, R43, RZ, 0x3c, !PT ;  /* 0x0000002b2a2a7212 */ /* 0x020fc800078e3cff */
[----:B------:R-:W-:-:S13]  /*2a00*/  ISETP.GT.AND P2, PT, R42, -0x1, PT ;  /* 0xffffffff2a00780c */ /* 0x000fda0003f44270 */
[----:B------:R-:W-:Y:S05]  /*2a10*/  @P2 BRA `(.L_x_1901) ;  /* 0xfffffffc00e82947 */ /* 0x000fea000383ffff */
.L_x_1900:
[----:B------:R-:W-:Y:S05]  /*2a20*/  WARPSYNC.ALL ;  /* 0x0000000000007948 */ /* 0x000fea0003800000 */
[----:B------:R-:W-:Y:S06]  /*2a30*/  BAR.SYNC.DEFER_BLOCKING 0x0 ;  /* 0x0000000000007b1d */ /* 0x000fec0000010000 */
.L_x_1899:
[----:B0-----:R-:W0:Y:S01]  /*2a40*/  @!P0 LDC R42, c[0x0][0x10] ;  /* 0x00000400ff2a8b82 */ /* 0x001e220000000800 */
[----:B------:R-:W-:Y:S02]  /*2a50*/  MOV R43, UR4 ;  /* 0x00000004002b7c02 */ /* 0x000fe40008000f00 */
[----:B------:R-:W-:-:S05]  /*2a60*/  @!P0 LOP3.LUT R45, R8, 0x3, RZ, 0xc0, !PT ;  /* 0x00000003082d8812 */ /* 0x000fca00078ec0ff */
[----:B------:R-:W1:Y:S01]  /*2a70*/  @!P0 LDC.64 R40, c[0x0][0x260] ;  /* 0x00009800ff288b82 */ /* 0x000e620000000a00 */
[----:B0-----:R-:W-:Y:S01]  /*2a80*/  @!P0 IMAD R42, R42, R43, UR6 ;  /* 0x000000062a2a8e24 */ /* 0x001fe2000f8e022b */
[----:B------:R-:W-:-:S04]  /*2a90*/  @!P0 LOP3.LUT R43, R8, 0x7ffffffc, RZ, 0xc0, !PT ;  /* 0x7ffffffc082b8812 */ /* 0x000fc800078ec0ff */
[----:B------:R-:W-:-:S04]  /*2aa0*/  @!P0 LEA R42, R42, R43, 0x3 ;  /* 0x0000002b2a2a8211 */ /* 0x000fc800078e18ff */
[----:B------:R-:W-:-:S04]  /*2ab0*/  @!P0 IADD3 R42, R45, R42, RZ ;  /* 0x0000002a2d2a8210 */ /* 0x000fc80007ffe0ff */
[----:B------:R-:W-:-:S05]  /*2ac0*/  @!P0 SHF.L.U32 R43, R42, 0x1, RZ ;  /* 0x000000012a2b8819 */ /* 0x000fca00000006ff */
[----:B-1----:R-:W-:-:S06]  /*2ad0*/  @!P0 IMAD.WIDE.U32 R40, R43, 0x4, R40 ;  /* 0x000000042b288825 */ /* 0x002fcc00078e0028 */
[----:B------:R-:W2:Y:S01]  /*2ae0*/  @!P0 LDG.E.64 R40, desc[UR12][R40.64] ;  /* 0x0000000c28288981 */ /* 0x000ea2000c1e1b00 */
[----:B------:R-:W-:Y:S01]  /*2af0*/  CS2R R42, SRZ ;  /* 0x00000000002a7805 */ /* 0x000fe2000001ff00 */
[--C-:B------:R-:W-:Y:S01]  /*2b00*/  HADD2.F32 R59, -RZ, R21.reuse.H0_H0 ;  /* 0x20000015ff3b7230 */ /* 0x100fe20000004100 */
[----:B------:R-:W0:Y:S01]  /*2b10*/  S2UR UR11, SR_CgaCtaId ;  /* 0x00000000000b79c3 */ /* 0x000e220000008800 */
[----:B------:R-:W-:Y:S01]  /*2b20*/  HADD2.F32 R51, -RZ, R21.H1_H1 ;  /* 0x30000015ff337230 */ /* 0x000fe20000004100 */
[----:B------:R-:W-:Y:S01]  /*2b30*/  UMOV UR5, 0x400 ;  /* 0x0000040000057882 */ /* 0x000fe20000000000 */
[----:B------:R-:W-:Y:S01]  /*2b40*/  HADD2.F32 R21, -RZ, R17.H0_H0 ;  /* 0x20000011ff157230 */ /* 0x000fe20000004100 */
[----:B------:R-:W-:Y:S01]  /*2b50*/  UIADD3 UR5, UR5, 0x3480, URZ ;  /* 0x0000348005057890 */ /* 0x000fe2000fffe03f */
[----:B------:R-:W-:Y:S01]  /*2b60*/  @!P1 SHF.L.U32 R57, R8, 0x1, RZ ;  /* 0x0000000108399819 */ /* 0x000fe200000006ff */
[----:B------:R-:W-:Y:S01]  /*2b70*/  FADD.FTZ R58, -R22, R51 ;  /* 0x00000033163a7221 */ /* 0x000fe20000010100 */
[----:B------:R-:W-:-:S02]  /*2b80*/  USHF.L.U32 UR10, UR10, 0x1, URZ ;  /* 0x000000010a0a7899 */ /* 0x000fc4000800063f */
[----:B------:R-:W-:Y:S01]  /*2b90*/  @!P1 LOP3.LUT R57, R57, 0xfffffff8, RZ, 0xc0, !PT ;  /* 0xfffffff839399812 */ /* 0x000fe200078ec0ff */
[----:B------:R-:W-:Y:S02]  /*2ba0*/  UISETP.GE.U32.AND UP0, UPT, UR8, UR15, UPT ;  /* 0x0000000f0800728c */ /* 0x000fe4000bf06070 */
[----:B------:R-:W-:Y:S02]  /*2bb0*/  ULOP3.LUT UR10, UR10, 0xe, URZ, 0xc0, !UPT ;  /* 0x0000000e0a0a7892 */ /* 0x000fe4000f8ec03f */
[----:B------:R-:W-:Y:S02]  /*2bc0*/  UISETP.GE.AND.EX UP0, UPT, UR9, UR7, UPT, UP0 ;  /* 0x000000070900728c */ /* 0x000fe4000bf06300 */
[----:B------:R-:W-:Y:S02]  /*2bd0*/  ULOP3.LUT UR4, UR4, 0x1, URZ, 0x3c, !UPT ;  /* 0x0000000104047892 */ /* 0x000fe4000f8e3c3f */
[----:B0-----:R-:W-:Y:S01]  /*2be0*/  ULEA UR5, UR11, UR5, 0x18 ;  /* 0x000000050b057291 */ /* 0x001fe2000f8ec03f */
[----:B--2---:R-:W-:Y:S01]  /*2bf0*/  @!P0 FADD.FTZ R42, RZ, R41 ;  /* 0x00000029ff2a8221 */ /* 0x004fe20000010000 */
[----:B------:R-:W-:-:S04]  /*2c00*/  @!P0 FADD.FTZ R43, RZ, R40 ;  /* 0x00000028ff2b8221 */ /* 0x000fc80000010000 */
[----:B------:R-:W0:Y:S04]  /*2c10*/  SHFL.BFLY PT, R45, R42, 0x2, 0x1f ;  /* 0x0c401f002a2d7f89 */ /* 0x000e2800000e0000 */
[----:B------:R-:W1:Y:S01]  /*2c20*/  SHFL.BFLY PT, R44, R43, 0x2, 0x1f ;  /* 0x0c401f002b2c7f89 */ /* 0x000e6200000e0000 */
[----:B0-----:R-:W-:Y:S01]  /*2c30*/  FADD.FTZ R46, R45, R42 ;  /* 0x0000002a2d2e7221 */ /* 0x001fe20000010000 */
[----:B-1----:R-:W-:-:S04]  /*2c40*/  FADD.FTZ R44, R44, R43 ;  /* 0x0000002b2c2c7221 */ /* 0x002fc80000010000 */
[----:B------:R-:W0:Y:S01]  /*2c50*/  SHFL.BFLY PT, R47, R46, 0x1, 0x1f ;  /* 0x0c201f002e2f7f89 */ /* 0x000e2200000e0000 */
[----:B------:R-:W-:-:S03]  /*2c60*/  HADD2.F32 R43, -RZ, R18.H0_H0 ;  /* 0x20000012ff2b7230 */ /* 0x000fc60000004100 */
[----:B------:R-:W1:Y:S01]  /*2c70*/  SHFL.BFLY PT, R45, R44, 0x1, 0x1f ;  /* 0x0c201f002c2d7f89 */ /* 0x000e6200000e0000 */
[----:B0-----:R-:W-:Y:S01]  /*2c80*/  FADD.FTZ R41, R46, R47 ;  /* 0x0000002f2e297221 */ /* 0x001fe20000010000 */
[----:B------:R-:W-:Y:S02]  /*2c90*/  HADD2.F32 R47, -RZ, R20.H0_H0 ;  /* 0x20000014ff2f7230 */ /* 0x000fe40000004100 */
[----:B------:R-:W-:Y:S02]  /*2ca0*/  HADD2.F32 R46, -RZ, R17.H1_H1 ;  /* 0x30000011ff2e7230 */ /* 0x000fe40000004100 */
[----:B-1----:R-:W-:Y:S01]  /*2cb0*/  FADD.FTZ R40, R44, R45 ;  /* 0x0000002d2c287221 */ /* 0x002fe20000010000 */
[----:B------:R-:W-:Y:S02]  /*2cc0*/  HADD2.F32 R45, -RZ, R18.H1_H1 ;  /* 0x30000012ff2d7230 */ /* 0x000fe40000004100 */
[----:B------:R-:W-:Y:S01]  /*2cd0*/  FADD.FTZ R42, -R22, R47 ;  /* 0x0000002f162a7221 */ /* 0x000fe20000010100 */
[----:B------:R-:W-:-:S02]  /*2ce0*/  HADD2.F32 R47, -RZ, R20.H1_H1 ;  /* 0x30000014ff2f7230 */ /* 0x000fc40000004100 */
[C---:B------:R-:W-:Y:S01]  /*2cf0*/  FMUL.FTZ R17, R9.reuse, R58 ;  /* 0x0000003a09117220 */ /* 0x040fe20000410000 */
[--C-:B------:R-:W-:Y:S02]  /*2d00*/  HADD2.F32 R18, -RZ, R16.reuse.H0_H0 ;  /* 0x20000010ff127230 */ /* 0x100fe40000004100 */
[----:B------:R-:W-:Y:S01]  /*2d10*/  FMUL.FTZ R49, R9, R42 ;  /* 0x0000002a09317220 */ /* 0x000fe20000410000 */
[----:B------:R-:W-:Y:S02]  /*2d20*/  HADD2.F32 R16, -RZ, R16.H1_H1 ;  /* 0x30000010ff107230 */ /* 0x000fe40000004100 */
[----:B------:R-:W-:Y:S01]  /*2d30*/  FADD.FTZ R42, -R22, R47 ;  /* 0x0000002f162a7221 */ /* 0x000fe20000010100 */
[--C-:B------:R-:W-:Y:S02]  /*2d40*/  HADD2.F32 R44, -RZ, R19.reuse.H0_H0 ;  /* 0x20000013ff2c7230 */ /* 0x100fe40000004100 */
[----:B------:R-:W-:Y:S01]  /*2d50*/  FFMA.FTZ R49, R49, R43, R18 ;  /* 0x0000002b31317223 */ /* 0x000fe20000010012 */
[----:B------:R-:W-:-:S02]  /*2d60*/  HADD2.F32 R19, -RZ, R19.H1_H1 ;  /* 0x30000013ff137230 */ /* 0x000fc40000004100 */
[----:B------:R-:W-:Y:S01]  /*2d70*/  FMUL.FTZ R47, R9, R42 ;  /* 0x0000002a092f7220 */ /* 0x000fe20000410000 */
[----:B------:R-:W-:Y:S01]  /*2d80*/  FADD.FTZ R42, -R22, R59 ;  /* 0x0000003b162a7221 */ /* 0x000fe20000010100 */
[----:B------:R-:W-:Y:S01]  /*2d90*/  FMUL.FTZ R55, R49, -1.4426950216293334961 ;  /* 0xbfb8aa3b31377820 */ /* 0x000fe20000410000 */
[----:B------:R-:W-:Y:S01]  /*2da0*/  @!P1 FMUL.FTZ R40, R40, 9.7656251455191522837e-05 ;  /* 0x38cccccd28289820 */ /* 0x000fe20000410000 */
[----:B------:R-:W-:Y:S01]  /*2db0*/  FFMA.FTZ R48, R47, R45, R16 ;  /* 0x0000002d2f307223 */ /* 0x000fe20000010010 */
[----:B------:R-:W-:Y:S01]  /*2dc0*/  FMUL.FTZ R42, R9, R42 ;  /* 0x0000002a092a7220 */ /* 0x000fe20000410000 */
[----:B------:R-:W-:Y:S01]  /*2dd0*/  @!P1 FMUL.FTZ R41, R41, 9.7656251455191522837e-05 ;  /* 0x38cccccd29299820 */ /* 0x000fe20000410000 */
[----:B------:R-:W-:Y:S01]  /*2de0*/  FFMA.FTZ R51, R17, R19, R46 ;  /* 0x0000001311337223 */ /* 0x000fe2000001002e */
[----:B------:R-:W-:Y:S01]  /*2df0*/  FMUL.FTZ R56, R48, -1.4426950216293334961 ;  /* 0xbfb8aa3b30387820 */ /* 0x000fe20000410000 */
[----:B------:R-:W-:Y:S01]  /*2e00*/  FFMA.FTZ R50, R42, R44, R21 ;  /* 0x0000002c2a327223 */ /* 0x000fe20000010015 */
[----:B------:R-:W0:Y:S01]  /*2e10*/  MUFU.EX2 R55, R55 ;  /* 0x0000003700377308 */ /* 0x000e220000000800 */
[----:B------:R1:W-:Y:S01]  /*2e20*/  @!P1 STS.64 [R57+UR5], R40 ;  /* 0x0000002839009988 */ /* 0x0003e20008000a05 */
[----:B------:R-:W-:Y:S01]  /*2e30*/  FMUL.FTZ R60, R51, -1.4426950216293334961 ;  /* 0xbfb8aa3b333c7820 */ /* 0x000fe20000410000 */
[----:B------:R-:W-:-:S05]  /*2e40*/  FMUL.FTZ R59, R50, -1.4426950216293334961 ;  /* 0xbfb8aa3b323b7820 */ /* 0x000fca0000410000 */
[----:B------:R-:W2:Y:S08]  /*2e50*/  MUFU.EX2 R56, R56 ;  /* 0x0000003800387308 */ /* 0x000eb00000000800 */
        /* <DEDUP_REMOVED lines=9> */
[----:B------:R-:W0:Y:S01]  /*2ef0*/  MUFU.RCP R41, R41 ;  /* 0x0000002900297308 */ /* 0x000e220000001000 */
[----:B--2---:R-:W-:Y:S01]  /*2f00*/  FADD.FTZ R49, -R56, 1 ;  /* 0x3f80000038317421 */ /* 0x004fe20000010100 */
[----:B------:R-:W-:-:S03]  /*2f10*/  FMUL.FTZ R55, R55, R58 ;  /* 0x0000003a37377220 */ /* 0x000fc60000410000 */
[----:B------:R-:W-:Y:S01]  /*2f20*/  FFMA.FTZ R49, R48, R49, 1 ;  /* 0x3f80000030317423 */ /* 0x000fe20000010031 */
[----:B-1----:R-:W-:-:S03]  /*2f30*/  FADD.FTZ R59, R40, 1 ;  /* 0x3f800000283b7421 */ /* 0x002fc60000010000 */
[----:B------:R-:W-:Y:S01]  /*2f40*/  FMUL.FTZ R49, R56, R49 ;  /* 0x0000003138317220 */ /* 0x000fe20000410000 */
[----:B------:R-:W1:Y:S01]  /*2f50*/  MUFU.RCP R48, R59 ;  /* 0x0000003b00307308 */ /* 0x000e620000001000 */
[----:B0-----:R-:W-:-:S04]  /*2f60*/  FADD.FTZ R57, -R41, 1 ;  /* 0x3f80000029397421 */ /* 0x001fc80000010100 */
[----:B------:R-:W-:Y:S01]  /*2f70*/  FFMA.FTZ R50, R50, R57, 1 ;  /* 0x3f80000032327423 */ /* 0x000fe20000010039 */
[----:B------:R-:W-:-:S03]  /*2f80*/  HADD2.F32 R57, -RZ, R12.H0_H0 ;  /* 0x2000000cff397230 */ /* 0x000fc60000004100 */
[----:B------:R-:W-:Y:S02]  /*2f90*/  FMUL.FTZ R41, R41, R50 ;  /* 0x0000003229297220 */ /* 0x000fe40000410000 */
[----:B------:R-:W-:Y:S01]  /*2fa0*/  FADD.FTZ R40, -R22, R57 ;  /* 0x0000003916287221 */ /* 0x000fe20000010100 */
[----:B------:R-:W-:Y:S02]  /*2fb0*/  HADD2.F32 R57, -RZ, R12.H1_H1 ;  /* 0x3000000cff397230 */ /* 0x000fe40000004100 */
[----:B-1----:R-:W-:Y:S01]  /*2fc0*/  FADD.FTZ R12, -R48, 1 ;  /* 0x3f800000300c7421 */ /* 0x002fe20000010100 */
[----:B------:R-:W-:Y:S02]  /*2fd0*/  FMUL.FTZ R40, R9, R40 ;  /* 0x0000002809287220 */ /* 0x000fe40000410000 */
[----:B------:R-:W-:Y:S01]  /*2fe0*/  FADD.FTZ R50, -R22, R57 ;  /* 0x0000003916327221 */ /* 0x000fe20000010100 */
[----:B------:R-:W-:Y:S01]  /*2ff0*/  FFMA.FTZ R51, R51, R12, 1 ;  /* 0x3f80000033337423 */ /* 0x000fe2000001000c */
[----:B------:R-:W-:-:S02]  /*3000*/  FFMA.FTZ R12, R43, R40, R18 ;  /* 0x000000282b0c7223 */ /* 0x000fc40000010012 */
[----:B------:R-:W-:Y:S01]  /*3010*/  FMUL.FTZ R50, R9, R50 ;  /* 0x0000003209327220 */ /* 0x000fe20000410000 */
[----:B------:R-:W-:Y:S01]  /*3020*/  FMUL.FTZ R51, R48, R51 ;  /* 0x0000003330337220 */ /* 0x000fe20000410000 */
[----:B------:R-:W-:Y:S02]  /*3030*/  FMUL.FTZ R59, R12, -1.4426950216293334961 ;  /* 0xbfb8aa3b0c3b7820 */ /* 0x000fe40000410000 */
[----:B------:R-:W-:-:S04]  /*3040*/  FFMA.FTZ R56, R45, R50, R16 ;  /* 0x000000322d387223 */ /* 0x000fc80000010010 */
[----:B------:R-:W-:Y:S01]  /*3050*/  FMUL.FTZ R58, R56, -1.4426950216293334961 ;  /* 0xbfb8aa3b383a7820 */ /* 0x000fe20000410000 */
[----:B------:R-:W0:Y:S08]  /*3060*/  MUFU.EX2 R59, R59 ;  /* 0x0000003b003b7308 */ /* 0x000e300000000800 */
[----:B------:R-:W1:Y:S01]  /*3070*/  MUFU.EX2 R58, R58 ;  /* 0x0000003a003a7308 */ /* 0x000e620000000800 */
[----:B0-----:R-:W-:-:S07]  /*3080*/  FADD.FTZ R60, R59, 1 ;  /* 0x3f8000003b3c7421 */ /* 0x001fce0000010000 */
[----:B------:R0:W2:Y:S01]  /*3090*/  MUFU.RCP R57, R60 ;  /* 0x0000003c00397308 */ /* 0x0000a20000001000 */
[----:B-1----:R-:W-:Y:S01]  /*30a0*/  FADD.FTZ R58, R58, 1 ;  /* 0x3f8000003a3a7421 */ /* 0x002fe20000010000 */
[----:B0-----:R-:W-:-:S06]  /*30b0*/  HADD2.F32 R60, -RZ, R11.H0_H0 ;  /* 0x2000000bff3c7230 */ /* 0x001fcc0000004100 */
[----:B------:R-:W0:Y:S01]  /*30c0*/  MUFU.RCP R58, R58 ;  /* 0x0000003a003a7308 */ /* 0x000e220000001000 */
[----:B------:R-:W-:Y:S02]  /*30d0*/  HADD2.F32 R11, -RZ, R11.H1_H1 ;  /* 0x3000000bff0b7230 */ /* 0x000fe40000004100 */
[----:B--2---:R-:W-:-:S04]  /*30e0*/  FADD.FTZ R61, -R57, 1 ;  /* 0x3f800000393d7421 */ /* 0x004fc80000010100 */
[----:B------:R-:W-:Y:S01]  /*30f0*/  FFMA.FTZ R12, R12, R61, 1 ;  /* 0x3f8000000c0c7423 */ /* 0x000fe2000001003d */
[----:B------:R-:W-:-:S03]  /*3100*/  HADD2.F32 R61, -RZ, R20.H0_H0 ;  /* 0x20000014ff3d7230 */ /* 0x000fc60000004100 */
[----:B------:R-:W-:Y:S01]  /*3110*/  FMUL.FTZ R57, R57, R12 ;  /* 0x0000000c39397220 */ /* 0x000fe20000410000 */
[----:B0-----:R-:W-:Y:S01]  /*3120*/  FADD.FTZ R59, -R58, 1 ;  /* 0x3f8000003a3b7421 */ /* 0x001fe20000010100 */
[----:B------:R-:W-:-:S03]  /*3130*/  FADD.FTZ R20, -R22, R61 ;  /* 0x0000003d16147221 */ /* 0x000fc60000010100 */
[----:B------:R-:W-:Y:S01]  /*3140*/  FFMA.FTZ R59, R56, R59, 1 ;  /* 0x3f800000383b7423 */ /* 0x000fe2000001003b */
[--C-:B------:R-:W-:Y:S02]  /*3150*/  HADD2.F32 R56, -RZ, R14.reuse.H0_H0 ;  /* 0x2000000eff387230 */ /* 0x100fe40000004100 */
[----:B------:R-:W-:Y:S01]  /*3160*/  FMUL.FTZ R61, R9, R20 ;  /* 0x00000014093d7220 */ /* 0x000fe20000410000 */
[----:B------:R-:W-:Y:S02]  /*3170*/  HADD2.F32 R14, -RZ, R14.H1_H1 ;  /* 0x3000000eff0e7230 */ /* 0x000fe40000004100 */
[----:B------:R-:W-:Y:S01]  /*3180*/  FMUL.FTZ R12, R58, R59 ;  /* 0x0000003b3a0c7220 */ /* 0x000fe20000410000 */
[--C-:B------:R-:W-:Y:S02]  /*3190*/  HADD2.F32 R59, -RZ, R13.reuse.H0_H0 ;  /* 0x2000000dff3b7230 */ /* 0x100fe40000004100 */
[----:B------:R-:W-:Y:S01]  /*31a0*/  FMUL.FTZ R55, R56, R55 ;  /* 0x0000003738377220 */ /* 0x000fe20000410000 */
[----:B------:R-:W-:-:S02]  /*31b0*/  HADD2.F32 R13, -RZ, R13.H1_H1 ;  /* 0x3000000dff0d7230 */ /* 0x000fc40000004100 */
[----:B------:R-:W-:Y:S01]  /*31c0*/  FMUL.FTZ R49, R14, R49 ;  /* 0x000000310e317220 */ /* 0x000fe20000410000 */
[----:B------:R-:W-:Y:S02]  /*31d0*/  HADD2.F32 R14, -RZ, R15.H0_H0 ;  /* 0x2000000fff0e7230 */ /* 0x000fe40000004100 */
[----:B------:R-:W-:-:S04]  /*31e0*/  FADD.FTZ R48, -R22, R59 ;  /* 0x0000003b16307221 */ /* 0x000fc80000010100 */
[----:B------:R-:W-:Y:S01]  /*31f0*/  FMUL.FTZ R48, R9, R48 ;  /* 0x0000003009307220 */ /* 0x000fe20000410000 */
[----:B------:R-:W-:Y:S01]  /*3200*/  FMUL.FTZ R41, R14, R41 ;  /* 0x000000290e297220 */ /* 0x000fe20000410000 */
[----:B------:R-:W-:Y:S02]  /*3210*/  HADD2.F32 R14, -RZ, R15.H1_H1 ;  /* 0x3000000fff0e7230 */ /* 0x000fe40000004100 */
[----:B------:R-:W-:-:S03]  /*3220*/  FFMA.FTZ R56, R44, R48, R21 ;  /* 0x000000302c387223 */ /* 0x000fc60000010015 */
[----:B------:R-:W-:Y:S01]  /*3230*/  FMUL.FTZ R51, R14, R51 ;  /* 0x000000330e337220 */ /* 0x000fe20000410000 */
[----:B------:R-:W-:Y:S01]  /*3240*/  FMUL.FTZ R58, R56, -1.4426950216293334961 ;  /* 0xbfb8aa3b383a7820 */ /* 0x000fe20000410000 */
[----:B------:R-:W-:-:S05]  /*3250*/  LEA R14, R6, UR14, 0x2 ;  /* 0x0000000e060e7c11 */ /* 0x000fca000f8e10ff */
[----:B------:R-:W0:Y:S01]  /*3260*/  MUFU.EX2 R58, R58 ;  /* 0x0000003a003a7308 */ /* 0x000e220000000800 */
[----:B------:R-:W-:-:S04]  /*3270*/  IMAD.WIDE.U32 R14, R14, -0x33333333, RZ ;  /* 0xcccccccd0e0e7825 */ /* 0x000fc800078e00ff */
[----:B------:R-:W-:-:S05]  /*3280*/  HADD2.F32 R14, -RZ, R10.H0_H0 ;  /* 0x2000000aff0e7230 */ /* 0x000fca0000004100 */
[----:B------:R-:W-:Y:S01]  /*3290*/  FMUL.FTZ R14, R14, R57 ;  /* 0x000000390e0e7220 */ /* 0x000fe20000410000 */
[----:B------:R-:W-:-:S05]  /*32a0*/  HADD2.F32 R57, -RZ, R10.H1_H1 ;  /* 0x3000000aff397230 */ /* 0x000fca0000004100 */
[----:B------:R-:W-:Y:S01]  /*32b0*/  FMUL.FTZ R10, R57, R12 ;  /* 0x0000000c390a7220 */ /* 0x000fe20000410000 */
[----:B0-----:R-:W-:Y:S01]  /*32c0*/  FADD.FTZ R59, R58, 1 ;  /* 0x3f8000003a3b7421 */ /* 0x001fe20000010000 */
[----:B------:R-:W-:-:S04]  /*32d0*/  SHF.R.U32.HI R58, RZ, 0x7, R15 ;  /* 0x00000007ff3a7819 */ /* 0x000fc8000001160f */
[----:B------:R-:W-:Y:S01]  /*32e0*/  IADD3 R58, R58, -UR10, RZ ;  /* 0x8000000a3a3a7c10 */ /* 0x000fe2000fffe0ff */
[----:B------:R-:W0:Y:S01]  /*32f0*/  MUFU.RCP R59, R59 ;  /* 0x0000003b003b7308 */ /* 0x000e220000001000 */
[----:B------:R-:W-:Y:S02]  /*3300*/  ULDC.64 UR10, c[0x0][0x210] ;  /* 0x00008400000a7ab9 */ /* 0x000fe40000000a00 */
[----:B------:R-:W-:Y:S01]  /*3310*/  LEA R12, R58, UR5, 0x3 ;  /* 0x000000053a0c7c11 */ /* 0x000fe2000f8e18ff */
[----:B------:R-:W-:Y:S01]  /*3320*/  UMOV UR5, UR9 ;  /* 0x0000000900057c82 */ /* 0x000fe20008000000 */
[----:B0-----:R-:W-:-:S04]  /*3330*/  FADD.FTZ R15, -R59, 1 ;  /* 0x3f8000003b0f7421 */ /* 0x001fc80000010100 */
[----:B------:R-:W-:-:S04]  /*3340*/  FFMA.FTZ R56, R56, R15, 1 ;  /* 0x3f80000038387423 */ /* 0x000fc8000001000f */
[----:B------:R-:W-:Y:S01]  /*3350*/  FMUL.FTZ R15, R59, R56 ;  /* 0x000000383b0f7220 */ /* 0x000fe20000410000 */
[----:B------:R-:W-:Y:S01]  /*3360*/  FADD.FTZ R56, -R22, R13 ;  /* 0x0000000d16387221 */ /* 0x000fe20000010100 */
[----:B------:R-:W-:Y:S02]  /*3370*/  BAR.SYNC.DEFER_BLOCKING 0x0 ;  /* 0x0000000000007b1d */ /* 0x000fe40000010000 */
[----:B------:R-:W-:Y:S01]  /*3380*/  FMUL.FTZ R15, R60, R15 ;  /* 0x0000000f3c0f7220 */ /* 0x000fe20000410000 */
[----:B------:R-:W-:-:S04]  /*3390*/  FMUL.FTZ R56, R9, R56 ;  /* 0x0000003809387220 */ /* 0x000fc80000410000 */
[----:B------:R-:W-:-:S04]  /*33a0*/  FFMA.FTZ R57, R19, R56, R46 ;  /* 0x0000003813397223 */ /* 0x000fc8000001002e */
[----:B------:R-:W-:-:S06]  /*33b0*/  FMUL.FTZ R59, R57, -1.4426950216293334961 ;  /* 0xbfb8aa3b393b7820 */ /* 0x000fcc0000410000 */
[----:B------:R-:W0:Y:S01]  /*33c0*/  MUFU.EX2 R59, R59 ;  /* 0x0000003b003b7308 */ /* 0x000e220000000800 */
[----:B------:R-:W1:Y:S01]  /*33d0*/  LDS.64 R12, [R12] ;  /* 0x000000000c0c7984 */ /* 0x000e620000000a00 */
[----:B0-----:R-:W-:-:S06]  /*33e0*/  FADD.FTZ R58, R59, 1 ;  /* 0x3f8000003b3a7421 */ /* 0x001fcc0000010000 */
[----:B------:R-:W0:Y:S02]  /*33f0*/  MUFU.RCP R58, R58 ;  /* 0x0000003a003a7308 */ /* 0x000e240000001000 */
[----:B0-----:R-:W-:-:S04]  /*3400*/  FADD.FTZ R60, -R58, 1 ;  /* 0x3f8000003a3c7421 */ /* 0x001fc80000010100 */
[----:B------:R-:W-:Y:S01]  /*3410*/  FFMA.FTZ R57, R57, R60, 1 ;  /* 0x3f80000039397423 */ /* 0x000fe2000001003c */
[--C-:B-1----:R-:W-:Y:S01]  /*3420*/  FFMA.FTZ R20, R43, R55, -R12.reuse ;  /* 0x000000372b147223 */ /* 0x102fe2000001080c */
[--C-:B------:R-:W-:Y:S02]  /*3430*/  HADD2.F32 R55, -RZ, R32.reuse.H0_H0 ;  /* 0x20000020ff377230 */ /* 0x100fe40000004100 */
[----:B------:R-:W-:Y:S01]  /*3440*/  FMUL.FTZ R60, R58, R57 ;  /* 0x000000393a3c7220 */ /* 0x000fe20000410000 */
[----:B------:R-:W-:Y:S01]  /*3450*/  FFMA.FTZ R41, R44, R41, -R12 ;  /* 0x000000292c297223 */ /* 0x000fe2000001080c */
[----:B------:R-:W-:Y:S01]  /*3460*/  FFMA.FTZ R20, R61, -R13, R20 ;  /* 0x8000000d3d147223 */ /* 0x000fe20000010014 */
[----:B------:R-:W-:Y:S01]  /*3470*/  FFMA.FTZ R51, R19, R51, -R12 ;  /* 0x0000003313337223 */ /* 0x000fe2000001080c */
[----:B------:R-:W-:Y:S01]  /*3480*/  FADD.FTZ R58, -R22, R55 ;  /* 0x00000037163a7221 */ /* 0x000fe20000010100 */
[----:B------:R-:W-:Y:S01]  /*3490*/  FMUL.FTZ R11, R11, R60 ;  /* 0x0000003c0b0b7220 */ /* 0x000fe20000410000 */
[----:B------:R-:W-:-:S02]  /*34a0*/  HADD2.F32 R60, -RZ, R32.H1_H1 ;  /* 0x30000020ff3c7230 */ /* 0x000fc40000004100 */
[----:B------:R-:W-:Y:S01]  /*34b0*/  FFMA.FTZ R32, R45, R49, -R12 ;  /* 0x000000312d207223 */ /* 0x000fe2000001080c */
[----:B------:R-:W-:Y:S01]  /*34c0*/  FMUL.FTZ R58, R9, R58 ;  /* 0x0000003a093a7220 */ /* 0x000fe20000410000 */
[-C--:B------:R-:W-:Y:S01]  /*34d0*/  FFMA.FTZ R42, R42, -R13.reuse, R41 ;  /* 0x8000000d2a2a7223 */ /* 0x080fe20000010029 */
[----:B------:R-:W-:Y:S02]  /*34e0*/  HADD2.F32 R41, -RZ, R34.H0_H0 ;  /* 0x20000022ff297230 */ /* 0x000fe40000004100 */
[-C--:B------:R-:W-:Y:S01]  /*34f0*/  FFMA.FTZ R32, R47, -R13.reuse, R32 ;  /* 0x8000000d2f207223 */ /* 0x080fe20000010020 */
[----:B------:R-:W-:Y:S01]  /*3500*/  FFMA.FTZ R55, R43, R58, R18 ;  /* 0x0000003a2b377223 */ /* 0x000fe20000010012 */
[----:B------:R-:W-:Y:S01]  /*3510*/  FADD.FTZ R47, -R22, R60 ;  /* 0x0000003c162f7221 */ /* 0x000fe20000010100 */
[----:B------:R-:W-:Y:S01]  /*3520*/  FFMA.FTZ R17, R17, -R13, R51 ;  /* 0x8000000d11117223 */ /* 0x000fe20000010033 */
[----:B------:R-:W-:Y:S01]  /*3530*/  FFMA.FTZ R11, R19, R11, -R12 ;  /* 0x0000000b130b7223 */ /* 0x000fe2000001080c */
[----:B------:R-:W-:Y:S01]  /*3540*/  FMUL.FTZ R59, R55, -1.4426950216293334961 ;  /* 0xbfb8aa3b373b7820 */ /* 0x000fe20000410000 */
[C---:B------:R-:W-:Y:S01]  /*3550*/  FMUL.FTZ R20, R9.reuse, R20 ;  /* 0x0000001409147220 */ /* 0x040fe20000410000 */
[C---:B------:R-:W-:Y:S01]  /*3560*/  FMUL.FTZ R42, R9.reuse, R42 ;  /* 0x0000002a092a7220 */ /* 0x040fe20000410000 */
[----:B------:R-:W-:Y:S01]  /*3570*/  FFMA.FTZ R56, R56, -R13, R11 ;  /* 0x8000000d38387223 */ /* 0x000fe2000001000b */
[C---:B------:R-:W-:Y:S01]  /*3580*/  FMUL.FTZ R11, R9.reuse, R32 ;  /* 0x00000020090b7220 */ /* 0x040fe20000410000 */
[----:B------:R-:W-:Y:S01]  /*3590*/  FMUL.FTZ R17, R9, R17 ;  /* 0x0000001109117220 */ /* 0x000fe20000410000 */
[----:B------:R-:W0:Y:S03]  /*35a0*/  MUFU.EX2 R59, R59 ;  /* 0x0000003b003b7308 */ /* 0x000e260000000800 */
[----:B------:R-:W-:-:S02]  /*35b0*/  F2FP.F16.F32.PACK_AB R20, R11, R20 ;  /* 0x000000140b14723e */ /* 0x000fc400000000ff */
[----:B------:R-:W-:Y:S01]  /*35c0*/  F2FP.F16.F32.PACK_AB R42, R17, R42 ;  /* 0x0000002a112a723e */ /* 0x000fe200000000ff */
[----:B0-----:R-:W-:-:S04]  /*35d0*/  FADD.FTZ R61, R59, 1 ;  /* 0x3f8000003b3d7421 */ /* 0x001fc80000010000 */
        /* <DEDUP_REMOVED lines=10> */
[----:B------:R-:W-:-:S04]  /*3680*/  FFMA.FTZ R58, R58, -R13, R41 ;  /* 0x8000000d3a3a7223 */ /* 0x000fc80000010029 */
[----:B------:R-:W-:Y:S01]  /*3690*/  FMUL.FTZ R58, R9, R58 ;  /* 0x0000003a093a7220 */ /* 0x000fe20000410000 */
[----:B0-----:R-:W-:-:S06]  /*36a0*/  FADD.FTZ R49, R55, 1 ;  /* 0x3f80000037317421 */ /* 0x001fcc0000010000 */
[----:B------:R-:W0:Y:S02]  /*36b0*/  MUFU.RCP R49, R49 ;  /* 0x0000003100317308 */ /* 0x000e240000001000 */
[----:B0-----:R-:W-:-:S04]  /*36c0*/  FADD.FTZ R57, -R49, 1 ;  /* 0x3f80000031397421 */ /* 0x001fc80000010100 */
[----:B------:R-:W-:Y:S01]  /*36d0*/  FFMA.FTZ R57, R47, R57, 1 ;  /* 0x3f8000002f397423 */ /* 0x000fe20000010039 */
[--C-:B------:R-:W-:Y:S02]  /*36e0*/  HADD2.F32 R47, -RZ, R33.reuse.H0_H0 ;  /* 0x20000021ff2f7230 */ /* 0x100fe40000004100 */
[----:B------:R-:W-:Y:S02]  /*36f0*/  HADD2.F32 R33, -RZ, R33.H1_H1 ;  /* 0x30000021ff217230 */ /* 0x000fe40000004100 */
[----:B------:R-:W-:Y:S01]  /*3700*/  FMUL.FTZ R57, R49, R57 ;  /* 0x0000003931397220 */ /* 0x000fe20000410000 */
[C---:B------:R-:W-:Y:S01]  /*3710*/  FADD.FTZ R55, -R22.reuse, R47 ;  /* 0x0000002f16377221 */ /* 0x040fe20000010100 */
[----:B------:R-:W-:Y:S02]  /*3720*/  HADD2.F32 R47, -RZ, R34.H1_H1 ;  /* 0x30000022ff2f7230 */ /* 0x000fe40000004100 */
[----:B------:R-:W-:Y:S01]  /*3730*/  FADD.FTZ R51, -R22, R33 ;  /* 0x0000002116337221 */ /* 0x000fe20000010100 */
[----:B------:R-:W-:-:S02]  /*3740*/  FMUL.FTZ R34, R9, R55 ;  /* 0x0000003709227220 */ /* 0x000fc40000410000 */
[----:B------:R-:W-:Y:S02]  /*3750*/  FMUL.FTZ R47, R47, R57 ;  /* 0x000000392f2f7220 */ /* 0x000fe40000410000 */
[----:B------:R-:W-:Y:S02]  /*3760*/  FFMA.FTZ R49, R44, R34, R21 ;  /* 0x000000222c317223 */ /* 0x000fe40000010015 */
[----:B------:R-:W-:Y:S02]  /*3770*/  FFMA.FTZ R47, R45, R47, -R12 ;  /* 0x0000002f2d2f7223 */ /* 0x000fe4000001080c */
[----:B------:R-:W-:Y:S02]  /*3780*/  FMUL.FTZ R57, R49, -1.4426950216293334961 ;  /* 0xbfb8aa3b31397820 */ /* 0x000fe40000410000 */
[----:B------:R-:W-:-:S04]  /*3790*/  FFMA.FTZ R60, R60, -R13, R47 ;  /* 0x8000000d3c3c7223 */ /* 0x000fc8000001002f */
[----:B------:R-:W0:Y:S02]  /*37a0*/  MUFU.EX2 R57, R57 ;  /* 0x0000003900397308 */ /* 0x000e240000000800 */
[----:B0-----:R-:W-:Y:S01]  /*37b0*/  FADD.FTZ R59, R57, 1 ;  /* 0x3f800000393b7421 */ /* 0x001fe20000010000 */
[----:B------:R-:W-:Y:S01]  /*37c0*/  FFMA.FTZ R57, R43, R14, -R12 ;  /* 0x0000000e2b397223 */ /* 0x000fe2000001080c */
[----:B------:R-:W-:-:S04]  /*37d0*/  HADD2.F32 R14, -RZ, R35.H0_H0 ;  /* 0x20000023ff0e7230 */ /* 0x000fc80000004100 */
[----:B------:R-:W0:Y:S01]  /*37e0*/  MUFU.RCP R55, R59 ;  /* 0x0000003b00377308 */ /* 0x000e220000001000 */
[----:B------:R-:W-:-:S04]  /*37f0*/  FFMA.FTZ R40, R40, -R13, R57 ;  /* 0x8000000d28287223 */ /* 0x000fc80000010039 */
[----:B------:R-:W-:Y:S01]  /*3800*/  FMUL.FTZ R40, R9, R40 ;  /* 0x0000002809287220 */ /* 0x000fe20000410000 */
        /* <DEDUP_REMOVED lines=11> */
[----:B0-----:R-:W-:Y:S01]  /*38c0*/  FADD.FTZ R51, R61, 1 ;  /* 0x3f8000003d337421 */ /* 0x001fe20000010000 */
[----:B------:R-:W-:-:S05]  /*38d0*/  HADD2.F32 R61, -RZ, R36.H1_H1 ;  /* 0x30000024ff3d7230 */ /* 0x000fca0000004100 */
[----:B------:R-:W0:Y:S02]  /*38e0*/  MUFU.RCP R51, R51 ;  /* 0x0000003300337308 */ /* 0x000e240000001000 */
[----:B0-----:R-:W-:-:S04]  /*38f0*/  FADD.FTZ R14, -R51, 1 ;  /* 0x3f800000330e7421 */ /* 0x001fc80000010100 */
[----:B------:R-:W-:Y:S01]  /*3900*/  FFMA.FTZ R57, R55, R14, 1 ;  /* 0x3f80000037397423 */ /* 0x000fe2000001000e */
[----:B------:R-:W-:Y:S02]  /*3910*/  HADD2.F32 R55, -RZ, R36.H0_H0 ;  /* 0x20000024ff377230 */ /* 0x000fe40000004100 */
[----:B------:R-:W-:Y:S02]  /*3920*/  HADD2.F32 R36, -RZ, R35.H1_H1 ;  /* 0x30000023ff247230 */ /* 0x000fe40000004100 */
[----:B------:R-:W-:Y:S01]  /*3930*/  FMUL.FTZ R57, R51, R57 ;  /* 0x0000003933397220 */ /* 0x000fe20000410000 */
[----:B------:R-:W-:-:S03]  /*3940*/  FADD.FTZ R14, -R22, R55 ;  /* 0x00000037160e7221 */ /* 0x000fc60000010100 */
[----:B------:R-:W-:Y:S01]  /*3950*/  FMUL.FTZ R35, R36, R57 ;  /* 0x0000003924237220 */ /* 0x000fe20000410000 */
[----:B------:R-:W-:-:S04]  /*3960*/  FMUL.FTZ R14, R9, R14 ;  /* 0x0000000e090e7220 */ /* 0x000fc80000410000 */
[----:B------:R-:W-:Y:S01]  /*3970*/  FFMA.FTZ R55, R43, R14, R18 ;  /* 0x0000000e2b377223 */ /* 0x000fe20000010012 */
[----:B------:R-:W-:Y:S01]  /*3980*/  FADD.FTZ R18, -R22, R61 ;  /* 0x0000003d16127221 */ /* 0x000fe20000010100 */
[--C-:B------:R-:W-:Y:S02]  /*3990*/  HADD2.F32 R61, -RZ, R37.reuse.H0_H0 ;  /* 0x20000025ff3d7230 */ /* 0x100fe40000004100 */
[----:B------:R-:W-:Y:S01]  /*39a0*/  FMUL.FTZ R59, R55, -1.4426950216293334961 ;  /* 0xbfb8aa3b373b7820 */ /* 0x000fe20000410000 */
[----:B------:R-:W-:Y:S01]  /*39b0*/  FMUL.FTZ R18, R9, R18 ;  /* 0x0000001209127220 */ /* 0x000fe20000410000 */
[----:B------:R-:W-:-:S03]  /*39c0*/  HADD2.F32 R37, -RZ, R37.H1_H1 ;  /* 0x30000025ff257230 */ /* 0x000fc60000004100 */
[----:B------:R-:W-:Y:S01]  /*39d0*/  FFMA.FTZ R16, R45, R18, R16 ;  /* 0x000000122d107223 */ /* 0x000fe20000010010 */
[----:B------:R-:W0:Y:S01]  /*39e0*/  MUFU.EX2 R59, R59 ;  /* 0x0000003b003b7308 */ /* 0x000e220000000800 */
[----:B------:R-:W-:Y:S02]  /*39f0*/  FADD.FTZ R37, -R22, R37 ;  /* 0x0000002516257221 */ /* 0x000fe40000010100 */
[----:B------:R-:W-:-:S06]  /*3a00*/  FMUL.FTZ R57, R16, -1.4426950216293334961 ;  /* 0xbfb8aa3b10397820 */ /* 0x000fcc0000410000 */
[----:B------:R-:W1:Y:S01]  /*3a10*/  MUFU.EX2 R57, R57 ;  /* 0x0000003900397308 */ /* 0x000e620000000800 */
[----:B0-----:R-:W-:-:S07]  /*3a20*/  FADD.FTZ R51, R59, 1 ;  /* 0x3f8000003b337421 */ /* 0x001fce0000010000 */
[----:B------:R-:W0:Y:S01]  /*3a30*/  MUFU.RCP R51, R51 ;  /* 0x0000003300337308 */ /* 0x000e220000001000 */
[----:B-1----:R-:W-:Y:S01]  /*3a40*/  FADD.FTZ R59, R57, 1 ;  /* 0x3f800000393b7421 */ /* 0x002fe20000010000 */
[----:B0-----:R-:W-:-:S04]  /*3a50*/  FADD.FTZ R36, -R51, 1 ;  /* 0x3f80000033247421 */ /* 0x001fc80000010100 */
[----:B------:R-:W-:Y:S02]  /*3a60*/  FFMA.FTZ R55, R55, R36, 1 ;  /* 0x3f80000037377423 */ /* 0x000fe40000010024 */
[----:B------:R-:W0:Y:S02]  /*3a70*/  MUFU.RCP R36, R59 ;  /* 0x0000003b00247308 */ /* 0x000e240000001000 */
[----:B------:R-:W-:Y:S01]  /*3a80*/  FMUL.FTZ R55, R51, R55 ;  /* 0x0000003733377220 */ /* 0x000fe20000410000 */
[----:B------:R-:W-:-:S05]  /*3a90*/  HADD2.F32 R51, -RZ, R38.H0_H0 ;  /* 0x20000026ff337230 */ /* 0x000fca0000004100 */
[----:B------:R-:W-:-:S04]  /*3aa0*/  FMUL.FTZ R51, R51, R55 ;  /* 0x0000003733337220 */ /* 0x000fc80000410000 */
[--C-:B------:R-:W-:Y:S01]  /*3ab0*/  FFMA.FTZ R43, R43, R51, -R12.reuse ;  /* 0x000000332b2b7223 */ /* 0x100fe2000001080c */
[--C-:B------:R-:W-:Y:S01]  /*3ac0*/  FFMA.FTZ R51, R45, R10, -R12.reuse ;  /* 0x0000000a2d337223 */ /* 0x100fe2000001080c */
[----:B------:R-:W-:Y:S02]  /*3ad0*/  FFMA.FTZ R10, R19, R35, -R12 ;  /* 0x00000023130a7223 */ /* 0x000fe4000001080c */
[-C--:B------:R-:W-:Y:S01]  /*3ae0*/  FFMA.FTZ R14, R14, -R13.reuse, R43 ;  /* 0x8000000d0e0e7223 */ /* 0x080fe2000001002b */
[----:B0-----:R-:W-:Y:S01]  /*3af0*/  FADD.FTZ R55, -R36, 1 ;  /* 0x3f80000024377421 */ /* 0x001fe20000010100 */
[----:B------:R-:W-:Y:S02]  /*3b00*/  FFMA.FTZ R50, R50, -R13, R51 ;  /* 0x8000000d32327223 */ /* 0x000fe40000010033 */
[----:B------:R-:W-:Y:S01]  /*3b10*/  FMUL.FTZ R14, R9, R14 ;  /* 0x0000000e090e7220 */ /* 0x000fe20000410000 */
[----:B------:R-:W-:Y:S01]  /*3b20*/  FFMA.FTZ R55, R16, R55, 1 ;  /* 0x3f80000010377423 */ /* 0x000fe20000010037 */
[----:B------:R-:W-:-:S03]  /*3b30*/  FADD.FTZ R16, -R22, R61 ;  /* 0x0000003d16107221 */ /* 0x000fc60000010100 */
[----:B------:R-:W-:Y:S01]  /*3b40*/  FMUL.FTZ R36, R36, R55 ;  /* 0x0000003724247220 */ /* 0x000fe20000410000 */
[C---:B------:R-:W-:Y:S01]  /*3b50*/  FMUL.FTZ R22, R9.reuse, R16 ;  /* 0x0000001009167220 */ /* 0x040fe20000410000 */
[----:B------:R-:W-:-:S03]  /*3b60*/  FMUL.FTZ R16, R9, R37 ;  /* 0x0000002509107220 */ /* 0x000fc60000410000 */
[----:B------:R-:W-:Y:S01]  /*3b70*/  FFMA.FTZ R37, R44, R22, R21 ;  /* 0x000000162c257223 */ /* 0x000fe20000010015 */
[----:B------:R-:W-:Y:S01]  /*3b80*/  FFMA.FTZ R46, R19, R16, R46 ;  /* 0x00000010132e7223 */ /* 0x000fe2000001002e */
[----:B------:R-:W-:Y:S02]  /*3b90*/  HADD2.F32 R21, -RZ, R38.H1_H1 ;  /* 0x30000026ff157230 */ /* 0x000fe40000004100 */
[----:B------:R-:W-:Y:S01]  /*3ba0*/  FMUL.FTZ R59, R37, -1.4426950216293334961 ;  /* 0xbfb8aa3b253b7820 */ /* 0x000fe20000410000 */
[----:B------:R-:W-:Y:S01]  /*3bb0*/  FMUL.FTZ R61, R46, -1.4426950216293334961 ;  /* 0xbfb8aa3b2e3d7820 */ /* 0x000fe20000410000 */
[----:B------:R-:W-:Y:S02]  /*3bc0*/  HADD2.F32 R38, -RZ, R39.H1_H1 ;  /* 0x30000027ff267230 */ /* 0x000fe40000004100 */
[----:B------:R-:W-:Y:S02]  /*3bd0*/  FMUL.FTZ R21, R21, R36 ;  /* 0x0000002415157220 */ /* 0x000fe40000410000 */
[----:B------:R-:W0:Y:S02]  /*3be0*/  MUFU.EX2 R59, R59 ;  /* 0x0000003b003b7308 */ /* 0x000e240000000800 */
[--C-:B------:R-:W-:Y:S01]  /*3bf0*/  FFMA.FTZ R21, R45, R21, -R12.reuse ;  /* 0x000000152d157223 */ /* 0x100fe2000001080c */
[----:B------:R-:W-:-:S03]  /*3c00*/  FFMA.FTZ R45, R44, R15, -R12 ;  /* 0x0000000f2c2d7223 */ /* 0x000fc6000001080c */
[-C--:B------:R-:W-:Y:S01]  /*3c10*/  FFMA.FTZ R18, R18, -R13.reuse, R21 ;  /* 0x8000000d12127223 */ /* 0x080fe20000010015 */
[----:B------:R-:W-:Y:S01]  /*3c20*/  FFMA.FTZ R48, R48, -R13, R45 ;  /* 0x8000000d30307223 */ /* 0x000fe2000001002d */
[----:B------:R-:W1:Y:S03]  /*3c30*/  MUFU.EX2 R61, R61 ;  /* 0x0000003d003d7308 */ /* 0x000e660000000800 */
[----:B------:R-:W-:Y:S01]  /*3c40*/  FMUL.FTZ R48, R9, R48 ;  /* 0x0000003009307220 */ /* 0x000fe20000410000 */
[----:B0-----:R-:W-:-:S06]  /*3c50*/  FADD.FTZ R57, R59, 1 ;  /* 0x3f8000003b397421 */ /* 0x001fcc0000010000 */
[----:B------:R-:W0:Y:S01]  /*3c60*/  MUFU.RCP R57, R57 ;  /* 0x0000003900397308 */ /* 0x000e220000001000 */
[----:B-1----:R-:W-:-:S07]  /*3c70*/  FADD.FTZ R55, R61, 1 ;  /* 0x3f8000003d377421 */ /* 0x002fce0000010000 */
[----:B------:R-:W1:Y:S01]  /*3c80*/  MUFU.RCP R55, R55 ;  /* 0x0000003700377308 */ /* 0x000e620000001000 */
[----:B0-----:R-:W-:-:S04]  /*3c90*/  FADD.FTZ R36, -R57, 1 ;  /* 0x3f80000039247421 */ /* 0x001fc80000010100 */
[----:B------:R-:W-:Y:S01]  /*3ca0*/  FFMA.FTZ R36, R37, R36, 1 ;  /* 0x3f80000025247423 */ /* 0x000fe20000010024 */
[----:B-1----:R-:W-:-:S04]  /*3cb0*/  FADD.FTZ R37, -R55, 1 ;  /* 0x3f80000037257421 */ /* 0x002fc80000010100 */
[----:B------:R-:W-:Y:S01]  /*3cc0*/  FFMA.FTZ R46, R46, R37, 1 ;  /* 0x3f8000002e2e7423 */ /* 0x000fe20000010025 */
[----:B------:R-:W-:Y:S01]  /*3cd0*/  FMUL.FTZ R37, R57, R36 ;  /* 0x0000002439257220 */ /* 0x000fe20000410000 */
[----:B------:R-:W-:Y:S02]  /*3ce0*/  HADD2.F32 R36, -RZ, R39.H0_H0 ;  /* 0x20000027ff247230 */ /* 0x000fe40000004100 */
[----:B------:R-:W-:-:S03]  /*3cf0*/  FMUL.FTZ R59, R55, R46 ;  /* 0x0000002e373b7220 */ /* 0x000fc60000410000 */
[----:B------:R-:W-:Y:S01]  /*3d00*/  FMUL.FTZ R39, R36, R37 ;  /* 0x0000002524277220 */ /* 0x000fe20000410000 */
[----:B------:R-:W-:-:S03]  /*3d10*/  FMUL.FTZ R37, R38, R59 ;  /* 0x0000003b26257220 */ /* 0x000fc60000410000 */
[--C-:B------:R-:W-:Y:S01]  /*3d20*/  FFMA.FTZ R15, R44, R39, -R12.reuse ;  /* 0x000000272c0f7223 */ /* 0x100fe2000001080c */
[----:B------:R-:W-:Y:S01]  /*3d30*/  FFMA.FTZ R37, R19, R37, -R12 ;  /* 0x0000002513257223 */ /* 0x000fe2000001080c */
[-C--:B------:R-:W-:Y:S01]  /*3d40*/  FFMA.FTZ R12, R33, -R13.reuse, R10 ;  /* 0x8000000d210c7223 */ /* 0x080fe2000001000a */
[----:B------:R-:W-:Y:S01]  /*3d50*/  IADD3 R10, P0, R4, UR10, RZ ;  /* 0x0000000a040a7c10 */ /* 0x000fe2000ff1e0ff */
[-C--:B------:R-:W-:Y:S01]  /*3d60*/  FFMA.FTZ R22, R22, -R13.reuse, R15 ;  /* 0x8000000d16167223 */ /* 0x080fe2000001000f */
[----:B------:R-:W-:Y:S01]  /*3d70*/  FFMA.FTZ R16, R16, -R13, R37 ;  /* 0x8000000d10107223 */ /* 0x000fe20000010025 */
[----:B------:R-:W-:Y:S01]  /*3d80*/  FMUL.FTZ R13, R9, R56 ;  /* 0x00000038090d7220 */ /* 0x000fe20000410000 */
[----:B------:R-:W-:Y:S01]  /*3d90*/  IADD3.X R11, R3, UR11, RZ, P0, !PT ;  /* 0x0000000b030b7c10 */ /* 0x000fe200087fe4ff */
[C---:B------:R-:W-:Y:S01]  /*3da0*/  FMUL.FTZ R3, R9.reuse, R50 ;  /* 0x0000003209037220 */ /* 0x040fe20000410000 */
[----:B------:R-:W-:Y:S01]  /*3db0*/  IADD3 R2, P0, R2, UR10, RZ ;  /* 0x0000000a02027c10 */ /* 0x000fe2000ff1e0ff */
[C---:B------:R-:W-:Y:S01]  /*3dc0*/  FMUL.FTZ R15, R9.reuse, R60 ;  /* 0x0000003c090f7220 */ /* 0x040fe20000410000 */
[----:B------:R-:W-:Y:S01]  /*3dd0*/  PRMT R4, R20, 0x7632, R4 ;  /* 0x0000763214047816 */ /* 0x000fe20000000004 */
[C---:B------:R-:W-:Y:S01]  /*3de0*/  FMUL.FTZ R17, R9.reuse, R12 ;  /* 0x0000000c09117220 */ /* 0x040fe20000410000 */
[C---:B------:R-:W-:Y:S01]  /*3df0*/  FMUL.FTZ R19, R9.reuse, R18 ;  /* 0x0000001209137220 */ /* 0x040fe20000410000 */
[C---:B------:R-:W-:Y:S01]  /*3e00*/  FMUL.FTZ R22, R9.reuse, R22 ;  /* 0x0000001609167220 */ /* 0x040fe20000410000 */
[----:B------:R-:W-:Y:S01]  /*3e10*/  FMUL.FTZ R9, R9, R16 ;  /* 0x0000001009097220 */ /* 0x000fe20000410000 */
[----:B------:R-:W-:Y:S01]  /*3e20*/  F2FP.F16.F32.PACK_AB R40, R3, R40 ;  /* 0x000000280328723e */ /* 0x000fe200000000ff */
[----:B------:R0:W-:Y:S01]  /*3e30*/  STG.E.U16 desc[UR12][R10.64+0x2], R4 ;  /* 0x000002040a007986 */ /* 0x0001e2000c10150c */
[----:B------:R-:W-:-:S02]  /*3e40*/  F2FP.F16.F32.PACK_AB R48, R13, R48 ;  /* 0x000000300d30723e */ /* 0x000fc400000000ff */
[----:B------:R-:W-:Y:S01]  /*3e50*/  PRMT R16, R42, 0x7632, R16 ;  /* 0x000076322a107816 */ /* 0x000fe20000000010 */
[----:B------:R-:W-:Y:S01]  /*3e60*/  STG.E.U16 desc[UR12][R10.64], R20 ;  /* 0x000000140a007986 */ /* 0x000fe2000c10150c */
[----:B------:R-:W-:Y:S02]  /*3e70*/  IADD3.X R3, R0, UR11, RZ, P0, !PT ;  /* 0x0000000b00037c10 */ /* 0x000fe400087fe4ff */
[----:B------:R-:W-:Y:S01]  /*3e80*/  IADD3 R12, P0, R23, UR10, RZ ;  /* 0x0000000a170c7c10 */ /* 0x000fe2000ff1e0ff */
[----:B------:R-:W-:Y:S01]  /*3e90*/  STG.E.U16 desc[UR12][R10.64+0x4], R42 ;  /* 0x0000042a0a007986 */ /* 0x000fe2000c10150c */
[----:B------:R-:W-:Y:S02]  /*3ea0*/  PRMT R0, R40, 0x7632, R0 ;  /* 0x0000763228007816 */ /* 0x000fe40000000000 */
[----:B------:R-:W-:Y:S01]  /*3eb0*/  F2FP.F16.F32.PACK_AB R58, R15, R58 ;  /* 0x0000003a0f3a723e */ /* 0x000fe200000000ff */
[----:B------:R1:W-:Y:S01]  /*3ec0*/  STG.E.U16 desc[UR12][R10.64+0x6], R16 ;  /* 0x000006100a007986 */ /* 0x0003e2000c10150c */
[----:B0-----:R-:W-:-:S02]  /*3ed0*/  PRMT R4, R48, 0x7632, R4 ;  /* 0x0000763230047816 */ /* 0x001fc40000000004 */
[----:B------:R-:W-:Y:S01]  /*3ee0*/  F2FP.F16.F32.PACK_AB R34, R17, R34 ;  /* 0x000000221122723e */ /* 0x000fe200000000ff */
[----:B------:R-:W-:Y:S01]  /*3ef0*/  STG.E.U16 desc[UR12][R2.64], R40 ;  /* 0x0000002802007986 */ /* 0x000fe2000c10150c */
[----:B------:R-:W-:Y:S02]  /*3f00*/  IADD3.X R13, R54, UR11, RZ, P0, !PT ;  /* 0x0000000b360d7c10 */ /* 0x000fe400087fe4ff */
[----:B------:R-:W-:Y:S01]  /*3f10*/  F2FP.F16.F32.PACK_AB R14, R19, R14 ;  /* 0x0000000e130e723e */ /* 0x000fe200000000ff */
[----:B------:R0:W-:Y:S01]  /*3f20*/  STG.E.U16 desc[UR12][R2.64+0x2], R0 ;  /* 0x0000020002007986 */ /* 0x0001e2000c10150c */
[----:B------:R-:W-:Y:S02]  /*3f30*/  F2FP.F16.F32.PACK_AB R22, R9, R22 ;  /* 0x000000160916723e */ /* 0x000fe400000000ff */
[----:B-1----:R-:W-:Y:S01]  /*3f40*/  IADD3 R10, P0, R53, UR10, RZ ;  /* 0x0000000a350a7c10 */ /* 0x002fe2000ff1e0ff */
[----:B------:R-:W-:Y:S01]  /*3f50*/  STG.E.U16 desc[UR12][R2.64+0x4], R48 ;  /* 0x0000043002007986 */ /* 0x000fe2000c10150c */
[----:B------:R-:W-:-:S02]  /*3f60*/  UMOV UR10, UR8 ;  /* 0x00000008000a7c82 */ /* 0x000fc40008000000 */
[----:B------:R-:W-:Y:S01]  /*3f70*/  IADD3.X R11, R52, UR11, RZ, P0, !PT ;  /* 0x0000000b340b7c10 */ /* 0x000fe200087fe4ff */
[----:B------:R1:W-:Y:S01]  /*3f80*/  STG.E.U16 desc[UR12][R2.64+0x6], R4 ;  /* 0x0000060402007986 */ /* 0x0003e2000c10150c */
[----:B------:R-:W-:Y:S02]  /*3f90*/  PLOP3.LUT P0, PT, PT, PT, UP0, 0x80, 0x0 ;  /* 0x000000000000781c */ /* 0x000fe40003f0f008 */
[----:B0-----:R-:W-:Y:S01]  /*3fa0*/  PRMT R0, R34, 0x7632, R0 ;  /* 0x0000763222007816 */ /* 0x001fe20000000000 */
[----:B------:R2:W-:Y:S04]  /*3fb0*/  STG.E.U16 desc[UR12][R12.64], R58 ;  /* 0x0000003a0c007986 */ /* 0x0005e8000c10150c */
[----:B------:R2:W-:Y:S01]  /*3fc0*/  STG.E.U16 desc[UR12][R12.64+0x4], R34 ;  /* 0x000004220c007986 */ /* 0x0005e2000c10150c */
[----:B-1----:R-:W-:-:S03]  /*3fd0*/  PRMT R3, R58, 0x7632, R3 ;  /* 0x000076323a037816 */ /* 0x002fc60000000003 */
[----:B------:R2:W-:Y:S01]  /*3fe0*/  STG.E.U16 desc[UR12][R12.64+0x6], R0 ;  /* 0x000006000c007986 */ /* 0x0005e2000c10150c */
[----:B------:R-:W-:Y:S02]  /*3ff0*/  PRMT R2, R14, 0x7632, R2 ;  /* 0x000076320e027816 */ /* 0x000fe40000000002 */
[----:B------:R-:W-:Y:S01]  /*4000*/  PRMT R4, R22, 0x7632, R4 ;  /* 0x0000763216047816 */ /* 0x000fe20000000004 */
[----:B------:R2:W-:Y:S04]  /*4010*/  STG.E.U16 desc[UR12][R12.64+0x2], R3 ;  /* 0x000002030c007986 */ /* 0x0005e8000c10150c */
[----:B------:R2:W-:Y:S04]  /*4020*/  STG.E.U16 desc[UR12][R10.64], R14 ;  /* 0x0000000e0a007986 */ /* 0x0005e8000c10150c */
[----:B------:R2:W-:Y:S04]  /*4030*/  STG.E.U16 desc[UR12][R10.64+0x2], R2 ;  /* 0x000002020a007986 */ /* 0x0005e8000c10150c */
[----:B------:R2:W-:Y:S04]  /*4040*/  STG.E.U16 desc[UR12][R10.64+0x4], R22 ;  /* 0x000004160a007986 */ /* 0x0005e8000c10150c */
[----:B------:R2:W-:Y:S01]  /*4050*/  STG.E.U16 desc[UR12][R10.64+0x6], R4 ;  /* 0x000006040a007986 */ /* 0x0005e2000c10150c */
[----:B------:R-:W-:Y:S05]  /*4060*/  @!P0 BRA `(.L_x_1902) ;  /* 0xffffffc000c88947 */ /* 0x000fea000383ffff */
.L_x_1889:
        /* <DEDUP_REMOVED lines=10> */
[----:B------:R-:W1:Y:S01]  /*4110*/  LDC.64 R16, c[0x0][0x258] ;  /* 0x00009600ff107b82 */ /* 0x000e620000000a00 */
[----:B--2---:R-:W0:Y:S01]  /*4120*/  S2R R0, SR_TID.X ;  /* 0x0000000000007919 */ /* 0x004e220000002100 */
[----:B------:R-:W-:Y:S01]  /*4130*/  MOV R15, 0xffffffff ;  /* 0xffffffff000f7802 */ /* 0x000fe20000000f00 */
[----:B------:R-:W-:Y:S01]  /*4140*/  HFMA2.MMA R10, -RZ, RZ, 0, 1.1920928955078125e-06 ;  /* 0x00000014ff0a7435 */ /* 0x000fe200000001ff */
[----:B-1----:R-:W-:Y:S02]  /*4150*/  LOP3.LUT R4, RZ, R16, RZ, 0x33, !PT ;  /* 0x00000010ff047212 */ /* 0x002fe400078e33ff */
        /* <DEDUP_REMOVED lines=16> */
[----:B------:R-:W-:Y:S02]  /*4260*/  IADD3 R6, R10, R13, RZ ;  /* 0x0000000d0a067210 */ /* 0x000fe40007ffe0ff */
[----:B------:R-:W-:Y:S02]  /*4270*/  IADD3.X R11, RZ, RZ, RZ, P0, !PT ;  /* 0x000000ffff0b7210 */ /* 0x000fe400007fe4ff */
[----:B------:R-:W-:Y:S02]  /*4280*/  IADD3 RZ, P1, R7, R8, RZ ;  /* 0x0000000807ff7210 */ /* 0x000fe40007f3e0ff */
[----:B------:R-:W-:Y:S01]  /*4290*/  MOV R10, R9 ;  /* 0x00000009000a7202 */ /* 0x000fe20000000f00 */
        /* <DEDUP_REMOVED lines=21> */
.L_x_1919:
[----:B------:R-:W-:Y:S01]  /*43f0*/  ISETP.GT.U32.AND P0, PT, R49, R2, PT ;  /* 0x000000023100720c */ /* 0x000fe20003f04070 */
[----:B------:R-:W-:Y:S01]  /*4400*/  BSSY B0, `(.L_x_1903) ;  /* 0x00000ae000007945 */ /* 0x000fe20003800000 */
[----:B0-----:R-:W-:Y:S02]  /*4410*/  MOV R51, RZ ;  /* 0x000000ff00337202 */ /* 0x001fe40000000f00 */
[----:B------:R-:W-:Y:S02]  /*4420*/  ISETP.GT.AND.EX P0, PT, R15, RZ, PT, P0 ;  /* 0x000000ff0f00720c */ /* 0x000fe40003f04300 */
[----:B------:R-:W-:-:S11]  /*4430*/  MOV R56, RZ ;  /* 0x000000ff00387202 */ /* 0x000fd60000000f00 */
        /* <DEDUP_REMOVED lines=41> */
.L_x_1906:
[----:B------:R-:W-:Y:S05]  /*46d0*/  BSYNC B1 ;  /* 0x0000000000017941 */ /* 0x000fea0003800000 */
.L_x_1905:
        /* <DEDUP_REMOVED lines=21> */
.L_x_1909:
        /* <DEDUP_REMOVED lines=55> */
.L_x_1908:
[----:B------:R-:W-:Y:S05]  /*4ba0*/  BSYNC B1 ;  /* 0x0000000000017941 */ /* 0x000fea0003800000 */
.L_x_1907:
        /* <DEDUP_REMOVED lines=35> */
.L_x_1911:
[----:B------:R-:W-:Y:S05]  /*4de0*/  BSYNC B1 ;  /* 0x0000000000017941 */ /* 0x000fea0003800000 */
.L_x_1910:
        /* <DEDUP_REMOVED lines=15> */
.L_x_1904:
[----:B------:R-:W-:Y:S05]  /*4ee0*/  BSYNC B0 ;  /* 0x0000000000007941 */ /* 0x000fea0003800000 */
.L_x_1903:
        /* <DEDUP_REMOVED lines=50> */
.L_x_1928:
        /* <DEDUP_REMOVED lines=47> */
.L_x_1938:
        /* <DEDUP_REMOVED lines=41> */
.L_x_1948:
[----:B--2---:R-:W-:Y:S01]  /*5790*/  FADD.FTZ R17, R16, R32 ;  /* 0x0000002010117221 */ /* 0x004fe20000010000 */
[----:B------:R-:W-:-:S04]  /*57a0*/  @!P1 F2FP.F16.F32.PACK_AB R16, RZ, R26 ;  /* 0x0000001aff10923e */ /* 0x000fc800000000ff */
[----:B------:R-:W-:Y:S02]  /*57b0*/  PRMT R22, R16, 0x7610, R22 ;  /* 0x0000761010167816 */ /* 0x000fe40000000016 */
[----:B------:R-:W-:Y:S02]  /*57c0*/  @!P1 F2FP.F16.F32.PACK_AB R17, RZ, R17 ;  /* 0x00000011ff11923e */ /* 0x000fe400000000ff */
[----:B------:R-:W-:Y:S01]  /*57d0*/  LEA.HI R16, R0, 0x3c, RZ, 0x1c ;  /* 0x0000003c00107811 */ /* 0x000fe200078fe0ff */
[----:B------:R2:W-:Y:S04]  /*57e0*/  @!P1 STG.E.U16 desc[UR12][R18.64+0x50], R22 ;  /* 0x0000501612009986 */ /* 0x0005e8000c10150c */
[----:B------:R2:W-:Y:S02]  /*57f0*/  @!P1 STG.E.U16 desc[UR12][R20.64+0x50], R17 ;  /* 0x0000501114009986 */ /* 0x0005e4000c10150c */
.L_x_1914:
[----:B------:R-:W-:Y:S05]  /*5800*/  BSYNC B0 ;  /* 0x0000000000007941 */ /* 0x000fea0003800000 */
.L_x_1913:
[----:B------:R-:W-:-:S13]  /*5810*/  ISETP.GE.U32.AND P0, PT, R6, 0x3c, PT ;  /* 0x0000003c0600780c */ /* 0x000fda0003f06070 */
[----:B------:R-:W-:Y:S05]  /*5820*/  @!P0 BRA `(.L_x_1912) ;  /* 0x0000000800988947 */ /* 0x000fea0003800000 */
[----:B------:R-:W-:Y:S01]  /*5830*/  ISETP.GT.U32.AND P0, PT, R11, 0x9, PT ;  /* 0x000000090b00780c */ /* 0x000fe20003f04070 */
[----:B012---:R-:W-:Y:S01]  /*5840*/  HFMA2.MMA R18, -RZ, RZ, 0, 0 ;  /* 0x00000000ff127435 */ /* 0x007fe200000001ff */
[----:B------:R-:W-:-:S11]  /*5850*/  UMOV UR5, 0xffff ;  /* 0x0000ffff00057882 */ /* 0x000fd60000000000 */
[C---:B------:R-:W-:Y:S02]  /*5860*/  @!P0 SHF.L.U32 R17, R11.reuse, 0x1, RZ ;  /* 0x000000010b118819 */ /* 0x040fe400000006ff */
        /* <DEDUP_REMOVED lines=14> */
[----:B------:R-:W-:Y:S02]  /*5950*/  @!P0 LEA R32, R11, UR4, 0x7 ;  /* 0x000000040b208c11 */ /* 0x000fe4000f8e38ff */
[----:B------:R-:W-:Y:S02]  /*5960*/  @!P0 LEA R21, R21, R24, 0x2 ;  /* 0x0000001815158211 */ /* 0x000fe400078e10ff */
[----:B------:R-:W-:Y:S02]  /*5970*/  @!P0 LEA R24, R23, R32, 0x2 ;  /* 0x0000002017188211 */ /* 0x000fe400078e10ff */
[----:B------:R-:W-:Y:S01]  /*5980*/  @!P0 IADD3 R25, R16, 0x3c, RZ ;  /* 0x0000003c10198810 */ /* 0x000fe20007ffe0ff */
[----:B------:R-:W3:Y:S01]  /*5990*/  @!P0 LDS R22, [R21] ;  /* 0x0000000015168984 */ /* 0x000ee20000000800 */
[----:B------:R-:W-:-:S02]  /*59a0*/  MOV R29, 0xffff ;  /* 0x0000ffff001d7802 */ /* 0x000fc40000000f00 */
[----:B------:R-:W-:Y:S01]  /*59b0*/  @!P0 LOP3.LUT R25, R25, R26, RZ, 0x3c, !PT ;  /* 0x0000001a19198212 */ /* 0x000fe200078e3cff */
[----:B------:R-:W-:Y:S01]  /*59c0*/  @!P0 LDS R39, [R24+0x500] ;  /* 0x0005000018278984 */ /* 0x000fe20000000800 */
[----:B------:R-:W-:Y:S02]  /*59d0*/  MOV R34, RZ ;  /* 0x000000ff00227202 */ /* 0x000fe40000000f00 */
[----:B------:R-:W-:Y:S01]  /*59e0*/  @!P0 LEA R41, R25, R32, 0x2 ;  /* 0x0000002019298211 */ /* 0x000fe200078e10ff */
[----:B------:R-:W-:Y:S01]  /*59f0*/  @!P0 LDS R27, [R24] ;  /* 0x00000000181b8984 */ /* 0x000fe20000000800 */
[----:B------:R-:W-:Y:S02]  /*5a00*/  MOV R25, RZ ;  /* 0x000000ff00197202 */ /* 0x000fe40000000f00 */
[----:B------:R-:W-:Y:S01]  /*5a10*/  MOV R40, 0xffff ;  /* 0x0000ffff00287802 */ /* 0x000fe20000000f00 */
[----:B------:R4:W-:Y:S01]  /*5a20*/  @!P0 LDS R23, [R21+0x500] ;  /* 0x0005000015178984 */ /* 0x0009e20000000800 */
[----:B------:R-:W-:-:S02]  /*5a30*/  MOV R32, 0xffff ;  /* 0x0000ffff00207802 */ /* 0x000fc40000000f00 */
[----:B------:R-:W-:Y:S01]  /*5a40*/  MOV R26, RZ ;  /* 0x000000ff001a7202 */ /* 0x000fe20000000f00 */
[----:B01----:R-:W0:Y:S01]  /*5a50*/  SHFL.BFLY PT, R19, R18, 0x8, 0x101f ;  /* 0x0d101f0012137f89 */ /* 0x003e2200000e0000 */
[----:B------:R-:W-:Y:S02]  /*5a60*/  MOV R36, RZ ;  /* 0x000000ff00247202 */ /* 0x000fe40000000f00 */
[----:B------:R-:W-:Y:S01]  /*5a70*/  MOV R37, 0xffff ;  /* 0x0000ffff00257802 */ /* 0x000fe20000000f00 */
[----:B--2---:R-:W1:Y:S01]  /*5a80*/  SHFL.BFLY PT, R32, R17, 0x8, 0x101f ;  /* 0x0d101f0011207f89 */ /* 0x004e6200000e0000 */
[----:B------:R-:W-:Y:S02]  /*5a90*/  MOV R31, 0xffff ;  /* 0x0000ffff001f7802 */ /* 0x000fe40000000f00 */
[----:B------:R-:W-:Y:S01]  /*5aa0*/  MOV R28, 0xffff ;  /* 0x0000ffff001c7802 */ /* 0x000fe20000000f00 */
[----:B------:R-:W2:Y:S01]  /*5ab0*/  @!P0 LDS R24, [R41] ;  /* 0x0000000029188984 */ /* 0x000ea20000000800 */
[----:B----4-:R-:W-:-:S02]  /*5ac0*/  MOV R21, RZ ;  /* 0x000000ff00157202 */ /* 0x010fc40000000f00 */
[----:B------:R-:W-:Y:S02]  /*5ad0*/  MOV R30, 0xffff ;  /* 0x0000ffff001e7802 */ /* 0x000fe40000000f00 */
        /* <DEDUP_REMOVED lines=31> */
[----:B------:R-:W-:-:S02]  /*5cd0*/  ISETP.NE.AND P0, PT, R11, RZ, PT ;  /* 0x000000ff0b00720c */ /* 0x000fc40003f05270 */
[----:B------:R-:W-:Y:S01]  /*5ce0*/  SHFL.BFLY PT, R24, R21, 0x8, 0x101f ;  /* 0x0d101f0015187f89 */ /* 0x000fe200000e0000 */
[----:B------:R-:W-:-:S03]  /*5cf0*/  MOV R36, 0xffff ;  /* 0x0000ffff00247802 */ /* 0x000fc60000000f00 */
[----:B------:R-:W3:Y:S01]  /*5d00*/  SHFL.BFLY PT, R22, R33, 0x4, 0x101f ;  /* 0x0c901f0021167f89 */ /* 0x000ee200000e0000 */
[----:B--2---:R-:W-:Y:S01]  /*5d10*/  FADD.FTZ R44, R44, R23 ;  /* 0x000000172c2c7221 */ /* 0x004fe20000010000 */
[----:B------:R-:W-:Y:S02]  /*5d20*/  MOV R23, 0xffff ;  /* 0x0000ffff00177802 */ /* 0x000fe40000000f00 */
[----:B------:R-:W2:Y:S04]  /*5d30*/  SHFL.BFLY PT, R38, R35, 0x4, 0x101f ;  /* 0x0c901f0023267f89 */ /* 0x000ea800000e0000 */
[----:B------:R-:W4:Y:S01]  /*5d40*/  SHFL.BFLY PT, R39, R34, 0x4, 0x101f ;  /* 0x0c901f0022277f89 */ /* 0x000f2200000e0000 */
[----:B0-----:R-:W-:Y:S01]  /*5d50*/  FADD.FTZ R17, R18, R32 ;  /* 0x0000002012117221 */ /* 0x001fe20000010000 */
[----:B------:R-:W-:-:S02]  /*5d60*/  MOV R32, 0xffff ;  /* 0x0000ffff00207802 */ /* 0x000fc40000000f00 */
        /* <DEDUP_REMOVED lines=15> */
[----:B------:R-:W-:-:S02]  /*5e60*/  MOV R20, 0xffff ;  /* 0x0000ffff00147802 */ /* 0x000fc40000000f00 */
        /* <DEDUP_REMOVED lines=57> */
.L_x_1982:
        /* <DEDUP_REMOVED lines=9> */
.L_x_1912:
        /* <DEDUP_REMOVED lines=8> */
.L_x_1915:
[----:B------:R-:W-:Y:S01]  /*6310*/  HFMA2.MMA R30, -RZ, RZ, 0, 4.76837158203125e-07 ;  /* 0x00000008ff1e7435 */ /* 0x000fe200000001ff */
[----:B-1----:R-:W-:Y:S02]  /*6320*/  MOV R31, R16 ;  /* 0x00000010001f7202 */ /* 0x002fe40000000f00 */
[----:B------:R-:W-:Y:S02]  /*6330*/  MOV R29, 0x101f ;  /* 0x0000101f001d7802 */ /* 0x000fe40000000f00 */
[----:B------:R-:W-:-:S07]  /*6340*/  MOV R28, 0xffff ;  /* 0x0000ffff001c7802 */ /* 0x000fce0000000f00 */
[----:B0-2---:R-:W-:Y:S05]  /*6350*/  WARPSYNC.COLLECTIVE R28, `(.L_x_1920) ;  /* 0x000000001c087348 */ /* 0x005fea0003c00000 */
[----:B------:R1:W3:Y:S02]  /*6360*/  SHFL.BFLY P2, R32, R31, R30, R29 ;  /* 0x0c00001e1f207389 */ /* 0x0002e4000004001d */
[----:B0123--:R-:W-:Y:S01]  /*6370*/  ENDCOLLECTIVE ;  /* 0x000000000000791b */ /* 0x00ffe20003800000 */
.L_x_1920:
[----:B------:R-:W-:Y:S02]  /*6380*/  MOV R31, R17 ;  /* 0x00000011001f7202 */ /* 0x000fe40000000f00 */
[----:B------:R-:W-:-:S07]  /*6390*/  MOV R19, R32 ;  /* 0x0000002000137202 */ /* 0x000fce0000000f00 */
[----:B------:R-:W-:Y:S05]  /*63a0*/  WARPSYNC.COLLECTIVE R28, `(.L_x_1921) ;  /* 0x000000001c087348 */ /* 0x000fea0003c00000 */
[----:B------:R0:W1:Y:S02]  /*63b0*/  SHFL.BFLY P2, R32, R31, R30, R29 ;  /* 0x0c00001e1f207389 */ /* 0x000064000004001d */
[----:B01----:R-:W-:Y:S01]  /*63c0*/  ENDCOLLECTIVE ;  /* 0x000000000000791b */ /* 0x003fe20003800000 */
.L_x_1921:
[----:B------:R-:W-:Y:S01]  /*63d0*/  FADD.FTZ R19, R19, R16 ;  /* 0x0000001013137221 */ /* 0x000fe20000010000 */
[----:B------:R-:W-:-:S04]  /*63e0*/  HFMA2.MMA R30, -RZ, RZ, 0, 2.384185791015625e-07 ;  /* 0x00000004ff1e7435 */ /* 0x000fc800000001ff */
[----:B------:R-:W-:Y:S02]  /*63f0*/  MOV R31, R19 ;  /* 0x00000013001f7202 */ /* 0x000fe40000000f00 */
[----:B------:R-:W-:-:S07]  /*6400*/  MOV R18, R32 ;  /* 0x0000002000127202 */ /* 0x000fce0000000f00 */
[----:B------:R-:W-:Y:S05]  /*6410*/  WARPSYNC.COLLECTIVE R28, `(.L_x_1922) ;  /* 0x000000001c087348 */ /* 0x000fea0003c00000 */
[----:B------:R0:W1:Y:S02]  /*6420*/  SHFL.BFLY P2, R32, R31, R30, R29 ;  /* 0x0c00001e1f207389 */ /* 0x000064000004001d */
[----:B01----:R-:W-:Y:S01]  /*6430*/  ENDCOLLECTIVE ;  /* 0x000000000000791b */ /* 0x003fe20003800000 */
.L_x_1922:
[----:B------:R-:W-:-:S05]  /*6440*/  FADD.FTZ R18, R18, R17 ;  /* 0x0000001112127221 */ /* 0x000fca0000010000 */
[----:B------:R-:W-:Y:S02]  /*6450*/  MOV R31, R18 ;  /* 0x00000012001f7202 */ /* 0x000fe40000000f00 */
[----:B------:R-:W-:-:S07]  /*6460*/  MOV R20, R32 ;  /* 0x0000002000147202 */ /* 0x000fce0000000f00 */
[----:B------:R-:W-:Y:S05]  /*6470*/  WARPSYNC.COLLECTIVE R28, `(.L_x_1923) ;  /* 0x000000001c087348 */ /* 0x000fea0003c00000 */
[----:B------:R0:W1:Y:S02]  /*6480*/  SHFL.BFLY P2, R32, R31, R30, R29 ;  /* 0x0c00001e1f207389 */ /* 0x000064000004001d */
[----:B01----:R-:W-:Y:S01]  /*6490*/  ENDCOLLECTIVE ;  /* 0x000000000000791b */ /* 0x003fe20003800000 */
.L_x_1923:
[----:B------:R-:W-:Y:S01]  /*64a0*/  FADD.FTZ R20, R19, R20 ;  /* 0x0000001413147221 */ /* 0x000fe20000010000 */
[----:B------:R-:W-:-:S04]  /*64b0*/  HFMA2.MMA R30, -RZ, RZ, 0, 1.1920928955078125e-07 ;  /* 0x00000002ff1e7435 */ /* 0x000fc800000001ff */
[----:B------:R-:W-:Y:S02]  /*64c0*/  MOV R31, R20 ;  /* 0x00000014001f7202 */ /* 0x000fe40000000f00 */
[----:B------:R-:W-:-:S07]  /*64d0*/  MOV R21, R32 ;  /* 0x0000002000157202 */ /* 0x000fce0000000f00 */
[----:B------:R-:W-:Y:S05]  /*64e0*/  WARPSYNC.COLLECTIVE R28, `(.L_x_1924) ;  /* 0x000000001c087348 */ /* 0x000fea0003c00000 */
[----:B------:R0:W1:Y:S02]  /*64f0*/  SHFL.BFLY P2, R32, R31, R30, R29 ;  /* 0x0c00001e1f207389 */ /* 0x000064000004001d */
[----:B01----:R-:W-:Y:S01]  /*6500*/  ENDCOLLECTIVE ;  /* 0x000000000000791b */ /* 0x003fe20003800000 */
.L_x_1924:
[----:B------:R-:W-:-:S05]  /*6510*/  FADD.FTZ R21, R18, R21 ;  /* 0x0000001512157221 */ /* 0x000fca0000010000 */
[----:B------:R-:W-:Y:S02]  /*6520*/  MOV R31, R21 ;  /* 0x00000015001f7202 */ /* 0x000fe40000000f00 */
[----:B------:R-:W-:-:S07]  /*6530*/  MOV R23, R32 ;  /* 0x0000002000177202 */ /* 0x000fce0000000f00 */
[----:B------:R-:W-:Y:S05]  /*6540*/  WARPSYNC.COLLECTIVE R28, `(.L_x_1925) ;  /* 0x000000001c087348 */ /* 0x000fea0003c00000 */
[----:B------:R0:W1:Y:S02]  /*6550*/  SHFL.BFLY P2, R32, R31, R30, R29 ;  /* 0x0c00001e1f207389 */ /* 0x000064000004001d */
[----:B01----:R-:W-:Y:S01]  /*6560*/  ENDCOLLECTIVE ;  /* 0x000000000000791b */ /* 0x003fe20003800000 */
.L_x_1925:
[----:B------:R-:W-:Y:S01]  /*6570*/  FADD.FTZ R23, R20, R23 ;  /* 0x0000001714177221 */ /* 0x000fe20000010000 */
[----:B------:R-:W-:-:S04]  /*6580*/  HFMA2.MMA R30, -RZ, RZ, 0, 5.9604644775390625e-08 ;  /* 0x00000001ff1e7435 */ /* 0x000fc800000001ff */
[----:B------:R-:W-:Y:S02]  /*6590*/  MOV R31, R23 ;  /* 0x00000017001f7202 */ /* 0x000fe40000000f00 */
[----:B------:R-:W-:-:S07]  /*65a0*/  MOV R16, R32 ;  /* 0x0000002000107202 */ /* 0x000fce0000000f00 */
[----:B------:R-:W-:Y:S05]  /*65b0*/  WARPSYNC.COLLECTIVE R28, `(.L_x_1926) ;  /* 0x000000001c087348 */ /* 0x000fea0003c00000 */
[----:B------:R0:W1:Y:S02]  /*65c0*/  SHFL.BFLY P2, R32, R31, R30, R29 ;  /* 0x0c00001e1f207389 */ /* 0x000064000004001d */
[----:B01----:R-:W-:Y:S01]  /*65d0*/  ENDCOLLECTIVE ;  /* 0x000000000000791b */ /* 0x003fe20003800000 */
.L_x_1926:
[----:B------:R-:W-:-:S05]  /*65e0*/  FADD.FTZ R16, R21, R16 ;  /* 0x0000001015107221 */ /* 0x000fca0000010000 */
[----:B------:R-:W-:Y:S02]  /*65f0*/  MOV R31, R16 ;  /* 0x00000010001f7202 */ /* 0x000fe40000000f00 */
[----:B------:R-:W-:-:S07]  /*6600*/  MOV R22, R32 ;  /* 0x0000002000167202 */ /* 0x000fce0000000f00 */
[----:B------:R-:W-:Y:S05]  /*6610*/  WARPSYNC.COLLECTIVE R28, `(.L_x_1927) ;  /* 0x000000001c087348 */ /* 0x000fea0003c00000 */
[----:B------:R0:W1:Y:S02]  /*6620*/  SHFL.BFLY P2, R32, R31, R30, R29 ;  /* 0x0c00001e1f207389 */ /* 0x000064000004001d */
[----:B01----:R-:W-:Y:S01]  /*6630*/  ENDCOLLECTIVE ;  /* 0x000000000000791b */ /* 0x003fe20003800000 */
.L_x_1927:
[----:B------:R-:W-:Y:S01]  /*6640*/  FADD.FTZ R22, R23, R22 ;  /* 0x0000001617167221 */ /* 0x000fe20000010000 */
[----:B------:R-:W-:Y:S06]  /*6650*/  BRA `(.L_x_1928) ;  /* 0xffffffe800ec7947 */ /* 0x000fec000383ffff */
.L_x_1916:
        /* <DEDUP_REMOVED lines=8> */
.L_x_1930:
[----:B------:R-:W-:Y:S05]  /*66e0*/  BSYNC B1 ;  /* 0x0000000000017941 */ /* 0x000fea0003800000 */
.L_x_1929:
        /* <DEDUP_REMOVED lines=8> */
.L_x_1931:
[----:B------:R-:W-:Y:S01]  /*6770*/  FADD.FTZ R23, R23, R16 ;  /* 0x0000001017177221 */ /* 0x000fe20000010000 */
[----:B------:R-:W-:-:S04]  /*6780*/  HFMA2.MMA R30, -RZ, RZ, 0, 2.384185791015625e-07 ;  /* 0x00000004ff1e7435 */ /* 0x000fc800000001ff */
[----:B------:R-:W-:Y:S02]  /*6790*/  MOV R31, R23 ;  /* 0x00000017001f7202 */ /* 0x000fe40000000f00 */
[----:B------:R-:W-:-:S07]  /*67a0*/  MOV R22, R32 ;  /* 0x0000002000167202 */ /* 0x000fce0000000f00 */
[----:B------:R-:W-:Y:S05]  /*67b0*/  WARPSYNC.COLLECTIVE R28, `(.L_x_1932) ;  /* 0x000000001c087348 */ /* 0x000fea0003c00000 */
[----:B------:R0:W1:Y:S02]  /*67c0*/  SHFL.BFLY P2, R32, R31, R30, R29 ;  /* 0x0c00001e1f207389 */ /* 0x000064000004001d */
[----:B01----:R-:W-:Y:S01]  /*67d0*/  ENDCOLLECTIVE ;  /* 0x000000000000791b */ /* 0x003fe20003800000 */
.L_x_1932:
[----:B------:R-:W-:-:S05]  /*67e0*/  FADD.FTZ R22, R22, R17 ;  /* 0x0000001116167221 */ /* 0x000fca0000010000 */
[----:B------:R-:W-:Y:S02]  /*67f0*/  MOV R31, R22 ;  /* 0x00000016001f7202 */ /* 0x000fe40000000f00 */
[----:B------:R-:W-:-:S07]  /*6800*/  MOV R24, R32 ;  /* 0x0000002000187202 */ /* 0x000fce0000000f00 */
[----:B------:R-:W-:Y:S05]  /*6810*/  WARPSYNC.COLLECTIVE R28, `(.L_x_1933) ;  /* 0x000000001c087348 */ /* 0x000fea0003c00000 */
[----:B------:R0:W1:Y:S02]  /*6820*/  SHFL.BFLY P2, R32, R31, R30, R29 ;  /* 0x0c00001e1f207389 */ /* 0x000064000004001d */
[----:B01----:R-:W-:Y:S01]  /*6830*/  ENDCOLLECTIVE ;  /* 0x000000000000791b */ /* 0x003fe20003800000 */
.L_x_1933:
[----:B------:R-:W-:Y:S01]  /*6840*/  FADD.FTZ R24, R23, R24 ;  /* 0x0000001817187221 */ /* 0x000fe20000010000 */
[----:B------:R-:W-:-:S04]  /*6850*/  HFMA2.MMA R30, -RZ, RZ, 0, 1.1920928955078125e-07 ;  /* 0x00000002ff1e7435 */ /* 0x000fc800000001ff */
[----:B------:R-:W-:Y:S02]  /*6860*/  MOV R31, R24 ;  /* 0x00000018001f7202 */ /* 0x000fe40000000f00 */
[----:B------:R-:W-:-:S07]  /*6870*/  MOV R25, R32 ;  /* 0x0000002000197202 */ /* 0x000fce0000000f00 */
[----:B------:R-:W-:Y:S05]  /*6880*/  WARPSYNC.COLLECTIVE R28, `(.L_x_1934) ;  /* 0x000000001c087348 */ /* 0x000fea0003c00000 */
[----:B------:R0:W1:Y:S02]  /*6890*/  SHFL.BFLY P2, R32, R31, R30, R29 ;  /* 0x0c00001e1f207389 */ /* 0x000064000004001d */
[----:B01----:R-:W-:Y:S01]  /*68a0*/  ENDCOLLECTIVE ;  /* 0x000000000000791b */ /* 0x003fe20003800000 */
.L_x_1934:
[----:B------:R-:W-:-:S05]  /*68b0*/  FADD.FTZ R25, R22, R25 ;  /* 0x0000001916197221 */ /* 0x000fca0000010000 */
[----:B------:R-:W-:Y:S02]  /*68c0*/  MOV R31, R25 ;  /* 0x00000019001f7202 */ /* 0x000fe40000000f00 */
[----:B------:R-:W-:-:S07]  /*68d0*/  MOV R27, R32 ;  /* 0x00000020001b7202 */ /* 0x000fce0000000f00 */
[----:B------:R-:W-:Y:S05]  /*68e0*/  WARPSYNC.COLLECTIVE R28, `(.L_x_1935) ;  /* 0x000000001c087348 */ /* 0x000fea0003c00000 */
[----:B------:R0:W1:Y:S02]  /*68f0*/  SHFL.BFLY P2, R32, R31, R30, R29 ;  /* 0x0c00001e1f207389 */ /* 0x000064000004001d */
[----:B01----:R-:W-:Y:S01]  /*6900*/  ENDCOLLECTIVE ;  /* 0x000000000000791b */ /* 0x003fe20003800000 */
.L_x_1935:
[----:B------:R-:W-:Y:S01]  /*6910*/  FADD.FTZ R27, R24, R27 ;  /* 0x0000001b181b7221 */ /* 0x000fe20000010000 */
[----:B------:R-:W-:-:S04]  /*6920*/  HFMA2.MMA R30, -RZ, RZ, 0, 5.9604644775390625e-08 ;  /* 0x00000001ff1e7435 */ /* 0x000fc800000001ff */
[----:B------:R-:W-:Y:S02]  /*6930*/  MOV R31, R27 ;  /* 0x0000001b001f7202 */ /* 0x000fe40000000f00 */
[----:B------:R-:W-:-:S07]  /*6940*/  MOV R16, R32 ;  /* 0x0000002000107202 */ /* 0x000fce0000000f00 */
[----:B------:R-:W-:Y:S05]  /*6950*/  WARPSYNC.COLLECTIVE R28, `(.L_x_1936) ;  /* 0x000000001c087348 */ /* 0x000fea0003c00000 */
[----:B------:R0:W1:Y:S02]  /*6960*/  SHFL.BFLY P2, R32, R31, R30, R29 ;  /* 0x0c00001e1f207389 */ /* 0x000064000004001d */
[----:B01----:R-:W-:Y:S01]  /*6970*/  ENDCOLLECTIVE ;  /* 0x000000000000791b */ /* 0x003fe20003800000 */
.L_x_1936:
[----:B------:R-:W-:-:S05]  /*6980*/  FADD.FTZ R16, R25, R16 ;  /* 0x0000001019107221 */ /* 0x000fca0000010000 */
[----:B------:R-:W-:Y:S02]  /*6990*/  MOV R31, R16 ;  /* 0x00000010001f7202 */ /* 0x000fe40000000f00 */
[----:B------:R-:W-:-:S07]  /*69a0*/  MOV R26, R32 ;  /* 0x00000020001a7202 */ /* 0x000fce0000000f00 */
[----:B------:R-:W-:Y:S05]  /*69b0*/  WARPSYNC.COLLECTIVE R28, `(.L_x_1937) ;  /* 0x000000001c087348 */ /* 0x000fea0003c00000 */
[----:B------:R0:W1:Y:S02]  /*69c0*/  SHFL.BFLY P2, R32, R31, R30, R29 ;  /* 0x0c00001e1f207389 */ /* 0x000064000004001d */
[----:B01----:R-:W-:Y:S01]  /*69d0*/  ENDCOLLECTIVE ;  /* 0x000000000000791b */ /* 0x003fe20003800000 */
.L_x_1937:
[----:B------:R-:W-:Y:S01]  /*69e0*/  FADD.FTZ R26, R27, R26 ;  /* 0x0000001a1b1a7221 */ /* 0x000fe20000010000 */
[----:B------:R-:W-:Y:S06]  /*69f0*/  BRA `(.L_x_1938) ;  /* 0xffffffe800c07947 */ /* 0x000fec000383ffff */
.L_x_1917:
        /* <DEDUP_REMOVED lines=8> */
.L_x_1940:
[----:B------:R-:W-:Y:S05]  /*6a80*/  BSYNC B1 ;  /* 0x0000000000017941 */ /* 0x000fea0003800000 */
.L_x_1939:
        /* <DEDUP_REMOVED lines=8> */
.L_x_1941:
[----:B------:R-:W-:Y:S01]  /*6b10*/  FADD.FTZ R23, R23, R16 ;  /* 0x0000001017177221 */ /* 0x000fe20000010000 */
[----:B------:R-:W-:-:S04]  /*6b20*/  HFMA2.MMA R30, -RZ, RZ, 0, 2.384185791015625e-07 ;  /* 0x00000004ff1e7435 */ /* 0x000fc800000001ff */
[----:B------:R-:W-:Y:S02]  /*6b30*/  MOV R31, R23 ;  /* 0x00000017001f7202 */ /* 0x000fe40000000f00 */
[----:B------:R-:W-:-:S07]  /*6b40*/  MOV R22, R32 ;  /* 0x0000002000167202 */ /* 0x000fce0000000f00 */
[----:B------:R-:W-:Y:S05]  /*6b50*/  WARPSYNC.COLLECTIVE R28, `(.L_x_1942) ;  /* 0x000000001c087348 */ /* 0x000fea0003c00000 */
[----:B------:R0:W1:Y:S02]  /*6b60*/  SHFL.BFLY P2, R32, R31, R30, R29 ;  /* 0x0c00001e1f207389 */ /* 0x000064000004001d */
[----:B01----:R-:W-:Y:S01]  /*6b70*/  ENDCOLLECTIVE ;  /* 0x000000000000791b */ /* 0x003fe20003800000 */
.L_x_1942:
[----:B------:R-:W-:-:S05]  /*6b80*/  FADD.FTZ R22, R22, R17 ;  /* 0x0000001116167221 */ /* 0x000fca0000010000 */
[----:B------:R-:W-:Y:S02]  /*6b90*/  MOV R31, R22 ;  /* 0x00000016001f7202 */ /* 0x000fe40000000f00 */
[----:B------:R-:W-:-:S07]  /*6ba0*/  MOV R24, R32 ;  /* 0x0000002000187202 */ /* 0x000fce0000000f00 */
[----:B------:R-:W-:Y:S05]  /*6bb0*/  WARPSYNC.COLLECTIVE R28, `(.L_x_1943) ;  /* 0x000000001c087348 */ /* 0x000fea0003c00000 */
[----:B------:R0:W1:Y:S02]  /*6bc0*/  SHFL.BFLY P2, R32, R31, R30, R29 ;  /* 0x0c00001e1f207389 */ /* 0x000064000004001d */
[----:B01----:R-:W-:Y:S01]  /*6bd0*/  ENDCOLLECTIVE ;  /* 0x000000000000791b */ /* 0x003fe20003800000 */
.L_x_1943:
[----:B------:R-:W-:Y:S01]  /*6be0*/  FADD.FTZ R24, R23, R24 ;  /* 0x0000001817187221 */ /* 0x000fe20000010000 */
[----:B------:R-:W-:-:S04]  /*6bf0*/  HFMA2.MMA R30, -RZ, RZ, 0, 1.1920928955078125e-07 ;  /* 0x00000002ff1e7435 */ /* 0x000fc800000001ff */
[----:B------:R-:W-:Y:S02]  /*6c00*/  MOV R31, R24 ;  /* 0x00000018001f7202 */ /* 0x000fe40000000f00 */
[----:B------:R-:W-:-:S07]  /*6c10*/  MOV R25, R32 ;  /* 0x0000002000197202 */ /* 0x000fce0000000f00 */
[----:B------:R-:W-:Y:S05]  /*6c20*/  WARPSYNC.COLLECTIVE R28, `(.L_x_1944) ;  /* 0x000000001c087348 */ /* 0x000fea0003c00000 */
[----:B------:R0:W1:Y:S02]  /*6c30*/  SHFL.BFLY P2, R32, R31, R30, R29 ;  /* 0x0c00001e1f207389 */ /* 0x000064000004001d */
[----:B01----:R-:W-:Y:S01]  /*6c40*/  ENDCOLLECTIVE ;  /* 0x000000000000791b */ /* 0x003fe20003800000 */
.L_x_1944:
[----:B------:R-:W-:-:S05]  /*6c50*/  FADD.FTZ R25, R22, R25 ;  /* 0x0000001916197221 */ /* 0x000fca0000010000 */
[----:B------:R-:W-:Y:S02]  /*6c60*/  MOV R31, R25 ;  /* 0x00000019001f7202 */ /* 0x000fe40000000f00 */
[----:B------:R-:W-:-:S07]  /*6c70*/  MOV R27, R32 ;  /* 0x00000020001b7202 */ /* 0x000fce0000000f00 */
[----:B------:R-:W-:Y:S05]  /*6c80*/  WARPSYNC.COLLECTIVE R28, `(.L_x_1945) ;  /* 0x000000001c087348 */ /* 0x000fea0003c00000 */
[----:B------:R0:W1:Y:S02]  /*6c90*/  SHFL.BFLY P2, R32, R31, R30, R29 ;  /* 0x0c00001e1f207389 */ /* 0x000064000004001d */
[----:B01----:R-:W-:Y:S01]  /*6ca0*/  ENDCOLLECTIVE ;  /* 0x000000000000791b */ /* 0x003fe20003800000 */
.L_x_1945:
[----:B------:R-:W-:Y:S01]  /*6cb0*/  FADD.FTZ R27, R24, R27 ;  /* 0x0000001b181b7221 */ /* 0x000fe20000010000 */
[----:B------:R-:W-:-:S04]  /*6cc0*/  HFMA2.MMA R30, -RZ, RZ, 0, 5.9604644775390625e-08 ;  /* 0x00000001ff1e7435 */ /* 0x000fc800000001ff */
[----:B------:R-:W-:Y:S02]  /*6cd0*/  MOV R31, R27 ;  /* 0x0000001b001f7202 */ /* 0x000fe40000000f00 */
[----:B------:R-:W-:-:S07]  /*6ce0*/  MOV R16, R32 ;  /* 0x0000002000107202 */ /* 0x000fce0000000f00 */
[----:B------:R-:W-:Y:S05]  /*6cf0*/  WARPSYNC.COLLECTIVE R28, `(.L_x_1946) ;  /* 0x000000001c087348 */ /* 0x000fea0003c00000 */
[----:B------:R0:W1:Y:S02]  /*6d00*/  SHFL.BFLY P2, R32, R31, R30, R29 ;  /* 0x0c00001e1f207389 */ /* 0x000064000004001d */
[----:B01----:R-:W-:Y:S01]  /*6d10*/  ENDCOLLECTIVE ;  /* 0x000000000000791b */ /* 0x003fe20003800000 */
.L_x_1946:
[----:B------:R-:W-:-:S05]  /*6d20*/  FADD.FTZ R16, R25, R16 ;  /* 0x0000001019107221 */ /* 0x000fca0000010000 */
[----:B------:R-:W-:Y:S02]  /*6d30*/  MOV R31, R16 ;  /* 0x00000010001f7202 */ /* 0x000fe40000000f00 */
[----:B------:R-:W-:-:S07]  /*6d40*/  MOV R26, R32 ;  /* 0x00000020001a7202 */ /* 0x000fce0000000f00 */
[----:B------:R-:W-:Y:S05]  /*6d50*/  WARPSYNC.COLLECTIVE R28, `(.L_x_1947) ;  /* 0x000000001c087348 */ /* 0x000fea0003c00000 */
[----:B------:R0:W1:Y:S02]  /*6d60*/  SHFL.BFLY P2, R32, R31, R30, R29 ;  /* 0x0c00001e1f207389 */ /* 0x000064000004001d */
[----:B01----:R-:W-:Y:S01]  /*6d70*/  ENDCOLLECTIVE ;  /* 0x000000000000791b */ /* 0x003fe20003800000 */
.L_x_1947:
[----:B------:R-:W-:Y:S01]  /*6d80*/  FADD.FTZ R26, R27, R26 ;  /* 0x0000001a1b1a7221 */ /* 0x000fe20000010000 */
[----:B------:R-:W-:Y:S06]  /*6d90*/  BRA `(.L_x_1948) ;  /* 0xffffffe8007c7947 */ /* 0x000fec000383ffff */
.L_x_1918:
        /* <DEDUP_REMOVED lines=8> */
.L_x_1950:
[----:B------:R-:W-:Y:S05]  /*6e20*/  BSYNC B0 ;  /* 0x0000000000007941 */ /* 0x000fea0003800000 */
.L_x_1949:
        /* <DEDUP_REMOVED lines=10> */
.L_x_1951:
[----:B------:R-:W-:Y:S01]  /*6ed0*/  @!P0 IADD3 R21, R16, 0x14, RZ ;  /* 0x0000001410158810 */ /* 0x000fe20007ffe0ff */
[----:B------:R-:W-:Y:S01]  /*6ee0*/  FADD.FTZ R19, R19, R18 ;  /* 0x0000001213137221 */ /* 0x000fe20000010000 */
[----:B------:R-:W-:Y:S02]  /*6ef0*/  @!P0 LEA R24, R11, UR4, 0x7 ;  /* 0x000000040b188c11 */ /* 0x000fe4000f8e38ff */
[----:B------:R-:W-:Y:S02]  /*6f00*/  @!P0 LOP3.LUT R21, R21, R22, RZ, 0x3c, !PT ;  /* 0x0000001615158212 */ /* 0x000fe400078e3cff */
[----:B------:R-:W-:Y:S02]  /*6f10*/  MOV R36, RZ ;  /* 0x000000ff00247202 */ /* 0x000fe40000000f00 */
[----:B------:R-:W-:Y:S02]  /*6f20*/  @!P0 LEA R21, R21, R24, 0x2 ;  /* 0x0000001815158211 */ /* 0x000fe400078e10ff */
[----:B------:R-:W-:-:S02]  /*6f30*/  @!P0 SHF.L.U32 R26, R11, 0x1, RZ ;  /* 0x000000010b1a8819 */ /* 0x000fc400000006ff */
[----:B------:R-:W-:Y:S01]  /*6f40*/  MOV R25, RZ ;  /* 0x000000ff00197202 */ /* 0x000fe20000000f00 */
[----:B------:R-:W-:Y:S01]  /*6f50*/  HFMA2.MMA R30, -RZ, RZ, 0, 2.384185791015625e-07 ;  /* 0x00000004ff1e7435 */ /* 0x000fe200000001ff */
[----:B------:R-:W-:Y:S01]  /*6f60*/  MOV R31, R19 ;  /* 0x00000013001f7202 */ /* 0x000fe20000000f00 */
[----:B------:R0:W1:Y:S01]  /*6f70*/  @!P0 LDS R22, [R21] ;  /* 0x0000000015168984 */ /* 0x0000620000000800 */
[----:B------:R-:W-:-:S03]  /*6f80*/  IADD3 R43, R16, R7, RZ ;  /* 0x00000007102b7210 */ /* 0x000fc60007ffe0ff */
[----:B------:R0:W2:Y:S01]  /*6f90*/  @!P0 LDS R23, [R21+0x500] ;  /* 0x0005000015178984 */ /* 0x0000a20000000800 */
[----:B------:R-:W-:-:S07]  /*6fa0*/  FADD.FTZ R18, R32, R17 ;  /* 0x0000001120127221 */ /* 0x000fce0000010000 */
[----:B012---:R-:W-:Y:S05]  /*6fb0*/  WARPSYNC.COLLECTIVE R28, `(.L_x_1952) ;  /* 0x000000001c087348 */ /* 0x007fea0003c00000 */
[----:B------:R3:W4:Y:S02]  /*6fc0*/  SHFL.BFLY P2, R32, R31, R30, R29 ;  /* 0x0c00001e1f207389 */ /* 0x000724000004001d */
[----:B01234-:R-:W-:Y:S01]  /*6fd0*/  ENDCOLLECTIVE ;  /* 0x000000000000791b */ /* 0x01ffe20003800000 */
.L_x_1952:
[----:B------:R-:W-:Y:S02]  /*6fe0*/  MOV R31, R18 ;  /* 0x00000012001f7202 */ /* 0x000fe40000000f00 */
[----:B------:R-:W-:-:S07]  /*6ff0*/  MOV R20, R32 ;  /* 0x0000002000147202 */ /* 0x000fce0000000f00 */
[----:B------:R-:W-:Y:S05]  /*7000*/  WARPSYNC.COLLECTIVE R28, `(.L_x_1953) ;  /* 0x000000001c087348 */ /* 0x000fea0003c00000 */
[----:B------:R0:W1:Y:S02]  /*7010*/  SHFL.BFLY P2, R32, R31, R30, R29 ;  /* 0x0c00001e1f207389 */ /* 0x000064000004001d */
[----:B01----:R-:W-:Y:S01]  /*7020*/  ENDCOLLECTIVE ;  /* 0x000000000000791b */ /* 0x003fe20003800000 */
.L_x_1953:
[----:B------:R-:W-:Y:S01]  /*7030*/  FADD.FTZ R20, R19, R20 ;  /* 0x0000001413147221 */ /* 0x000fe20000010000 */
[----:B------:R-:W-:Y:S02]  /*7040*/  @!P0 MOV R34, R22 ;  /* 0x0000001600228202 */ /* 0x000fe40000000f00 */
[----:B------:R-:W-:Y:S02]  /*7050*/  @!P0 MOV R36, R23 ;  /* 0x0000001700248202 */ /* 0x000fe40000000f00 */
[----:B------:R-:W-:Y:S01]  /*7060*/  @!P0 IADD3 R23, R16, 0x28, RZ ;  /* 0x0000002810178810 */ /* 0x000fe20007ffe0ff */
[----:B------:R-:W-:Y:S01]  /*7070*/  HFMA2.MMA R30, -RZ, RZ, 0, 1.1920928955078125e-07 ;  /* 0x00000002ff1e7435 */ /* 0x000fe200000001ff */
[----:B------:R-:W-:Y:S02]  /*7080*/  MOV R31, R20 ;  /* 0x00000014001f7202 */ /* 0x000fe40000000f00 */
[----:B------:R-:W-:Y:S01]  /*7090*/  @!P0 LOP3.LUT R23, R23, R26, RZ, 0x3c, !PT ;  /* 0x0000001a17178212 */ /* 0x000fe200078e3cff */
[----:B------:R-:W-:Y:S01]  /*70a0*/  HFMA2.MMA R26, -RZ, RZ, 0, 0 ;  /* 0x00000000ff1a7435 */ /* 0x000fe200000001ff */
[----:B------:R-:W-:-:S10]  /*70b0*/  FADD.FTZ R17, R18, R32 ;  /* 0x0000002012117221 */ /* 0x000fd40000010000 */
[----:B------:R-:W-:Y:S05]  /*70c0*/  WARPSYNC.COLLECTIVE R28, `(.L_x_1954) ;  /* 0x000000001c087348 */ /* 0x000fea0003c00000 */
[----:B------:R0:W1:Y:S02]  /*70d0*/  SHFL.BFLY P2, R32, R31, R30, R29 ;  /* 0x0c00001e1f207389 */ /* 0x000064000004001d */
[----:B01----:R-:W-:Y:S01]  /*70e0*/  ENDCOLLECTIVE ;  /* 0x000000000000791b */ /* 0x003fe20003800000 */
.L_x_1954:
[----:B------:R-:W-:Y:S02]  /*70f0*/  MOV R31, R17 ;  /* 0x00000011001f7202 */ /* 0x000fe40000000f00 */
[----:B------:R-:W-:-:S07]  /*7100*/  MOV R19, R32 ;  /* 0x0000002000137202 */ /* 0x000fce0000000f00 */
[----:B------:R-:W-:Y:S05]  /*7110*/  WARPSYNC.COLLECTIVE R28, `(.L_x_1955) ;  /* 0x000000001c087348 */ /* 0x000fea0003c00000 */
[----:B------:R0:W1:Y:S02]  /*7120*/  SHFL.BFLY P2, R32, R31, R30, R29 ;  /* 0x0c00001e1f207389 */ /* 0x000064000004001d */
[----:B01----:R-:W-:Y:S01]  /*7130*/  ENDCOLLECTIVE ;  /* 0x000000000000791b */ /* 0x003fe20003800000 */
.L_x_1955:
[----:B------:R-:W-:Y:S01]  /*7140*/  FADD.FTZ R19, R20, R19 ;  /* 0x0000001314137221 */ /* 0x000fe20000010000 */
[----:B------:R-:W-:-:S04]  /*7150*/  HFMA2.MMA R30, -RZ, RZ, 0, 5.9604644775390625e-08 ;  /* 0x00000001ff1e7435 */ /* 0x000fc800000001ff */
[----:B------:R-:W-:Y:S01]  /*7160*/  MOV R31, R19 ;  /* 0x00000013001f7202 */ /* 0x000fe20000000f00 */
[----:B------:R-:W-:-:S07]  /*7170*/  FADD.FTZ R18, R17, R32 ;  /* 0x0000002011127221 */ /* 0x000fce0000010000 */
[----:B------:R-:W-:Y:S05]  /*7180*/  WARPSYNC.COLLECTIVE R28, `(.L_x_1956) ;  /* 0x000000001c087348 */ /* 0x000fea0003c00000 */
[----:B------:R0:W1:Y:S02]  /*7190*/  SHFL.BFLY P2, R32, R31, R30, R29 ;  /* 0x0c00001e1f207389 */ /* 0x000064000004001d */
[----:B01----:R-:W-:Y:S01]  /*71a0*/  ENDCOLLECTIVE ;  /* 0x000000000000791b */ /* 0x003fe20003800000 */
.L_x_1956:
[----:B------:R-:W-:Y:S02]  /*71b0*/  MOV R31, R18 ;  /* 0x00000012001f7202 */ /* 0x000fe40000000f00 */
[----:B------:R-:W-:-:S07]  /*71c0*/  MOV R20, R32 ;  /* 0x0000002000147202 */ /* 0x000fce0000000f00 */
[----:B------:R-:W-:Y:S05]  /*71d0*/  WARPSYNC.COLLECTIVE R28, `(.L_x_1957) ;  /* 0x000000001c087348 */ /* 0x000fea0003c00000 */
[----:B------:R0:W1:Y:S02]  /*71e0*/  SHFL.BFLY P2, R32, R31, R30, R29 ;  /* 0x0c00001e1f207389 */ /* 0x000064000004001d */
[----:B01----:R-:W-:Y:S01]  /*71f0*/  ENDCOLLECTIVE ;  /* 0x000000000000791b */ /* 0x003fe20003800000 */
.L_x_1957:
[----:B------:R-:W-:Y:S01]  /*7200*/  FADD.FTZ R19, R19, R20 ;  /* 0x0000001413137221 */ /* 0x000fe20000010000 */
[----:B------:R-:W-:Y:S01]  /*7210*/  HFMA2.MMA R30, -RZ, RZ, 0, 4.76837158203125e-07 ;  /* 0x00000008ff1e7435 */ /* 0x000fe200000001ff */
[----:B------:R-:W-:Y:S02]  /*7220*/  MOV R31, R34 ;  /* 0x00000022001f7202 */ /* 0x000fe40000000f00 */
[----:B------:R-:W-:-:S08]  /*7230*/  MOV R17, R32 ;  /* 0x0000002000117202 */ /* 0x000fd00000000f00 */
[----:B------:R-:W-:Y:S05]  /*7240*/  WARPSYNC.COLLECTIVE R28, `(.L_x_1958) ;  /* 0x000000001c087348 */ /* 0x000fea0003c00000 */
[----:B------:R0:W1:Y:S02]  /*7250*/  SHFL.BFLY P2, R32, R31, R30, R29 ;  /* 0x0c00001e1f207389 */ /* 0x000064000004001d */
[----:B01----:R-:W-:Y:S01]  /*7260*/  ENDCOLLECTIVE ;  /* 0x000000000000791b */ /* 0x003fe20003800000 */
.L_x_1958:
[----:B------:R-:W-:Y:S01]  /*7270*/  FADD.FTZ R46, R18, R17 ;  /* 0x00000011122e7221 */ /* 0x000fe20000010000 */
[----:B------:R-:W-:Y:S02]  /*7280*/  MOV R31, R36 ;  /* 0x00000024001f7202 */ /* 0x000fe40000000f00 */
[----:B------:R-:W-:-:S07]  /*7290*/  MOV R33, R32 ;  /* 0x0000002000217202 */ /* 0x000fce0000000f00 */
[----:B------:R-:W-:Y:S05]  /*72a0*/  WARPSYNC.COLLECTIVE R28, `(.L_x_1959) ;  /* 0x000000001c087348 */ /* 0x000fea0003c00000 */
[----:B------:R0:W1:Y:S02]  /*72b0*/  SHFL.BFLY P2, R32, R31, R30, R29 ;  /* 0x0c00001e1f207389 */ /* 0x000064000004001d */
[----:B01----:R-:W-:Y:S01]  /*72c0*/  ENDCOLLECTIVE ;  /* 0x000000000000791b */ /* 0x003fe20003800000 */
.L_x_1959:
[----:B------:R-:W-:Y:S01]  /*72d0*/  FADD.FTZ R33, R33, R34 ;  /* 0x0000002221217221 */ /* 0x000fe20000010000 */
[----:B------:R-:W-:-:S04]  /*72e0*/  HFMA2.MMA R30, -RZ, RZ, 0, 2.384185791015625e-07 ;  /* 0x00000004ff1e7435 */ /* 0x000fc800000001ff */
[----:B------:R-:W-:Y:S02]  /*72f0*/  MOV R31, R33 ;  /* 0x00000021001f7202 */ /* 0x000fe40000000f00 */
[----:B------:R-:W-:-:S07]  /*7300*/  MOV R35, R32 ;  /* 0x0000002000237202 */ /* 0x000fce0000000f00 */
[----:B------:R-:W-:Y:S05]  /*7310*/  WARPSYNC.COLLECTIVE R28, `(.L_x_1960) ;  /* 0x000000001c087348 */ /* 0x000fea0003c00000 */
[----:B------:R0:W1:Y:S02]  /*7320*/  SHFL.BFLY P2, R32, R31, R30, R29 ;  /* 0x0c00001e1f207389 */ /* 0x000064000004001d */
[----:B01----:R-:W-:Y:S01]  /*7330*/  ENDCOLLECTIVE ;  /* 0x000000000000791b */ /* 0x003fe20003800000 */
.L_x_1960:
[----:B------:R-:W-:-:S05]  /*7340*/  FADD.FTZ R35, R35, R36 ;  /* 0x0000002423237221 */ /* 0x000fca0000010000 */
[----:B------:R-:W-:Y:S02]  /*7350*/  MOV R31, R35 ;  /* 0x00000023001f7202 */ /* 0x000fe40000000f00 */
[----:B------:R-:W-:-:S07]  /*7360*/  MOV R22, R32 ;  /* 0x0000002000167202 */ /* 0x000fce0000000f00 */
[----:B------:R-:W-:Y:S05]  /*7370*/  WARPSYNC.COLLECTIVE R28, `(.L_x_1961) ;  /* 0x000000001c087348 */ /* 0x000fea0003c00000 */
[----:B------:R0:W1:Y:S02]  /*7380*/  SHFL.BFLY P2, R32, R31, R30, R29 ;  /* 0x0c00001e1f207389 */ /* 0x000064000004001d */
[----:B01----:R-:W-:Y:S01]  /*7390*/  ENDCOLLECTIVE ;  /* 0x000000000000791b */ /* 0x003fe20003800000 */
.L_x_1961:
        /* <DEDUP_REMOVED lines=11> */
.L_x_1962:
[----:B------:R0:W1:Y:S04]  /*7450*/  @!P0 LDS R27, [R24] ;  /* 0x00000000181b8984 */ /* 0x0000680000000800 */
[----:B------:R0:W2:Y:S01]  /*7460*/  @!P0 LDS R39, [R24+0x500] ;  /* 0x0005000018278984 */ /* 0x0000a20000000800 */
[----:B------:R-:W-:Y:S02]  /*7470*/  MOV R31, R38 ;  /* 0x00000026001f7202 */ /* 0x000fe40000000f00 */
[----:B------:R-:W-:-:S07]  /*7480*/  MOV R22, R32 ;  /* 0x0000002000167202 */ /* 0x000fce0000000f00 */
[----:B012---:R-:W-:Y:S05]  /*7490*/  WARPSYNC.COLLECTIVE R28, `(.L_x_1963) ;  /* 0x000000001c087348 */ /* 0x007fea0003c00000 */
[----:B------:R3:W4:Y:S02]  /*74a0*/  SHFL.BFLY P2, R32, R31, R30, R29 ;  /* 0x0c00001e1f207389 */ /* 0x000724000004001d */
[----:B01234-:R-:W-:Y:S01]  /*74b0*/  ENDCOLLECTIVE ;  /* 0x000000000000791b */ /* 0x01ffe20003800000 */
.L_x_1963:
        /* <DEDUP_REMOVED lines=9> */
.L_x_1964:
[----:B------:R-:W-:Y:S01]  /*7550*/  FADD.FTZ R38, R38, R21 ;  /* 0x0000001526267221 */ /* 0x000fe20000010000 */
[----:B------:R-:W-:-:S04]  /*7560*/  HFMA2.MMA R21, -RZ, RZ, 0, 0 ;  /* 0x00000000ff157435 */ /* 0x000fc800000001ff */
[----:B------:R-:W-:Y:S02]  /*7570*/  MOV R31, R38 ;  /* 0x00000026001f7202 */ /* 0x000fe40000000f00 */
[----:B------:R-:W-:-:S07]  /*7580*/  MOV R36, R32 ;  /* 0x0000002000247202 */ /* 0x000fce0000000f00 */
[----:B------:R-:W-:Y:S05]  /*7590*/  WARPSYNC.COLLECTIVE R28, `(.L_x_1965) ;  /* 0x000000001c087348 */ /* 0x000fea0003c00000 */
[----:B------:R0:W1:Y:S02]  /*75a0*/  SHFL.BFLY P2, R32, R31, R30, R29 ;  /* 0x0c00001e1f207389 */ /* 0x000064000004001d */
[----:B01----:R-:W-:Y:S01]  /*75b0*/  ENDCOLLECTIVE ;  /* 0x000000000000791b */ /* 0x003fe20003800000 */
.L_x_1965:
[----:B------:R-:W-:Y:S01]  /*75c0*/  FADD.FTZ R36, R37, R36 ;  /* 0x0000002425247221 */ /* 0x000fe20000010000 */
[----:B------:R-:W-:Y:S01]  /*75d0*/  HFMA2.MMA R30, -RZ, RZ, 0, 4.76837158203125e-07 ;  /* 0x00000008ff1e7435 */ /* 0x000fe200000001ff */
[----:B------:R-:W-:Y:S02]  /*75e0*/  MOV R31, R26 ;  /* 0x0000001a001f7202 */ /* 0x000fe40000000f00 */
[----:B------:R-:W-:-:S08]  /*75f0*/  MOV R35, R32 ;  /* 0x0000002000237202 */ /* 0x000fd00000000f00 */
[----:B------:R-:W-:Y:S05]  /*7600*/  WARPSYNC.COLLECTIVE R28, `(.L_x_1966) ;  /* 0x000000001c087348 */ /* 0x000fea0003c00000 */
[----:B------:R0:W1:Y:S02]  /*7610*/  SHFL.BFLY P2, R32, R31, R30, R29 ;  /* 0x0c00001e1f207389 */ /* 0x000064000004001d */
[----:B01----:R-:W-:Y:S01]  /*7620*/  ENDCOLLECTIVE ;  /* 0x000000000000791b */ /* 0x003fe20003800000 */
.L_x_1966:
[----:B------:R-:W-:Y:S01]  /*7630*/  FADD.FTZ R35, R38, R35 ;  /* 0x0000002326237221 */ /* 0x000fe20000010000 */
[----:B------:R-:W-:Y:S02]  /*7640*/  MOV R31, R25 ;  /* 0x00000019001f7202 */ /* 0x000fe40000000f00 */
[----:B------:R-:W-:-:S07]  /*7650*/  MOV R27, R32 ;  /* 0x00000020001b7202 */ /* 0x000fce0000000f00 */
[----:B------:R-:W-:Y:S05]  /*7660*/  WARPSYNC.COLLECTIVE R28, `(.L_x_1967) ;  /* 0x000000001c087348 */ /* 0x000fea0003c00000 */
[----:B------:R0:W1:Y:S02]  /*7670*/  SHFL.BFLY P2, R32, R31, R30, R29 ;  /* 0x0c00001e1f207389 */ /* 0x000064000004001d */
[----:B01----:R-:W-:Y:S01]  /*7680*/  ENDCOLLECTIVE ;  /* 0x000000000000791b */ /* 0x003fe20003800000 */
.L_x_1967:
        /* <DEDUP_REMOVED lines=8> */
.L_x_1968:
        /* <DEDUP_REMOVED lines=8> */
.L_x_1969:
        /* <DEDUP_REMOVED lines=10> */
.L_x_1970:
[----:B------:R0:W1:Y:S04]  /*7830*/  @!P0 LDS R24, [R41] ;  /* 0x0000000029188984 */ /* 0x0000680000000800 */
[----:B------:R0:W2:Y:S01]  /*7840*/  @!P0 LDS R22, [R41+0x500] ;  /* 0x0005000029168984 */ /* 0x0000a20000000800 */
[----:B------:R-:W-:Y:S02]  /*7850*/  MOV R31, R39 ;  /* 0x00000027001f7202 */ /* 0x000fe40000000f00 */
[----:B------:R-:W-:-:S07]  /*7860*/  MOV R25, R32 ;  /* 0x0000002000197202 */ /* 0x000fce0000000f00 */
[----:B012---:R-:W-:Y:S05]  /*7870*/  WARPSYNC.COLLECTIVE R28, `(.L_x_1971) ;  /* 0x000000001c087348 */ /* 0x007fea0003c00000 */
[----:B------:R3:W4:Y:S02]  /*7880*/  SHFL.BFLY P2, R32, R31, R30, R29 ;  /* 0x0c00001e1f207389 */ /* 0x000724000004001d */
[----:B01234-:R-:W-:Y:S01]  /*7890*/  ENDCOLLECTIVE ;  /* 0x000000000000791b */ /* 0x01ffe20003800000 */
.L_x_1971:
        /* <DEDUP_REMOVED lines=9> */
.L_x_1972:
[----:B------:R-:W-:Y:S01]  /*7930*/  ISETP.NE.AND P0, PT, R11, RZ, PT ;  /* 0x000000ff0b00720c */ /* 0x000fe20003f05270 */
[----:B------:R-:W-:-:S05]  /*7940*/  FADD.FTZ R39, R39, R26 ;  /* 0x0000001a27277221 */ /* 0x000fca0000010000 */
[----:B------:R-:W-:-:S07]  /*7950*/  MOV R31, R39 ;  /* 0x00000027001f7202 */ /* 0x000fce0000000f00 */
[----:B------:R-:W0:Y:S01]  /*7960*/  @!P0 LDC.64 R26, c[0x0][0x218] ;  /* 0x00008600ff1a8b82 */ /* 0x000e220000000a00 */
[----:B------:R-:W-:-:S07]  /*7970*/  @!P0 F2FP.F16.F32.PACK_AB R46, RZ, R46 ;  /* 0x0000002eff2e823e */ /* 0x000fce00000000ff */
[----:B------:R-:W1:Y:S01]  /*7980*/  @!P0 LDC.64 R16, c[0x0][0x220] ;  /* 0x00008800ff108b82 */ /* 0x000e620000000a00 */
[----:B------:R-:W-:-:S07]  /*7990*/  MOV R41, R32 ;  /* 0x0000002000297202 */ /* 0x000fce0000000f00 */
[----:B01----:R-:W-:Y:S05]  /*79a0*/  WARPSYNC.COLLECTIVE R28, `(.L_x_1973) ;  /* 0x000000001c087348 */ /* 0x003fea0003c00000 */
[----:B------:R2:W3:Y:S02]  /*79b0*/  SHFL.BFLY P2, R32, R31, R30, R29 ;  /* 0x0c00001e1f207389 */ /* 0x0004e4000004001d */
[----:B0123--:R-:W-:Y:S01]  /*79c0*/  ENDCOLLECTIVE ;  /* 0x000000000000791b */ /* 0x00ffe20003800000 */
.L_x_1973:
        /* <DEDUP_REMOVED lines=9> */
.L_x_1974:
[----:B------:R-:W-:Y:S01]  /*7a60*/  FADD.FTZ R39, R39, R42 ;  /* 0x0000002a27277221 */ /* 0x000fe20000010000 */
[----:B------:R-:W-:Y:S02]  /*7a70*/  MOV R31, R21 ;  /* 0x00000015001f7202 */ /* 0x000fe40000000f00 */
[----:B------:R-:W-:-:S07]  /*7a80*/  MOV R44, R32 ;  /* 0x00000020002c7202 */ /* 0x000fce0000000f00 */
[----:B------:R-:W-:Y:S05]  /*7a90*/  WARPSYNC.COLLECTIVE R28, `(.L_x_1975) ;  /* 0x000000001c087348 */ /* 0x000fea0003c00000 */
[----:B------:R0:W1:Y:S02]  /*7aa0*/  SHFL.BFLY P2, R32, R31, R30, R29 ;  /* 0x0c00001e1f207389 */ /* 0x000064000004001d */
[----:B01----:R-:W-:Y:S01]  /*7ab0*/  ENDCOLLECTIVE ;  /* 0x000000000000791b */ /* 0x003fe20003800000 */
.L_x_1975:
[----:B------:R-:W-:Y:S01]  /*7ac0*/  FADD.FTZ R44, R44, R23 ;  /* 0x000000172c2c7221 */ /* 0x000fe20000010000 */
[----:B------:R-:W-:-:S04]  /*7ad0*/  HFMA2.MMA R30, -RZ, RZ, 0, 2.384185791015625e-07 ;  /* 0x00000004ff1e7435 */ /* 0x000fc800000001ff */
[----:B------:R-:W-:Y:S02]  /*7ae0*/  MOV R31, R44 ;  /* 0x0000002c001f7202 */ /* 0x000fe40000000f00 */
[----:B------:R-:W-:-:S07]  /*7af0*/  MOV R24, R32 ;  /* 0x0000002000187202 */ /* 0x000fce0000000f00 */
[----:B------:R-:W-:Y:S05]  /*7b00*/  WARPSYNC.COLLECTIVE R28, `(.L_x_1976) ;  /* 0x000000001c087348 */ /* 0x000fea0003c00000 */
[----:B------:R0:W1:Y:S02]  /*7b10*/  SHFL.BFLY P2, R32, R31, R30, R29 ;  /* 0x0c00001e1f207389 */ /* 0x000064000004001d */
[----:B01----:R-:W-:Y:S01]  /*7b20*/  ENDCOLLECTIVE ;  /* 0x000000000000791b */ /* 0x003fe20003800000 */
.L_x_1976:
        /* <DEDUP_REMOVED lines=8> */
.L_x_1977:
        /* <DEDUP_REMOVED lines=10> */
.L_x_1978:
        /* <DEDUP_REMOVED lines=11> */
.L_x_1979:
        /* <DEDUP_REMOVED lines=14> */
.L_x_1980:
        /* <DEDUP_REMOVED lines=11> */
.L_x_1981:
[----:B------:R-:W-:Y:S01]  /*7e90*/  FADD.FTZ R37, R44, R37 ;  /* 0x000000252c257221 */ /* 0x000fe20000010000 */
[----:B------:R-:W-:Y:S06]  /*7ea0*/  BRA `(.L_x_1982) ;  /* 0xffffffe000d47947 */ /* 0x000fec000383ffff */
.L_x_1983:
        /* <DEDUP_REMOVED lines=13> */
.L_x_2465:


//--------------------- .text._ZN13group_norm_v218gn_bwd_cuda_kernelI6__halfLi320ELi1ELi16ELi160ELi64ELb1ELb1ELi32ELi320ELi320ELi4ELb1ELi72ELb0ELb0ELNS_15WgradSyncMethodE1ENS_16CompileConditionILi900EEEEEvPT_S6_S6_PKS5_S8_S8_S8_PKfflPfPj --------------------------
	.section	.text._ZN13group_norm_v218gn_bwd_cuda_kernelI6__halfLi320ELi1ELi16ELi160ELi64ELb1ELb1ELi32ELi320ELi320ELi4ELb1ELi72ELb0ELb0ELNS_15WgradSyncMethodE1ENS_16CompileConditionILi900EEEEEvPT_S6_S6_PKS5_S8_S8_S8_PKfflPfPj,"ax",@progbits
	.align	128
        .global         _ZN13group_norm_v218gn_bwd_cuda_kernelI6__halfLi320ELi1ELi16ELi160ELi64ELb1ELb1ELi32ELi320ELi320ELi4ELb1ELi72ELb0ELb0ELNS_15WgradSyncMethodE1ENS_16CompileConditionILi900EEEEEvPT_S6_S6_PKS5_S8_S8_S8_PKfflPfPj
        .type           _ZN13group_norm_v218gn_bwd_cuda_kernelI6__halfLi320ELi1ELi16ELi160ELi64ELb1ELb1ELi32ELi320ELi320ELi4ELb1ELi72ELb0ELb0ELNS_15WgradSyncMethodE1ENS_16CompileConditionILi900EEEEEvPT_S6_S6_PKS5_S8_S8_S8_PKfflPfPj,@function
        .size           _ZN13group_norm_v218gn_bwd_cuda_kernelI6__halfLi320ELi1ELi16ELi160ELi64ELb1ELb1ELi32ELi320ELi320ELi4ELb1ELi72ELb0ELb0ELNS_15WgradSyncMethodE1ENS_16CompileConditionILi900EEEEEvPT_S6_S6_PKS5_S8_S8_S8_PKfflPfPj,(.L_x_2466 - _ZN13group_norm_v218gn_bwd_cuda_kernelI6__halfLi320ELi1ELi16ELi160ELi64ELb1ELb1ELi32ELi320ELi320ELi4ELb1ELi72ELb0ELb0ELNS_15WgradSyncMethodE1ENS_16CompileConditionILi900EEEEEvPT_S6_S6_PKS5_S8_S8_S8_PKfflPfPj)
        .other          _ZN13group_norm_v218gn_bwd_cuda_kernelI6__halfLi320ELi1ELi16ELi160ELi64ELb1ELb1ELi32ELi320ELi320ELi4ELb1ELi72ELb0ELb0ELNS_15WgradSyncMethodE1ENS_16CompileConditionILi900EEEEEvPT_S6_S6_PKS5_S8_S8_S8_PKfflPfPj,@"STO_CUDA_ENTRY STV_DEFAULT"
_ZN13group_norm_v218gn_bwd_cuda_kernelI6__halfLi320ELi1ELi16ELi160ELi64ELb1ELb1ELi32ELi320ELi320ELi4ELb1ELi72ELb0ELb0ELNS_15WgradSyncMethodE1ENS_16CompileConditionILi900EEEEEvPT_S6_S6_PKS5_S8_S8_S8_PKfflPfPj:
.text._ZN13group_norm_v218gn_bwd_cuda_kernelI6__halfLi320ELi1ELi16ELi160ELi64ELb1ELb1ELi32ELi320ELi320ELi4ELb1ELi72ELb0ELb0ELNS_15WgradSyncMethodE1ENS_16CompileConditionILi900EEEEEvPT_S6_S6_PKS5_S8_S8_S8_PKfflPfPj:
        /* <DEDUP_REMOVED lines=35> */
.L_x_1985:
[----:B------:R-:W-:Y:S05]  /*0230*/  BSYNC B0 ;  /* 0x0000000000007941 */ /* 0x000fea0003800000 */
.L_x_1984:
        /* <DEDUP_REMOVED lines=43> */
.L_x_2000:
[C---:B------:R-:W-:Y:S01]  /*04f0*/  LOP3.LUT R69, R100.reuse, 0x7, RZ, 0xc0, !PT ;  /* 0x0000000764457812 */ /* 0x040fe200078ec0ff */
[----:B------:R-:W-:Y:S01]  /*0500*/  ULDC.64 UR12, c[0x0][0x248] ;  /* 0x00009200000c7ab9 */ /* 0x000fe20000000a00 */
[--C-:B------:R-:W-:Y:S01]  /*0510*/  SHF.R.U64 R15, R100, 0x3, R77.reuse ;  /* 0x00000003640f7819 */ /* 0x100fe2000000124d */
[----:B------:R-:W0:Y:S01]  /*0520*/  LDC.64 R74, c[0x0][0x238] ;  /* 0x00008e00ff4a7b82 */ /* 0x000e220000000a00 */
[----:B-1----:R-:W-:Y:S01]  /*0530*/  SHF.R.U32.HI R14, RZ, 0x3, R77 ;  /* 0x00000003ff0e7819 */ /* 0x002fe2000001164d */
[----:B------:R-:W-:Y:S01]  /*0540*/  IMAD R69, R69, 0x140, RZ ;  /* 0x0000014045457824 */ /* 0x000fe200078e02ff */
[----:B------:R-:W-:Y:S01]  /*0550*/  ULDC.64 UR14, c[0x0][0x228] ;  /* 0x00008a00000e7ab9 */ /* 0x000fe20000000a00 */
[----:B------:R-:W-:Y:S02]  /*0560*/  ULDC UR5, c[0x0][0x250] ;  /* 0x0000940000057ab9 */ /* 0x000fe40000000800 */
[----:B------:R-:W-:Y:S01]  /*0570*/  IMAD R17, R14, 0x28000, RZ ;  /* 0x000280000e117824 */ /* 0x000fe200078e02ff */
[----:B------:R-:W-:Y:S01]  /*0580*/  LEA R72, R46, R69, 0x2 ;  /* 0x000000452e487211 */ /* 0x000fe200078e10ff */
[----:B------:R-:W1:Y:S03]  /*0590*/  LDC.64 R12, c[0x0][0x240] ;  /* 0x00009000ff0c7b82 */ /* 0x000e660000000a00 */
        /* <DEDUP_REMOVED lines=16> */
[----:B------:R-:W-:-:S04]  /*06a0*/  IADD3 R70, P0, R52, UR12, RZ ;  /* 0x0000000c34467c10 */ /* 0x000fc8000ff1e0ff */
[----:B------:R-:W-:Y:S01]  /*06b0*/  IADD3.X R71, R60, UR13, RZ, P0, !PT ;  /* 0x0000000d3c477c10 */ /* 0x000fe200087fe4ff */
[----:B-1----:R-:W-:Y:S01]  /*06c0*/  IMAD.WIDE R72, R72, 0x2, R12 ;  /* 0x0000000248487825 */ /* 0x002fe200078e020c */
[----:B------:R-:W3:Y:S04]  /*06d0*/  LDG.E.64.CONSTANT R74, desc[UR8][R74.64] ;  /* 0x000000084a4a7981 */ /* 0x000ee8000c1e9b00 */
[----:B------:R-:W4:Y:S04]  /*06e0*/  LDG.E.64.CONSTANT R70, desc[UR8][R70.64] ;  /* 0x0000000846467981 */ /* 0x000f28000c1e9b00 */
        /* <DEDUP_REMOVED lines=8> */
[----:B------:R-:W-:-:S04]  /*0770*/  IADD3 R13, R42, 0x5000, RZ ;  /* 0x000050002a0d7810 */ /* 0x000fc80007ffe0ff */
[----:B------:R-:W3:Y:S01]  /*0780*/  LDG.E.64.CONSTANT R82, desc[UR8][R82.64] ;  /* 0x0000000852527981 */ /* 0x000ee2000c1e9b00 */
[----:B------:R-:W-:-:S04]  /*0790*/  IADD3 R13, P0, R13, R2, RZ ;  /* 0x000000020d0d7210 */ /* 0x000fc80007f1e0ff */
[----:B------:R-:W-:Y:S02]  /*07a0*/  IADD3.X R0, RZ, R3, RZ, P0, !PT ;  /* 0x00000003ff007210 */ /* 0x000fe400007fe4ff */
[----:B------:R-:W-:Y:S02]  /*07b0*/  IADD3 R16, P0, R52, UR14, RZ ;  /* 0x0000000e34107c10 */ /* 0x000fe4000ff1e0ff */
[C---:B------:R-:W-:Y:S02]  /*07c0*/  SHF.L.U32 R56, R13.reuse, 0x1, RZ ;  /* 0x000000010d387819 */ /* 0x040fe400000006ff */
[----:B------:R-:W-:Y:S02]  /*07d0*/  IADD3.X R17, R60, UR15, RZ, P0, !PT ;  /* 0x0000000f3c117c10 */ /* 0x000fe400087fe4ff */
[----:B------:R-:W-:Y:S02]  /*07e0*/  SHF.L.U64.HI R55, R13, 0x1, R0 ;  /* 0x000000010d377819 */ /* 0x000fe40000010200 */
[----:B------:R-:W-:-:S02]  /*07f0*/  IADD3 R30, P1, R56, UR12, RZ ;  /* 0x0000000c381e7c10 */ /* 0x000fc4000ff3e0ff */
[----:B------:R-:W3:Y:S02]  /*0800*/  LDG.E.64.CONSTANT R16, desc[UR8][R16.64] ;  /* 0x0000000810107981 */ /* 0x000ee4000c1e9b00 */
        /* <DEDUP_REMOVED lines=13> */
[----:B------:R-:W-:Y:S01]  /*08e0*/  IADD3.X R19, R55, UR15, RZ, P0, !PT ;  /* 0x0000000f37137c10 */ /* 0x000fe200087fe4ff */
[----:B------:R-:W3:Y:S05]  /*08f0*/  LDG.E.64.CONSTANT R34, desc[UR8][R34.64] ;  /* 0x0000000822227981 */ /* 0x000eea000c1e9b00 */
[----:B------:R-:W3:Y:S01]  /*0900*/  LDG.E.64.CONSTANT R18, desc[UR8][R18.64] ;  /* 0x0000000812127981 */ /* 0x000ee2000c1e9b00 */
[----:B------:R-:W-:-:S04]  /*0910*/  IADD3 R13, R42, 0xa000, RZ ;  /* 0x0000a0002a0d7810 */ /* 0x000fc80007ffe0ff */
[----:B------:R-:W-:-:S04]  /*0920*/  IADD3 R13, P0, R13, R2, RZ ;  /* 0x000000020d0d7210 */ /* 0x000fc80007f1e0ff */
[----:B------:R-:W-:Y:S02]  /*0930*/  IADD3.X R0, RZ, R3, RZ, P0, !PT ;  /* 0x00000003ff007210 */ /* 0x000fe400007fe4ff */
[C---:B------:R-:W-:Y:S02]  /*0940*/  SHF.L.U32 R65, R13.reuse, 0x1, RZ ;  /* 0x000000010d417819 */ /* 0x040fe400000006ff */
[----:B------:R-:W-:Y:S02]  /*0950*/  SHF.L.U64.HI R63, R13, 0x1, R0 ;  /* 0x000000010d3f7819 */ /* 0x000fe40000010200 */
[----:B------:R-:W-:Y:S02]  /*0960*/  IADD3 R36, P0, R65, UR12, RZ ;  /* 0x0000000c41247c10 */ /* 0x000fe4000ff1e0ff */
[----:B------:R-:W-:Y:S02]  /*0970*/  IADD3 R13, R42, 0xc800, RZ ;  /* 0x0000c8002a0d7810 */ /* 0x000fe40007ffe0ff */
[----:B------:R-:W-:-:S02]  /*0980*/  IADD3.X R37, R63, UR13, RZ, P0, !PT ;  /* 0x0000000d3f257c10 */ /* 0x000fc400087fe4ff */
[----:B------:R-:W-:-:S04]  /*0990*/  IADD3 R64, P0, R13, R2, RZ ;  /* 0x000000020d407210 */ /* 0x000fc80007f1e0ff */
[----:B------:R-:W3:Y:S01]  /*09a0*/  LDG.E.64.CONSTANT R36, desc[UR8][R36.64] ;  /* 0x0000000824247981 */ /* 0x000ee2000c1e9b00 */
[----:B------:R-:W-:-:S04]  /*09b0*/  IADD3.X R61, RZ, R3, RZ, P0, !PT ;  /* 0x00000003ff3d7210 */ /* 0x000fc800007fe4ff */
[C---:B------:R-:W-:Y:S02]  /*09c0*/  SHF.L.U64.HI R61, R64.reuse, 0x1, R61 ;  /* 0x00000001403d7819 */ /* 0x040fe4000001023d */
[----:B------:R-:W-:-:S04]  /*09d0*/  SHF.L.U32 R64, R64, 0x1, RZ ;  /* 0x0000000140407819 */ /* 0x000fc800000006ff */
[----:B------:R-:W-:-:S04]  /*09e0*/  IADD3 R32, P0, R64, UR12, RZ ;  /* 0x0000000c40207c10 */ /* 0x000fc8000ff1e0ff */
[----:B------:R-:W-:-:S06]  /*09f0*/  IADD3.X R33, R61, UR13, RZ, P0, !PT ;  /* 0x0000000d3d217c10 */ /* 0x000fcc00087fe4ff */
[----:B------:R-:W3:Y:S01]  /*0a00*/  LDG.E.64.CONSTANT R32, desc[UR8][R32.64] ;  /* 0x0000000820207981 */ /* 0x000ee2000c1e9b00 */
[----:B--2---:R-:W-:-:S04]  /*0a10*/  FADD.FTZ R27, R27, UR5 ;  /* 0x000000051b1b7e21 */ /* 0x004fc80008010000 */
[----:B------:R-:W0:Y:S01]  /*0a20*/  MUFU.RSQ R66, R27 ;  /* 0x0000001b00427308 */ /* 0x000e220000001400 */
[----:B----4-:R-:W-:-:S05]  /*0a30*/  HADD2.F32 R21, -RZ, R70.H0_H0 ;  /* 0x20000046ff157230 */ /* 0x010fca0000004100 */
[----:B------:R-:W-:Y:S01]  /*0a40*/  FADD.FTZ R21, -R26, R21 ;  /* 0x000000151a157221 */ /* 0x000fe20000010100 */
[----:B------:R-:W-:-:S03]  /*0a50*/  HADD2.F32 R13, -RZ, R70.H1_H1 ;  /* 0x30000046ff0d7230 */ /* 0x000fc60000004100 */
[----:B0-----:R-:W-:Y:S01]  /*0a60*/  FMUL.FTZ R23, R66, R21 ;  /* 0x0000001542177220 */ /* 0x001fe20000410000 */
[--C-:B------:R-:W-:Y:S02]  /*0a70*/  HADD2.F32 R21, -RZ, R71.reuse.H0_H0 ;  /* 0x20000047ff157230 */ /* 0x100fe40000004100 */
[----:B------:R-:W-:Y:S02]  /*0a80*/  HADD2.F32 R27, -RZ, R71.H1_H1 ;  /* 0x30000047ff1b7230 */ /* 0x000fe40000004100 */
[C---:B------:R-:W-:Y:S01]  /*0a90*/  FADD.FTZ R13, -R26.reuse, R13 ;  /* 0x0000000d1a0d7221 */ /* 0x040fe20000010100 */
[----:B------:R-:W-:Y:S01]  /*0aa0*/  FADD.FTZ R21, -R26, R21 ;  /* 0x000000151a157221 */ /* 0x000fe20000010100 */
[--C-:B---3--:R-:W-:Y:S02]  /*0ab0*/  HADD2.F32 R0, -RZ, R74.reuse.H0_H0 ;  /* 0x2000004aff007230 */ /* 0x108fe40000004100 */
[----:B------:R-:W-:Y:S01]  /*0ac0*/  FMUL.FTZ R39, R66, R13 ;  /* 0x0000000d42277220 */ /* 0x000fe20000410000 */
[----:B------:R-:W-:-:S02]  /*0ad0*/  HADD2.F32 R81, -RZ, R74.H1_H1 ;  /* 0x3000004aff517230 */ /* 0x000fc40000004100 */
[----:B------:R-:W-:Y:S01]  /*0ae0*/  FMUL.FTZ R25, R66, R21 ;  /* 0x0000001542197220 */ /* 0x000fe20000410000 */
[--C-:B------:R-:W-:Y:S02]  /*0af0*/  HADD2.F32 R79, -RZ, R72.reuse.H0_H0 ;  /* 0x20000048ff4f7230 */ /* 0x100fe40000004100 */
[----:B------:R-:W-:Y:S01]  /*0b00*/  FADD.FTZ R21, -R26, R27 ;  /* 0x0000001b1a157221 */ /* 0x000fe20000010100 */
[----:B------:R-:W-:Y:S02]  /*0b10*/  HADD2.F32 R76, -RZ, R72.H1_H1 ;  /* 0x30000048ff4c7230 */ /* 0x000fe40000004100 */
[----:B------:R-:W-:Y:S02]  /*0b20*/  HADD2.F32 R85, -RZ, R75.H0_H0 ;  /* 0x2000004bff557230 */ /* 0x000fe40000004100 */
[----:B------:R-:W-:Y:S02]  /*0b30*/  HADD2.F32 R78, -RZ, R73.H0_H0 ;  /* 0x20000049ff4e7230 */ /* 0x000fe40000004100 */
[----:B------:R-:W-:Y:S01]  /*0b40*/  FMUL.FTZ R21, R66, R21 ;  /* 0x0000001542157220 */ /* 0x000fe20000410000 */
[----:B------:R-:W-:-:S02]  /*0b50*/  HADD2.F32 R80, -RZ, R75.H1_H1 ;  /* 0x3000004bff507230 */ /* 0x000fc40000004100 */
[----:B------:R-:W-:Y:S02]  /*0b60*/  HADD2.F32 R87, -RZ, R73.H1_H1 ;  /* 0x30000049ff577230 */ /* 0x000fe40000004100 */
[----:B------:R-:W-:Y:S01]  /*0b70*/  FFMA.FTZ R20, R23, R0, R79 ;  /* 0x0000000017147223 */ /* 0x000fe2000001004f */
[----:B------:R-:W-:Y:S01]  /*0b80*/  FFMA.FTZ R24, R39, R81, R76 ;  /* 0x0000005127187223 */ /* 0x000fe2000001004c */
[----:B------:R-:W-:Y:S01]  /*0b90*/  FFMA.FTZ R28, R25, R85, R78 ;  /* 0x00000055191c7223 */ /* 0x000fe2000001004e */
[----:B------:R-:W-:Y:S01]  /*0ba0*/  FFMA.FTZ R84, R21, R80, R87 ;  /* 0x0000005015547223 */ /* 0x000fe20000010057 */
[----:B------:R-:W-:Y:S01]  /*0bb0*/  FMUL.FTZ R12, R20, -1.4426950216293334961 ;  /* 0xbfb8aa3b140c7820 */ /* 0x000fe20000410000 */
[----:B------:R-:W-:Y:S01]  /*0bc0*/  FMUL.FTZ R13, R24, -1.4426950216293334961 ;  /* 0xbfb8aa3b180d7820 */ /* 0x000fe20000410000 */
[----:B------:R-:W-:Y:S01]  /*0bd0*/  FMUL.FTZ R29, R28, -1.4426950216293334961 ;  /* 0xbfb8aa3b1c1d7820 */ /* 0x000fe20000410000 */
[----:B------:R-:W-:-:S03]  /*0be0*/  FMUL.FTZ R67, R84, -1.4426950216293334961 ;  /* 0xbfb8aa3b54437820 */ /* 0x000fc60000410000 */
[----:B------:R-:W0:Y:S08]  /*0bf0*/  MUFU.EX2 R12, R12 ;  /* 0x0000000c000c7308 */ /* 0x000e300000000800 */
[----:B------:R-:W1:Y:S08]  /*0c00*/  MUFU.EX2 R13, R13 ;  /* 0x0000000d000d7308 */ /* 0x000e700000000800 */
[----:B------:R-:W2:Y:S08]  /*0c10*/  MUFU.EX2 R29, R29 ;  /* 0x0000001d001d7308 */ /* 0x000eb00000000800 */
[----:B------:R-:W3:Y:S01]  /*0c20*/  MUFU.EX2 R67, R67 ;  /* 0x0000004300437308 */ /* 0x000ee20000000800 */
[----:B0-----:R-:W-:Y:S01]  /*0c30*/  FADD.FTZ R22, R12, 1 ;  /* 0x3f8000000c167421 */ /* 0x001fe20000010000 */
[----:B-1----:R-:W-:Y:S01]  /*0c40*/  FADD.FTZ R27, R13, 1 ;  /* 0x3f8000000d1b7421 */ /* 0x002fe20000010000 */
[----:B--2---:R-:W-:-:S05]  /*0c50*/  FADD.FTZ R62, R29, 1 ;  /* 0x3f8000001d3e7421 */ /* 0x004fca0000010000 */
[----:B------:R0:W1:Y:S01]  /*0c60*/  MUFU.RCP R38, R27 ;  /* 0x0000001b00267308 */ /* 0x0000620000001000 */
[----:B---3--:R-:W-:-:S07]  /*0c70*/  FADD.FTZ R86, R67, 1 ;  /* 0x3f80000043567421 */ /* 0x008fce0000010000 */
[----:B------:R-:W2:Y:S01]  /*0c80*/  MUFU.RCP R68, R62 ;  /* 0x0000003e00447308 */ /* 0x000ea20000001000 */
[----:B------:R-:W-:-:S07]  /*0c90*/  IADD3 R12, P0, R54, UR14, RZ ;  /* 0x0000000e360c7c10 */ /* 0x000fce000ff1e0ff */
[----:B------:R-:W3:Y:S01]  /*0ca0*/  MUFU.RCP R22, R22 ;  /* 0x0000001600167308 */ /* 0x000ee20000001000 */
[----:B------:R-:W-:Y:S02]  /*0cb0*/  IADD3 R29, P1, R100, 0x48, RZ ;  /* 0x00000048641d7810 */ /* 0x000fe40007f3e0ff */
[----:B------:R-:W-:-:S05]  /*0cc0*/  IADD3.X R13, R53, UR15, RZ, P0, !PT ;  /* 0x0000000f350d7c10 */ /* 0x000fca00087fe4ff */
[----:B------:R-:W4:Y:S01]  /*0cd0*/  MUFU.RCP R86, R86 ;  /* 0x0000005600567308 */ /* 0x000f220000001000 */
[----:B------:R-:W-:Y:S01]  /*0ce0*/  ISETP.GE.U32.AND P0, PT, R29, UR10, PT ;  /* 0x0000000a1d007c0c */ /* 0x000fe2000bf06070 */
[----:B------:R-:W4:Y:S01]  /*0cf0*/  LDG.E.64.CONSTANT R12, desc[UR8][R12.64] ;  /* 0x000000080c0c7981 */ /* 0x000f22000c1e9b00 */
[----:B------:R-:W-:Y:S02]  /*0d00*/  IADD3.X R29, RZ, R77, RZ, P1, !PT ;  /* 0x0000004dff1d7210 */ /* 0x000fe40000ffe4ff */
[----:B0-----:R-:W-:Y:S01]  /*0d10*/  IADD3 R27, R42, 0xf000, RZ ;  /* 0x0000f0002a1b7810 */ /* 0x001fe20007ffe0ff */
[----:B-1----:R-:W-:Y:S01]  /*0d20*/  FADD.FTZ R67, -R38, 1 ;  /* 0x3f80000026437421 */ /* 0x002fe20000010100 */
[----:B------:R-:W-:Y:S01]  /*0d30*/  ISETP.GE.AND.EX P0, PT, R29, UR6, PT, P0 ;  /* 0x000000061d007c0c */ /* 0x000fe2000bf06300 */
[----:B--2---:R-:W-:Y:S01]  /*0d40*/  FADD.FTZ R91, -R68, 1 ;  /* 0x3f800000445b7421 */ /* 0x004fe20000010100 */
[----:B------:R-:W-:Y:S02]  /*0d50*/  IADD3 R29, R42, 0x11800, RZ ;  /* 0x000118002a1d7810 */ /* 0x000fe40007ffe0ff */
[-C--:B------:R-:W-:Y:S01]  /*0d60*/  IADD3 R62, P2, R27, R2.reuse, RZ ;  /* 0x000000021b3e7210 */ /* 0x080fe20007f5e0ff */
[----:B---3--:R-:W-:Y:S01]  /*0d70*/  FADD.FTZ R27, -R22, 1 ;  /* 0x3f800000161b7421 */ /* 0x008fe20000010100 */
[----:B------:R-:W-:Y:S01]  /*0d80*/  FFMA.FTZ R89, R24, R67, 1 ;  /* 0x3f80000018597423 */ /* 0x000fe20000010043 */
[----:B------:R-:W-:Y:S01]  /*0d90*/  IADD3 R106, P1, R29, R2, RZ ;  /* 0x000000021d6a7210 */ /* 0x000fe20007f3e0ff */
[----:B------:R-:W-:Y:S01]  /*0da0*/  FFMA.FTZ R93, R28, R91, 1 ;  /* 0x3f8000001c5d7423 */ /* 0x000fe2000001005b */
[----:B------:R-:W-:Y:S01]  /*0db0*/  FFMA.FTZ R29, R20, R27, 1 ;  /* 0x3f800000141d7423 */ /* 0x000fe2000001001b */
[----:B----4-:R-:W-:Y:S01]  /*0dc0*/  FADD.FTZ R67, -R86, 1 ;  /* 0x3f80000056437421 */ /* 0x010fe20000010100 */
[----:B------:R-:W-:Y:S01]  /*0dd0*/  HADD2.F32 R91, -RZ, R82.H0_H0 ;  /* 0x20000052ff5b7230 */ /* 0x000fe20000004100 */
[----:B------:R-:W-:-:S02]  /*0de0*/  IADD3.X R27, RZ, R3, RZ, P2, !PT ;  /* 0x00000003ff1b7210 */ /* 0x000fc400017fe4ff */
[----:B------:R-:W-:Y:S01]  /*0df0*/  FFMA.FTZ R95, R84, R67, 1 ;  /* 0x3f800000545f7423 */ /* 0x000fe20000010043 */
[----:B------:R-:W-:Y:S01]  /*0e00*/  FMUL.FTZ R67, R22, R29 ;  /* 0x0000001d16437220 */ /* 0x000fe20000410000 */
[----:B------:R-:W-:Y:S01]  /*0e10*/  FADD.FTZ R29, -R26, R91 ;  /* 0x0000005b1a1d7221 */ /* 0x000fe20000010100 */
[----:B------:R-:W-:Y:S01]  /*0e20*/  FMUL.FTZ R91, R38, R89 ;  /* 0x00000059265b7220 */ /* 0x000fe20000410000 */
[----:B------:R-:W-:Y:S01]  /*0e30*/  HADD2.F32 R99, -RZ, R82.H1_H1 ;  /* 0x30000052ff637230 */ /* 0x000fe20000004100 */
[C---:B------:R-:W-:Y:S01]  /*0e40*/  SHF.L.U64.HI R27, R62.reuse, 0x1, R27 ;  /* 0x000000013e1b7819 */ /* 0x040fe2000001021b */
[--C-:B------:R-:W-:Y:S01]  /*0e50*/  HADD2.F32 R89, -RZ, R83.reuse.H0_H0 ;  /* 0x20000053ff597230 */ /* 0x100fe20000004100 */
[----:B------:R-:W-:Y:S01]  /*0e60*/  SHF.L.U32 R62, R62, 0x1, RZ ;  /* 0x000000013e3e7819 */ /* 0x000fe200000006ff */
[----:B------:R-:W-:Y:S01]  /*0e70*/  FMUL.FTZ R20, R66, R29 ;  /* 0x0000001d42147220 */ /* 0x000fe20000410000 */
[----:B------:R-:W-:Y:S01]  /*0e80*/  FMUL.FTZ R97, R68, R93 ;  /* 0x0000005d44617220 */ /* 0x000fe20000410000 */
[C---:B------:R-:W-:Y:S01]  /*0e90*/  FADD.FTZ R99, -R26.reuse, R99 ;  /* 0x000000631a637221 */ /* 0x040fe20000010100 */
[----:B------:R-:W-:Y:S01]  /*0ea0*/  FADD.FTZ R89, -R26, R89 ;  /* 0x000000591a597221 */ /* 0x000fe20000010100 */
[----:B------:R-:W-:Y:S01]  /*0eb0*/  HADD2.F32 R93, -RZ, R83.H1_H1 ;  /* 0x30000053ff5d7230 */ /* 0x000fe20000004100 */
[----:B------:R-:W-:Y:S01]  /*0ec0*/  IADD3 R28, P2, R62, UR12, RZ ;  /* 0x0000000c3e1c7c10 */ /* 0x000fe2000ff5e0ff */
[----:B------:R-:W-:Y:S01]  /*0ed0*/  FFMA.FTZ R24, R0, R20, R79 ;  /* 0x0000001400187223 */ /* 0x000fe2000001004f */
[----:B------:R-:W-:Y:S01]  /*0ee0*/  FMUL.FTZ R68, R86, R95 ;  /* 0x0000005f56447220 */ /* 0x000fe20000410000 */
[C---:B------:R-:W-:Y:S01]  /*0ef0*/  FMUL.FTZ R86, R66.reuse, R99 ;  /* 0x0000006342567220 */ /* 0x040fe20000410000 */
[----:B------:R-:W-:Y:S01]  /*0f00*/  FMUL.FTZ R88, R66, R89 ;  /* 0x0000005942587220 */ /* 0x000fe20000410000 */
[----:B------:R-:W-:Y:S01]  /*0f10*/  IADD3.X R29, R27, UR13, RZ, P2, !PT ;  /* 0x0000000d1b1d7c10 */ /* 0x000fe200097fe4ff */
[----:B------:R-:W-:Y:S01]  /*0f20*/  FADD.FTZ R89, -R26, R93 ;  /* 0x0000005d1a597221 */ /* 0x000fe20000010100 */
[----:B------:R-:W-:Y:S01]  /*0f30*/  FMUL.FTZ R22, R24, -1.4426950216293334961 ;  /* 0xbfb8aa3b18167820 */ /* 0x000fe20000410000 */
[----:B------:R-:W-:Y:S01]  /*0f40*/  FFMA.FTZ R92, R81, R86, R76 ;  /* 0x00000056515c7223 */ /* 0x000fe2000001004c */
[----:B------:R-:W-:-:S02]  /*0f50*/  HADD2.F32 R2, -RZ, R16.H0_H0 ;  /* 0x20000010ff027230 */ /* 0x000fc40000004100 */
[----:B------:R-:W-:Y:S01]  /*0f60*/  FMUL.FTZ R89, R66, R89 ;  /* 0x0000005942597220 */ /* 0x000fe20000410000 */
[----:B------:R0:W1:Y:S01]  /*0f70*/  MUFU.EX2 R101, R22 ;  /* 0x0000001600657308 */ /* 0x0000620000000800 */
[----:B------:R-:W2:Y:S01]  /*0f80*/  LDG.E.64.CONSTANT R28, desc[UR8][R28.64] ;  /* 0x000000081c1c7981 */ /* 0x000ea2000c1e9b00 */
[----:B------:R-:W-:Y:S01]  /*0f90*/  FMUL.FTZ R84, R92, -1.4426950216293334961 ;  /* 0xbfb8aa3b5c547820 */ /* 0x000fe20000410000 */
[----:B------:R-:W-:Y:S01]  /*0fa0*/  FMUL.FTZ R95, R2, R67 ;  /* 0x00000043025f7220 */ /* 0x000fe20000410000 */
[----:B------:R-:W-:Y:S01]  /*0fb0*/  FFMA.FTZ R94, R80, R89, R87 ;  /* 0x00000059505e7223 */ /* 0x000fe20000010057 */
[----:B------:R-:W-:Y:S02]  /*0fc0*/  HADD2.F32 R99, -RZ, R30.H0_H0 ;  /* 0x2000001eff637230 */ /* 0x000fe40000004100 */
[----:B------:R-:W-:Y:S01]  /*0fd0*/  FFMA.FTZ R93, R85, R88, R78 ;  /* 0x00000058555d7223 */ /* 0x000fe2000001004e */
[----:B------:R-:W-:Y:S01]  /*0fe0*/  HADD2.F32 R2, -RZ, R16.H1_H1 ;  /* 0x30000010ff027230 */ /* 0x000fe20000004100 */
[----:B------:R3:W4:Y:S01]  /*0ff0*/  MUFU.EX2 R102, R84 ;  /* 0x0000005400667308 */ /* 0x0007220000000800 */
[----:B0-----:R-:W-:-:S02]  /*1000*/  HADD2.F32 R22, -RZ, R17.H0_H0 ;  /* 0x20000011ff167230 */ /* 0x001fc40000004100 */
[----:B------:R-:W-:Y:S01]  /*1010*/  FMUL.FTZ R103, R94, -1.4426950216293334961 ;  /* 0xbfb8aa3b5e677820 */ /* 0x000fe20000410000 */
[----:B------:R-:W-:Y:S01]  /*1020*/  FMUL.FTZ R96, R93, -1.4426950216293334961 ;  /* 0xbfb8aa3b5d607820 */ /* 0x000fe20000410000 */
[----:B------:R-:W-:Y:S01]  /*1030*/  FADD.FTZ R99, -R26, R99 ;  /* 0x000000631a637221 */ /* 0x000fe20000010100 */
[----:B------:R-:W-:Y:S01]  /*1040*/  FMUL.FTZ R38, R2, R91 ;  /* 0x0000005b02267220 */ /* 0x000fe20000410000 */
[----:B------:R-:W-:Y:S01]  /*1050*/  FMUL.FTZ R98, R22, R97 ;  /* 0x0000006116627220 */ /* 0x000fe20000410000 */
[----:B------:R-:W-:Y:S01]  /*1060*/  FMUL.FTZ R2, R0, R95 ;  /* 0x0000005f00027220 */ /* 0x000fe20000410000 */
[----:B------:R-:W0:Y:S01]  /*1070*/  MUFU.EX2 R97, R103 ;  /* 0x0000006700617308 */ /* 0x000e220000000800 */
[----:B------:R-:W-:Y:S01]  /*1080*/  IADD3 R22, P2, R65, UR14, RZ ;  /* 0x0000000e41167c10 */ /* 0x000fe2000ff5e0ff */
[----:B---3--:R-:W-:Y:S01]  /*1090*/  FMUL.FTZ R84, R66, R99 ;  /* 0x0000006342547220 */ /* 0x008fe20000410000 */
[----:B------:R-:W-:-:S05]  /*10a0*/  FFMA.FTZ R91, R23, R95, R4 ;  /* 0x0000005f175b7223 */ /* 0x000fca0000010004 */
[----:B------:R3:W0:Y:S01]  /*10b0*/  MUFU.EX2 R105, R96 ;  /* 0x0000006000697308 */ /* 0x0006220000000800 */
[----:B------:R-:W-:Y:S01]  /*10c0*/  FFMA.FTZ R90, R0, R84, R79 ;  /* 0x00000054005a7223 */ /* 0x000fe2000001004f */
[----:B-1----:R-:W-:Y:S01]  /*10d0*/  FADD.FTZ R101, R101, 1 ;  /* 0x3f80000065657421 */ /* 0x002fe20000010000 */
[----:B------:R-:W-:Y:S02]  /*10e0*/  HADD2.F32 R67, -RZ, R17.H1_H1 ;  /* 0x30000011ff437230 */ /* 0x000fe40000004100 */
[----:B---3--:R-:W-:Y:S01]  /*10f0*/  FFMA.FTZ R96, R23, R2, RZ ;  /* 0x0000000217607223 */ /* 0x008fe200000100ff */
[----:B------:R-:W-:Y:S01]  /*1100*/  FADD.FTZ R2, R95, R5 ;  /* 0x000000055f027221 */ /* 0x000fe20000010000 */
[----:B------:R-:W-:Y:S01]  /*1110*/  IADD3.X R23, R63, UR15, RZ, P2, !PT ;  /* 0x0000000f3f177c10 */ /* 0x000fe200097fe4ff */
[----:B------:R-:W-:Y:S01]  /*1120*/  FMUL.FTZ R5, R81, R38 ;  /* 0x0000002651057220 */ /* 0x000fe20000410000 */
[----:B------:R-:W-:Y:S01]  /*1130*/  FMUL.FTZ R104, R90, -1.4426950216293334961 ;  /* 0xbfb8aa3b5a687820 */ /* 0x000fe20000410000 */
[----:B------:R1:W3:Y:S02]  /*1140*/  MUFU.RCP R103, R101 ;  /* 0x0000006500677308 */ /* 0x0002e40000001000 */
[----:B------:R-:W-:Y:S01]  /*1150*/  FFMA.FTZ R96, R39, R5, R96 ;  /* 0x0000000527607223 */ /* 0x000fe20000010060 */
[----:B------:R-:W2:Y:S01]  /*1160*/  LDG.E.64.CONSTANT R22, desc[UR8][R22.64] ;  /* 0x0000000816167981 */ /* 0x000ea2000c1e9b00 */
[----:B------:R-:W-:-:S02]  /*1170*/  HADD2.F32 R5, -RZ, R30.H1_H1 ;  /* 0x3000001eff057230 */ /* 0x000fc40000004100 */
[----:B----4-:R-:W-:Y:S01]  /*1180*/  FADD.FTZ R102, R102, 1 ;  /* 0x3f80000066667421 */ /* 0x010fe20000010000 */
[----:B------:R-:W-:Y:S01]  /*1190*/  FMUL.FTZ R99, R67, R68 ;  /* 0x0000004443637220 */ /* 0x000fe20000410000 */
[----:B------:R-:W-:Y:S01]  /*11a0*/  FFMA.FTZ R4, R0, R95, RZ ;  /* 0x0000005f00047223 */ /* 0x000fe200000100ff */
[----:B------:R-:W-:Y:S01]  /*11b0*/  IADD3.X R67, RZ, R3, RZ, P1, !PT ;  /* 0x00000003ff437210 */ /* 0x000fe20000ffe4ff */
[----:B------:R-:W-:Y:S01]  /*11c0*/  MUFU.EX2 R107, R104 ;  /* 0x00000068006b7308 */ /* 0x000fe20000000800 */
[----:B------:R-:W-:Y:S01]  /*11d0*/  SHF.L.U32 R68, R106, 0x1, RZ ;  /* 0x000000016a447819 */ /* 0x000fe200000006ff */
[----:B------:R-:W-:Y:S01]  /*11e0*/  FADD.FTZ R5, -R26, R5 ;  /* 0x000000051a057221 */ /* 0x000fe20000010100 */
[-C--:B------:R-:W-:Y:S01]  /*11f0*/  FFMA.FTZ R3, R39, R38.reuse, R6 ;  /* 0x0000002627037223 */ /* 0x080fe20000010006 */
[----:B------:R-:W-:Y:S01]  /*1200*/  FADD.FTZ R7, R38, R7 ;  /* 0x0000000726077221 */ /* 0x000fe20000010000 */
[----:B------:R-:W-:Y:S01]  /*1210*/  FFMA.FTZ R4, R81, R38, R4 ;  /* 0x0000002651047223 */ /* 0x000fe20000010004 */
[----:B-1----:R-:W-:-:S02]  /*1220*/  HADD2.F32 R101, -RZ, R31.H0_H0 ;  /* 0x2000001fff657230 */ /* 0x002fc40000004100 */
[----:B0-----:R-:W-:Y:S01]  /*1230*/  FADD.FTZ R6, R97, 1 ;  /* 0x3f80000061067421 */ /* 0x001fe20000010000 */
[----:B------:R0:W1:Y:S01]  /*1240*/  MUFU.RCP R104, R102 ;  /* 0x0000006600687308 */ /* 0x0000620000001000 */
[----:B------:R-:W-:Y:S01]  /*1250*/  SHF.L.U64.HI R67, R106, 0x1, R67 ;  /* 0x000000016a437819 */ /* 0x000fe20000010243 */
[----:B------:R-:W-:Y:S01]  /*1260*/  FMUL.FTZ R5, R66, R5 ;  /* 0x0000000542057220 */ /* 0x000fe20000410000 */
[----:B------:R-:W-:Y:S01]  /*1270*/  IADD3 R38, P1, R68, UR12, RZ ;  /* 0x0000000c44267c10 */ /* 0x000fe2000ff3e0ff */
[----:B------:R-:W-:Y:S01]  /*1280*/  FADD.FTZ R105, R105, 1 ;  /* 0x3f80000069697421 */ /* 0x000fe20000010000 */
[-C--:B------:R-:W-:Y:S01]  /*1290*/  FFMA.FTZ R95, R25, R98.reuse, R8 ;  /* 0x00000062195f7223 */ /* 0x080fe20000010008 */
[----:B------:R-:W-:Y:S01]  /*12a0*/  FADD.FTZ R101, -R26, R101 ;  /* 0x000000651a657221 */ /* 0x000fe20000010100 */
[----:B------:R-:W-:Y:S01]  /*12b0*/  IADD3.X R39, R67, UR13, RZ, P1, !PT ;  /* 0x0000000d43277c10 */ /* 0x000fe20008ffe4ff */
[----:B------:R-:W4:Y:S01]  /*12c0*/  MUFU.RCP R106, R6 ;  /* 0x00000006006a7308 */ /* 0x000f220000001000 */
[----:B------:R-:W-:Y:S01]  /*12d0*/  FFMA.FTZ R8, R81, R5, R76 ;  /* 0x0000000551087223 */ /* 0x000fe2000001004c */
[-C--:B------:R-:W-:Y:S01]  /*12e0*/  FFMA.FTZ R97, R85, R98.reuse, R4 ;  /* 0x0000006255617223 */ /* 0x080fe20000010004 */
[----:B------:R-:W-:Y:S01]  /*12f0*/  FMUL.FTZ R4, R66, R101 ;  /* 0x0000006542047220 */ /* 0x000fe20000410000 */
[----:B------:R-:W-:Y:S01]  /*1300*/  FADD.FTZ R101, R99, R11 ;  /* 0x0000000b63657221 */ /* 0x000fe20000010000 */
[----:B------:R-:W-:Y:S01]  /*1310*/  FMUL.FTZ R108, R8, -1.4426950216293334961 ;  /* 0xbfb8aa3b086c7820 */ /* 0x000fe20000410000 */
[----:B------:R-:W-:Y:S01]  /*1320*/  FADD.FTZ R9, R98, R9 ;  /* 0x0000000962097221 */ /* 0x000fe20000010000 */
[----:B------:R-:W2:Y:S01]  /*1330*/  LDG.E.64.CONSTANT R38, desc[UR8][R38.64] ;  /* 0x0000000826267981 */ /* 0x000ea2000c1e9b00 */
[----:B------:R-:W4:Y:S01]  /*1340*/  MUFU.RCP R105, R105 ;  /* 0x0000006900697308 */ /* 0x000f220000001000 */
[----:B---3--:R-:W-:Y:S01]  /*1350*/  FADD.FTZ R11, -R103, 1 ;  /* 0x3f800000670b7421 */ /* 0x008fe20000010100 */
[----:B------:R-:W-:Y:S01]  /*1360*/  FMUL.FTZ R98, R85, R98 ;  /* 0x0000006255627220 */ /* 0x000fe20000410000 */
[----:B------:R-:W-:-:S02]  /*1370*/  HADD2.F32 R109, -RZ, R31.H1_H1 ;  /* 0x3000001fff6d7230 */ /* 0x000fc40000004100 */
[-C--:B0-----:R-:W-:Y:S01]  /*1380*/  FFMA.FTZ R102, R21, R99.reuse, R10 ;  /* 0x0000006315667223 */ /* 0x081fe2000001000a */
[----:B------:R-:W-:Y:S01]  /*1390*/  FFMA.FTZ R97, R80, R99, R97 ;  /* 0x0000006350617223 */ /* 0x000fe20000010061 */
[----:B------:R-:W-:Y:S01]  /*13a0*/  FFMA.FTZ R24, R24, R11, 1 ;  /* 0x3f80000018187423 */ /* 0x000fe2000001000b */
[----:B------:R-:W-:Y:S01]  /*13b0*/  FFMA.FTZ R98, R25, R98, R96 ;  /* 0x0000006219627223 */ /* 0x000fe20000010060 */
[----:B------:R-:W0:Y:S01]  /*13c0*/  MUFU.EX2 R108, R108 ;  /* 0x0000006c006c7308 */ /* 0x000e220000000800 */
[----:B------:R-:W-:Y:S01]  /*13d0*/  FMUL.FTZ R99, R80, R99 ;  /* 0x0000006350637220 */ /* 0x000fe20000410000 */
[----:B-1----:R-:W-:Y:S01]  /*13e0*/  FADD.FTZ R11, -R104, 1 ;  /* 0x3f800000680b7421 */ /* 0x002fe20000010100 */
[----:B------:R-:W-:Y:S01]  /*13f0*/  FFMA.FTZ R96, R85, R4, R78 ;  /* 0x0000000455607223 */ /* 0x000fe2000001004e */
[----:B------:R-:W-:Y:S01]  /*1400*/  FADD.FTZ R109, -R26, R109 ;  /* 0x0000006d1a6d7221 */ /* 0x000fe20000010100 */
[----:B------:R-:W-:Y:S01]  /*1410*/  FFMA.FTZ R99, R21, R99, R98 ;  /* 0x0000006315637223 */ /* 0x000fe20000010062 */
[----:B------:R-:W-:Y:S01]  /*1420*/  FFMA.FTZ R11, R92, R11, 1 ;  /* 0x3f8000005c0b7423 */ /* 0x000fe2000001000b */
[----:B------:R-:W-:Y:S01]  /*1430*/  FMUL.FTZ R25, R96, -1.4426950216293334961 ;  /* 0xbfb8aa3b60197820 */ /* 0x000fe20000410000 */
[----:B----4-:R-:W-:Y:S01]  /*1440*/  FADD.FTZ R21, -R106, 1 ;  /* 0x3f8000006a157421 */ /* 0x010fe20000010100 */
[----:B------:R-:W-:Y:S01]  /*1450*/  FMUL.FTZ R92, R103, R24 ;  /* 0x00000018675c7220 */ /* 0x000fe20000410000 */
[----:B------:R-:W-:Y:S01]  /*1460*/  IADD3 R24, P1, R64, UR14, RZ ;  /* 0x0000000e40187c10 */ /* 0x000fe2000ff3e0ff */
[----:B------:R-:W-:Y:S01]  /*1470*/  FMUL.FTZ R6, R66, R109 ;  /* 0x0000006d42067220 */ /* 0x000fe20000410000 */
[----:B------:R-:W-:Y:S01]  /*1480*/  FMUL.FTZ R104, R104, R11 ;  /* 0x0000000b68687220 */ /* 0x000fe20000410000 */
[----:B------:R1:W-:Y:S01]  /*1490*/  MUFU.EX2 R109, R25 ;  /* 0x00000019006d7308 */ /* 0x0003e20000000800 */
[----:B------:R-:W-:Y:S01]  /*14a0*/  FFMA.FTZ R21, R94, R21, 1 ;  /* 0x3f8000005e157423 */ /* 0x000fe20000010015 */
[----:B------:R-:W-:-:S02]  /*14b0*/  HADD2.F32 R11, -RZ, R14.H0_H0 ;  /* 0x2000000eff0b7230 */ /* 0x000fc40000004100 */
[----:B------:R-:W-:Y:S01]  /*14c0*/  FADD.FTZ R98, -R105, 1 ;  /* 0x3f80000069627421 */ /* 0x000fe20000010100 */
[----:B------:R-:W-:Y:S01]  /*14d0*/  FFMA.FTZ R10, R80, R6, R87 ;  /* 0x00000006500a7223 */ /* 0x000fe20000010057 */
[----:B------:R-:W-:Y:S01]  /*14e0*/  FMUL.FTZ R103, R106, R21 ;  /* 0x000000156a677220 */ /* 0x000fe20000410000 */
[----:B-1----:R-:W-:Y:S01]  /*14f0*/  IADD3.X R25, R61, UR15, RZ, P1, !PT ;  /* 0x0000000f3d197c10 */ /* 0x002fe20008ffe4ff */
[----:B------:R-:W-:Y:S01]  /*1500*/  FMUL.FTZ R21, R11, R92 ;  /* 0x0000005c0b157220 */ /* 0x000fe20000410000 */
[--C-:B------:R-:W-:Y:S02]  /*1510*/  HADD2.F32 R92, -RZ, R15.reuse.H1_H1 ;  /* 0x3000000fff5c7230 */ /* 0x100fe40000004100 */
[----:B------:R-:W-:Y:S01]  /*1520*/  FFMA.FTZ R98, R93, R98, 1 ;  /* 0x3f8000005d627423 */ /* 0x000fe20000010062 */
[----:B------:R-:W-:Y:S01]  /*1530*/  FADD.FTZ R107, R107, 1 ;  /* 0x3f8000006b6b7421 */ /* 0x000fe20000010000 */
[----:B------:R-:W-:Y:S01]  /*1540*/  HADD2.F32 R93, -RZ, R14.H1_H1 ;  /* 0x3000000eff5d7230 */ /* 0x000fe20000004100 */
[----:B------:R-:W3:Y:S01]  /*1550*/  LDG.E.64.CONSTANT R24, desc[UR8][R24.64] ;  /* 0x0000000818187981 */ /* 0x000ee2000c1e9b00 */
[----:B0-----:R-:W-:Y:S01]  /*1560*/  FADD.FTZ R108, R108, 1 ;  /* 0x3f8000006c6c7421 */ /* 0x001fe20000010000 */
[----:B------:R-:W-:Y:S01]  /*1570*/  FMUL.FTZ R110, R10, -1.4426950216293334961 ;  /* 0xbfb8aa3b0a6e7820 */ /* 0x000fe20000410000 */
[----:B------:R-:W-:-:S02]  /*1580*/  HADD2.F32 R11, -RZ, R15.H0_H0 ;  /* 0x2000000fff0b7230 */ /* 0x000fc40000004100 */
[----:B------:R-:W-:Y:S01]  /*1590*/  FMUL.FTZ R98, R105, R98 ;  /* 0x0000006269627220 */ /* 0x000fe20000410000 */
[----:B------:R-:W-:Y:S01]  /*15a0*/  FMUL.FTZ R103, R92, R103 ;  /* 0x000000675c677220 */ /* 0x000fe20000410000 */
[-C--:B------:R-:W-:Y:S01]  /*15b0*/  FMUL.FTZ R92, R0, R21.reuse ;  /* 0x00000015005c7220 */ /* 0x080fe20000410000 */
[----:B------:R-:W0:Y:S01]  /*15c0*/  MUFU.RCP R107, R107 ;  /* 0x0000006b006b7308 */ /* 0x000e220000001000 */
[----:B------:R-:W-:Y:S01]  /*15d0*/  FMUL.FTZ R104, R93, R104 ;  /* 0x000000685d687220 */ /* 0x000fe20000410000 */
[----:B------:R-:W-:Y:S01]  /*15e0*/  FMUL.FTZ R98, R11, R98 ;  /* 0x000000620b627220 */ /* 0x000fe20000410000 */
[----:B------:R-:W-:Y:S01]  /*15f0*/  FFMA.FTZ R91, R20, R21, R91 ;  /* 0x00000015145b7223 */ /* 0x000fe2000001005b */
[----:B------:R-:W-:Y:S01]  /*1600*/  FADD.FTZ R11, R2, R21 ;  /* 0x00000015020b7221 */ /* 0x000fe20000010000 */
[----:B------:R-:W-:-:S03]  /*1610*/  FFMA.FTZ R99, R20, R92, R99 ;  /* 0x0000005c14637223 */ /* 0x000fc60000010063 */
[----:B------:R-:W1:Y:S01]  /*1620*/  MUFU.RCP R108, R108 ;  /* 0x0000006c006c7308 */ /* 0x000e620000001000 */
[----:B------:R-:W-:Y:S01]  /*1630*/  FFMA.FTZ R2, R0, R21, R97 ;  /* 0x0000001500027223 */ /* 0x000fe20000010061 */
[----:B------:R-:W-:-:S06]  /*1640*/  FMUL.FTZ R20, R81, R104 ;  /* 0x0000006851147220 */ /* 0x000fcc0000410000 */
[----:B------:R-:W4:Y:S01]  /*1650*/  MUFU.EX2 R110, R110 ;  /* 0x0000006e006e7308 */ /* 0x000f220000000800 */
[----:B------:R-:W-:Y:S01]  /*1660*/  FFMA.FTZ R2, R81, R104, R2 ;  /* 0x0000006851027223 */ /* 0x000fe20000010002 */
[C---:B------:R-:W-:Y:S01]  /*1670*/  FFMA.FTZ R99, R86.reuse, R20, R99 ;  /* 0x0000001456637223 */ /* 0x040fe20000010063 */
[----:B------:R-:W-:Y:S01]  /*1680*/  FMUL.FTZ R20, R85, R98 ;  /* 0x0000006255147220 */ /* 0x000fe20000410000 */
[----:B------:R-:W-:Y:S01]  /*1690*/  FFMA.FTZ R92, R86, R104, R3 ;  /* 0x00000068565c7223 */ /* 0x000fe20000010003 */
[----:B------:R-:W-:Y:S01]  /*16a0*/  FADD.FTZ R93, R7, R104 ;  /* 0x00000068075d7221 */ /* 0x000fe20000010000 */
[----:B------:R-:W-:Y:S01]  /*16b0*/  FFMA.FTZ R3, R85, R98, R2 ;  /* 0x0000006255037223 */ /* 0x000fe20000010002 */
[----:B------:R-:W-:Y:S01]  /*16c0*/  FFMA.FTZ R20, R88, R20, R99 ;  /* 0x0000001458147223 */ /* 0x000fe20000010063 */
[-C--:B------:R-:W-:Y:S01]  /*16d0*/  FMUL.FTZ R7, R80, R103.reuse ;  /* 0x0000006750077220 */ /* 0x080fe20000410000 */
[----:B------:R-:W-:Y:S01]  /*16e0*/  FFMA.FTZ R95, R88, R98, R95 ;  /* 0x00000062585f7223 */ /* 0x000fe2000001005f */
[-C--:B------:R-:W-:Y:S01]  /*16f0*/  FFMA.FTZ R97, R89, R103.reuse, R102 ;  /* 0x0000006759617223 */ /* 0x080fe20000010066 */
[----:B------:R-:W-:Y:S01]  /*1700*/  FADD.FTZ R88, R101, R103 ;  /* 0x0000006765587221 */ /* 0x000fe20000010000 */
[----:B------:R-:W-:Y:S01]  /*1710*/  FFMA.FTZ R103, R80, R103, R3 ;  /* 0x0000006750677223 */ /* 0x000fe20000010003 */
[----:B------:R-:W-:Y:S01]  /*1720*/  FFMA.FTZ R89, R89, R7, R20 ;  /* 0x0000000759597223 */ /* 0x000fe20000010014 */
[----:B0-----:R-:W-:Y:S01]  /*1730*/  FADD.FTZ R3, -R107, 1 ;  /* 0x3f8000006b037421 */ /* 0x001fe20000010100 */
[----:B-1----:R-:W-:Y:S01]  /*1740*/  FADD.FTZ R7, -R108, 1 ;  /* 0x3f8000006c077421 */ /* 0x002fe20000010100 */
[----:B----4-:R-:W-:-:S02]  /*1750*/  FADD.FTZ R110, R110, 1 ;  /* 0x3f8000006e6e7421 */ /* 0x010fc40000010000 */
[----:B------:R-:W-:Y:S01]  /*1760*/  FFMA.FTZ R90, R90, R3, 1 ;  /* 0x3f8000005a5a7423 */ /* 0x000fe20000010003 */
[----:B------:R-:W-:Y:S01]  /*1770*/  FFMA.FTZ R3, R8, R7, 1 ;  /* 0x3f80000008037423 */ /* 0x000fe20000010007 */
[----:B------:R-:W-:Y:S02]  /*1780*/  IADD3 R2, P1, R62, UR14, RZ ;  /* 0x0000000e3e027c10 */ /* 0x000fe4000ff3e0ff */
[----:B------:R-:W0:Y:S01]  /*1790*/  MUFU.RCP R110, R110 ;  /* 0x0000006e006e7308 */ /* 0x000e220000001000 */
[----:B------:R-:W-:Y:S01]  /*17a0*/  FMUL.FTZ R108, R108, R3 ;  /* 0x000000036c6c7220 */ /* 0x000fe20000410000 */
[----:B------:R-:W-:-:S06]  /*17b0*/  IADD3.X R3, R27, UR15, RZ, P1, !PT ;  /* 0x0000000f1b037c10 */ /* 0x000fcc0008ffe4ff */
[----:B------:R-:W4:Y:S01]  /*17c0*/  LDG.E.64.CONSTANT R2, desc[UR8][R2.64] ;  /* 0x0000000802027981 */ /* 0x000f22000c1e9b00 */
[----:B------:R-:W-:Y:S02]  /*17d0*/  HADD2.F32 R20, -RZ, R18.H0_H0 ;  /* 0x20000012ff147230 */ /* 0x000fe40000004100 */
[----:B------:R-:W-:Y:S01]  /*17e0*/  FMUL.FTZ R107, R107, R90 ;  /* 0x0000005a6b6b7220 */ /* 0x000fe20000410000 */
[----:B0-----:R-:W-:-:S04]  /*17f0*/  FADD.FTZ R21, -R110, 1 ;  /* 0x3f8000006e157421 */ /* 0x001fc80000010100 */
[----:B------:R-:W-:Y:S01]  /*1800*/  FFMA.FTZ R21, R10, R21, 1 ;  /* 0x3f8000000a157423 */ /* 0x000fe20000010015 */
[----:B------:R-:W-:-:S03]  /*1810*/  FMUL.FTZ R107, R20, R107 ;  /* 0x0000006b146b7220 */ /* 0x000fc60000410000 */
[----:B------:R-:W-:Y:S01]  /*1820*/  FMUL.FTZ R110, R110, R21 ;  /* 0x000000156e6e7220 */ /* 0x000fe20000410000 */
[----:B------:R-:W-:Y:S01]  /*1830*/  HADD2.F32 R21, -RZ, R18.H1_H1 ;  /* 0x30000012ff157230 */ /* 0x000fe20000004100 */
[----:B------:R-:W-:-:S04]  /*1840*/  IADD3 R20, P1, R68, UR14, RZ ;  /* 0x0000000e44147c10 */ /* 0x000fc8000ff3e0ff */
[----:B------:R-:W-:Y:S01]  /*1850*/  FMUL.FTZ R108, R21, R108 ;  /* 0x0000006c156c7220 */ /* 0x000fe20000410000 */
[----:B------:R-:W-:-:S06]  /*1860*/  IADD3.X R21, R67, UR15, RZ, P1, !PT ;  /* 0x0000000f43157c10 */ /* 0x000fcc0008ffe4ff */
[----:B------:R-:W4:Y:S01]  /*1870*/  LDG.E.64.CONSTANT R20, desc[UR8][R20.64] ;  /* 0x0000000814147981 */ /* 0x000f22000c1e9b00 */
[----:B------:R-:W-:-:S06]  /*1880*/  FADD.FTZ R109, R109, 1 ;  /* 0x3f8000006d6d7421 */ /* 0x000fcc0000010000 */
[----:B------:R-:W0:Y:S01]  /*1890*/  MUFU.RCP R109, R109 ;  /* 0x0000006d006d7308 */ /* 0x000e220000001000 */
[----:B------:R-:W-:Y:S02]  /*18a0*/  HADD2.F32 R99, -RZ, R34.H0_H0 ;  /* 0x20000022ff637230 */ /* 0x000fe40000004100 */
[----:B------:R-:W-:-:S03]  /*18b0*/  FADD.FTZ R86, R9, R98 ;  /* 0x0000006209567221 */ /* 0x000fc60000010000 */
[----:B------:R-:W-:Y:S01]  /*18c0*/  FADD.FTZ R7, -R26, R99 ;  /* 0x000000631a077221 */ /* 0x000fe20000010100 */
[----:B------:R-:W-:Y:S02]  /*18d0*/  HADD2.F32 R99, -RZ, R35.H0_H0 ;  /* 0x20000023ff637230 */ /* 0x000fe40000004100 */
[----:B0-----:R-:W-:-:S04]  /*18e0*/  FADD.FTZ R9, -R109, 1 ;  /* 0x3f8000006d097421 */ /* 0x001fc80000010100 */
[----:B------:R-:W-:Y:S01]  /*18f0*/  FFMA.FTZ R8, R96, R9, 1 ;  /* 0x3f80000060087423 */ /* 0x000fe20000010009 */
[----:B------:R-:W-:Y:S02]  /*1900*/  HADD2.F32 R9, -RZ, R34.H1_H1 ;  /* 0x30000022ff097230 */ /* 0x000fe40000004100 */
[----:B------:R-:W-:Y:S01]  /*1910*/  FMUL.FTZ R7, R66, R7 ;  /* 0x0000000742077220 */ /* 0x000fe20000410000 */
[C---:B------:R-:W-:Y:S01]  /*1920*/  FADD.FTZ R99, -R26.reuse, R99 ;  /* 0x000000631a637221 */ /* 0x040fe20000010100 */
[----:B------:R-:W-:Y:S01]  /*1930*/  FMUL.FTZ R109, R109, R8 ;  /* 0x000000086d6d7220 */ /* 0x000fe20000410000 */
[----:B------:R-:W-:Y:S01]  /*1940*/  FADD.FTZ R9, -R26, R9 ;  /* 0x000000091a097221 */ /* 0x000fe20000010100 */
[----:B------:R-:W-:Y:S01]  /*1950*/  FFMA.FTZ R96, R0, R7, R79 ;  /* 0x0000000700607223 */ /* 0x000fe2000001004f */
[C---:B------:R-:W-:Y:S02]  /*1960*/  FMUL.FTZ R8, R66.reuse, R99 ;  /* 0x0000006342087220 */ /* 0x040fe40000410000 */
[----:B------:R-:W-:Y:S01]  /*1970*/  FMUL.FTZ R10, R66, R9 ;  /* 0x00000009420a7220 */ /* 0x000fe20000410000 */
[----:B------:R-:W-:-:S02]  /*1980*/  HADD2.F32 R9, -RZ, R35.H1_H1 ;  /* 0x30000023ff097230 */ /* 0x000fc40000004100 */
[----:B------:R-:W-:Y:S01]  /*1990*/  FMUL.FTZ R94, R96, -1.4426950216293334961 ;  /* 0xbfb8aa3b605e7820 */ /* 0x000fe20000410000 */
[----:B------:R-:W-:-:S03]  /*19a0*/  FFMA.FTZ R101, R85, R8, R78 ;  /* 0x0000000855657223 */ /* 0x000fc6000001004e */
[----:B------:R0:W1:Y:S01]  /*19b0*/  MUFU.EX2 R102, R94 ;  /* 0x0000005e00667308 */ /* 0x0000620000000800 */
[----:B------:R-:W-:Y:S01]  /*19c0*/  FADD.FTZ R9, -R26, R9 ;  /* 0x000000091a097221 */ /* 0x000fe20000010100 */
[----:B------:R-:W-:Y:S01]  /*19d0*/  FMUL.FTZ R112, R101, -1.4426950216293334961 ;  /* 0xbfb8aa3b65707820 */ /* 0x000fe20000410000 */
[----:B------:R-:W-:Y:S02]  /*19e0*/  FFMA.FTZ R90, R81, R10, R76 ;  /* 0x0000000a515a7223 */ /* 0x000fe4000001004c */
[----:B------:R-:W-:Y:S02]  /*19f0*/  FMUL.FTZ R9, R66, R9 ;  /* 0x0000000942097220 */ /* 0x000fe40000410000 */
[----:B------:R-:W-:Y:S01]  /*1a00*/  FMUL.FTZ R104, R90, -1.4426950216293334961 ;  /* 0xbfb8aa3b5a687820 */ /* 0x000fe20000410000 */
[----:B------:R-:W1:Y:S01]  /*1a10*/  MUFU.EX2 R112, R112 ;  /* 0x0000007000707308 */ /* 0x000e620000000800 */
[----:B------:R-:W-:Y:S01]  /*1a20*/  FFMA.FTZ R98, R80, R9, R87 ;  /* 0x0000000950627223 */ /* 0x000fe20000010057 */
[----:B0-----:R-:W-:-:S03]  /*1a30*/  HADD2.F32 R94, -RZ, R19.H0_H0 ;  /* 0x20000013ff5e7230 */ /* 0x001fc60000004100 */
[----:B------:R-:W-:-:S03]  /*1a40*/  FMUL.FTZ R113, R98, -1.4426950216293334961 ;  /* 0xbfb8aa3b62717820 */ /* 0x000fc60000410000 */
[----:B------:R0:W0:Y:S01]  /*1a50*/  MUFU.EX2 R111, R104 ;  /* 0x00000068006f7308 */ /* 0x0000220000000800 */
[----:B-1----:R-:W-:Y:S01]  /*1a60*/  FADD.FTZ R106, R102, 1 ;  /* 0x3f800000666a7421 */ /* 0x002fe20000010000 */
[----:B------:R-:W-:Y:S01]  /*1a70*/  FMUL.FTZ R109, R94, R109 ;  /* 0x0000006d5e6d7220 */ /* 0x000fe20000410000 */
[-C--:B------:R-:W-:Y:S01]  /*1a80*/  FFMA.FTZ R94, R84, R107.reuse, R91 ;  /* 0x0000006b545e7223 */ /* 0x080fe2000001005b */
[----:B------:R-:W-:Y:S01]  /*1a90*/  FADD.FTZ R91, R11, R107 ;  /* 0x0000006b0b5b7221 */ /* 0x000fe20000010000 */
[----:B------:R-:W-:-:S03]  /*1aa0*/  FFMA.FTZ R102, R0, R107, R103 ;  /* 0x0000006b00667223 */ /* 0x000fc60000010067 */
[----:B------:R-:W1:Y:S01]  /*1ab0*/  MUFU.EX2 R113, R113 ;  /* 0x0000007100717308 */ /* 0x000e620000000800 */
[----:B0-----:R-:W-:Y:S01]  /*1ac0*/  FMUL.FTZ R104, R0, R107 ;  /* 0x0000006b00687220 */ /* 0x001fe20000410000 */
[----:B------:R-:W-:Y:S02]  /*1ad0*/  HADD2.F32 R99, -RZ, R19.H1_H1 ;  /* 0x30000013ff637230 */ /* 0x000fe40000004100 */
[----:B------:R-:W-:Y:S01]  /*1ae0*/  FMUL.FTZ R11, R81, R108 ;  /* 0x0000006c510b7220 */ /* 0x000fe20000410000 */
[----:B------:R-:W-:Y:S01]  /*1af0*/  FADD.FTZ R112, R112, 1 ;  /* 0x3f80000070707421 */ /* 0x000fe20000010000 */
[----:B------:R-:W-:Y:S02]  /*1b00*/  FFMA.FTZ R104, R84, R104, R89 ;  /* 0x0000006854687223 */ /* 0x000fe40000010059 */
[----:B------:R0:W0:Y:S01]  /*1b10*/  MUFU.RCP R107, R106 ;  /* 0x0000006a006b7308 */ /* 0x0000220000001000 */
[----:B------:R-:W-:Y:S01]  /*1b20*/  FMUL.FTZ R105, R99, R110 ;  /* 0x0000006e63697220 */ /* 0x000fe20000410000 */
[C---:B------:R-:W-:Y:S01]  /*1b30*/  FFMA.FTZ R99, R5.reuse, R108, R92 ;  /* 0x0000006c05637223 */ /* 0x040fe2000001005c */
[----:B------:R-:W-:Y:S01]  /*1b40*/  FFMA.FTZ R11, R5, R11, R104 ;  /* 0x0000000b050b7223 */ /* 0x000fe20000010068 */
[----:B------:R-:W-:Y:S01]  /*1b50*/  FMUL.FTZ R5, R85, R109 ;  /* 0x0000006d55057220 */ /* 0x000fe20000410000 */
[----:B------:R-:W-:Y:S01]  /*1b60*/  FADD.FTZ R111, R111, 1 ;  /* 0x3f8000006f6f7421 */ /* 0x000fe20000010000 */
[----:B------:R-:W-:-:S02]  /*1b70*/  HADD2.F32 R89, -RZ, R36.H0_H0 ;  /* 0x20000024ff597230 */ /* 0x000fc40000004100 */
[----:B------:R-:W0:Y:S01]  /*1b80*/  MUFU.RCP R112, R112 ;  /* 0x0000007000707308 */ /* 0x000e220000001000 */
[C---:B------:R-:W-:Y:S01]  /*1b90*/  FFMA.FTZ R95, R4.reuse, R109, R95 ;  /* 0x0000006d045f7223 */ /* 0x040fe2000001005f */
[----:B------:R-:W-:Y:S01]  /*1ba0*/  FFMA.FTZ R5, R4, R5, R11 ;  /* 0x0000000504057223 */ /* 0x000fe2000001000b */
[----:B------:R-:W-:Y:S01]  /*1bb0*/  FMUL.FTZ R4, R80, R105 ;  /* 0x0000006950047220 */ /* 0x000fe20000410000 */
[----:B------:R-:W-:Y:S01]  /*1bc0*/  FFMA.FTZ R102, R81, R108, R102 ;  /* 0x0000006c51667223 */ /* 0x000fe20000010066 */
[----:B-1----:R-:W-:Y:S01]  /*1bd0*/  FADD.FTZ R113, R113, 1 ;  /* 0x3f80000071717421 */ /* 0x002fe20000010000 */
[----:B------:R-:W-:Y:S02]  /*1be0*/  FADD.FTZ R89, -R26, R89 ;  /* 0x000000591a597221 */ /* 0x000fe40000010100 */
[----:B------:R-:W1:Y:S01]  /*1bf0*/  MUFU.RCP R111, R111 ;  /* 0x0000006f006f7308 */ /* 0x000e620000001000 */
[----:B0-----:R-:W-:Y:S01]  /*1c00*/  FFMA.FTZ R106, R6, R4, R5 ;  /* 0x00000004066a7223 */ /* 0x001fe20000010005 */
[----:B------:R-:W-:Y:S01]  /*1c10*/  FADD.FTZ R92, R86, R109 ;  /* 0x0000006d565c7221 */ /* 0x000fe20000010000 */
[----:B------:R-:W-:-:S02]  /*1c20*/  HADD2.F32 R11, -RZ, R36.H1_H1 ;  /* 0x30000024ff0b7230 */ /* 0x000fc40000004100 */
[----:B------:R-:W-:Y:S01]  /*1c30*/  FADD.FTZ R5, -R107, 1 ;  /* 0x3f8000006b057421 */ /* 0x000fe20000010100 */
[----:B------:R-:W-:Y:S01]  /*1c40*/  FFMA.FTZ R109, R85, R109, R102 ;  /* 0x0000006d556d7223 */ /* 0x000fe20000010066 */
[----:B------:R-:W-:Y:S01]  /*1c50*/  FFMA.FTZ R102, R6, R105, R97 ;  /* 0x0000006906667223 */ /* 0x000fe20000010061 */
[----:B------:R-:W-:Y:S01]  /*1c60*/  FMUL.FTZ R89, R66, R89 ;  /* 0x0000005942597220 */ /* 0x000fe20000410000 */
[----:B------:R-:W0:Y:S01]  /*1c70*/  MUFU.RCP R113, R113 ;  /* 0x0000007100717308 */ /* 0x000e220000001000 */
[--C-:B------:R-:W-:Y:S02]  /*1c80*/  HADD2.F32 R97, -RZ, R37.reuse.H0_H0 ;  /* 0x20000025ff617230 */ /* 0x100fe40000004100 */
[----:B------:R-:W-:Y:S01]  /*1c90*/  FFMA.FTZ R4, R96, R5, 1 ;  /* 0x3f80000060047423 */ /* 0x000fe20000010005 */
[----:B------:R-:W-:Y:S01]  /*1ca0*/  FADD.FTZ R11, -R26, R11 ;  /* 0x0000000b1a0b7221 */ /* 0x000fe20000010100 */
[----:B------:R-:W-:Y:S02]  /*1cb0*/  HADD2.F32 R5, -RZ, R37.H1_H1 ;  /* 0x30000025ff057230 */ /* 0x000fe40000004100 */
[----:B------:R-:W-:Y:S01]  /*1cc0*/  FFMA.FTZ R104, R0, R89, R79 ;  /* 0x0000005900687223 */ /* 0x000fe2000001004f */
[----:B------:R-:W-:Y:S01]  /*1cd0*/  FADD.FTZ R103, R88, R105 ;  /* 0x0000006958677221 */ /* 0x000fe20000010000 */
[----:B------:R-:W-:Y:S01]  /*1ce0*/  FADD.FTZ R97, -R26, R97 ;  /* 0x000000611a617221 */ /* 0x000fe20000010100 */
[----:B------:R-:W-:Y:S01]  /*1cf0*/  FMUL.FTZ R88, R66, R11 ;  /* 0x0000000b42587220 */ /* 0x000fe20000410000 */
[----:B------:R-:W-:Y:S01]  /*1d00*/  FADD.FTZ R6, -R112, 1 ;  /* 0x3f80000070067421 */ /* 0x000fe20000010100 */
[----:B------:R-:W-:Y:S01]  /*1d10*/  FADD.FTZ R117, -R26, R5 ;  /* 0x000000051a757221 */ /* 0x000fe20000010100 */
[----:B------:R-:W-:Y:S01]  /*1d20*/  FMUL.FTZ R11, R104, -1.4426950216293334961 ;  /* 0xbfb8aa3b680b7820 */ /* 0x000fe20000410000 */
[----:B------:R-:W-:Y:S01]  /*1d30*/  FFMA.FTZ R109, R80, R105, R109 ;  /* 0x00000069506d7223 */ /* 0x000fe2000001006d */
[C---:B------:R-:W-:Y:S01]  /*1d40*/  FMUL.FTZ R84, R66.reuse, R97 ;  /* 0x0000006142547220 */ /* 0x040fe20000410000 */
[----:B------:R-:W-:Y:S01]  /*1d50*/  FFMA.FTZ R96, R81, R88, R76 ;  /* 0x0000005851607223 */ /* 0x000fe2000001004c */
[----:B------:R-:W-:Y:S01]  /*1d60*/  FFMA.FTZ R105, R101, R6, 1 ;  /* 0x3f80000065697423 */ /* 0x000fe20000010006 */
[----:B-1----:R-:W-:Y:S01]  /*1d70*/  FADD.FTZ R5, -R111, 1 ;  /* 0x3f8000006f057421 */ /* 0x002fe20000010100 */
[----:B------:R-:W-:Y:S01]  /*1d80*/  FMUL.FTZ R6, R66, R117 ;  /* 0x0000007542067220 */ /* 0x000fe20000410000 */
[----:B------:R1:W1:Y:S01]  /*1d90*/  MUFU.EX2 R115, R11 ;  /* 0x0000000b00737308 */ /* 0x0002620000000800 */
[----:B------:R-:W-:-:S02]  /*1da0*/  HADD2.F32 R119, -RZ, R32.H0_H0 ;  /* 0x20000020ff777230 */ /* 0x000fc40000004100 */
[----:B------:R-:W-:Y:S01]  /*1db0*/  FFMA.FTZ R97, R85, R84, R78 ;  /* 0x0000005455617223 */ /* 0x000fe2000001004e */
[----:B------:R-:W-:Y:S01]  /*1dc0*/  FMUL.FTZ R86, R96, -1.4426950216293334961 ;  /* 0xbfb8aa3b60567820 */ /* 0x000fe20000410000 */
[----:B------:R-:W-:Y:S01]  /*1dd0*/  FFMA.FTZ R90, R90, R5, 1 ;  /* 0x3f8000005a5a7423 */ /* 0x000fe20000010005 */
[----:B------:R-:W-:Y:S01]  /*1de0*/  FFMA.FTZ R101, R80, R6, R87 ;  /* 0x0000000650657223 */ /* 0x000fe20000010057 */
[----:B------:R-:W-:Y:S01]  /*1df0*/  FMUL.FTZ R110, R97, -1.4426950216293334961 ;  /* 0xbfb8aa3b616e7820 */ /* 0x000fe20000410000 */
[----:B------:R-:W-:Y:S01]  /*1e00*/  FADD.FTZ R119, -R26, R119 ;  /* 0x000000771a777221 */ /* 0x000fe20000010100 */
[----:B0-----:R-:W-:Y:S01]  /*1e10*/  FADD.FTZ R5, -R113, 1 ;  /* 0x3f80000071057421 */ /* 0x001fe20000010100 */
[----:B------:R-:W-:Y:S01]  /*1e20*/  FADD.FTZ R93, R93, R108 ;  /* 0x0000006c5d5d7221 */ /* 0x000fe20000010000 */
[----:B------:R-:W0:Y:S01]  /*1e30*/  MUFU.EX2 R116, R86 ;  /* 0x0000005600747308 */ /* 0x000e220000000800 */
[----:B-1----:R-:W-:Y:S02]  /*1e40*/  HADD2.F32 R11, -RZ, R32.H1_H1 ;  /* 0x30000020ff0b7230 */ /* 0x002fe40000004100 */
[----:B------:R-:W-:Y:S01]  /*1e50*/  FMUL.FTZ R118, R101, -1.4426950216293334961 ;  /* 0xbfb8aa3b65767820 */ /* 0x000fe20000410000 */
[----:B------:R-:W-:Y:S01]  /*1e60*/  FMUL.FTZ R108, R111, R90 ;  /* 0x0000005a6f6c7220 */ /* 0x000fe20000410000 */
[----:B------:R-:W-:-:S02]  /*1e70*/  HADD2.F32 R90, -RZ, R12.H0_H0 ;  /* 0x2000000cff5a7230 */ /* 0x000fc40000004100 */
[----:B------:R-:W-:Y:S01]  /*1e80*/  FFMA.FTZ R98, R98, R5, 1 ;  /* 0x3f80000062627423 */ /* 0x000fe20000010005 */
[----:B------:R-:W-:Y:S01]  /*1e90*/  FMUL.FTZ R107, R107, R4 ;  /* 0x000000046b6b7220 */ /* 0x000fe20000410000 */
[----:B------:R-:W-:Y:S01]  /*1ea0*/  FMUL.FTZ R5, R66, R119 ;  /* 0x0000007742057220 */ /* 0x000fe20000410000 */
[----:B------:R1:W0:Y:S01]  /*1eb0*/  MUFU.EX2 R117, R110 ;  /* 0x0000006e00757308 */ /* 0x0002220000000800 */
[----:B------:R-:W-:Y:S01]  /*1ec0*/  FMUL.FTZ R112, R112, R105 ;  /* 0x0000006970707220 */ /* 0x000fe20000410000 */
[----:B------:R-:W-:Y:S02]  /*1ed0*/  HADD2.F32 R105, -RZ, R12.H1_H1 ;  /* 0x3000000cff697230 */ /* 0x000fe40000004100 */
[----:B------:R-:W-:Y:S01]  /*1ee0*/  FADD.FTZ R121, -R26, R11 ;  /* 0x0000000b1a797221 */ /* 0x000fe20000010100 */
[----:B------:R-:W-:-:S03]  /*1ef0*/  FMUL.FTZ R107, R90, R107 ;  /* 0x0000006b5a6b7220 */ /* 0x000fc60000410000 */
[----:B------:R0:W2:Y:S01]  /*1f00*/  MUFU.EX2 R119, R118 ;  /* 0x0000007600777308 */ /* 0x0000a20000000800 */
[----:B------:R-:W-:Y:S01]  /*1f10*/  FMUL.FTZ R4, R66, R121 ;  /* 0x0000007942047220 */ /* 0x000fe20000410000 */
[----:B-1----:R-:W-:Y:S01]  /*1f20*/  FMUL.FTZ R110, R105, R108 ;  /* 0x0000006c696e7220 */ /* 0x002fe20000410000 */
[----:B------:R-:W-:Y:S01]  /*1f30*/  FADD.FTZ R115, R115, 1 ;  /* 0x3f80000073737421 */ /* 0x000fe20000010000 */
[CC--:B------:R-:W-:Y:S01]  /*1f40*/  FMUL.FTZ R105, R0.reuse, R107.reuse ;  /* 0x0000006b00697220 */ /* 0x0c0fe20000410000 */
[--C-:B------:R-:W-:Y:S02]  /*1f50*/  HADD2.F32 R111, -RZ, R13.reuse.H0_H0 ;  /* 0x2000000dff6f7230 */ /* 0x100fe40000004100 */
[----:B------:R-:W-:Y:S01]  /*1f60*/  FFMA.FTZ R86, R81, R4, R76 ;  /* 0x0000000451567223 */ /* 0x000fe2000001004c */
[C---:B------:R-:W-:Y:S01]  /*1f70*/  FFMA.FTZ R108, R0.reuse, R107, R109 ;  /* 0x0000006b006c7223 */ /* 0x040fe2000001006d */
[----:B------:R-:W-:Y:S01]  /*1f80*/  FFMA.FTZ R105, R7, R105, R106 ;  /* 0x0000006907697223 */ /* 0x000fe2000001006a */
[----:B------:R1:W1:Y:S01]  /*1f90*/  MUFU.RCP R109, R115 ;  /* 0x00000073006d7308 */ /* 0x0002620000001000 */
[----:B------:R-:W-:Y:S01]  /*1fa0*/  FFMA.FTZ R11, R0, R5, R79 ;  /* 0x00000005000b7223 */ /* 0x000fe2000001004f */
[----:B------:R-:W-:Y:S01]  /*1fb0*/  FMUL.FTZ R114, R113, R98 ;  /* 0x0000006271727220 */ /* 0x000fe20000410000 */
[----:B------:R-:W-:Y:S01]  /*1fc0*/  FMUL.FTZ R106, R81, R110 ;  /* 0x0000006e516a7220 */ /* 0x000fe20000410000 */
[----:B------:R-:W-:-:S02]  /*1fd0*/  HADD2.F32 R113, -RZ, R13.H1_H1 ;  /* 0x3000000dff717230 */ /* 0x000fc40000004100 */
[----:B------:R-:W-:Y:S01]  /*1fe0*/  FMUL.FTZ R111, R111, R112 ;  /* 0x000000706f6f7220 */ /* 0x000fe20000410000 */
[----:B0-----:R-:W-:Y:S01]  /*1ff0*/  FADD.FTZ R116, R116, 1 ;  /* 0x3f80000074747421 */ /* 0x001fe20000010000 */
[----:B------:R-:W-:Y:S01]  /*2000*/  FMUL.FTZ R118, R86, -1.4426950216293334961 ;  /* 0xbfb8aa3b56767820 */ /* 0x000fe20000410000 */
[----:B------:R-:W-:Y:S01]  /*2010*/  FFMA.FTZ R94, R7, R107, R94 ;  /* 0x0000006b075e7223 */ /* 0x000fe2000001005e */
[----:B------:R-:W-:Y:S01]  /*2020*/  FMUL.FTZ R120, R11, -1.4426950216293334961 ;  /* 0xbfb8aa3b0b787820 */ /* 0x000fe20000410000 */
[C---:B------:R-:W-:Y:S01]  /*2030*/  FFMA.FTZ R99, R10.reuse, R110, R99 ;  /* 0x0000006e0a637223 */ /* 0x040fe20000010063 */
[----:B------:R-:W-:Y:S01]  /*2040*/  FFMA.FTZ R7, R10, R106, R105 ;  /* 0x0000006a0a077223 */ /* 0x000fe20000010069 */
[----:B------:R-:W-:Y:S01]  /*2050*/  FADD.FTZ R117, R117, 1 ;  /* 0x3f80000075757421 */ /* 0x000fe20000010000 */
[----:B------:R-:W-:Y:S01]  /*2060*/  FADD.FTZ R91, R91, R107 ;  /* 0x0000006b5b5b7221 */ /* 0x000fe20000010000 */
[----:B------:R-:W-:Y:S01]  /*2070*/  FFMA.FTZ R108, R81, R110, R108 ;  /* 0x0000006e516c7223 */ /* 0x000fe2000001006c */
[----:B------:R0:W3:Y:S01]  /*2080*/  MUFU.RCP R112, R116 ;  /* 0x0000007400707308 */ /* 0x0000e20000001000 */
[----:B------:R-:W-:Y:S01]  /*2090*/  FMUL.FTZ R10, R85, R111 ;  /* 0x0000006f550a7220 */ /* 0x000fe20000410000 */
[----:B------:R-:W-:Y:S01]  /*20a0*/  FMUL.FTZ R113, R113, R114 ;  /* 0x0000007271717220 */ /* 0x000fe20000410000 */
[----:B------:R-:W-:-:S02]  /*20b0*/  HADD2.F32 R107, -RZ, R33.H0_H0 ;  /* 0x20000021ff6b7230 */ /* 0x000fc40000004100 */
[----:B--2---:R-:W-:Y:S01]  /*20c0*/  FADD.FTZ R119, R119, 1 ;  /* 0x3f80000077777421 */ /* 0x004fe20000010000 */
[-C--:B------:R-:W-:Y:S01]  /*20d0*/  FFMA.FTZ R105, R8, R111.reuse, R95 ;  /* 0x0000006f08697223 */ /* 0x080fe2000001005f */
[----:B------:R-:W-:Y:S01]  /*20e0*/  FADD.FTZ R106, R92, R111 ;  /* 0x0000006f5c6a7221 */ /* 0x000fe20000010000 */
[----:B------:R-:W-:Y:S01]  /*20f0*/  MUFU.EX2 R90, R118 ;  /* 0x00000076005a7308 */ /* 0x000fe20000000800 */
[----:B-1----:R-:W-:Y:S01]  /*2100*/  FFMA.FTZ R115, R85, R111, R108 ;  /* 0x0000006f55737223 */ /* 0x002fe2000001006c */
[----:B------:R-:W-:Y:S01]  /*2110*/  FFMA.FTZ R10, R8, R10, R7 ;  /* 0x0000000a080a7223 */ /* 0x000fe20000010007 */
[----:B------:R-:W-:Y:S02]  /*2120*/  HADD2.F32 R111, -RZ, R33.H1_H1 ;  /* 0x30000021ff6f7230 */ /* 0x000fe40000004100 */
[----:B------:R-:W-:Y:S01]  /*2130*/  FMUL.FTZ R7, R80, R113 ;  /* 0x0000007150077220 */ /* 0x000fe20000410000 */
[----:B------:R-:W-:Y:S02]  /*2140*/  FADD.FTZ R95, -R26, R107 ;  /* 0x0000006b1a5f7221 */ /* 0x000fe40000010100 */
[----:B------:R-:W1:Y:S01]  /*2150*/  MUFU.RCP R118, R117 ;  /* 0x0000007500767308 */ /* 0x000e620000001000 */
[C---:B0-----:R-:W-:Y:S01]  /*2160*/  FFMA.FTZ R116, R9.reuse, R7, R10 ;  /* 0x0000000709747223 */ /* 0x041fe2000001000a */
[----:B------:R-:W-:-:S06]  /*2170*/  FFMA.FTZ R107, R9, R113, R102 ;  /* 0x00000071096b7223 */ /* 0x000fcc0000010066 */
[----:B------:R-:W-:Y:S01]  /*2180*/  MUFU.EX2 R98, R120 ;  /* 0x0000007800627308 */ /* 0x000fe20000000800 */
[----:B------:R-:W-:Y:S01]  /*2190*/  FMUL.FTZ R7, R66, R95 ;  /* 0x0000005f42077220 */ /* 0x000fe20000410000 */
[----:B------:R-:W-:-:S06]  /*21a0*/  FADD.FTZ R111, -R26, R111 ;  /* 0x0000006f1a6f7221 */ /* 0x000fcc0000010100 */
[----:B------:R-:W0:Y:S01]  /*21b0*/  MUFU.RCP R120, R119 ;  /* 0x0000007700787308 */ /* 0x000e220000001000 */
[----:B------:R-:W-:Y:S01]  /*21c0*/  FADD.FTZ R9, -R109, 1 ;  /* 0x3f8000006d097421 */ /* 0x000fe20000010100 */
[--C-:B------:R-:W-:Y:S02]  /*21d0*/  HADD2.F32 R95, -RZ, R28.reuse.H0_H0 ;  /* 0x2000001cff5f7230 */ /* 0x100fe40000004100 */
[----:B------:R-:W-:Y:S01]  /*21e0*/  FADD.FTZ R93, R93, R110 ;  /* 0x0000006e5d5d7221 */ /* 0x000fe20000010000 */
[----:B------:R-:W-:Y:S01]  /*21f0*/  FMUL.FTZ R8, R66, R111 ;  /* 0x0000006f42087220 */ /* 0x000fe20000410000 */
[----:B------:R-:W-:Y:S01]  /*2200*/  FFMA.FTZ R110, R104, R9, 1 ;  /* 0x3f800000686e7423 */ /* 0x000fe20000010009 */
[----:B------:R-:W-:Y:S02]  /*2210*/  HADD2.F32 R111, -RZ, R28.H1_H1 ;  /* 0x3000001cff6f7230 */ /* 0x000fe40000004100 */
[----:B------:R-:W-:Y:S01]  /*2220*/  FADD.FTZ R9, -R26, R95 ;  /* 0x0000005f1a097221 */ /* 0x000fe20000010100 */
[----:B---3--:R-:W-:Y:S01]  /*2230*/  FADD.FTZ R95, -R112, 1 ;  /* 0x3f800000705f7421 */ /* 0x008fe20000010100 */
[----:B------:R-:W-:-:S02]  /*2240*/  HADD2.F32 R123, -RZ, R29.H0_H0 ;  /* 0x2000001dff7b7230 */ /* 0x000fc40000004100 */
[----:B-1----:R-:W-:Y:S01]  /*2250*/  FADD.FTZ R92, -R118, 1 ;  /* 0x3f800000765c7421 */ /* 0x002fe20000010100 */
[----:B------:R-:W-:Y:S01]  /*2260*/  FADD.FTZ R117, -R26, R111 ;  /* 0x0000006f1a757221 */ /* 0x000fe20000010100 */
[----:B------:R-:W-:Y:S01]  /*2270*/  FFMA.FTZ R111, R96, R95, 1 ;  /* 0x3f800000606f7423 */ /* 0x000fe2000001005f */
[----:B------:R-:W-:Y:S01]  /*2280*/  FFMA.FTZ R102, R85, R7, R78 ;  /* 0x0000000755667223 */ /* 0x000fe2000001004e */
[----:B------:R-:W-:Y:S01]  /*2290*/  FFMA.FTZ R121, R97, R92, 1 ;  /* 0x3f80000061797423 */ /* 0x000fe2000001005c */
[----:B0-----:R-:W-:Y:S01]  /*22a0*/  FADD.FTZ R96, -R120, 1 ;  /* 0x3f80000078607421 */ /* 0x001fe20000010100 */
[----:B------:R-:W-:Y:S01]  /*22b0*/  FADD.FTZ R97, -R26, R123 ;  /* 0x0000007b1a617221 */ /* 0x000fe20000010100 */
[----:B------:R-:W-:Y:S02]  /*22c0*/  HADD2.F32 R119, -RZ, R29.H1_H1 ;  /* 0x3000001dff777230 */ /* 0x000fe40000004100 */
[----:B------:R-:W-:Y:S01]  /*22d0*/  FFMA.FTZ R123, R101, R96, 1 ;  /* 0x3f800000657b7423 */ /* 0x000fe20000010060 */
[----:B------:R-:W-:Y:S01]  /*22e0*/  FMUL.FTZ R114, R102, -1.4426950216293334961 ;  /* 0xbfb8aa3b66727820 */ /* 0x000fe20000410000 */
[----:B------:R-:W-:-:S02]  /*22f0*/  FFMA.FTZ R104, R80, R8, R87 ;  /* 0x0000000850687223 */ /* 0x000fc40000010057 */
[----:B------:R-:W-:Y:S01]  /*2300*/  FMUL.FTZ R123, R120, R123 ;  /* 0x0000007b787b7220 */ /* 0x000fe20000410000 */
[----:B------:R-:W-:Y:S02]  /*2310*/  HADD2.F32 R120, -RZ, R23.H0_H0 ;  /* 0x20000017ff787230 */ /* 0x000fe40000004100 */
[----:B------:R-:W-:Y:S01]  /*2320*/  FADD.FTZ R101, -R26, R119 ;  /* 0x000000771a657221 */ /* 0x000fe20000010100 */
[----:B------:R-:W-:Y:S01]  /*2330*/  FMUL.FTZ R121, R118, R121 ;  /* 0x0000007976797220 */ /* 0x000fe20000410000 */
[----:B------:R-:W-:Y:S01]  /*2340*/  FMUL.FTZ R119, R112, R111 ;  /* 0x0000006f70777220 */ /* 0x000fe20000410000 */
[----:B------:R-:W0:Y:S01]  /*2350*/  MUFU.EX2 R114, R114 ;  /* 0x0000007200727308 */ /* 0x000e220000000800 */
[----:B------:R-:W-:Y:S01]  /*2360*/  FMUL.FTZ R95, R66, R117 ;  /* 0x00000075425f7220 */ /* 0x000fe20000410000 */
[--C-:B------:R-:W-:Y:S02]  /*2370*/  HADD2.F32 R112, -RZ, R22.reuse.H0_H0 ;  /* 0x20000016ff707230 */ /* 0x100fe40000004100 */
[----:B------:R-:W-:Y:S01]  /*2380*/  FADD.FTZ R103, R103, R113 ;  /* 0x0000007167677221 */ /* 0x000fe20000010000 */
[----:B------:R-:W-:Y:S01]  /*2390*/  FFMA.FTZ R115, R80, R113, R115 ;  /* 0x0000007150737223 */ /* 0x000fe20000010073 */
[----:B------:R-:W-:Y:S01]  /*23a0*/  FMUL.FTZ R117, R109, R110 ;  /* 0x0000006e6d757220 */ /* 0x000fe20000410000 */
[----:B------:R-:W-:Y:S01]  /*23b0*/  FMUL.FTZ R113, R104, -1.4426950216293334961 ;  /* 0xbfb8aa3b68717820 */ /* 0x000fe20000410000 */
[----:B------:R-:W-:Y:S01]  /*23c0*/  FMUL.FTZ R120, R120, R121 ;  /* 0x0000007978787220 */ /* 0x000fe20000410000 */
[----:B------:R-:W-:-:S02]  /*23d0*/  HADD2.F32 R118, -RZ, R22.H1_H1 ;  /* 0x30000016ff767230 */ /* 0x000fc40000004100 */
[----:B------:R-:W-:Y:S01]  /*23e0*/  FADD.FTZ R121, R98, 1 ;  /* 0x3f80000062797421 */ /* 0x000fe20000010000 */
[----:B------:R-:W-:Y:S01]  /*23f0*/  FMUL.FTZ R117, R112, R117 ;  /* 0x0000007570757220 */ /* 0x000fe20000410000 */
[----:B------:R-:W1:Y:S01]  /*2400*/  MUFU.EX2 R113, R113 ;  /* 0x0000007100717308 */ /* 0x000e620000000800 */
[----:B------:R-:W-:Y:S02]  /*2410*/  FMUL.FTZ R118, R118, R119 ;  /* 0x0000007776767220 */ /* 0x000fe40000410000 */
[CC--:B------:R-:W-:Y:S01]  /*2420*/  FMUL.FTZ R119, R0.reuse, R117.reuse ;  /* 0x0000007500777220 */ /* 0x0c0fe20000410000 */
[----:B------:R-:W-:Y:S01]  /*2430*/  FFMA.FTZ R98, R0, R117, R115 ;  /* 0x0000007500627223 */ /* 0x000fe20000010073 */
[----:B------:R-:W-:-:S03]  /*2440*/  FADD.FTZ R115, R90, 1 ;  /* 0x3f8000005a737421 */ /* 0x000fc60000010000 */
[----:B------:R-:W2:Y:S01]  /*2450*/  MUFU.RCP R121, R121 ;  /* 0x0000007900797308 */ /* 0x000ea20000001000 */
[----:B------:R-:W-:Y:S01]  /*2460*/  FFMA.FTZ R119, R89, R119, R116 ;  /* 0x0000007759777223 */ /* 0x000fe20000010074 */
[----:B------:R-:W-:Y:S01]  /*2470*/  FMUL.FTZ R9, R66, R9 ;  /* 0x0000000942097220 */ /* 0x000fe20000410000 */
[----:B------:R-:W-:Y:S01]  /*2480*/  FFMA.FTZ R92, R81, R95, R76 ;  /* 0x0000005f515c7223 */ /* 0x000fe2000001004c */
[----:B------:R-:W-:Y:S01]  /*2490*/  FFMA.FTZ R94, R89, R117, R94 ;  /* 0x00000075595e7223 */ /* 0x000fe2000001005e */
[----:B------:R-:W-:Y:S01]  /*24a0*/  FADD.FTZ R91, R91, R117 ;  /* 0x000000755b5b7221 */ /* 0x000fe20000010000 */
[----:B------:R-:W-:Y:S01]  /*24b0*/  FMUL.FTZ R89, R81, R118 ;  /* 0x0000007651597220 */ /* 0x000fe20000410000 */
[----:B------:R-:W-:Y:S01]  /*24c0*/  HADD2.F32 R117, -RZ, R38.H0_H0 ;  /* 0x20000026ff757230 */ /* 0x000fe20000004100 */
[----:B------:R-:W3:Y:S01]  /*24d0*/  MUFU.RCP R116, R115 ;  /* 0x0000007300747308 */ /* 0x000ee20000001000 */
[----:B0-----:R-:W-:Y:S01]  /*24e0*/  FADD.FTZ R114, R114, 1 ;  /* 0x3f80000072727421 */ /* 0x001fe20000010000 */
[----:B------:R-:W-:Y:S01]  /*24f0*/  FFMA.FTZ R10, R0, R9, R79 ;  /* 0x00000009000a7223 */ /* 0x000fe2000001004f */
[----:B------:R-:W-:Y:S01]  /*2500*/  FMUL.FTZ R122, R92, -1.4426950216293334961 ;  /* 0xbfb8aa3b5c7a7820 */ /* 0x000fe20000410000 */
[----:B------:R-:W-:Y:S01]  /*2510*/  FMUL.FTZ R96, R66, R97 ;  /* 0x0000006142607220 */ /* 0x000fe20000410000 */
[----:B------:R-:W-:Y:S01]  /*2520*/  FFMA.FTZ R89, R88, R89, R119 ;  /* 0x0000005958597223 */ /* 0x000fe20000010077 */
[----:B------:R-:W-:Y:S01]  /*2530*/  FADD.FTZ R119, -R26, R117 ;  /* 0x000000751a777221 */ /* 0x000fe20000010100 */
[----:B------:R-:W-:Y:S01]  /*2540*/  FMUL.FTZ R108, R10, -1.4426950216293334961 ;  /* 0xbfb8aa3b0a6c7820 */ /* 0x000fe20000410000 */
[----:B------:R2:W0:Y:S01]  /*2550*/  MUFU.RCP R117, R114 ;  /* 0x0000007200757308 */ /* 0x0004220000001000 */
[----:B------:R-:W-:Y:S01]  /*2560*/  FFMA.FTZ R97, R85, R96, R78 ;  /* 0x0000006055617223 */ /* 0x000fe2000001004e */
[-C--:B------:R-:W-:Y:S01]  /*2570*/  FFMA.FTZ R99, R88, R118.reuse, R99 ;  /* 0x0000007658637223 */ /* 0x080fe20000010063 */
[----:B------:R-:W-:Y:S01]  /*2580*/  FADD.FTZ R93, R93, R118 ;  /* 0x000000765d5d7221 */ /* 0x000fe20000010000 */
[----:B------:R-:W-:Y:S01]  /*2590*/  FFMA.FTZ R98, R81, R118, R98 ;  /* 0x0000007651627223 */ /* 0x000fe20000010062 */
[----:B-1----:R-:W-:-:S03]  /*25a0*/  FADD.FTZ R118, R113, 1 ;  /* 0x3f80000071767421 */ /* 0x002fc60000010000 */
[----:B------:R1:W-:Y:S01]  /*25b0*/  MUFU.EX2 R110, R122 ;  /* 0x0000007a006e7308 */ /* 0x0003e20000000800 */
[----:B------:R-:W-:Y:S01]  /*25c0*/  FMUL.FTZ R101, R66, R101 ;  /* 0x0000006542657220 */ /* 0x000fe20000410000 */
[----:B--2---:R-:W-:Y:S01]  /*25d0*/  FADD.FTZ R114, -R121, 1 ;  /* 0x3f80000079727421 */ /* 0x004fe20000010100 */
[----:B------:R-:W-:Y:S01]  /*25e0*/  FMUL.FTZ R111, R97, -1.4426950216293334961 ;  /* 0xbfb8aa3b616f7820 */ /* 0x000fe20000410000 */
[----:B------:R-:W-:Y:S01]  /*25f0*/  FFMA.FTZ R90, R84, R120, R105 ;  /* 0x00000078545a7223 */ /* 0x000fe20000010069 */
[----:B-1----:R-:W-:-:S03]  /*2600*/  HADD2.F32 R122, -RZ, R23.H1_H1 ;  /* 0x30000017ff7a7230 */ /* 0x002fc60000004100 */
[----:B------:R-:W1:Y:S01]  /*2610*/  MUFU.EX2 R108, R108 ;  /* 0x0000006c006c7308 */ /* 0x000e620000000800 */
[----:B------:R-:W-:Y:S01]  /*2620*/  FADD.FTZ R106, R106, R120 ;  /* 0x000000786a6a7221 */ /* 0x000fe20000010000 */
[CC--:B------:R-:W-:Y:S01]  /*2630*/  FFMA.FTZ R105, R85.reuse, R120.reuse, R98 ;  /* 0x0000007855697223 */ /* 0x0c0fe20000010062 */
[----:B------:R-:W-:Y:S01]  /*2640*/  FMUL.FTZ R120, R85, R120 ;  /* 0x0000007855787220 */ /* 0x000fe20000410000 */
[----:B------:R-:W-:Y:S01]  /*2650*/  FMUL.FTZ R122, R122, R123 ;  /* 0x0000007b7a7a7220 */ /* 0x000fe20000410000 */
[----:B------:R-:W-:Y:S01]  /*2660*/  FFMA.FTZ R109, R80, R101, R87 ;  /* 0x00000065506d7223 */ /* 0x000fe20000010057 */
[----:B------:R-:W-:Y:S01]  /*2670*/  FFMA.FTZ R114, R11, R114, 1 ;  /* 0x3f8000000b727423 */ /* 0x000fe20000010072 */
[----:B---3--:R-:W-:Y:S01]  /*2680*/  FADD.FTZ R11, -R116, 1 ;  /* 0x3f800000740b7421 */ /* 0x008fe20000010100 */
[----:B------:R-:W2:Y:S01]  /*2690*/  MUFU.RCP R118, R118 ;  /* 0x0000007600767308 */ /* 0x000ea20000001000 */
[-C--:B------:R-:W-:Y:S01]  /*26a0*/  FFMA.FTZ R107, R6, R122.reuse, R107 ;  /* 0x0000007a066b7223 */ /* 0x080fe2000001006b */
[----:B------:R-:W-:Y:S01]  /*26b0*/  FADD.FTZ R103, R103, R122 ;  /* 0x0000007a67677221 */ /* 0x000fe20000010000 */
[----:B------:R-:W-:Y:S01]  /*26c0*/  FFMA.FTZ R113, R80, R122, R105 ;  /* 0x0000007a50717223 */ /* 0x000fe20000010069 */
[----:B------:R-:W-:Y:S01]  /*26d0*/  FFMA.FTZ R115, R84, R120, R89 ;  /* 0x0000007854737223 */ /* 0x000fe20000010059 */
[----:B------:R-:W-:Y:S01]  /*26e0*/  FMUL.FTZ R122, R80, R122 ;  /* 0x0000007a507a7220 */ /* 0x000fe20000410000 */
[----:B------:R-:W-:Y:S01]  /*26f0*/  FMUL.FTZ R124, R109, -1.4426950216293334961 ;  /* 0xbfb8aa3b6d7c7820 */ /* 0x000fe20000410000 */
[----:B------:R-:W-:Y:S01]  /*2700*/  HADD2.F32 R123, -RZ, R38.H1_H1 ;  /* 0x30000026ff7b7230 */ /* 0x000fe20000004100 */
[----:B------:R-:W3:Y:S01]  /*2710*/  MUFU.EX2 R111, R111 ;  /* 0x0000006f006f7308 */ /* 0x000ee20000000800 */
[----:B------:R-:W-:Y:S01]  /*2720*/  FFMA.FTZ R105, R86, R11, 1 ;  /* 0x3f80000056697423 */ /* 0x000fe2000001000b */
[----:B------:R-:W-:-:S02]  /*2730*/  HADD2.F32 R11, -RZ, R24.H0_H0 ;  /* 0x20000018ff0b7230 */ /* 0x000fc40000004100 */
[----:B------:R-:W-:Y:S01]  /*2740*/  FFMA.FTZ R122, R6, R122, R115 ;  /* 0x0000007a067a7223 */ /* 0x000fe20000010073 */
[----:B------:R-:W-:Y:S01]  /*2750*/  FMUL.FTZ R114, R121, R114 ;  /* 0x0000007279727220 */ /* 0x000fe20000410000 */
[----:B0-----:R-:W-:Y:S01]  /*2760*/  FADD.FTZ R115, -R117, 1 ;  /* 0x3f80000075737421 */ /* 0x001fe20000010100 */
[----:B------:R-:W-:Y:S01]  /*2770*/  FADD.FTZ R123, -R26, R123 ;  /* 0x0000007b1a7b7221 */ /* 0x000fe20000010100 */
[----:B------:R-:W0:Y:S01]  /*2780*/  MUFU.EX2 R112, R124 ;  /* 0x0000007c00707308 */ /* 0x000e220000000800 */
[--C-:B------:R-:W-:Y:S02]  /*2790*/  HADD2.F32 R125, -RZ, R39.reuse.H0_H0 ;  /* 0x20000027ff7d7230 */ /* 0x100fe40000004100 */
[----:B------:R-:W-:Y:S01]  /*27a0*/  FMUL.FTZ R114, R11, R114 ;  /* 0x000000720b727220 */ /* 0x000fe20000410000 */
[----:B------:R-:W-:Y:S01]  /*27b0*/  FFMA.FTZ R102, R102, R115, 1 ;  /* 0x3f80000066667423 */ /* 0x000fe20000010073 */
[----:B------:R-:W-:Y:S02]  /*27c0*/  HADD2.F32 R11, -RZ, R24.H1_H1 ;  /* 0x30000018ff0b7230 */ /* 0x000fe40000004100 */
[----:B------:R-:W-:Y:S01]  /*27d0*/  FMUL.FTZ R84, R66, R123 ;  /* 0x0000007b42547220 */ /* 0x000fe20000410000 */
[----:B------:R-:W-:Y:S01]  /*27e0*/  FMUL.FTZ R116, R116, R105 ;  /* 0x0000006974747220 */ /* 0x000fe20000410000 */
[----:B------:R-:W-:-:S02]  /*27f0*/  HADD2.F32 R115, -RZ, R39.H1_H1 ;  /* 0x30000027ff737230 */ /* 0x000fc40000004100 */
[----:B------:R-:W-:Y:S01]  /*2800*/  FMUL.FTZ R88, R66, R119 ;  /* 0x0000007742587220 */ /* 0x000fe20000410000 */
[----:B------:R-:W-:Y:S01]  /*2810*/  FADD.FTZ R125, -R26, R125 ;  /* 0x0000007d1a7d7221 */ /* 0x000fe20000010100 */
[----:B-1----:R-:W-:Y:S01]  /*2820*/  FADD.FTZ R108, R108, 1 ;  /* 0x3f8000006c6c7421 */ /* 0x002fe20000010000 */
[----:B------:R-:W-:Y:S01]  /*2830*/  FADD.FTZ R110, R110, 1 ;  /* 0x3f8000006e6e7421 */ /* 0x000fe20000010000 */
[----:B------:R-:W-:Y:S01]  /*2840*/  FFMA.FTZ R89, R81, R84, R76 ;  /* 0x0000005451597223 */ /* 0x000fe2000001004c */
[----:B------:R-:W-:Y:S01]  /*2850*/  FMUL.FTZ R116, R11, R116 ;  /* 0x000000740b747220 */ /* 0x000fe20000410000 */
[----:B------:R-:W-:Y:S01]  /*2860*/  FFMA.FTZ R79, R0, R88, R79 ;  /* 0x00000058004f7223 */ /* 0x000fe2000001004f */
[----:B--2---:R-:W-:Y:S01]  /*2870*/  FADD.FTZ R119, -R118, 1 ;  /* 0x3f80000076777421 */ /* 0x004fe20000010100 */
[----:B------:R-:W-:Y:S01]  /*2880*/  FADD.FTZ R11, -R26, R115 ;  /* 0x000000731a0b7221 */ /* 0x000fe20000010100 */
[----:B------:R-:W-:Y:S01]  /*2890*/  FMUL.FTZ R76, R66, R125 ;  /* 0x0000007d424c7220 */ /* 0x000fe20000410000 */
[----:B------:R-:W-:Y:S01]  /*28a0*/  FMUL.FTZ R117, R117, R102 ;  /* 0x0000006675757220 */ /* 0x000fe20000410000 */
[----:B---3--:R-:W-:Y:S01]  /*28b0*/  FADD.FTZ R115, R111, 1 ;  /* 0x3f8000006f737421 */ /* 0x008fe20000010000 */
[----:B------:R-:W-:Y:S01]  /*28c0*/  FMUL.FTZ R6, R89, -1.4426950216293334961 ;  /* 0xbfb8aa3b59067820 */ /* 0x000fe20000410000 */
[----:B------:R-:W1:Y:S01]  /*28d0*/  MUFU.RCP R108, R108 ;  /* 0x0000006c006c7308 */ /* 0x000e620000001000 */
[----:B------:R-:W-:-:S02]  /*28e0*/  HADD2.F32 R102, -RZ, R25.H0_H0 ;  /* 0x20000019ff667230 */ /* 0x000fc40000004100 */
[----:B------:R-:W-:Y:S01]  /*28f0*/  FMUL.FTZ R111, R0, R114 ;  /* 0x00000072006f7220 */ /* 0x000fe20000410000 */
[----:B------:R-:W-:Y:S01]  /*2900*/  FMUL.FTZ R98, R79, -1.4426950216293334961 ;  /* 0xbfb8aa3b4f627820 */ /* 0x000fe20000410000 */
[----:B------:R-:W-:Y:S01]  /*2910*/  FFMA.FTZ R119, R104, R119, 1 ;  /* 0x3f80000068777423 */ /* 0x000fe20000010077 */
[----:B------:R-:W-:Y:S01]  /*2920*/  FMUL.FTZ R11, R66, R11 ;  /* 0x0000000b420b7220 */ /* 0x000fe20000410000 */
[----:B------:R-:W-:Y:S01]  /*2930*/  FFMA.FTZ R78, R85, R76, R78 ;  /* 0x0000004c554e7223 */ /* 0x000fe2000001004e */
[----:B------:R-:W2:Y:S01]  /*2940*/  MUFU.RCP R110, R110 ;  /* 0x0000006e006e7308 */ /* 0x000ea20000001000 */
[----:B------:R-:W-:Y:S02]  /*2950*/  HADD2.F32 R105, -RZ, R25.H1_H1 ;  /* 0x30000019ff697230 */ /* 0x000fe40000004100 */
[----:B------:R-:W-:Y:S01]  /*2960*/  FFMA.FTZ R111, R5, R111, R122 ;  /* 0x0000006f056f7223 */ /* 0x000fe2000001007a */
[----:B0-----:R-:W-:Y:S01]  /*2970*/  FADD.FTZ R112, R112, 1 ;  /* 0x3f80000070707421 */ /* 0x001fe20000010000 */
[-C--:B------:R-:W-:Y:S01]  /*2980*/  FMUL.FTZ R104, R81, R116.reuse ;  /* 0x0000007451687220 */ /* 0x080fe20000410000 */
[----:B------:R-:W-:Y:S01]  /*2990*/  FMUL.FTZ R118, R118, R119 ;  /* 0x0000007776767220 */ /* 0x000fe20000410000 */
[----:B------:R-:W-:Y:S01]  /*29a0*/  FMUL.FTZ R117, R102, R117 ;  /* 0x0000007566757220 */ /* 0x000fe20000410000 */
[----:B------:R-:W-:Y:S01]  /*29b0*/  FFMA.FTZ R87, R80, R11, R87 ;  /* 0x0000000b50577223 */ /* 0x000fe20000010057 */
[----:B------:R-:W0:Y:S01]  /*29c0*/  MUFU.RCP R115, R115 ;  /* 0x0000007300737308 */ /* 0x000e220000001000 */
[----:B------:R-:W-:Y:S01]  /*29d0*/  FMUL.FTZ R86, R78, -1.4426950216293334961 ;  /* 0xbfb8aa3b4e567820 */ /* 0x000fe20000410000 */
[C---:B------:R-:W-:Y:S01]  /*29e0*/  FFMA.FTZ R102, R4.reuse, R116, R99 ;  /* 0x0000007404667223 */ /* 0x040fe20000010063 */
[----:B------:R-:W-:Y:S01]  /*29f0*/  FFMA.FTZ R104, R4, R104, R111 ;  /* 0x0000006804687223 */ /* 0x000fe2000001006f */
[----:B------:R-:W-:Y:S01]  /*2a00*/  FMUL.FTZ R105, R105, R118 ;  /* 0x0000007669697220 */ /* 0x000fe20000410000 */
[----:B------:R-:W-:-:S03]  /*2a10*/  FMUL.FTZ R111, R87, -1.4426950216293334961 ;  /* 0xbfb8aa3b576f7820 */ /* 0x000fc60000410000 */
[----:B------:R-:W3:Y:S01]  /*2a20*/  MUFU.EX2 R6, R6 ;  /* 0x0000000600067308 */ /* 0x000ee20000000800 */
[-C--:B------:R-:W-:Y:S01]  /*2a30*/  FMUL.FTZ R99, R85, R117.reuse ;  /* 0x0000007555637220 */ /* 0x080fe20000410000 */
[----:B------:R-:W-:Y:S01]  /*2a40*/  FFMA.FTZ R94, R5, R114, R94 ;  /* 0x00000072055e7223 */ /* 0x000fe2000001005e */
[----:B------:R-:W-:-:S05]  /*2a50*/  FFMA.FTZ R5, R7, R117, R90 ;  /* 0x0000007507057223 */ /* 0x000fca000001005a */
[----:B------:R-:W4:Y:S01]  /*2a60*/  MUFU.EX2 R98, R98 ;  /* 0x0000006200627308 */ /* 0x000f220000000800 */
[----:B------:R-:W-:Y:S01]  /*2a70*/  FFMA.FTZ R99, R7, R99, R104 ;  /* 0x0000006307637223 */ /* 0x000fe20000010068 */
[----:B------:R-:W-:-:S06]  /*2a80*/  FMUL.FTZ R90, R80, R105 ;  /* 0x00000069505a7220 */ /* 0x000fcc0000410000 */
[----:B------:R-:W4:Y:S01]  /*2a90*/  MUFU.RCP R112, R112 ;  /* 0x0000007000707308 */ /* 0x000f220000001000 */
[----:B-1----:R-:W-:Y:S01]  /*2aa0*/  FADD.FTZ R7, -R108, 1 ;  /* 0x3f8000006c077421 */ /* 0x002fe20000010100 */
[----:B------:R-:W-:-:S06]  /*2ab0*/  FFMA.FTZ R90, R8, R90, R99 ;  /* 0x0000005a085a7223 */ /* 0x000fcc0000010063 */
[----:B------:R-:W1:Y:S01]  /*2ac0*/  MUFU.EX2 R86, R86 ;  /* 0x0000005600567308 */ /* 0x000e620000000800 */
[----:B--2---:R-:W-:Y:S01]  /*2ad0*/  FADD.FTZ R99, -R110, 1 ;  /* 0x3f8000006e637421 */ /* 0x004fe20000010100 */
[----:B------:R-:W-:-:S06]  /*2ae0*/  FFMA.FTZ R4, R8, R105, R107 ;  /* 0x0000006908047223 */ /* 0x000fcc000001006b */
[----:B------:R-:W2:Y:S01]  /*2af0*/  MUFU.EX2 R111, R111 ;  /* 0x0000006f006f7308 */ /* 0x000ea20000000800 */
[----:B------:R-:W-:Y:S01]  /*2b00*/  FFMA.FTZ R7, R10, R7, 1 ;  /* 0x3f8000000a077423 */ /* 0x000fe20000010007 */
[----:B0-----:R-:W-:Y:S01]  /*2b10*/  FADD.FTZ R8, -R115, 1 ;  /* 0x3f80000073087421 */ /* 0x001fe20000010100 */
[----:B------:R-:W-:Y:S01]  /*2b20*/  FFMA.FTZ R99, R92, R99, 1 ;  /* 0x3f8000005c637423 */ /* 0x000fe20000010063 */
[----:B---3--:R-:W-:Y:S01]  /*2b30*/  FADD.FTZ R92, R6, 1 ;  /* 0x3f800000065c7421 */ /* 0x008fe20000010000 */
[----:B----4-:R-:W-:Y:S01]  /*2b40*/  FADD.FTZ R104, R98, 1 ;  /* 0x3f80000062687421 */ /* 0x010fe20000010000 */
[--C-:B------:R-:W-:Y:S02]  /*2b50*/  HADD2.F32 R6, -RZ, R2.reuse.H0_H0 ;  /* 0x20000002ff067230 */ /* 0x100fe40000004100 */
[----:B------:R-:W-:Y:S01]  /*2b60*/  FMUL.FTZ R7, R108, R7 ;  /* 0x000000076c077220 */ /* 0x000fe20000410000 */
[----:B------:R-:W-:Y:S01]  /*2b70*/  FFMA.FTZ R10, R97, R8, 1 ;  /* 0x3f800000610a7423 */ /* 0x000fe20000010008 */
[----:B------:R-:W-:Y:S01]  /*2b80*/  FADD.FTZ R98, -R112, 1 ;  /* 0x3f80000070627421 */ /* 0x000fe20000010100 */
[----:B------:R-:W-:-:S02]  /*2b90*/  HADD2.F32 R8, -RZ, R2.H1_H1 ;  /* 0x30000002ff087230 */ /* 0x000fc40000004100 */
[----:B------:R-:W-:Y:S01]  /*2ba0*/  FMUL.FTZ R99, R110, R99 ;  /* 0x000000636e637220 */ /* 0x000fe20000410000 */
[----:B-1----:R-:W-:Y:S01]  /*2bb0*/  FADD.FTZ R97, R86, 1 ;  /* 0x3f80000056617421 */ /* 0x002fe20000010000 */
[----:B------:R-:W-:Y:S01]  /*2bc0*/  FMUL.FTZ R6, R6, R7 ;  /* 0x0000000706067220 */ /* 0x000fe20000410000 */
[----:B------:R-:W0:Y:S01]  /*2bd0*/  MUFU.RCP R104, R104 ;  /* 0x0000006800687308 */ /* 0x000e220000001000 */
[----:B------:R-:W-:Y:S01]  /*2be0*/  FMUL.FTZ R115, R115, R10 ;  /* 0x0000000a73737220 */ /* 0x000fe20000410000 */
[----:B------:R-:W-:Y:S01]  /*2bf0*/  FFMA.FTZ R109, R109, R98, 1 ;  /* 0x3f8000006d6d7423 */ /* 0x000fe20000010062 */
[----:B------:R-:W-:Y:S01]  /*2c00*/  FMUL.FTZ R10, R8, R99 ;  /* 0x00000063080a7220 */ /* 0x000fe20000410000 */
[----:B--2---:R-:W-:Y:S01]  /*2c10*/  FADD.FTZ R111, R111, 1 ;  /* 0x3f8000006f6f7421 */ /* 0x004fe20000010000 */
[C---:B------:R-:W-:Y:S01]  /*2c20*/  FMUL.FTZ R7, R0.reuse, R6 ;  /* 0x0000000600077220 */ /* 0x040fe20000410000 */
[--C-:B------:R-:W-:Y:S02]  /*2c30*/  HADD2.F32 R8, -RZ, R3.reuse.H0_H0 ;  /* 0x20000003ff087230 */ /* 0x100fe40000004100 */
[----:B------:R-:W1:Y:S01]  /*2c40*/  MUFU.RCP R98, R97 ;  /* 0x0000006100627308 */ /* 0x000e620000001000 */
[----:B------:R-:W-:Y:S01]  /*2c50*/  FADD.FTZ R91, R91, R114 ;  /* 0x000000725b5b7221 */ /* 0x000fe20000010000 */
[----:B------:R-:W-:Y:S01]  /*2c60*/  FFMA.FTZ R114, R0, R114, R113 ;  /* 0x0000007200727223 */ /* 0x000fe20000010071 */
[----:B------:R-:W-:Y:S01]  /*2c70*/  FFMA.FTZ R90, R9, R7, R90 ;  /* 0x00000007095a7223 */ /* 0x000fe2000001005a */
[----:B------:R-:W-:-:S02]  /*2c80*/  HADD2.F32 R86, -RZ, R3.H1_H1 ;  /* 0x30000003ff567230 */ /* 0x000fc40000004100 */
[C---:B------:R-:W-:Y:S01]  /*2c90*/  FMUL.FTZ R7, R81.reuse, R10 ;  /* 0x0000000a51077220 */ /* 0x040fe20000410000 */
[----:B------:R-:W-:Y:S01]  /*2ca0*/  FMUL.FTZ R115, R8, R115 ;  /* 0x0000007308737220 */ /* 0x000fe20000410000 */
[----:B------:R-:W2:Y:S01]  /*2cb0*/  MUFU.RCP R92, R92 ;  /* 0x0000005c005c7308 */ /* 0x000ea20000001000 */
[----:B------:R-:W-:Y:S01]  /*2cc0*/  FMUL.FTZ R109, R112, R109 ;  /* 0x0000006d706d7220 */ /* 0x000fe20000410000 */
[----:B------:R-:W-:Y:S01]  /*2cd0*/  FFMA.FTZ R114, R81, R116, R114 ;  /* 0x0000007451727223 */ /* 0x000fe20000010072 */
[----:B------:R-:W-:Y:S01]  /*2ce0*/  FFMA.FTZ R7, R95, R7, R90 ;  /* 0x000000075f077223 */ /* 0x000fe2000001005a */
[----:B------:R-:W-:-:S04]  /*2cf0*/  FMUL.FTZ R8, R85, R115 ;  /* 0x0000007355087220 */ /* 0x000fc80000410000 */
[----:B------:R-:W3:Y:S01]  /*2d00*/  MUFU.RCP R111, R111 ;  /* 0x0000006f006f7308 */ /* 0x000ee20000001000 */
[----:B------:R-:W-:Y:S01]  /*2d10*/  FADD.FTZ R106, R106, R117 ;  /* 0x000000756a6a7221 */ /* 0x000fe20000010000 */
[----:B------:R-:W-:Y:S01]  /*2d20*/  FMUL.FTZ R86, R86, R109 ;  /* 0x0000006d56567220 */ /* 0x000fe20000410000 */
[----:B------:R-:W-:Y:S01]  /*2d30*/  FFMA.FTZ R117, R85, R117, R114 ;  /* 0x0000007555757223 */ /* 0x000fe20000010072 */
[----:B------:R-:W-:Y:S01]  /*2d40*/  FFMA.FTZ R8, R96, R8, R7 ;  /* 0x0000000860087223 */ /* 0x000fe20000010007 */
[----:B0-----:R-:W-:Y:S01]  /*2d50*/  FADD.FTZ R90, -R104, 1 ;  /* 0x3f800000685a7421 */ /* 0x001fe20000010100 */
[C---:B------:R-:W-:Y:S01]  /*2d60*/  FMUL.FTZ R7, R80.reuse, R86 ;  /* 0x0000005650077220 */ /* 0x040fe20000410000 */
[----:B------:R-:W-:Y:S01]  /*2d70*/  FFMA.FTZ R117, R80, R105, R117 ;  /* 0x0000006950757223 */ /* 0x000fe20000010075 */
[----:B-1----:R-:W-:Y:S01]  /*2d80*/  FADD.FTZ R99, -R98, 1 ;  /* 0x3f80000062637421 */ /* 0x002fe20000010100 */
[----:B------:R-:W-:Y:S01]  /*2d90*/  FFMA.FTZ R79, R79, R90, 1 ;  /* 0x3f8000004f4f7423 */ /* 0x000fe2000001005a */
[----:B------:R-:W-:Y:S01]  /*2da0*/  FFMA.FTZ R97, R101, R7, R8 ;  /* 0x0000000765617223 */ /* 0x000fe20000010008 */
[-C--:B------:R-:W-:Y:S01]  /*2db0*/  FFMA.FTZ R9, R9, R6.reuse, R94 ;  /* 0x0000000609097223 */ /* 0x080fe2000001005e */
[----:B------:R-:W-:Y:S01]  /*2dc0*/  FFMA.FTZ R8, R0, R6, R117 ;  /* 0x0000000600087223 */ /* 0x000fe20000010075 */
[----:B--2---:R-:W-:Y:S01]  /*2dd0*/  FADD.FTZ R94, -R92, 1 ;  /* 0x3f8000005c5e7421 */ /* 0x004fe20000010100 */
[----:B------:R-:W-:Y:S01]  /*2de0*/  FFMA.FTZ R99, R78, R99, 1 ;  /* 0x3f8000004e637423 */ /* 0x000fe20000010063 */
[----:B------:R-:W-:-:S02]  /*2df0*/  HADD2.F32 R7, -RZ, R20.H0_H0 ;  /* 0x20000014ff077230 */ /* 0x000fc40000004100 */
[----:B------:R-:W-:Y:S01]  /*2e00*/  FMUL.FTZ R104, R104, R79 ;  /* 0x0000004f68687220 */ /* 0x000fe20000410000 */
[----:B---3--:R-:W-:Y:S01]  /*2e10*/  FADD.FTZ R78, -R111, 1 ;  /* 0x3f8000006f4e7421 */ /* 0x008fe20000010100 */
[----:B------:R-:W-:Y:S01]  /*2e20*/  FFMA.FTZ R8, R81, R10, R8 ;  /* 0x0000000a51087223 */ /* 0x000fe20000010008 */
[----:B------:R-:W-:Y:S01]  /*2e30*/  FFMA.FTZ R89, R89, R94, 1 ;  /* 0x3f80000059597423 */ /* 0x000fe2000001005e */
[----:B------:R-:W-:Y:S01]  /*2e40*/  FMUL.FTZ R104, R7, R104 ;  /* 0x0000006807687220 */ /* 0x000fe20000410000 */
[----:B------:R-:W-:Y:S01]  /*2e50*/  FFMA.FTZ R90, R87, R78, 1 ;  /* 0x3f800000575a7423 */ /* 0x000fe2000001004e */
[----:B------:R-:W-:Y:S01]  /*2e60*/  FFMA.FTZ R7, R85, R115, R8 ;  /* 0x0000007355077223 */ /* 0x000fe20000010008 */
[----:B------:R-:W-:Y:S02]  /*2e70*/  HADD2.F32 R78, -RZ, R20.H1_H1 ;  /* 0x30000014ff4e7230 */ /* 0x000fe40000004100 */
[----:B------:R-:W-:Y:S01]  /*2e80*/  FMUL.FTZ R89, R92, R89 ;  /* 0x000000595c597220 */ /* 0x000fe20000410000 */
[----:B------:R-:W-:-:S02]  /*2e90*/  HADD2.F32 R79, -RZ, R21.H0_H0 ;  /* 0x20000015ff4f7230 */ /* 0x000fc40000004100 */
[----:B------:R-:W-:Y:S01]  /*2ea0*/  FMUL.FTZ R98, R98, R99 ;  /* 0x0000006362627220 */ /* 0x000fe20000410000 */
[----:B------:R-:W-:Y:S01]  /*2eb0*/  FFMA.FTZ R7, R80, R86, R7 ;  /* 0x0000005650077223 */ /* 0x000fe20000010007 */
[----:B------:R-:W-:Y:S01]  /*2ec0*/  FMUL.FTZ R8, R0, R104 ;  /* 0x0000006800087220 */ /* 0x000fe20000410000 */
[----:B------:R-:W-:Y:S01]  /*2ed0*/  FMUL.FTZ R78, R78, R89 ;  /* 0x000000594e4e7220 */ /* 0x000fe20000410000 */
[----:B------:R-:W-:Y:S01]  /*2ee0*/  FMUL.FTZ R98, R79, R98 ;  /* 0x000000624f627220 */ /* 0x000fe20000410000 */
[----:B------:R-:W-:Y:S01]  /*2ef0*/  FFMA.FTZ R0, R0, R104, R7 ;  /* 0x0000006800007223 */ /* 0x000fe20000010007 */
[----:B------:R-:W-:Y:S02]  /*2f00*/  HADD2.F32 R79, -RZ, R21.H1_H1 ;  /* 0x30000015ff4f7230 */ /* 0x000fe40000004100 */
[----:B------:R-:W-:Y:S01]  /*2f10*/  FFMA.FTZ R97, R88, R8, R97 ;  /* 0x0000000858617223 */ /* 0x000fe20000010061 */
[----:B------:R-:W-:Y:S01]  /*2f20*/  FMUL.FTZ R7, R81, R78 ;  /* 0x0000004e51077220 */ /* 0x000fe20000410000 */
[----:B------:R-:W-:Y:S01]  /*2f30*/  FMUL.FTZ R90, R111, R90 ;  /* 0x0000005a6f5a7220 */ /* 0x000fe20000410000 */
[----:B------:R-:W-:Y:S01]  /*2f40*/  FFMA.FTZ R0, R81, R78, R0 ;  /* 0x0000004e51007223 */ /* 0x000fe20000010000 */
[----:B------:R-:W-:Y:S01]  /*2f50*/  FMUL.FTZ R8, R85, R98 ;  /* 0x0000006255087220 */ /* 0x000fe20000410000 */
[----:B------:R-:W-:Y:S01]  /*2f60*/  FFMA.FTZ R7, R84, R7, R97 ;  /* 0x0000000754077223 */ /* 0x000fe20000010061 */
[----:B------:R-:W-:Y:S01]  /*2f70*/  FMUL.FTZ R90, R79, R90 ;  /* 0x0000005a4f5a7220 */ /* 0x000fe20000410000 */
[----:B------:R-:W-:-:S02]  /*2f80*/  FFMA.FTZ R85, R85, R98, R0 ;  /* 0x0000006255557223 */ /* 0x000fc40000010000 */
[----:B------:R-:W-:Y:S01]  /*2f90*/  FFMA.FTZ R8, R76, R8, R7 ;  /* 0x000000084c087223 */ /* 0x000fe20000010007 */
[CC--:B------:R-:W-:Y:S01]  /*2fa0*/  FMUL.FTZ R0, R80.reuse, R90.reuse ;  /* 0x0000005a50007220 */ /* 0x0c0fe20000410000 */
[----:B------:R-:W-:Y:S01]  /*2fb0*/  FADD.FTZ R93, R93, R116 ;  /* 0x000000745d5d7221 */ /* 0x000fe20000010000 */
[----:B------:R-:W-:Y:S01]  /*2fc0*/  FFMA.FTZ R80, R80, R90, R85 ;  /* 0x0000005a50507223 */ /* 0x000fe20000010055 */
[----:B------:R-:W-:Y:S01]  /*2fd0*/  FADD.FTZ R103, R103, R105 ;  /* 0x0000006967677221 */ /* 0x000fe20000010000 */
[----:B------:R-:W-:Y:S01]  /*2fe0*/  FFMA.FTZ R81, R11, R0, R8 ;  /* 0x000000000b517223 */ /* 0x000fe20000010008 */
[----:B------:R-:W-:Y:S01]  /*2ff0*/  FFMA.FTZ R79, R96, R115, R5 ;  /* 0x00000073604f7223 */ /* 0x000fe20000010005 */
[----:B------:R-:W-:Y:S01]  /*3000*/  FFMA.FTZ R95, R95, R10, R102 ;  /* 0x0000000a5f5f7223 */ /* 0x000fe20000010066 */
[----:B------:R-:W-:Y:S01]  /*3010*/  FADD.FTZ R93, R93, R10 ;  /* 0x0000000a5d5d7221 */ /* 0x000fe20000010000 */
[----:B------:R-:W-:Y:S01]  /*3020*/  FFMA.FTZ R10, R101, R86, R4 ;  /* 0x00000056650a7223 */ /* 0x000fe20000010004 */
[----:B------:R-:W-:Y:S01]  /*3030*/  FADD.FTZ R91, R91, R6 ;  /* 0x000000065b5b7221 */ /* 0x000fe20000010000 */
[----:B------:R-:W-:Y:S01]  /*3040*/  FADD.FTZ R106, R106, R115 ;  /* 0x000000736a6a7221 */ /* 0x000fe20000010000 */
[----:B------:R-:W-:Y:S01]  /*3050*/  FADD.FTZ R103, R103, R86 ;  /* 0x0000005667677221 */ /* 0x000fe20000010000 */
[----:B------:R0:W-:Y:S01]  /*3060*/  STS.64 [R47], R80 ;  /* 0x000000502f007388 */ /* 0x0001e20000000a00 */
[----:B------:R-:W-:Y:S01]  /*3070*/  FFMA.FTZ R8, R76, R98, R79 ;  /* 0x000000624c087223 */ /* 0x000fe2000001004f */
[----:B------:R-:W-:Y:S01]  /*3080*/  HFMA2.MMA R79, -RZ, RZ, 0, 0 ;  /* 0x00000000ff4f7435 */ /* 0x000fe200000001ff */
[----:B------:R-:W-:Y:S01]  /*3090*/  FFMA.FTZ R4, R88, R104, R9 ;  /* 0x0000006858047223 */ /* 0x000fe20000010009 */
[----:B------:R-:W-:Y:S01]  /*30a0*/  FFMA.FTZ R10, R11, R90, R10 ;  /* 0x0000005a0b0a7223 */ /* 0x000fe2000001000a */
[----:B------:R-:W-:Y:S01]  /*30b0*/  FADD.FTZ R5, R91, R104 ;  /* 0x000000685b057221 */ /* 0x000fe20000010000 */
[----:B------:R-:W-:Y:S01]  /*30c0*/  FFMA.FTZ R6, R84, R78, R95 ;  /* 0x0000004e54067223 */ /* 0x000fe2000001005f */
[----:B------:R-:W-:Y:S01]  /*30d0*/  FADD.FTZ R7, R93, R78 ;  /* 0x0000004e5d077221 */ /* 0x000fe20000010000 */
[----:B------:R-:W-:Y:S01]  /*30e0*/  BAR.SYNC.DEFER_BLOCKING 0x0 ;  /* 0x0000000000007b1d */ /* 0x000fe20000010000 */
[----:B------:R-:W-:Y:S01]  /*30f0*/  ISETP.GT.U32.AND P1, PT, R44, 0x7, PT ;  /* 0x000000072c00780c */ /* 0x000fe20003f24070 */
[----:B------:R-:W-:Y:S01]  /*3100*/  FADD.FTZ R9, R106, R98 ;  /* 0x000000626a097221 */ /* 0x000fe20000010000 */
[----:B------:R-:W-:Y:S01]  /*3110*/  FADD.FTZ R11, R103, R90 ;  /* 0x0000005a670b7221 */ /* 0x000fe20000010000 */
[----:B------:R-:W-:-:S02]  /*3120*/  MOV R76, RZ ;  /* 0x000000ff004c7202 */ /* 0x000fc40000000f00 */
        /* <DEDUP_REMOVED lines=45> */
.L_x_1987:
        /* <DEDUP_REMOVED lines=10> */
.L_x_1990:
        /* <DEDUP_REMOVED lines=75> */
.L_x_1989:
[----:B------:R-:W-:Y:S05]  /*3950*/  BSYNC B0 ;  /* 0x0000000000007941 */ /* 0x000fea0003800000 */
.L_x_1988:
[----:B------:R-:W1:Y:S01]  /*3960*/  SHFL.BFLY PT, R0, R79, 0x2, 0x1f ;  /* 0x0c401f004f007f89 */ /* 0x000e6200000e0000 */
[----:B------:R-:W-:Y:S01]  /*3970*/  LOP3.LUT P1, RZ, R44, 0xfffffffb, RZ, 0xc0, !PT ;  /* 0xfffffffb2cff7812 */ /* 0x000fe2000782c0ff */
[----:B------:R-:W-:Y:S02]  /*3980*/  BSSY B0, `(.L_x_1991) ;  /* 0x0000017000007945 */ /* 0x000fe40003800000 */
[----:B------:R-:W0:Y:S01]  /*3990*/  SHFL.BFLY PT, R69, R76, 0x2, 0x1f ;  /* 0x0c401f004c457f89 */ /* 0x000e2200000e0000 */
[----:B-1----:R-:W-:Y:S01]  /*39a0*/  FADD.FTZ R78, R0, R79 ;  /* 0x0000004f004e7221 */ /* 0x002fe20000010000 */
[----:B0-----:R-:W-:-:S04]  /*39b0*/  FADD.FTZ R80, R69, R76 ;  /* 0x0000004c45507221 */ /* 0x001fc80000010000 */
        /* <DEDUP_REMOVED lines=13> */
[----:B0-----:R-:W-:Y:S01]  /*3a90*/  IMAD R78, R79, UR4, R40 ;  /* 0x000000044f4e7c24 */ /* 0x001fe2000f8e0228 */
[----:B------:R-:W-:-:S04]  /*3aa0*/  LOP3.LUT R79, R80, 0xfffffffe, R41, 0xe2, !PT ;  /* 0xfffffffe504f7812 */ /* 0x000fc800078ee229 */
[----:B------:R-:W-:-:S04]  /*3ab0*/  LEA R78, R78, R79, 0x2 ;  /* 0x0000004f4e4e7211 */ /* 0x000fc800078e10ff */
[----:B------:R-:W-:-:S05]  /*3ac0*/  SHF.L.U32 R79, R78, 0x1, RZ ;  /* 0x000000014e4f7819 */ /* 0x000fca00000006ff */
[----:B-1----:R-:W-:-:S05]  /*3ad0*/  IMAD.WIDE.U32 R76, R79, 0x4, R76 ;  /* 0x000000044f4c7825 */ /* 0x002fca00078e004c */
[----:B------:R0:W-:Y:S02]  /*3ae0*/  STG.E.64 desc[UR8][R76.64], R84 ;  /* 0x000000544c007986 */ /* 0x0001e4000c101b08 */
.L_x_1992:
[----:B------:R-:W-:Y:S05]  /*3af0*/  BSYNC B0 ;  /* 0x0000000000007941 */ /* 0x000fea0003800000 */
.L_x_1991:
[----:B------:R-:W-:Y:S04]  /*3b00*/  BSSY B0, `(.L_x_1993) ;  /* 0x000003b000007945 */ /* 0x000fe80003800000 */
        /* <DEDUP_REMOVED lines=13> */
.L_x_1996:
[----:B------:R-:W2:Y:S04]  /*3be0*/  LD.E.STRONG.GPU R78, desc[UR8][R76.64] ;  /* 0x000000084c4e7980 */ /* 0x000ea8000c10f900 */
[----:B--2---:R-:W-:Y:S01]  /*3bf0*/  CCTL.IVALL ;  /* 0x00000000ff00798f */ /* 0x004fe20002000000 */
[----:B------:R-:W-:Y:S05]  /*3c00*/  YIELD ;  /* 0x0000000000007946 */ /* 0x000fea0003800000 */
[----:B-----5:R-:W-:-:S04]  /*3c10*/  LOP3.LUT R78, R78, R79, RZ, 0x3c, !PT ;  /* 0x0000004f4e4e7212 */ /* 0x020fc800078e3cff */
[----:B------:R-:W-:-:S13]  /*3c20*/  ISETP.GT.AND P1, PT, R78, -0x1, PT ;  /* 0xffffffff4e00780c */ /* 0x000fda0003f24270 */
[----:B------:R-:W-:Y:S05]  /*3c30*/  @P1 BRA `(.L_x_1996) ;  /* 0xfffffffc00e81947 */ /* 0x000fea000383ffff */
.L_x_1995:
[----:B------:R-:W-:Y:S05]  /*3c40*/  WARPSYNC.ALL ;  /* 0x0000000000007948 */ /* 0x000fea0003800000 */
[----:B------:R-:W-:Y:S06]  /*3c50*/  BAR.SYNC.DEFER_BLOCKING 0x0 ;  /* 0x0000000000007b1d */ /* 0x000fec0000010000 */
[----:B------:R-:W-:Y:S05]  /*3c60*/  BRA `(.L_x_1997) ;  /* 0x0000000000907947 */ /* 0x000fea0003800000 */
.L_x_1994:
[----:B------:R-:W-:Y:S01]  /*3c70*/  BAR.SYNC.DEFER_BLOCKING 0x0 ;  /* 0x0000000000007b1d */ /* 0x000fe20000010000 */
[----:B------:R-:W-:-:S13]  /*3c80*/  ISETP.NE.AND P1, PT, R44, RZ, PT ;  /* 0x000000ff2c00720c */ /* 0x000fda0003f25270 */
[----:B------:R-:W-:Y:S05]  /*3c90*/  @P1 BRA `(.L_x_1998) ;  /* 0x00000000003c1947 */ /* 0x000fea0003800000 */
[----:B0-----:R-:W0:Y:S01]  /*3ca0*/  LDC.64 R76, c[0x0][0x268] ;  /* 0x00009a00ff4c7b82 */ /* 0x001e220000000a00 */
        /* <DEDUP_REMOVED lines=8> */
.L_x_1999:
[----:B------:R-:W2:Y:S04]  /*3d30*/  LD.E.STRONG.GPU R78, desc[UR8][R76.64] ;  /* 0x000000084c4e7980 */ /* 0x000ea8000c10f900 */
[----:B--2---:R-:W-:Y:S01]  /*3d40*/  CCTL.IVALL ;  /* 0x00000000ff00798f */ /* 0x004fe20002000000 */
[----:B------:R-:W-:Y:S05]  /*3d50*/  YIELD ;  /* 0x0000000000007946 */ /* 0x000fea0003800000 */
[----:B-----5:R-:W-:-:S04]  /*3d60*/  LOP3.LUT R78, R78, R43, RZ, 0x3c, !PT ;  /* 0x0000002b4e4e7212 */ /* 0x020fc800078e3cff */
[----:B------:R-:W-:-:S13]  /*3d70*/  ISETP.GT.AND P2, PT, R78, -0x1, PT ;  /* 0xffffffff4e00780c */ /* 0x000fda0003f44270 */
[----:B------:R-:W-:Y:S05]  /*3d80*/  @P2 BRA `(.L_x_1999) ;  /* 0xfffffffc00e82947 */ /* 0x000fea000383ffff */
.L_x_1998:
        /* <DEDUP_REMOVED lines=18> */
.L_x_1997:
[----:B------:R-:W-:Y:S05]  /*3eb0*/  BSYNC B0 ;  /* 0x0000000000007941 */ /* 0x000fea0003800000 */
.L_x_1993:
[--C-:B01----:R-:W-:Y:S01]  /*3ec0*/  HADD2.F32 R77, -RZ, R70.reuse.H0_H0 ;  /* 0x20000046ff4d7230 */ /* 0x103fe20000004100 */
[----:B------:R-:W-:Y:S01]  /*3ed0*/  ISETP.GT.U32.AND P1, PT, R44, 0x3, PT ;  /* 0x000000032c00780c */ /* 0x000fe20003f24070 */
[----:B------:R-:W-:Y:S02]  /*3ee0*/  HADD2.F32 R85, -RZ, R70.H1_H1 ;  /* 0x30000046ff557230 */ /* 0x000fe40000004100 */
[----:B------:R-:W-:Y:S02]  /*3ef0*/  HADD2.F32 R131, -RZ, R37.H1_H1 ;  /* 0x30000025ff837230 */ /* 0x000fe40000004100 */
[C---:B------:R-:W-:Y:S01]  /*3f00*/  FADD.FTZ R77, -R26.reuse, R77 ;  /* 0x0000004d1a4d7221 */ /* 0x040fe20000010100 */
[----:B------:R-:W-:Y:S02]  /*3f10*/  HADD2.F32 R94, -RZ, R73.H1_H1 ;  /* 0x30000049ff5e7230 */ /* 0x000fe40000004100 */
[----:B------:R-:W-:Y:S01]  /*3f20*/  FADD.FTZ R85, -R26, R85 ;  /* 0x000000551a557221 */ /* 0x000fe20000010100 */
[----:B------:R-:W-:-:S02]  /*3f30*/  HADD2.F32 R141, -RZ, R33.H1_H1 ;  /* 0x30000021ff8d7230 */ /* 0x000fc40000004100 */
[C---:B------:R-:W-:Y:S01]  /*3f40*/  FMUL.FTZ R90, R66.reuse, R77 ;  /* 0x0000004d425a7220 */ /* 0x040fe20000410000 */
[----:B------:R-:W-:Y:S02]  /*3f50*/  HADD2.F32 R77, -RZ, R71.H0_H0 ;  /* 0x20000047ff4d7230 */ /* 0x000fe40000004100 */
[----:B------:R-:W-:Y:S01]  /*3f60*/  FMUL.FTZ R88, R66, R85 ;  /* 0x0000005542587220 */ /* 0x000fe20000410000 */
[C---:B------:R-:W-:Y:S01]  /*3f70*/  FADD.FTZ R131, -R26.reuse, R131 ;  /* 0x000000831a837221 */ /* 0x040fe20000010100 */
[----:B------:R-:W-:Y:S01]  /*3f80*/  HADD2.F32 R147, -RZ, R28.H0_H0 ;  /* 0x2000001cff937230 */ /* 0x000fe20000004100 */
[----:B------:R-:W0:Y:S01]  /*3f90*/  @!P1 LDC R145, c[0x0][0x10] ;  /* 0x00000400ff919b82 */ /* 0x000e220000000800 */
[----:B------:R-:W-:Y:S01]  /*3fa0*/  FADD.FTZ R85, -R26, R77 ;  /* 0x0000004d1a557221 */ /* 0x000fe20000010100 */
[--C-:B------:R-:W-:Y:S02]  /*3fb0*/  HADD2.F32 R77, -RZ, R75.reuse.H0_H0 ;  /* 0x2000004bff4d7230 */ /* 0x100fe40000004100 */
[----:B------:R-:W-:Y:S01]  /*3fc0*/  FMUL.FTZ R130, R66, R131 ;  /* 0x0000008342827220 */ /* 0x000fe20000410000 */
[----:B------:R-:W-:-:S02]  /*3fd0*/  HADD2.F32 R75, -RZ, R75.H1_H1 ;  /* 0x3000004bff4b7230 */ /* 0x000fc40000004100 */
[----:B------:R-:W-:Y:S01]  /*3fe0*/  FADD.FTZ R151, -R26, R147 ;  /* 0x000000931a977221 */ /* 0x000fe20000010100 */
[----:B------:R-:W-:Y:S02]  /*3ff0*/  HADD2.F32 R149, -RZ, R28.H1_H1 ;  /* 0x3000001cff957230 */ /* 0x000fe40000004100 */
[----:B------:R-:W-:Y:S01]  /*4000*/  FMUL.FTZ R86, R66, R85 ;  /* 0x0000005542567220 */ /* 0x000fe20000410000 */
[--C-:B------:R-:W-:Y:S02]  /*4010*/  HADD2.F32 R131, -RZ, R29.reuse.H0_H0 ;  /* 0x2000001dff837230 */ /* 0x100fe40000004100 */
[----:B------:R-:W-:Y:S01]  /*4020*/  FFMA.FTZ R128, R75, R130, R94 ;  /* 0x000000824b807223 */ /* 0x000fe2000001005e */
[----:B------:R-:W-:Y:S02]  /*4030*/  HADD2.F32 R153, -RZ, R29.H1_H1 ;  /* 0x3000001dff997230 */ /* 0x000fe40000004100 */
[----:B------:R-:W-:Y:S01]  /*4040*/  FADD.FTZ R29, -R26, R141 ;  /* 0x0000008d1a1d7221 */ /* 0x000fe20000010100 */
[----:B------:R-:W-:-:S02]  /*4050*/  HADD2.F32 R155, -RZ, R38.H0_H0 ;  /* 0x20000026ff9b7230 */ /* 0x000fc40000004100 */
[----:B------:R-:W-:Y:S01]  /*4060*/  FMUL.FTZ R28, R128, -1.4426950216293334961 ;  /* 0xbfb8aa3b801c7820 */ /* 0x000fe20000410000 */
[----:B------:R-:W-:Y:S02]  /*4070*/  HADD2.F32 R157, -RZ, R38.H1_H1 ;  /* 0x30000026ff9d7230 */ /* 0x000fe40000004100 */
[C---:B------:R-:W-:Y:S01]  /*4080*/  FMUL.FTZ R138, R66.reuse, R29 ;  /* 0x0000001d428a7220 */ /* 0x040fe20000410000 */
[----:B------:R-:W-:Y:S01]  /*4090*/  FMUL.FTZ R136, R66, R151 ;  /* 0x0000009742887220 */ /* 0x000fe20000410000 */
[----:B------:R1:W-:Y:S01]  /*40a0*/  MUFU.EX2 R38, R28 ;  /* 0x0000001c00267308 */ /* 0x0003e20000000800 */
[----:B------:R-:W-:Y:S02]  /*40b0*/  HADD2.F32 R81, -RZ, R74.H0_H0 ;  /* 0x2000004aff517230 */ /* 0x000fe40000004100 */
[C---:B------:R-:W-:Y:S01]  /*40c0*/  FADD.FTZ R141, -R26.reuse, R149 ;  /* 0x000000951a8d7221 */ /* 0x040fe20000010100 */
[----:B------:R-:W-:Y:S02]  /*40d0*/  HADD2.F32 R96, -RZ, R72.H0_H0 ;  /* 0x20000048ff607230 */ /* 0x000fe40000004100 */
[----:B------:R-:W-:Y:S01]  /*40e0*/  FADD.FTZ R149, -R26, R153 ;  /* 0x000000991a957221 */ /* 0x000fe20000010100 */
[----:B------:R-:W-:-:S02]  /*40f0*/  HADD2.F32 R79, -RZ, R74.H1_H1 ;  /* 0x3000004aff4f7230 */ /* 0x000fc40000004100 */
[----:B------:R-:W-:Y:S01]  /*4100*/  FADD.FTZ R153, -R26, R155 ;  /* 0x0000009b1a997221 */ /* 0x000fe20000010100 */
[----:B0-----:R-:W-:Y:S01]  /*4110*/  @!P1 IMAD R144, R145, UR4, R40 ;  /* 0x0000000491909c24 */ /* 0x001fe2000f8e0228 */
[----:B------:R-:W-:Y:S01]  /*4120*/  @!P1 LOP3.LUT R145, R44, 0x7ffffffe, RZ, 0xc0, !PT ;  /* 0x7ffffffe2c919812 */ /* 0x000fe200078ec0ff */
[----:B-1----:R-:W0:Y:S01]  /*4130*/  @!P1 LDC.64 R28, c[0x0][0x260] ;  /* 0x00009800ff1c9b82 */ /* 0x002e220000000a00 */
[----:B------:R-:W-:Y:S01]  /*4140*/  FFMA.FTZ R99, R90, R81, R96 ;  /* 0x000000515a637223 */ /* 0x000fe20000010060 */
[----:B------:R-:W-:Y:S01]  /*4150*/  HADD2.F32 R98, -RZ, R72.H1_H1 ;  /* 0x30000048ff627230 */ /* 0x000fe20000004100 */
[----:B------:R-:W-:Y:S01]  /*4160*/  @!P1 LEA R144, R144, R145, 0x2 ;  /* 0x0000009190909211 */ /* 0x000fe200078e10ff */
[----:B------:R-:W-:Y:S01]  /*4170*/  HADD2.F32 R87, -RZ, R71.H1_H1 ;  /* 0x30000047ff577230 */ /* 0x000fe20000004100 */
[----:B------:R-:W-:Y:S01]  /*4180*/  @!P1 LOP3.LUT R145, R44, 0x1, RZ, 0xc0, !PT ;  /* 0x000000012c919812 */ /* 0x000fe200078ec0ff */
[----:B------:R-:W-:Y:S01]  /*4190*/  FMUL.FTZ R72, R99, -1.4426950216293334961 ;  /* 0xbfb8aa3b63487820 */ /* 0x000fe20000410000 */
[----:B------:R-:W-:Y:S01]  /*41a0*/  FFMA.FTZ R97, R88, R79, R98 ;  /* 0x0000004f58617223 */ /* 0x000fe20000010062 */
[----:B------:R-:W-:Y:S01]  /*41b0*/  HADD2.F32 R92, -RZ, R73.H0_H0 ;  /* 0x20000049ff5c7230 */ /* 0x000fe20000004100 */
[----:B------:R-:W-:Y:S01]  /*41c0*/  @!P1 IADD3 R144, R144, R145, RZ ;  /* 0x0000009190909210 */ /* 0x000fe20007ffe0ff */
[----:B------:R-:W1:Y:S01]  /*41d0*/  MUFU.EX2 R71, R72 ;  /* 0x0000004800477308 */ /* 0x000e620000000800 */
[----:B------:R-:W-:Y:S01]  /*41e0*/  FMUL.FTZ R70, R97, -1.4426950216293334961 ;  /* 0xbfb8aa3b61467820 */ /* 0x000fe20000410000 */
[----:B------:R-:W-:Y:S01]  /*41f0*/  FADD.FTZ R87, -R26, R87 ;  /* 0x000000571a577221 */ /* 0x000fe20000010100 */
[----:B------:R-:W-:Y:S01]  /*4200*/  @!P1 SHF.L.U32 R151, R144, 0x1, RZ ;  /* 0x0000000190979819 */ /* 0x000fe200000006ff */
[----:B------:R-:W-:Y:S01]  /*4210*/  FFMA.FTZ R95, R86, R77, R92 ;  /* 0x0000004d565f7223 */ /* 0x000fe2000001005c */
[----:B------:R-:W-:-:S02]  /*4220*/  HADD2.F32 R85, -RZ, R82.H0_H0 ;  /* 0x20000052ff557230 */ /* 0x000fc40000004100 */
[----:B------:R-:W-:Y:S01]  /*4230*/  FMUL.FTZ R84, R66, R87 ;  /* 0x0000005742547220 */ /* 0x000fe20000410000 */
[----:B------:R-:W-:Y:S02]  /*4240*/  HADD2.F32 R87, -RZ, R82.H1_H1 ;  /* 0x30000052ff577230 */ /* 0x000fe40000004100 */
[----:B------:R-:W-:Y:S01]  /*4250*/  FMUL.FTZ R73, R95, -1.4426950216293334961 ;  /* 0xbfb8aa3b5f497820 */ /* 0x000fe20000410000 */
[----:B------:R-:W2:Y:S01]  /*4260*/  MUFU.EX2 R70, R70 ;  /* 0x0000004600467308 */ /* 0x000ea20000000800 */
[----:B------:R-:W-:Y:S01]  /*4270*/  FADD.FTZ R85, -R26, R85 ;  /* 0x000000551a557221 */ /* 0x000fe20000010100 */
[----:B------:R-:W-:Y:S01]  /*4280*/  FFMA.FTZ R93, R84, R75, R94 ;  /* 0x0000004b545d7223 */ /* 0x000fe2000001005e */
[----:B------:R-:W-:Y:S01]  /*4290*/  FADD.FTZ R87, -R26, R87 ;  /* 0x000000571a577221 */ /* 0x000fe20000010100 */
[----:B------:R-:W-:Y:S02]  /*42a0*/  HADD2.F32 R113, -RZ, R34.H0_H0 ;  /* 0x20000022ff717230 */ /* 0x000fe40000004100 */
[----:B------:R-:W-:Y:S01]  /*42b0*/  FMUL.FTZ R82, R66, R85 ;  /* 0x0000005542527220 */ /* 0x000fe20000410000 */
[----:B0-----:R-:W-:-:S04]  /*42c0*/  @!P1 IMAD.WIDE.U32 R28, R151, 0x4, R28 ;  /* 0x00000004971c9825 */ /* 0x001fc800078e001c */
[----:B------:R-:W-:Y:S01]  /*42d0*/  FMUL.FTZ R74, R93, -1.4426950216293334961 ;  /* 0xbfb8aa3b5d4a7820 */ /* 0x000fe20000410000 */
[----:B------:R-:W0:Y:S01]  /*42e0*/  MUFU.EX2 R73, R73 ;  /* 0x0000004900497308 */ /* 0x000e220000000800 */
[----:B-1----:R-:W-:Y:S01]  /*42f0*/  FADD.FTZ R71, R71, 1 ;  /* 0x3f80000047477421 */ /* 0x002fe20000010000 */
[----:B------:R-:W-:Y:S01]  /*4300*/  FFMA.FTZ R91, R81, R82, R96 ;  /* 0x00000052515b7223 */ /* 0x000fe20000010060 */
[--C-:B------:R-:W-:Y:S01]  /*4310*/  HADD2.F32 R85, -RZ, R83.reuse.H0_H0 ;  /* 0x20000053ff557230 */ /* 0x100fe20000004100 */
[----:B------:R-:W3:Y:S01]  /*4320*/  @!P1 LDG.E.64 R28, desc[UR8][R28.64] ;  /* 0x000000081c1c9981 */ /* 0x000ee2000c1e1b00 */
[----:B------:R-:W-:Y:S01]  /*4330*/  FMUL.FTZ R80, R66, R87 ;  /* 0x0000005742507220 */ /* 0x000fe20000410000 */
[----:B------:R-:W-:Y:S01]  /*4340*/  FMUL.FTZ R72, R91, -1.4426950216293334961 ;  /* 0xbfb8aa3b5b487820 */ /* 0x000fe20000410000 */
[----:B------:R-:W-:Y:S01]  /*4350*/  HADD2.F32 R87, -RZ, R83.H1_H1 ;  /* 0x30000053ff577230 */ /* 0x000fe20000004100 */
[----:B------:R-:W1:Y:S01]  /*4360*/  MUFU.EX2 R74, R74 ;  /* 0x0000004a004a7308 */ /* 0x000e620000000800 */
[----:B------:R-:W-:Y:S01]  /*4370*/  FFMA.FTZ R89, R79, R80, R98 ;  /* 0x000000504f597223 */ /* 0x000fe20000010062 */
[----:B------:R-:W-:Y:S01]  /*4380*/  FADD.FTZ R85, -R26, R85 ;  /* 0x000000551a557221 */ /* 0x000fe20000010100 */
[----:B--2---:R-:W-:Y:S01]  /*4390*/  FADD.FTZ R70, R70, 1 ;  /* 0x3f80000046467421 */ /* 0x004fe20000010000 */
[----:B------:R-:W-:Y:S01]  /*43a0*/  FADD.FTZ R113, -R26, R113 ;  /* 0x000000711a717221 */ /* 0x000fe20000010100 */
[----:B------:R-:W-:Y:S01]  /*43b0*/  FMUL.FTZ R83, R89, -1.4426950216293334961 ;  /* 0xbfb8aa3b59537820 */ /* 0x000fe20000410000 */
[----:B------:R-:W-:Y:S01]  /*43c0*/  FMUL.FTZ R78, R66, R85 ;  /* 0x00000055424e7220 */ /* 0x000fe20000410000 */
[----:B------:R-:W-:Y:S01]  /*43d0*/  FADD.FTZ R85, -R26, R87 ;  /* 0x000000571a557221 */ /* 0x000fe20000010100 */
[----:B------:R-:W2:Y:S01]  /*43e0*/  MUFU.RCP R71, R71 ;  /* 0x0000004700477308 */ /* 0x000ea20000001000 */
[----:B0-----:R-:W-:Y:S01]  /*43f0*/  FADD.FTZ R73, R73, 1 ;  /* 0x3f80000049497421 */ /* 0x001fe20000010000 */
[----:B------:R-:W-:Y:S01]  /*4400*/  FFMA.FTZ R87, R77, R78, R92 ;  /* 0x0000004e4d577223 */ /* 0x000fe2000001005c */
[----:B------:R-:W-:-:S02]  /*4410*/  HADD2.F32 R103, -RZ, R30.H0_H0 ;  /* 0x2000001eff677230 */ /* 0x000fc40000004100 */
[C---:B------:R-:W-:Y:S01]  /*4420*/  FMUL.FTZ R76, R66.reuse, R85 ;  /* 0x00000055424c7220 */ /* 0x040fe20000410000 */
[----:B------:R-:W-:Y:S01]  /*4430*/  FMUL.FTZ R112, R66, R113 ;  /* 0x0000007142707220 */ /* 0x000fe20000410000 */
[----:B------:R-:W-:Y:S01]  /*4440*/  FMUL.FTZ R101, R87, -1.4426950216293334961 ;  /* 0xbfb8aa3b57657820 */ /* 0x000fe20000410000 */
[----:B------:R-:W-:Y:S01]  /*4450*/  HADD2.F32 R105, -RZ, R30.H1_H1 ;  /* 0x3000001eff697230 */ /* 0x000fe20000004100 */
[----:B------:R-:W0:Y:S01]  /*4460*/  MUFU.EX2 R72, R72 ;  /* 0x0000004800487308 */ /* 0x000e220000000800 */
[----:B------:R-:W-:Y:S02]  /*4470*/  HADD2.F32 R107, -RZ, R31.H0_H0 ;  /* 0x2000001fff6b7230 */ /* 0x000fe40000004100 */
[----:B-1----:R-:W-:Y:S01]  /*4480*/  FADD.FTZ R74, R74, 1 ;  /* 0x3f8000004a4a7421 */ /* 0x002fe20000010000 */
[----:B------:R-:W-:Y:S02]  /*4490*/  HADD2.F32 R113, -RZ, R35.H0_H0 ;  /* 0x20000023ff717230 */ /* 0x000fe40000004100 */
[----:B------:R-:W-:Y:S01]  /*44a0*/  FADD.FTZ R103, -R26, R103 ;  /* 0x000000671a677221 */ /* 0x000fe20000010100 */
[----:B------:R-:W-:-:S02]  /*44b0*/  HADD2.F32 R31, -RZ, R31.H1_H1 ;  /* 0x3000001fff1f7230 */ /* 0x000fc40000004100 */
[----:B------:R-:W-:Y:S01]  /*44c0*/  FFMA.FTZ R85, R75, R76, R94 ;  /* 0x0000004c4b557223 */ /* 0x000fe2000001005e */
[C---:B------:R-:W-:Y:S01]  /*44d0*/  FADD.FTZ R105, -R26.reuse, R105 ;  /* 0x000000691a697221 */ /* 0x040fe20000010100 */
[----:B------:R-:W1:Y:S01]  /*44e0*/  MUFU.RCP R70, R70 ;  /* 0x0000004600467308 */ /* 0x000e620000001000 */
[----:B--2---:R-:W-:Y:S01]  /*44f0*/  FADD.FTZ R162, -R71, 1 ;  /* 0x3f80000047a27421 */ /* 0x004fe20000010100 */
[C---:B------:R-:W-:Y:S01]  /*4500*/  FADD.FTZ R117, -R26.reuse, R113 ;  /* 0x000000711a757221 */ /* 0x040fe20000010100 */
[----:B------:R-:W-:Y:S01]  /*4510*/  FADD.FTZ R31, -R26, R31 ;  /* 0x0000001f1a1f7221 */ /* 0x000fe20000010100 */
[----:B------:R-:W-:Y:S01]  /*4520*/  FMUL.FTZ R104, R66, R103 ;  /* 0x0000006742687220 */ /* 0x000fe20000410000 */
[----:B------:R-:W-:Y:S02]  /*4530*/  HADD2.F32 R125, -RZ, R36.H1_H1 ;  /* 0x30000024ff7d7230 */ /* 0x000fe40000004100 */
[----:B------:R-:W-:Y:S01]  /*4540*/  FADD.FTZ R147, -R26, R131 ;  /* 0x000000831a937221 */ /* 0x000fe20000010100 */
[----:B------:R-:W-:Y:S01]  /*4550*/  HADD2.F32 R115, -RZ, R34.H1_H1 ;  /* 0x30000022ff737230 */ /* 0x000fe20000004100 */
[----:B------:R-:W2:Y:S01]  /*4560*/  MUFU.EX2 R83, R83 ;  /* 0x0000005300537308 */ /* 0x000ea20000000800 */
[----:B------:R-:W-:Y:S01]  /*4570*/  FFMA.FTZ R162, R99, R162, 1 ;  /* 0x3f80000063a27423 */ /* 0x000fe200000100a2 */
[----:B------:R-:W-:Y:S01]  /*4580*/  FMUL.FTZ R106, R85, -1.4426950216293334961 ;  /* 0xbfb8aa3b556a7820 */ /* 0x000fe20000410000 */
[----:B------:R-:W-:-:S02]  /*4590*/  HADD2.F32 R35, -RZ, R35.H1_H1 ;  /* 0x30000023ff237230 */ /* 0x000fc40000004100 */
[----:B------:R-:W-:Y:S01]  /*45a0*/  FADD.FTZ R155, -R26, R157 ;  /* 0x0000009d1a9b7221 */ /* 0x000fe20000010100 */
[----:B------:R-:W-:Y:S02]  /*45b0*/  HADD2.F32 R123, -RZ, R36.H0_H0 ;  /* 0x20000024ff7b7230 */ /* 0x000fe40000004100 */
[----:B------:R-:W-:Y:S01]  /*45c0*/  FFMA.FTZ R114, R81, R112, R96 ;  /* 0x0000007051727223 */ /* 0x000fe20000010060 */
[----:B------:R-:W-:Y:S01]  /*45d0*/  HADD2.F32 R129, -RZ, R37.H0_H0 ;  /* 0x20000025ff817230 */ /* 0x000fe20000004100 */
[----:B------:R-:W4:Y:S01]  /*45e0*/  MUFU.RCP R73, R73 ;  /* 0x0000004900497308 */ /* 0x000f220000001000 */
[----:B0-----:R-:W-:Y:S01]  /*45f0*/  FADD.FTZ R72, R72, 1 ;  /* 0x3f80000048487421 */ /* 0x001fe20000010000 */
[C---:B------:R-:W-:Y:S01]  /*4600*/  FMUL.FTZ R102, R66.reuse, R105 ;  /* 0x0000006942667220 */ /* 0x040fe20000410000 */
[C---:B------:R-:W-:Y:S01]  /*4610*/  FMUL.FTZ R120, R66.reuse, R117 ;  /* 0x0000007542787220 */ /* 0x040fe20000410000 */
[----:B------:R-:W-:Y:S01]  /*4620*/  FMUL.FTZ R108, R66, R31 ;  /* 0x0000001f426c7220 */ /* 0x000fe20000410000 */
[----:B------:R-:W-:-:S02]  /*4630*/  HADD2.F32 R133, -RZ, R32.H0_H0 ;  /* 0x20000020ff857230 */ /* 0x000fc40000004100 */
[----:B------:R-:W-:Y:S01]  /*4640*/  FMUL.FTZ R146, R66, R141 ;  /* 0x0000008d42927220 */ /* 0x000fe20000410000 */
[----:B------:R-:W-:Y:S01]  /*4650*/  HADD2.F32 R135, -RZ, R32.H1_H1 ;  /* 0x30000020ff877230 */ /* 0x000fe20000004100 */
[----:B------:R-:W0:Y:S01]  /*4660*/  MUFU.EX2 R101, R101 ;  /* 0x0000006500657308 */ /* 0x000e220000000800 */
[----:B------:R-:W-:Y:S01]  /*4670*/  FMUL.FTZ R71, R71, R162 ;  /* 0x000000a247477220 */ /* 0x000fe20000410000 */
[----:B------:R-:W-:Y:S01]  /*4680*/  FFMA.FTZ R103, R81, R104, R96 ;  /* 0x0000006851677223 */ /* 0x000fe20000010060 */
[----:B-1----:R-:W-:Y:S01]  /*4690*/  FADD.FTZ R162, -R70, 1 ;  /* 0x3f80000046a27421 */ /* 0x002fe20000010100 */
[C---:B------:R-:W-:Y:S01]  /*46a0*/  FADD.FTZ R35, -R26.reuse, R35 ;  /* 0x000000231a237221 */ /* 0x040fe20000010100 */
[----:B------:R-:W-:Y:S02]  /*46b0*/  HADD2.F32 R137, -RZ, R33.H0_H0 ;  /* 0x20000021ff897230 */ /* 0x000fe40000004100 */
[----:B------:R-:W-:Y:S01]  /*46c0*/  FADD.FTZ R107, -R26, R107 ;  /* 0x0000006b1a6b7221 */ /* 0x000fe20000010100 */
[--C-:B------:R-:W-:Y:S01]  /*46d0*/  HADD2.F32 R159, -RZ, R39.reuse.H0_H0 ;  /* 0x20000027ff9f7230 */ /* 0x100fe20000004100 */
[----:B------:R-:W1:Y:S01]  /*46e0*/  MUFU.RCP R74, R74 ;  /* 0x0000004a004a7308 */ /* 0x000e620000001000 */
[----:B--2---:R-:W-:Y:S01]  /*46f0*/  FADD.FTZ R83, R83, 1 ;  /* 0x3f80000053537421 */ /* 0x004fe20000010000 */
[----:B------:R-:W-:Y:S01]  /*4700*/  FFMA.FTZ R30, R79, R102, R98 ;  /* 0x000000664f1e7223 */ /* 0x000fe20000010062 */
[----:B------:R-:W-:Y:S01]  /*4710*/  FFMA.FTZ R117, R77, R120, R92 ;  /* 0x000000784d757223 */ /* 0x000fe2000001005c */
[----:B------:R-:W-:Y:S01]  /*4720*/  FFMA.FTZ R31, R75, R108, R94 ;  /* 0x0000006c4b1f7223 */ /* 0x000fe2000001005e */
[----:B------:R-:W-:-:S02]  /*4730*/  HADD2.F32 R161, -RZ, R39.H1_H1 ;  /* 0x30000027ffa17230 */ /* 0x000fc40000004100 */
[----:B------:R-:W-:Y:S01]  /*4740*/  FMUL.FTZ R105, R103, -1.4426950216293334961 ;  /* 0xbfb8aa3b67697820 */ /* 0x000fe20000410000 */
[----:B------:R-:W-:Y:S01]  /*4750*/  FADD.FTZ R125, -R26, R125 ;  /* 0x0000007d1a7d7221 */ /* 0x000fe20000010100 */
[----:B------:R-:W2:Y:S01]  /*4760*/  MUFU.EX2 R106, R106 ;  /* 0x0000006a006a7308 */ /* 0x000ea20000000800 */
[----:B------:R-:W-:Y:S01]  /*4770*/  FFMA.FTZ R97, R97, R162, 1 ;  /* 0x3f80000061617423 */ /* 0x000fe200000100a2 */
[----:B------:R-:W-:Y:S01]  /*4780*/  FMUL.FTZ R118, R66, R35 ;  /* 0x0000002342767220 */ /* 0x000fe20000410000 */
[----:B----4-:R-:W-:Y:S01]  /*4790*/  FADD.FTZ R162, -R73, 1 ;  /* 0x3f80000049a27421 */ /* 0x010fe20000010100 */
[----:B------:R-:W-:Y:S01]  /*47a0*/  FMUL.FTZ R111, R30, -1.4426950216293334961 ;  /* 0xbfb8aa3b1e6f7820 */ /* 0x000fe20000410000 */
[C---:B------:R-:W-:Y:S01]  /*47b0*/  FADD.FTZ R115, -R26.reuse, R115 ;  /* 0x000000731a737221 */ /* 0x040fe20000010100 */
[----:B------:R-:W-:Y:S01]  /*47c0*/  FMUL.FTZ R119, R117, -1.4426950216293334961 ;  /* 0xbfb8aa3b75777820 */ /* 0x000fe20000410000 */
[C---:B------:R-:W-:Y:S01]  /*47d0*/  FADD.FTZ R123, -R26.reuse, R123 ;  /* 0x0000007b1a7b7221 */ /* 0x040fe20000010100 */
[----:B------:R-:W4:Y:S01]  /*47e0*/  MUFU.RCP R72, R72 ;  /* 0x0000004800487308 */ /* 0x000f220000001000 */
[----:B------:R-:W-:Y:S01]  /*47f0*/  FMUL.FTZ R116, R31, -1.4426950216293334961 ;  /* 0xbfb8aa3b1f747820 */ /* 0x000fe20000410000 */
[C---:B------:R-:W-:Y:S01]  /*4800*/  FADD.FTZ R129, -R26.reuse, R129 ;  /* 0x000000811a817221 */ /* 0x040fe20000010100 */
[C---:B------:R-:W-:Y:S01]  /*4810*/  FADD.FTZ R133, -R26.reuse, R133 ;  /* 0x000000851a857221 */ /* 0x040fe20000010100 */
[C---:B------:R-:W-:Y:S01]  /*4820*/  FADD.FTZ R135, -R26.reuse, R135 ;  /* 0x000000871a877221 */ /* 0x040fe20000010100 */
[C---:B------:R-:W-:Y:S01]  /*4830*/  FADD.FTZ R137, -R26.reuse, R137 ;  /* 0x000000891a897221 */ /* 0x040fe20000010100 */
[C---:B------:R-:W-:Y:S01]  /*4840*/  FADD.FTZ R159, -R26.reuse, R159 ;  /* 0x0000009f1a9f7221 */ /* 0x040fe20000010100 */
[----:B------:R-:W-:Y:S01]  /*4850*/  FADD.FTZ R161, -R26, R161 ;  /* 0x000000a11aa17221 */ /* 0x000fe20000010100 */
[----:B------:R-:W4:Y:S01]  /*4860*/  MUFU.RCP R83, R83 ;  /* 0x0000005300537308 */ /* 0x000f220000001000 */
[----:B------:R-:W-:Y:S01]  /*4870*/  FFMA.FTZ R35, R75, R118, R94 ;  /* 0x000000764b237223 */ /* 0x000fe2000001005e */
[C---:B------:R-:W-:Y:S01]  /*4880*/  FMUL.FTZ R124, R66.reuse, R125 ;  /* 0x0000007d427c7220 */ /* 0x040fe20000410000 */
[----:B------:R-:W-:Y:S01]  /*4890*/  FFMA.FTZ R26, R81, R136, R96 ;  /* 0x00000088511a7223 */ /* 0x000fe20000010060 */
[----:B------:R-:W-:Y:S01]  /*48a0*/  FFMA.FTZ R162, R95, R162, 1 ;  /* 0x3f8000005fa27423 */ /* 0x000fe200000100a2 */
[C---:B------:R-:W-:Y:S01]  /*48b0*/  FMUL.FTZ R34, R66.reuse, R115 ;  /* 0x0000007342227220 */ /* 0x040fe20000410000 */
[----:B------:R-:W-:Y:S01]  /*48c0*/  FMUL.FTZ R122, R66, R123 ;  /* 0x0000007b427a7220 */ /* 0x000fe20000410000 */
[----:B0-----:R-:W-:Y:S01]  /*48d0*/  FADD.FTZ R101, R101, 1 ;  /* 0x3f80000065657421 */ /* 0x001fe20000010000 */
[----:B------:R-:W0:Y:S01]  /*48e0*/  MUFU.EX2 R105, R105 ;  /* 0x0000006900697308 */ /* 0x000e220000000800 */
[----:B------:R-:W-:Y:S01]  /*48f0*/  FMUL.FTZ R115, R114, -1.4426950216293334961 ;  /* 0xbfb8aa3b72737820 */ /* 0x000fe20000410000 */
[----:B------:R-:W-:Y:S01]  /*4900*/  FMUL.FTZ R123, R35, -1.4426950216293334961 ;  /* 0xbfb8aa3b237b7820 */ /* 0x000fe20000410000 */
[----:B------:R-:W-:Y:S01]  /*4910*/  FFMA.FTZ R37, R79, R124, R98 ;  /* 0x0000007c4f257223 */ /* 0x000fe20000010062 */
[----:B------:R-:W-:Y:S01]  /*4920*/  FMUL.FTZ R150, R26, -1.4426950216293334961 ;  /* 0xbfb8aa3b1a967820 */ /* 0x000fe20000410000 */
[----:B------:R-:W-:Y:S01]  /*4930*/  FMUL.FTZ R73, R73, R162 ;  /* 0x000000a249497220 */ /* 0x000fe20000410000 */
[----:B------:R-:W-:Y:S01]  /*4940*/  FFMA.FTZ R36, R81, R122, R96 ;  /* 0x0000007a51247223 */ /* 0x000fe20000010060 */
[----:B------:R-:W-:Y:S01]  /*4950*/  FMUL.FTZ R152, R66, R149 ;  /* 0x0000009542987220 */ /* 0x000fe20000410000 */
[----:B------:R-:W0:Y:S01]  /*4960*/  MUFU.EX2 R111, R111 ;  /* 0x0000006f006f7308 */ /* 0x000e220000000800 */
[----:B-1----:R-:W-:Y:S01]  /*4970*/  FADD.FTZ R162, -R74, 1 ;  /* 0x3f8000004aa27421 */ /* 0x002fe20000010100 */
[----:B------:R-:W-:Y:S01]  /*4980*/  FMUL.FTZ R126, R66, R129 ;  /* 0x00000081427e7220 */ /* 0x000fe20000410000 */
[----:B------:R-:W-:Y:S01]  /*4990*/  FMUL.FTZ R33, R37, -1.4426950216293334961 ;  /* 0xbfb8aa3b25217820 */ /* 0x000fe20000410000 */
[----:B------:R-:W-:Y:S01]  /*49a0*/  FMUL.FTZ R127, R36, -1.4426950216293334961 ;  /* 0xbfb8aa3b247f7820 */ /* 0x000fe20000410000 */
[----:B------:R-:W-:Y:S01]  /*49b0*/  FMUL.FTZ R132, R66, R133 ;  /* 0x0000008542847220 */ /* 0x000fe20000410000 */
[----:B------:R-:W-:Y:S01]  /*49c0*/  FFMA.FTZ R141, R79, R146, R98 ;  /* 0x000000924f8d7223 */ /* 0x000fe20000010062 */
[----:B--2---:R-:W-:Y:S01]  /*49d0*/  FADD.FTZ R106, R106, 1 ;  /* 0x3f8000006a6a7421 */ /* 0x004fe20000010000 */
[----:B------:R-:W1:Y:S01]  /*49e0*/  MUFU.EX2 R119, R119 ;  /* 0x0000007700777308 */ /* 0x000e620000000800 */
[----:B------:R-:W-:Y:S01]  /*49f0*/  FFMA.FTZ R93, R93, R162, 1 ;  /* 0x3f8000005d5d7423 */ /* 0x000fe200000100a2 */
[----:B----4-:R-:W-:Y:S01]  /*4a00*/  FADD.FTZ R162, -R72, 1 ;  /* 0x3f80000048a27421 */ /* 0x010fe20000010100 */
[----:B------:R-:W-:Y:S01]  /*4a10*/  FFMA.FTZ R125, R77, R126, R92 ;  /* 0x0000007e4d7d7223 */ /* 0x000fe2000001005c */
[C---:B------:R-:W-:Y:S01]  /*4a20*/  FMUL.FTZ R140, R66.reuse, R137 ;  /* 0x00000089428c7220 */ /* 0x040fe20000410000 */
[----:B------:R-:W-:Y:S01]  /*4a30*/  FFMA.FTZ R137, R75, R138, R94 ;  /* 0x0000008a4b897223 */ /* 0x000fe2000001005e */
[----:B------:R-:W-:Y:S01]  /*4a40*/  FFMA.FTZ R129, R81, R132, R96 ;  /* 0x0000008451817223 */ /* 0x000fe20000010060 */
[C---:B------:R-:W-:Y:S01]  /*4a50*/  FMUL.FTZ R134, R66.reuse, R135 ;  /* 0x0000008742867220 */ /* 0x040fe20000410000 */
[----:B------:R-:W2:Y:S01]  /*4a60*/  MUFU.EX2 R116, R116 ;  /* 0x0000007400747308 */ /* 0x000ea20000000800 */
[----:B------:R-:W-:Y:S01]  /*4a70*/  FFMA.FTZ R91, R91, R162, 1 ;  /* 0x3f8000005b5b7423 */ /* 0x000fe200000100a2 */
[--C-:B------:R-:W-:Y:S01]  /*4a80*/  FFMA.FTZ R113, R79, R34, R98.reuse ;  /* 0x000000224f717223 */ /* 0x100fe20000010062 */
[C---:B------:R-:W-:Y:S01]  /*4a90*/  FMUL.FTZ R144, R66.reuse, R147 ;  /* 0x0000009342907220 */ /* 0x040fe20000410000 */
[----:B------:R-:W4:Y:S01]  /*4aa0*/  S2UR UR7, SR_CgaCtaId ;  /* 0x00000000000779c3 */ /* 0x000f220000008800 */
[----:B------:R-:W-:Y:S01]  /*4ab0*/  FMUL.FTZ R110, R66, R107 ;  /* 0x0000006b426e7220 */ /* 0x000fe20000410000 */
[----:B------:R-:W-:Y:S01]  /*4ac0*/  UMOV UR5, 0x400 ;  /* 0x0000040000057882 */ /* 0x000fe20000000000 */
[----:B------:R-:W-:Y:S01]  /*4ad0*/  ULDC.64 UR12, c[0x0][0x210] ;  /* 0x00008400000c7ab9 */ /* 0x000fe20000000a00 */
[----:B------:R-:W4:Y:S01]  /*4ae0*/  MUFU.RCP R101, R101 ;  /* 0x0000006500657308 */ /* 0x000f220000001000 */
[----:B------:R-:W-:Y:S01]  /*4af0*/  FADD.FTZ R162, -R83, 1 ;  /* 0x3f80000053a27421 */ /* 0x000fe20000010100 */
[----:B------:R-:W-:Y:S01]  /*4b00*/  FMUL.FTZ R142, R137, -1.4426950216293334961 ;  /* 0xbfb8aa3b898e7820 */ /* 0x000fe20000410000 */
[----:B------:R-:W-:Y:S01]  /*4b10*/  FFMA.FTZ R133, R79, R134, R98 ;  /* 0x000000864f857223 */ /* 0x000fe20000010062 */
[----:B0-----:R-:W-:Y:S01]  /*4b20*/  FADD.FTZ R105, R105, 1 ;  /* 0x3f80000069697421 */ /* 0x001fe20000010000 */
[----:B------:R-:W-:-:S03]  /*4b30*/  FFMA.FTZ R151, R75, R152, R94 ;  /* 0x000000984b977223 */ /* 0x000fc6000001005e */
[----:B------:R-:W0:Y:S08]  /*4b40*/  MUFU.EX2 R115, R115 ;  /* 0x0000007300737308 */ /* 0x000e300000000800 */
[----:B------:R1:W-:Y:S08]  /*4b50*/  MUFU.EX2 R145, R150 ;  /* 0x0000009600917308 */ /* 0x0003f00000000800 */
[----:B------:R-:W0:Y:S01]  /*4b60*/  MUFU.EX2 R123, R123 ;  /* 0x0000007b007b7308 */ /* 0x000e220000000800 */
[----:B-1----:R-:W-:Y:S01]  /*4b70*/  FMUL.FTZ R150, R66, R153 ;  /* 0x0000009942967220 */ /* 0x002fe20000410000 */
[----:B------:R-:W-:-:S06]  /*4b80*/  FFMA.FTZ R162, R89, R162, 1 ;  /* 0x3f80000059a27423 */ /* 0x000fcc00000100a2 */
[----:B------:R1:W0:Y:S01]  /*4b90*/  MUFU.EX2 R32, R127 ;  /* 0x0000007f00207308 */ /* 0x0002220000000800 */
[----:B------:R-:W-:Y:S01]  /*4ba0*/  FFMA.FTZ R153, R81, R150, R96 ;  /* 0x0000009651997223 */ /* 0x000fe20000010060 */
[----:B------:R-:W-:-:S06]  /*4bb0*/  FMUL.FTZ R96, R66, R155 ;  /* 0x0000009b42607220 */ /* 0x000fcc0000410000 */
[----:B------:R-:W0:Y:S01]  /*4bc0*/  MUFU.EX2 R33, R33 ;  /* 0x0000002100217308 */ /* 0x000e220000000800 */
[----:B-1----:R-:W-:Y:S01]  /*4bd0*/  FMUL.FTZ R127, R125, -1.4426950216293334961 ;  /* 0xbfb8aa3b7d7f7820 */ /* 0x002fe20000410000 */
[----:B------:R-:W-:Y:S01]  /*4be0*/  FFMA.FTZ R157, R79, R96, R98 ;  /* 0x000000604f9d7223 */ /* 0x000fe20000010062 */
[----:B------:R-:W-:Y:S01]  /*4bf0*/  FMUL.FTZ R98, R66, R161 ;  /* 0x000000a142627220 */ /* 0x000fe20000410000 */
[----:B------:R-:W-:Y:S01]  /*4c00*/  FADD.FTZ R111, R111, 1 ;  /* 0x3f8000006f6f7421 */ /* 0x000fe20000010000 */
[----:B------:R-:W-:-:S03]  /*4c10*/  FMUL.FTZ R148, R141, -1.4426950216293334961 ;  /* 0xbfb8aa3b8d947820 */ /* 0x000fc60000410000 */
[----:B------:R-:W1:Y:S01]  /*4c20*/  MUFU.RCP R106, R106 ;  /* 0x0000006a006a7308 */ /* 0x000e620000001000 */
[----:B------:R-:W-:Y:S01]  /*4c30*/  FADD.FTZ R161, R119, 1 ;  /* 0x3f80000077a17421 */ /* 0x000fe20000010000 */
[----:B--2---:R-:W-:Y:S01]  /*4c40*/  FADD.FTZ R116, R116, 1 ;  /* 0x3f80000074747421 */ /* 0x004fe20000010000 */
[----:B------:R-:W-:Y:S01]  /*4c50*/  SHF.L.U32 R119, R100, 0x1, RZ ;  /* 0x0000000164777819 */ /* 0x000fe200000006ff */
[--C-:B------:R-:W-:Y:S01]  /*4c60*/  FFMA.FTZ R147, R77, R144, R92.reuse ;  /* 0x000000904d937223 */ /* 0x100fe2000001005c */
[----:B------:R-:W-:Y:S01]  /*4c70*/  FMUL.FTZ R154, R151, -1.4426950216293334961 ;  /* 0xbfb8aa3b979a7820 */ /* 0x000fe20000410000 */
[----:B------:R-:W-:Y:S01]  /*4c80*/  FMUL.FTZ R83, R83, R162 ;  /* 0x000000a253537220 */ /* 0x000fe20000410000 */
[----:B------:R-:W-:Y:S01]  /*4c90*/  FMUL.FTZ R74, R74, R93 ;  /* 0x0000005d4a4a7220 */ /* 0x000fe20000410000 */
[----:B------:R-:W2:Y:S01]  /*4ca0*/  MUFU.EX2 R127, R127 ;  /* 0x0000007f007f7308 */ /* 0x000ea20000000800 */
[----:B----4-:R-:W-:Y:S01]  /*4cb0*/  FADD.FTZ R162, -R101, 1 ;  /* 0x3f80000065a27421 */ /* 0x010fe20000010100 */
[----:B0-----:R-:W-:Y:S01]  /*4cc0*/  FADD.FTZ R115, R115, 1 ;  /* 0x3f80000073737421 */ /* 0x001fe20000010000 */
[----:B------:R-:W-:Y:S01]  /*4cd0*/  LOP3.LUT R119, R119, 0xe, RZ, 0xc0, !PT ;  /* 0x0000000e77777812 */ /* 0x000fe200078ec0ff */
[----:B------:R-:W-:Y:S01]  /*4ce0*/  FMUL.FTZ R149, R147, -1.4426950216293334961 ;  /* 0xbfb8aa3b93957820 */ /* 0x000fe20000410000 */
[----:B------:R-:W-:Y:S01]  /*4cf0*/  FMUL.FTZ R70, R70, R97 ;  /* 0x0000006146467220 */ /* 0x000fe20000410000 */
[--C-:B------:R-:W-:Y:S01]  /*4d00*/  FFMA.FTZ R107, R77, R110, R92.reuse ;  /* 0x0000006e4d6b7223 */ /* 0x100fe2000001005c */
[----:B------:R-:W-:Y:S01]  /*4d10*/  FMUL.FTZ R121, R113, -1.4426950216293334961 ;  /* 0xbfb8aa3b71797820 */ /* 0x000fe20000410000 */
[----:B------:R-:W0:Y:S01]  /*4d20*/  MUFU.EX2 R142, R142 ;  /* 0x0000008e008e7308 */ /* 0x000e220000000800 */
[----:B------:R-:W-:Y:S01]  /*4d30*/  FADD.FTZ R123, R123, 1 ;  /* 0x3f8000007b7b7421 */ /* 0x000fe20000010000 */
[----:B------:R-:W-:Y:S01]  /*4d40*/  FFMA.FTZ R162, R87, R162, 1 ;  /* 0x3f80000057a27423 */ /* 0x000fe200000100a2 */
[----:B------:R-:W-:Y:S01]  /*4d50*/  FFMA.FTZ R131, R77, R140, R92 ;  /* 0x0000008c4d837223 */ /* 0x000fe2000001005c */
[----:B------:R-:W-:Y:S01]  /*4d60*/  UIADD3 UR5, UR5, 0x3480, URZ ;  /* 0x0000348005057890 */ /* 0x000fe2000fffe03f */
[----:B------:R-:W-:Y:S01]  /*4d70*/  FMUL.FTZ R156, R66, R159 ;  /* 0x0000009f429c7220 */ /* 0x000fe20000410000 */
[----:B------:R-:W-:Y:S01]  /*4d80*/  FMUL.FTZ R135, R133, -1.4426950216293334961 ;  /* 0xbfb8aa3b85877820 */ /* 0x000fe20000410000 */
[----:B------:R-:W-:Y:S01]  /*4d90*/  FADD.FTZ R38, R38, 1 ;  /* 0x3f80000026267421 */ /* 0x000fe20000010000 */
[----:B------:R-:W4:Y:S01]  /*4da0*/  MUFU.RCP R105, R105 ;  /* 0x0000006900697308 */ /* 0x000f220000001000 */
[----:B------:R-:W-:Y:S01]  /*4db0*/  IADD3 R58, -R119, R58, RZ ;  /* 0x0000003a773a7210 */ /* 0x000fe20007ffe1ff */
[----:B------:R-:W-:Y:S01]  /*4dc0*/  FADD.FTZ R32, R32, 1 ;  /* 0x3f80000020207421 */ /* 0x000fe20000010000 */
[----:B------:R-:W-:Y:S01]  /*4dd0*/  FADD.FTZ R33, R33, 1 ;  /* 0x3f80000021217421 */ /* 0x000fe20000010000 */
[----:B------:R-:W-:-:S04]  /*4de0*/  FMUL.FTZ R139, R129, -1.4426950216293334961 ;  /* 0xbfb8aa3b818b7820 */ /* 0x000fc80000410000 */
[----:B------:R-:W4:Y:S01]  /*4df0*/  MUFU.RCP R111, R111 ;  /* 0x0000006f006f7308 */ /* 0x000f220000001000 */
[----:B------:R-:W-:Y:S01]  /*4e00*/  FMUL.FTZ R155, R153, -1.4426950216293334961 ;  /* 0xbfb8aa3b999b7820 */ /* 0x000fe20000410000 */
[----:B------:R-:W-:-:S06]  /*4e10*/  FMUL.FTZ R101, R101, R162 ;  /* 0x000000a265657220 */ /* 0x000fcc0000410000 */
[----:B------:R-:W4:Y:S01]  /*4e20*/  MUFU.RCP R116, R116 ;  /* 0x0000007400747308 */ /* 0x000f220000001000 */
[----:B-1----:R-:W-:-:S07]  /*4e30*/  FADD.FTZ R162, -R106, 1 ;  /* 0x3f8000006aa27421 */ /* 0x002fce0000010100 */
[----:B------:R-:W1:Y:S08]  /*4e40*/  MUFU.EX2 R148, R148 ;  /* 0x0000009400947308 */ /* 0x000e700000000800 */
[----:B------:R-:W1:Y:S01]  /*4e50*/  MUFU.EX2 R154, R154 ;  /* 0x0000009a009a7308 */ /* 0x000e620000000800 */
[----:B------:R-:W-:-:S07]  /*4e60*/  FMUL.FTZ R158, R157, -1.4426950216293334961 ;  /* 0xbfb8aa3b9d9e7820 */ /* 0x000fce0000410000 */
[----:B------:R-:W1:Y:S01]  /*4e70*/  MUFU.RCP R100, R161 ;  /* 0x000000a100647308 */ /* 0x000e620000001000 */
[----:B------:R-:W-:-:S07]  /*4e80*/  FFMA.FTZ R85, R85, R162, 1 ;  /* 0x3f80000055557423 */ /* 0x000fce00000100a2 */
[----:B------:R-:W-:Y:S01]  /*4e90*/  MUFU.RCP R115, R115 ;  /* 0x0000007300737308 */ /* 0x000fe20000001000 */
[----:B--2---:R-:W-:Y:S01]  /*4ea0*/  FADD.FTZ R95, R127, 1 ;  /* 0x3f8000007f5f7421 */ /* 0x004fe20000010000 */
[----:B0-----:R-:W-:Y:S01]  /*4eb0*/  FADD.FTZ R93, R142, 1 ;  /* 0x3f8000008e5d7421 */ /* 0x001fe20000010000 */
[----:B------:R-:W-:Y:S01]  /*4ec0*/  FADD.FTZ R145, R145, 1 ;  /* 0x3f80000091917421 */ /* 0x000fe20000010000 */
[----:B------:R-:W-:Y:S01]  /*4ed0*/  FMUL.FTZ R109, R107, -1.4426950216293334961 ;  /* 0xbfb8aa3b6b6d7820 */ /* 0x000fe20000410000 */
[----:B------:R-:W-:-:S03]  /*4ee0*/  FMUL.FTZ R39, R131, -1.4426950216293334961 ;  /* 0xbfb8aa3b83277820 */ /* 0x000fc60000410000 */
[----:B------:R-:W0:Y:S08]  /*4ef0*/  MUFU.RCP R119, R123 ;  /* 0x0000007b00777308 */ /* 0x000e300000001000 */
[----:B------:R-:W2:Y:S01]  /*4f00*/  MUFU.EX2 R149, R149 ;  /* 0x0000009500957308 */ /* 0x000ea20000000800 */
[----:B----4-:R-:W-:Y:S01]  /*4f10*/  FADD.FTZ R142, -R105, 1 ;  /* 0x3f800000698e7421 */ /* 0x010fe20000010100 */
[----:B------:R-:W-:-:S06]  /*4f20*/  FMUL.FTZ R106, R106, R85 ;  /* 0x000000556a6a7220 */ /* 0x000fcc0000410000 */
[----:B------:R-:W4:Y:S01]  /*4f30*/  MUFU.RCP R32, R32 ;  /* 0x0000002000207308 */ /* 0x000f220000001000 */
[----:B------:R-:W-:-:S07]  /*4f40*/  FADD.FTZ R87, -R111, 1 ;  /* 0x3f8000006f577421 */ /* 0x000fce0000010100 */
[----:B------:R-:W-:Y:S01]  /*4f50*/  MUFU.RCP R33, R33 ;  /* 0x0000002100217308 */ /* 0x000fe20000001000 */
[----:B------:R-:W-:-:S07]  /*4f60*/  FADD.FTZ R164, -R116, 1 ;  /* 0x3f80000074a47421 */ /* 0x000fce0000010100 */
[----:B------:R-:W3:Y:S01]  /*4f70*/  MUFU.EX2 R155, R155 ;  /* 0x0000009b009b7308 */ /* 0x000ee20000000800 */
[----:B------:R-:W-:Y:S01]  /*4f80*/  FFMA.FTZ R142, R103, R142, 1 ;  /* 0x3f800000678e7423 */ /* 0x000fe2000001008e */
[----:B-1----:R-:W-:Y:S01]  /*4f90*/  FADD.FTZ R99, R148, 1 ;  /* 0x3f80000094637421 */ /* 0x002fe20000010000 */
[----:B------:R-:W-:Y:S01]  /*4fa0*/  FADD.FTZ R103, R154, 1 ;  /* 0x3f8000009a677421 */ /* 0x000fe20000010000 */
[----:B------:R-:W-:-:S04]  /*4fb0*/  FFMA.FTZ R162, R30, R87, 1 ;  /* 0x3f8000001ea27423 */ /* 0x000fc80000010057 */
[----:B------:R-:W1:Y:S01]  /*4fc0*/  MUFU.EX2 R158, R158 ;  /* 0x0000009e009e7308 */ /* 0x000e620000000800 */
[----:B------:R-:W-:Y:S01]  /*4fd0*/  FADD.FTZ R154, -R100, 1 ;  /* 0x3f800000649a7421 */ /* 0x000fe20000010100 */
[----:B------:R-:W-:Y:S01]  /*4fe0*/  FFMA.FTZ R87, R31, R164, 1 ;  /* 0x3f8000001f577423 */ /* 0x000fe200000100a4 */
[----:B0-----:R-:W-:-:S05]  /*4ff0*/  FADD.FTZ R97, -R119, 1 ;  /* 0x3f80000077617421 */ /* 0x001fca0000010100 */
[----:B------:R0:W1:Y:S01]  /*5000*/  MUFU.RCP R85, R93 ;  /* 0x0000005d00557308 */ /* 0x0000620000001000 */
[----:B--2---:R-:W-:-:S07]  /*5010*/  FADD.FTZ R149, R149, 1 ;  /* 0x3f80000095957421 */ /* 0x004fce0000010000 */
[----:B------:R-:W2:Y:S01]  /*5020*/  MUFU.RCP R95, R95 ;  /* 0x0000005f005f7308 */ /* 0x000ea20000001000 */
[----:B0-----:R-:W-:Y:S01]  /*5030*/  FADD.FTZ R93, -R115, 1 ;  /* 0x3f800000735d7421 */ /* 0x001fe20000010100 */
[----:B------:R-:W-:Y:S01]  /*5040*/  FFMA.FTZ R117, R117, R154, 1 ;  /* 0x3f80000075757423 */ /* 0x000fe2000001009a */
[----:B------:R-:W-:-:S05]  /*5050*/  FFMA.FTZ R154, R35, R97, 1 ;  /* 0x3f800000239a7423 */ /* 0x000fca0000010061 */
[----:B------:R-:W0:Y:S01]  /*5060*/  MUFU.RCP R30, R145 ;  /* 0x00000091001e7308 */ /* 0x000e220000001000 */
[----:B------:R-:W-:Y:S01]  /*5070*/  FFMA.FTZ R114, R114, R93, 1 ;  /* 0x3f80000072727423 */ /* 0x000fe2000001005d */
[----:B----4-:R-:W-:-:S06]  /*5080*/  FADD.FTZ R97, -R32, 1 ;  /* 0x3f80000020617421 */ /* 0x010fcc0000010100 */
[----:B------:R4:W0:Y:S01]  /*5090*/  MUFU.RCP R31, R99 ;  /* 0x00000063001f7308 */ /* 0x0008220000001000 */
[----:B---3--:R-:W-:Y:S01]  /*50a0*/  FADD.FTZ R155, R155, 1 ;  /* 0x3f8000009b9b7421 */ /* 0x008fe20000010000 */
[----:B------:R-:W-:-:S06]  /*50b0*/  FFMA.FTZ R97, R36, R97, 1 ;  /* 0x3f80000024617423 */ /* 0x000fcc0000010061 */
[----:B------:R-:W3:Y:S01]  /*50c0*/  MUFU.RCP R93, R149 ;  /* 0x00000095005d7308 */ /* 0x000ee20000001000 */
[----:B----4-:R-:W-:Y:S01]  /*50d0*/  FADD.FTZ R99, -R33, 1 ;  /* 0x3f80000021637421 */ /* 0x010fe20000010100 */
[----:B-1----:R-:W-:Y:S01]  /*50e0*/  FADD.FTZ R127, R158, 1 ;  /* 0x3f8000009e7f7421 */ /* 0x002fe20000010000 */
[----:B------:R-:W-:Y:S02]  /*50f0*/  FADD.FTZ R123, -R85, 1 ;  /* 0x3f800000557b7421 */ /* 0x000fe40000010100 */
[----:B------:R-:W-:Y:S01]  /*5100*/  FFMA.FTZ R36, R37, R99, 1 ;  /* 0x3f80000025247423 */ /* 0x000fe20000010063 */
[----:B--2---:R-:W-:Y:S02]  /*5110*/  FADD.FTZ R158, -R95, 1 ;  /* 0x3f8000005f9e7421 */ /* 0x004fe40000010100 */
[----:B------:R-:W-:Y:S01]  /*5120*/  MUFU.RCP R35, R103 ;  /* 0x0000006700237308 */ /* 0x000fe20000001000 */
[----:B------:R-:W-:Y:S01]  /*5130*/  FFMA.FTZ R137, R137, R123, 1 ;  /* 0x3f80000089897423 */ /* 0x000fe2000001007b */
[----:B------:R-:W-:-:S06]  /*5140*/  FFMA.FTZ R158, R125, R158, 1 ;  /* 0x3f8000007d9e7423 */ /* 0x000fcc000001009e */
[----:B------:R-:W1:Y:S01]  /*5150*/  MUFU.RCP R37, R155 ;  /* 0x0000009b00257308 */ /* 0x000e620000001000 */
[----:B0-----:R-:W-:Y:S01]  /*5160*/  FADD.FTZ R123, -R30, 1 ;  /* 0x3f8000001e7b7421 */ /* 0x001fe20000010100 */
[----:B------:R-:W-:-:S03]  /*5170*/  FADD.FTZ R125, -R31, 1 ;  /* 0x3f8000001f7d7421 */ /* 0x000fc60000010100 */
[----:B------:R-:W-:Y:S01]  /*5180*/  FFMA.FTZ R123, R26, R123, 1 ;  /* 0x3f8000001a7b7423 */ /* 0x000fe2000001007b */
[----:B------:R-:W-:Y:S01]  /*5190*/  FFMA.FTZ R26, R141, R125, 1 ;  /* 0x3f8000008d1a7423 */ /* 0x000fe2000001007d */
[----:B---3--:R-:W-:Y:S01]  /*51a0*/  FADD.FTZ R125, -R93, 1 ;  /* 0x3f8000005d7d7421 */ /* 0x008fe20000010100 */
[----:B------:R-:W0:Y:S01]  /*51b0*/  MUFU.EX2 R121, R121 ;  /* 0x0000007900797308 */ /* 0x000e220000000800 */
[----:B------:R-:W-:Y:S01]  /*51c0*/  FMUL.FTZ R123, R30, R123 ;  /* 0x0000007b1e7b7220 */ /* 0x000fe20000410000 */
[----:B------:R-:W-:Y:S01]  /*51d0*/  HFMA2.MMA R30, -RZ, RZ, 0, 0 ;  /* 0x00000000ff1e7435 */ /* 0x000fe200000001ff */
[----:B------:R-:W-:Y:S01]  /*51e0*/  FFMA.FTZ R147, R147, R125, 1 ;  /* 0x3f80000093937423 */ /* 0x000fe2000001007d */
[----:B------:R-:W-:-:S04]  /*51f0*/  FMUL.FTZ R97, R32, R97 ;  /* 0x0000006120617220 */ /* 0x000fc80000410000 */
[----:B------:R2:W-:Y:S01]  /*5200*/  MUFU.RCP R103, R127 ;  /* 0x0000007f00677308 */ /* 0x0005e20000001000 */
[----:B-1----:R-:W-:Y:S01]  /*5210*/  FADD.FTZ R125, -R37, 1 ;  /* 0x3f800000257d7421 */ /* 0x002fe20000010100 */
[----:B------:R-:W-:Y:S01]  /*5220*/  MOV R32, RZ ;  /* 0x000000ff00207202 */ /* 0x000fe20000000f00 */
[----:B------:R-:W-:Y:S01]  /*5230*/  @!P1 FADD.FTZ R32, RZ, R28 ;  /* 0x0000001cff209221 */ /* 0x000fe20000010000 */
[----:B------:R-:W-:Y:S01]  /*5240*/  @!P1 FADD.FTZ R30, RZ, R29 ;  /* 0x0000001dff1e9221 */ /* 0x000fe20000010000 */
[----:B------:R-:W-:-:S03]  /*5250*/  FFMA.FTZ R153, R153, R125, 1 ;  /* 0x3f80000099997423 */ /* 0x000fc6000001007d */
[----:B------:R-:W1:Y:S01]  /*5260*/  MUFU.EX2 R109, R109 ;  /* 0x0000006d006d7308 */ /* 0x000e620000000800 */
[----:B--2---:R-:W-:-:S04]  /*5270*/  FADD.FTZ R127, -R35, 1 ;  /* 0x3f800000237f7421 */ /* 0x004fc80000010100 */
[----:B------:R-:W-:Y:S01]  /*5280*/  FFMA.FTZ R151, R151, R127, 1 ;  /* 0x3f80000097977423 */ /* 0x000fe2000001007f */
[----:B------:R-:W-:Y:S02]  /*5290*/  FMUL.FTZ R153, R37, R153 ;  /* 0x0000009925997220 */ /* 0x000fe40000410000 */
[----:B------:R-:W2:Y:S01]  /*52a0*/  SHFL.BFLY PT, R37, R30, 0x1, 0x1f ;  /* 0x0c201f001e257f89 */ /* 0x000ea200000e0000 */
[----:B------:R-:W-:Y:S01]  /*52b0*/  FMUL.FTZ R151, R35, R151 ;  /* 0x0000009723977220 */ /* 0x000fe20000410000 */
[----:B------:R-:W3:Y:S02]  /*52c0*/  MUFU.EX2 R39, R39 ;  /* 0x0000002700277308 */ /* 0x000ee40000000800 */
[----:B------:R-:W4:Y:S01]  /*52d0*/  SHFL.BFLY PT, R35, R32, 0x1, 0x1f ;  /* 0x0c201f0020237f89 */ /* 0x000f2200000e0000 */
[----:B------:R-:W-:Y:S01]  /*52e0*/  LOP3.LUT P1, RZ, R44, 0xfffffffd, RZ, 0xc0, !PT ;  /* 0xfffffffd2cff7812 */ /* 0x000fe2000782c0ff */
[----:B------:R-:W-:Y:S01]  /*52f0*/  FMUL.FTZ R26, R31, R26 ;  /* 0x0000001a1f1a7220 */ /* 0x000fe20000410000 */
[----:B------:R-:W-:-:S02]  /*5300*/  HADD2.F32 R28, -RZ, R16.H0_H0 ;  /* 0x20000010ff1c7230 */ /* 0x000fc40000004100 */
[----:B------:R-:W-:Y:S01]  /*5310*/  HADD2.F32 R29, -RZ, R16.H1_H1 ;  /* 0x30000010ff1d7230 */ /* 0x000fe20000004100 */
[----:B------:R-:W-:Y:S01]  /*5320*/  ULEA UR5, UR7, UR5, 0x18 ;  /* 0x0000000507057291 */ /* 0x000fe2000f8ec03f */
[--C-:B------:R-:W-:Y:S02]  /*5330*/  HADD2.F32 R31, -RZ, R14.reuse.H0_H0 ;  /* 0x2000000eff1f7230 */ /* 0x100fe40000004100 */
[----:B------:R-:W-:Y:S01]  /*5340*/  FFMA.FTZ R92, R77, R156, R92 ;  /* 0x0000009c4d5c7223 */ /* 0x000fe2000001005c */
[--C-:B------:R-:W-:Y:S02]  /*5350*/  HADD2.F32 R16, -RZ, R17.reuse.H0_H0 ;  /* 0x20000011ff107230 */ /* 0x100fe40000004100 */
[----:B------:R-:W-:Y:S01]  /*5360*/  FFMA.FTZ R94, R75, R98, R94 ;  /* 0x000000624b5e7223 */ /* 0x000fe2000001005e */
[----:B------:R-:W-:Y:S01]  /*5370*/  HADD2.F32 R14, -RZ, R14.H1_H1 ;  /* 0x3000000eff0e7230 */ /* 0x000fe20000004100 */
[----:B------:R-:W-:Y:S01]  /*5380*/  MUFU.EX2 R135, R135 ;  /* 0x0000008700877308 */ /* 0x000fe20000000800 */
[----:B------:R-:W-:-:S02]  /*5390*/  HADD2.F32 R17, -RZ, R17.H1_H1 ;  /* 0x30000011ff117230 */ /* 0x000fc40000004100 */
[----:B------:R-:W-:Y:S01]  /*53a0*/  FMUL.FTZ R70, R29, R70 ;  /* 0x000000461d467220 */ /* 0x000fe20000410000 */
[----:B------:R-:W-:Y:S01]  /*53b0*/  FMUL.FTZ R73, R16, R73 ;  /* 0x0000004910497220 */ /* 0x000fe20000410000 */
[----:B------:R-:W-:Y:S01]  /*53c0*/  FMUL.FTZ R83, R14, R83 ;  /* 0x000000530e537220 */ /* 0x000fe20000410000 */
[--C-:B------:R-:W-:Y:S01]  /*53d0*/  HADD2.F32 R16, -RZ, R15.reuse.H0_H0 ;  /* 0x2000000fff107230 */ /* 0x100fe20000004100 */
[----:B------:R-:W-:Y:S01]  /*53e0*/  @!P1 SHF.L.U32 R14, R44, 0x2, RZ ;  /* 0x000000022c0e9819 */ /* 0x000fe200000006ff */
[----:B------:R-:W-:Y:S02]  /*53f0*/  HADD2.F32 R29, -RZ, R15.H1_H1 ;  /* 0x3000000fff1d7230 */ /* 0x000fe40000004100 */
[----:B--2---:R-:W-:Y:S01]  /*5400*/  FADD.FTZ R15, R37, R30 ;  /* 0x0000001e250f7221 */ /* 0x004fe20000010000 */
[----:B------:R-:W-:Y:S01]  /*5410*/  FMUL.FTZ R36, R33, R36 ;  /* 0x0000002421247220 */ /* 0x000fe20000410000 */
[----:B------:R-:W-:Y:S01]  /*5420*/  FMUL.FTZ R74, R17, R74 ;  /* 0x0000004a114a7220 */ /* 0x000fe20000410000 */
[----:B------:R-:W-:Y:S01]  /*5430*/  MUFU.RCP R38, R38 ;  /* 0x0000002600267308 */ /* 0x000fe20000001000 */
[----:B----4-:R-:W-:Y:S01]  /*5440*/  FADD.FTZ R35, R35, R32 ;  /* 0x0000002023237221 */ /* 0x010fe20000010000 */
[----:B------:R-:W-:-:S02]  /*5450*/  HADD2.F32 R33, -RZ, R18.H0_H0 ;  /* 0x20000012ff217230 */ /* 0x000fc40000004100 */
[----:B------:R-:W-:Y:S01]  /*5460*/  HADD2.F32 R17, -RZ, R18.H1_H1 ;  /* 0x30000012ff117230 */ /* 0x000fe20000004100 */
[----:B------:R-:W-:Y:S01]  /*5470*/  @!P1 LOP3.LUT R18, R14, 0xfffffff8, RZ, 0xc0, !PT ;  /* 0xfffffff80e129812 */ /* 0x000fe200078ec0ff */
[----:B------:R-:W-:Y:S01]  /*5480*/  @!P1 FMUL.FTZ R15, R15, 9.7656251455191522837e-05 ;  /* 0x38cccccd0f0f9820 */ /* 0x000fe20000410000 */
[----:B------:R-:W-:Y:S01]  /*5490*/  @!P1 FMUL.FTZ R14, R35, 9.7656251455191522837e-05 ;  /* 0x38cccccd230e9820 */ /* 0x000fe20000410000 */
[----:B0-----:R-:W-:Y:S01]  /*54a0*/  FADD.FTZ R121, R121, 1 ;  /* 0x3f80000079797421 */ /* 0x001fe20000010000 */
[----:B-1----:R-:W-:Y:S01]  /*54b0*/  FADD.FTZ R109, R109, 1 ;  /* 0x3f8000006d6d7421 */ /* 0x002fe20000010000 */
[----:B------:R-:W-:Y:S02]  /*54c0*/  MUFU.EX2 R139, R139 ;  /* 0x0000008b008b7308 */ /* 0x000fe40000000800 */
[----:B------:R0:W-:Y:S01]  /*54d0*/  @!P1 STS.64 [R18+UR5], R14 ;  /* 0x0000000e12009988 */ /* 0x0001e20008000a05 */
[----:B---3--:R-:W-:Y:S01]  /*54e0*/  FADD.FTZ R39, R39, 1 ;  /* 0x3f80000027277421 */ /* 0x008fe20000010000 */
[----:B------:R-:W-:Y:S01]  /*54f0*/  FMUL.FTZ R160, R92, -1.4426950216293334961 ;  /* 0xbfb8aa3b5ca07820 */ /* 0x000fe20000410000 */
[----:B------:R-:W-:-:S03]  /*5500*/  FMUL.FTZ R159, R94, -1.4426950216293334961 ;  /* 0xbfb8aa3b5e9f7820 */ /* 0x000fc60000410000 */
[----:B------:R-:W1:Y:S08]  /*5510*/  MUFU.RCP R121, R121 ;  /* 0x0000007900797308 */ /* 0x000e700000001000 */
[----:B------:R-:W2:Y:S08]  /*5520*/  MUFU.RCP R109, R109 ;  /* 0x0000006d006d7308 */ /* 0x000eb00000001000 */
[----:B------:R-:W3:Y:S01]  /*5530*/  MUFU.RCP R39, R39 ;  /* 0x0000002700277308 */ /* 0x000ee20000001000 */
[----:B------:R-:W-:-:S07]  /*5540*/  FMUL.FTZ R101, R16, R101 ;  /* 0x0000006510657220 */ /* 0x000fce0000410000 */
[----:B------:R-:W4:Y:S01]  /*5550*/  MUFU.EX2 R160, R160 ;  /* 0x000000a000a07308 */ /* 0x000f220000000800 */
[----:B------:R-:W-:Y:S01]  /*5560*/  LEA R16, R58, UR5, 0x3 ;  /* 0x000000053a107c11 */ /* 0x000fe2000f8e18ff */
[----:B------:R-:W-:-:S06]  /*5570*/  FMUL.FTZ R162, R111, R162 ;  /* 0x000000a26fa27220 */ /* 0x000fcc0000410000 */
[----:B------:R-:W0:Y:S01]  /*5580*/  MUFU.EX2 R159, R159 ;  /* 0x0000009f009f7308 */ /* 0x000e220000000800 */
[----:B-1----:R-:W-:Y:S01]  /*5590*/  FADD.FTZ R164, -R121, 1 ;  /* 0x3f80000079a47421 */ /* 0x002fe20000010100 */
[----:B--2---:R-:W-:Y:S01]  /*55a0*/  FADD.FTZ R148, -R109, 1 ;  /* 0x3f8000006d947421 */ /* 0x004fe20000010100 */
[----:B------:R-:W-:Y:S01]  /*55b0*/  FMUL.FTZ R35, R17, R162 ;  /* 0x000000a211237220 */ /* 0x000fe20000410000 */
[----:B------:R-:W-:Y:S01]  /*55c0*/  BAR.SYNC.DEFER_BLOCKING 0x0 ;  /* 0x0000000000007b1d */ /* 0x000fe20000010000 */
[----:B------:R-:W-:Y:S01]  /*55d0*/  FFMA.FTZ R164, R113, R164, 1 ;  /* 0x3f80000071a47423 */ /* 0x000fe200000100a4 */
[----:B------:R-:W-:Y:S01]  /*55e0*/  FFMA.FTZ R148, R107, R148, 1 ;  /* 0x3f8000006b947423 */ /* 0x000fe20000010094 */
[----:B---3--:R-:W-:Y:S01]  /*55f0*/  FADD.FTZ R113, -R39, 1 ;  /* 0x3f80000027717421 */ /* 0x008fe20000010100 */
[--C-:B------:R-:W-:Y:S02]  /*5600*/  HADD2.F32 R37, -RZ, R19.reuse.H0_H0 ;  /* 0x20000013ff257230 */ /* 0x100fe40000004100 */
[----:B----4-:R-:W-:Y:S01]  /*5610*/  FADD.FTZ R107, R160, 1 ;  /* 0x3f800000a06b7421 */ /* 0x010fe20000010000 */
[----:B------:R-:W-:Y:S01]  /*5620*/  FMUL.FTZ R148, R109, R148 ;  /* 0x000000946d947220 */ /* 0x000fe20000410000 */
[----:B------:R-:W-:Y:S01]  /*5630*/  FFMA.FTZ R131, R131, R113, 1 ;  /* 0x3f80000083837423 */ /* 0x000fe20000010071 */
[----:B------:R-:W-:Y:S01]  /*5640*/  FMUL.FTZ R71, R28, R71 ;  /* 0x000000471c477220 */ /* 0x000fe20000410000 */
[----:B------:R-:W-:-:S02]  /*5650*/  HADD2.F32 R28, -RZ, R19.H1_H1 ;  /* 0x30000013ff1c7230 */ /* 0x000fc40000004100 */
[----:B0-----:R-:W-:Y:S01]  /*5660*/  FADD.FTZ R159, R159, 1 ;  /* 0x3f8000009f9f7421 */ /* 0x001fe20000010000 */
[----:B------:R-:W0:Y:S01]  /*5670*/  MUFU.RCP R107, R107 ;  /* 0x0000006b006b7308 */ /* 0x000e220000001000 */
[----:B------:R-:W1:Y:S07]  /*5680*/  LDS.64 R16, [R16] ;  /* 0x0000000010107984 */ /* 0x000e6e0000000a00 */
[----:B------:R-:W2:Y:S01]  /*5690*/  MUFU.RCP R113, R159 ;  /* 0x0000009f00717308 */ /* 0x000ea20000001000 */
[----:B------:R-:W-:Y:S01]  /*56a0*/  FMUL.FTZ R131, R39, R131 ;  /* 0x0000008327837220 */ /* 0x000fe20000410000 */
[----:B------:R-:W-:Y:S01]  /*56b0*/  FMUL.FTZ R19, R37, R148 ;  /* 0x0000009425137220 */ /* 0x000fe20000410000 */
[----:B------:R-:W-:Y:S01]  /*56c0*/  FADD.FTZ R89, R135, 1 ;  /* 0x3f80000087597421 */ /* 0x000fe20000010000 */
[----:B------:R-:W-:Y:S01]  /*56d0*/  FADD.FTZ R99, -R38, 1 ;  /* 0x3f80000026637421 */ /* 0x000fe20000010100 */
[----:B------:R-:W-:-:S02]  /*56e0*/  HADD2.F32 R37, -RZ, R12.H0_H0 ;  /* 0x2000000cff257230 */ /* 0x000fc40000004100 */
[----:B------:R-:W-:Y:S02]  /*56f0*/  HADD2.F32 R39, -RZ, R12.H1_H1 ;  /* 0x3000000cff277230 */ /* 0x000fe40000004100 */
[----:B------:R-:W-:Y:S01]  /*5700*/  FMUL.FTZ R117, R100, R117 ;  /* 0x0000007564757220 */ /* 0x000fe20000410000 */
[----:B------:R-:W-:Y:S02]  /*5710*/  HADD2.F32 R12, -RZ, R13.H0_H0 ;  /* 0x2000000dff0c7230 */ /* 0x000fe40000004100 */
[----:B------:R-:W-:Y:S01]  /*5720*/  FFMA.FTZ R99, R128, R99, 1 ;  /* 0x3f80000080637423 */ /* 0x000fe20000010063 */
[----:B------:R-:W-:Y:S01]  /*5730*/  FADD.FTZ R139, R139, 1 ;  /* 0x3f8000008b8b7421 */ /* 0x000fe20000010000 */
[----:B------:R-:W3:Y:S01]  /*5740*/  MUFU.RCP R89, R89 ;  /* 0x0000005900597308 */ /* 0x000ee20000001000 */
[----:B------:R-:W-:Y:S01]  /*5750*/  FMUL.FTZ R117, R12, R117 ;  /* 0x000000750c757220 */ /* 0x000fe20000410000 */
[----:B------:R-:W-:Y:S02]  /*5760*/  HADD2.F32 R12, -RZ, R23.H1_H1 ;  /* 0x30000017ff0c7230 */ /* 0x000fe40000004100 */
[----:B------:R-:W-:Y:S01]  /*5770*/  FMUL.FTZ R72, R72, R91 ;  /* 0x0000005b48487220 */ /* 0x000fe20000410000 */
[----:B------:R-:W-:Y:S01]  /*5780*/  FMUL.FTZ R99, R38, R99 ;  /* 0x0000006326637220 */ /* 0x000fe20000410000 */
[----:B------:R-:W-:-:S02]  /*5790*/  FADD.FTZ R127, -R103, 1 ;  /* 0x3f800000677f7421 */ /* 0x000fc40000010100 */
[----:B------:R-:W4:Y:S01]  /*57a0*/  MUFU.RCP R91, R139 ;  /* 0x0000008b005b7308 */ /* 0x000f220000001000 */
[----:B------:R-:W-:Y:S01]  /*57b0*/  FMUL.FTZ R99, R12, R99 ;  /* 0x000000630c637220 */ /* 0x000fe20000410000 */
[--C-:B------:R-:W-:Y:S02]  /*57c0*/  HADD2.F32 R12, -RZ, R25.reuse.H0_H0 ;  /* 0x20000019ff0c7230 */ /* 0x100fe40000004100 */
[----:B------:R-:W-:Y:S02]  /*57d0*/  HADD2.F32 R14, -RZ, R25.H1_H1 ;  /* 0x30000019ff0e7230 */ /* 0x000fe40000004100 */
[----:B------:R-:W-:Y:S01]  /*57e0*/  FFMA.FTZ R157, R157, R127, 1 ;  /* 0x3f8000009d9d7423 */ /* 0x000fe2000001007f */
[--C-:B------:R-:W-:Y:S02]  /*57f0*/  HADD2.F32 R18, -RZ, R2.reuse.H0_H0 ;  /* 0x20000002ff127230 */ /* 0x100fe40000004100 */
[----:B------:R-:W-:Y:S02]  /*5800*/  HADD2.F32 R25, -RZ, R2.H1_H1 ;  /* 0x30000002ff197230 */ /* 0x000fe40000004100 */
[----:B0-----:R-:W-:Y:S01]  /*5810*/  FADD.FTZ R125, -R107, 1 ;  /* 0x3f8000006b7d7421 */ /* 0x001fe20000010100 */
[----:B------:R-:W-:-:S02]  /*5820*/  HADD2.F32 R2, -RZ, R3.H0_H0 ;  /* 0x20000003ff027230 */ /* 0x000fc40000004100 */
[----:B--2---:R-:W-:Y:S01]  /*5830*/  FADD.FTZ R127, -R113, 1 ;  /* 0x3f800000717f7421 */ /* 0x004fe20000010100 */
[----:B------:R-:W-:Y:S01]  /*5840*/  FMUL.FTZ R147, R93, R147 ;  /* 0x000000935d937220 */ /* 0x000fe20000410000 */
[----:B------:R-:W-:Y:S01]  /*5850*/  FFMA.FTZ R92, R92, R125, 1 ;  /* 0x3f8000005c5c7423 */ /* 0x000fe2000001007d */
[----:B------:R-:W-:Y:S01]  /*5860*/  FMUL.FTZ R114, R115, R114 ;  /* 0x0000007273727220 */ /* 0x000fe20000410000 */
[----:B------:R-:W-:Y:S01]  /*5870*/  FFMA.FTZ R94, R94, R127, 1 ;  /* 0x3f8000005e5e7423 */ /* 0x000fe2000001007f */
[----:B------:R-:W-:Y:S01]  /*5880*/  FMUL.FTZ R147, R2, R147 ;  /* 0x0000009302937220 */ /* 0x000fe20000410000 */
[----:B------:R-:W-:Y:S02]  /*5890*/  HADD2.F32 R15, -RZ, R22.H1_H1 ;  /* 0x30000016ff0f7230 */ /* 0x000fe40000004100 */
[----:B------:R-:W-:Y:S02]  /*58a0*/  HADD2.F32 R2, -RZ, R3.H1_H1 ;  /* 0x30000003ff027230 */ /* 0x000fe40000004100 */
[----:B---3--:R-:W-:Y:S01]  /*58b0*/  FADD.FTZ R160, -R89, 1 ;  /* 0x3f80000059a07421 */ /* 0x008fe20000010100 */
[----:B------:R-:W-:-:S02]  /*58c0*/  HADD2.F32 R3, -RZ, R21.H0_H0 ;  /* 0x20000015ff037230 */ /* 0x000fc40000004100 */
[----:B------:R-:W-:Y:S01]  /*58d0*/  FMUL.FTZ R92, R107, R92 ;  /* 0x0000005c6b5c7220 */ /* 0x000fe20000410000 */
[----:B------:R-:W-:Y:S02]  /*58e0*/  HADD2.F32 R21, -RZ, R21.H1_H1 ;  /* 0x30000015ff157230 */ /* 0x000fe40000004100 */
[----:B------:R-:W-:Y:S01]  /*58f0*/  FMUL.FTZ R94, R113, R94 ;  /* 0x0000005e715e7220 */ /* 0x000fe20000410000 */
[----:B------:R-:W-:Y:S01]  /*5900*/  FMUL.FTZ R37, R37, R114 ;  /* 0x0000007225257220 */ /* 0x000fe20000410000 */
[----:B----4-:R-:W-:Y:S01]  /*5910*/  FADD.FTZ R128, -R91, 1 ;  /* 0x3f8000005b807421 */ /* 0x010fe20000010100 */
[----:B------:R-:W-:Y:S01]  /*5920*/  FMUL.FTZ R15, R15, R36 ;  /* 0x000000240f0f7220 */ /* 0x000fe20000410000 */
[----:B------:R-:W-:Y:S01]  /*5930*/  FFMA.FTZ R160, R133, R160, 1 ;  /* 0x3f80000085a07423 */ /* 0x000fe200000100a0 */
[----:B------:R-:W-:Y:S01]  /*5940*/  FMUL.FTZ R142, R105, R142 ;  /* 0x0000008e698e7220 */ /* 0x000fe20000410000 */
[----:B------:R-:W-:Y:S01]  /*5950*/  FMUL.FTZ R87, R116, R87 ;  /* 0x0000005774577220 */ /* 0x000fe20000410000 */
[----:B------:R-:W-:-:S02]  /*5960*/  HADD2.F32 R13, -RZ, R13.H1_H1 ;  /* 0x3000000dff0d7230 */ /* 0x000fc40000004100 */
[----:B------:R-:W-:Y:S01]  /*5970*/  FMUL.FTZ R105, R3, R92 ;  /* 0x0000005c03697220 */ /* 0x000fe20000410000 */
[----:B------:R-:W-:Y:S01]  /*5980*/  FMUL.FTZ R107, R21, R94 ;  /* 0x0000005e156b7220 */ /* 0x000fe20000410000 */
[----:B------:R-:W-:Y:S01]  /*5990*/  FMUL.FTZ R154, R119, R154 ;  /* 0x0000009a779a7220 */ /* 0x000fe20000410000 */
[C-C-:B-1----:R-:W-:Y:S01]  /*59a0*/  FFMA.FTZ R71, R81.reuse, R71, -R16.reuse ;  /* 0x0000004751477223 */ /* 0x142fe20000010810 */
[--C-:B------:R-:W-:Y:S01]  /*59b0*/  FFMA.FTZ R21, R81, R37, -R16.reuse ;  /* 0x0000002551157223 */ /* 0x100fe20000010810 */
[--C-:B------:R-:W-:Y:S01]  /*59c0*/  FFMA.FTZ R3, R79, R70, -R16.reuse ;  /* 0x000000464f037223 */ /* 0x100fe20000010810 */
[----:B------:R-:W-:Y:S01]  /*59d0*/  FFMA.FTZ R128, R129, R128, 1 ;  /* 0x3f80000081807423 */ /* 0x000fe20000010080 */
[----:B------:R-:W-:Y:S01]  /*59e0*/  FMUL.FTZ R131, R12, R131 ;  /* 0x000000830c837220 */ /* 0x000fe20000410000 */
[----:B------:R-:W-:Y:S01]  /*59f0*/  FFMA.FTZ R37, R79, R15, -R16 ;  /* 0x0000000f4f257223 */ /* 0x000fe20000010810 */
[----:B------:R-:W-:Y:S01]  /*5a00*/  FMUL.FTZ R160, R89, R160 ;  /* 0x000000a059a07220 */ /* 0x000fe20000410000 */
[----:B------:R-:W-:Y:S01]  /*5a10*/  FMUL.FTZ R137, R85, R137 ;  /* 0x0000008955897220 */ /* 0x000fe20000410000 */
[----:B------:R-:W-:Y:S01]  /*5a20*/  FMUL.FTZ R87, R28, R87 ;  /* 0x000000571c577220 */ /* 0x000fe20000410000 */
[----:B------:R-:W-:-:S02]  /*5a30*/  HADD2.F32 R12, -RZ, R20.H0_H0 ;  /* 0x20000014ff0c7230 */ /* 0x000fc40000004100 */
[--C-:B------:R-:W-:Y:S01]  /*5a40*/  FFMA.FTZ R73, R77, R73, -R16.reuse ;  /* 0x000000494d497223 */ /* 0x100fe20000010810 */
[----:B------:R-:W-:Y:S01]  /*5a50*/  FFMA.FTZ R15, R75, R74, -R16 ;  /* 0x0000004a4b0f7223 */ /* 0x000fe20000010810 */
[----:B------:R-:W-:Y:S02]  /*5a60*/  HADD2.F32 R28, -RZ, R22.H0_H0 ;  /* 0x20000016ff1c7230 */ /* 0x000fe40000004100 */
[----:B------:R-:W-:Y:S01]  /*5a70*/  FMUL.FTZ R31, R31, R72 ;  /* 0x000000481f1f7220 */ /* 0x000fe20000410000 */
[----:B------:R-:W-:Y:S02]  /*5a80*/  HADD2.F32 R85, -RZ, R23.H0_H0 ;  /* 0x20000017ff557230 */ /* 0x000fe40000004100 */
[----:B------:R-:W-:Y:S01]  /*5a90*/  FMUL.FTZ R13, R13, R154 ;  /* 0x0000009a0d0d7220 */ /* 0x000fe20000410000 */
[--C-:B------:R-:W-:Y:S02]  /*5aa0*/  HADD2.F32 R89, -RZ, R24.reuse.H1_H1 ;  /* 0x30000018ff597230 */ /* 0x100fe40000004100 */
[----:B------:R-:W-:Y:S01]  /*5ab0*/  FFMA.FTZ R71, R90, -R17, R71 ;  /* 0x800000115a477223 */ /* 0x000fe20000010047 */
[----:B------:R-:W-:-:S02]  /*5ac0*/  HADD2.F32 R23, -RZ, R24.H0_H0 ;  /* 0x20000018ff177230 */ /* 0x000fc40000004100 */
[-C--:B------:R-:W-:Y:S01]  /*5ad0*/  FFMA.FTZ R3, R88, -R17.reuse, R3 ;  /* 0x8000001158037223 */ /* 0x080fe20000010003 */
[----:B------:R-:W-:Y:S01]  /*5ae0*/  FMUL.FTZ R128, R91, R128 ;  /* 0x000000805b807220 */ /* 0x000fe20000410000 */
[----:B------:R-:W-:Y:S01]  /*5af0*/  FMUL.FTZ R164, R121, R164 ;  /* 0x000000a479a47220 */ /* 0x000fe20000410000 */
[----:B------:R-:W-:Y:S02]  /*5b00*/  HADD2.F32 R20, -RZ, R20.H1_H1 ;  /* 0x30000014ff147230 */ /* 0x000fe40000004100 */
[-C--:B------:R-:W-:Y:S01]  /*5b10*/  FFMA.FTZ R73, R86, -R17.reuse, R73 ;  /* 0x8000001156497223 */ /* 0x080fe20000010049 */
[----:B------:R-:W-:Y:S01]  /*5b20*/  FFMA.FTZ R15, R84, -R17, R15 ;  /* 0x80000011540f7223 */ /* 0x000fe2000001000f */
[----:B------:R-:W-:Y:S01]  /*5b30*/  FMUL.FTZ R158, R95, R158 ;  /* 0x0000009e5f9e7220 */ /* 0x000fe20000410000 */
[----:B------:R-:W-:Y:S01]  /*5b40*/  FMUL.FTZ R157, R103, R157 ;  /* 0x0000009d679d7220 */ /* 0x000fe20000410000 */
[----:B------:R-:W-:Y:S01]  /*5b50*/  FMUL.FTZ R29, R29, R106 ;  /* 0x0000006a1d1d7220 */ /* 0x000fe20000410000 */
[----:B------:R-:W-:Y:S01]  /*5b60*/  FMUL.FTZ R153, R12, R153 ;  /* 0x000000990c997220 */ /* 0x000fe20000410000 */
[----:B------:R-:W-:Y:S01]  /*5b70*/  FMUL.FTZ R97, R28, R97 ;  /* 0x000000611c617220 */ /* 0x000fe20000410000 */
[----:B------:R-:W-:Y:S01]  /*5b80*/  FMUL.FTZ R91, R89, R160 ;  /* 0x000000a0595b7220 */ /* 0x000fe20000410000 */
[--C-:B------:R-:W-:Y:S01]  /*5b90*/  FFMA.FTZ R31, R81, R31, -R16.reuse ;  /* 0x0000001f511f7223 */ /* 0x100fe20000010810 */
[--C-:B------:R-:W-:Y:S01]  /*5ba0*/  FFMA.FTZ R83, R79, R83, -R16.reuse ;  /* 0x000000534f537223 */ /* 0x100fe20000010810 */
[--C-:B------:R-:W-:Y:S01]  /*5bb0*/  FFMA.FTZ R13, R75, R13, -R16.reuse ;  /* 0x0000000d4b0d7223 */ /* 0x100fe20000010810 */
[C---:B------:R-:W-:Y:S01]  /*5bc0*/  FMUL.FTZ R71, R66.reuse, R71 ;  /* 0x0000004742477220 */ /* 0x040fe20000410000 */
[----:B------:R-:W-:Y:S01]  /*5bd0*/  FMUL.FTZ R12, R66, R3 ;  /* 0x00000003420c7220 */ /* 0x000fe20000410000 */
[----:B------:R-:W-:Y:S01]  /*5be0*/  FMUL.FTZ R33, R33, R142 ;  /* 0x0000008e21217220 */ /* 0x000fe20000410000 */
[----:B------:R-:W-:Y:S01]  /*5bf0*/  FMUL.FTZ R23, R23, R128 ;  /* 0x0000008017177220 */ /* 0x000fe20000410000 */
[----:B------:R-:W-:Y:S01]  /*5c00*/  FMUL.FTZ R137, R14, R137 ;  /* 0x000000890e897220 */ /* 0x000fe20000410000 */
[----:B------:R-:W-:Y:S01]  /*5c10*/  FMUL.FTZ R89, R18, R123 ;  /* 0x0000007b12597220 */ /* 0x000fe20000410000 */
[----:B------:R-:W-:Y:S01]  /*5c20*/  FMUL.FTZ R39, R39, R164 ;  /* 0x000000a427277220 */ /* 0x000fe20000410000 */
[C---:B------:R-:W-:Y:S01]  /*5c30*/  FMUL.FTZ R73, R66.reuse, R73 ;  /* 0x0000004942497220 */ /* 0x040fe20000410000 */
[----:B------:R-:W-:Y:S01]  /*5c40*/  FMUL.FTZ R14, R66, R15 ;  /* 0x0000000f420e7220 */ /* 0x000fe20000410000 */
[----:B------:R-:W-:Y:S01]  /*5c50*/  FMUL.FTZ R93, R85, R158 ;  /* 0x0000009e555d7220 */ /* 0x000fe20000410000 */
[----:B------:R-:W-:Y:S01]  /*5c60*/  FMUL.FTZ R95, R25, R26 ;  /* 0x0000001a195f7220 */ /* 0x000fe20000410000 */
[----:B------:R-:W-:Y:S01]  /*5c70*/  FMUL.FTZ R103, R20, R157 ;  /* 0x0000009d14677220 */ /* 0x000fe20000410000 */
[--C-:B------:R-:W-:Y:S01]  /*5c80*/  FFMA.FTZ R101, R77, R101, -R16.reuse ;  /* 0x000000654d657223 */ /* 0x100fe20000010810 */
[--C-:B------:R-:W-:Y:S01]  /*5c90*/  FFMA.FTZ R29, R75, R29, -R16.reuse ;  /* 0x0000001d4b1d7223 */ /* 0x100fe20000010810 */
[----:B------:R-:W-:Y:S01]  /*5ca0*/  FMUL.FTZ R151, R2, R151 ;  /* 0x0000009702977220 */ /* 0x000fe20000410000 */
[C-C-:B------:R-:W-:Y:S01]  /*5cb0*/  FFMA.FTZ R25, R81.reuse, R97, -R16.reuse ;  /* 0x0000006151197223 */ /* 0x140fe20000010810 */
[-C--:B------:R-:W-:Y:S01]  /*5cc0*/  FFMA.FTZ R31, R82, -R17.reuse, R31 ;  /* 0x80000011521f7223 */ /* 0x080fe2000001001f */
[-C--:B------:R-:W-:Y:S01]  /*5cd0*/  FFMA.FTZ R83, R80, -R17.reuse, R83 ;  /* 0x8000001150537223 */ /* 0x080fe20000010053 */
[----:B------:R-:W-:Y:S01]  /*5ce0*/  FFMA.FTZ R13, R118, -R17, R13 ;  /* 0x80000011760d7223 */ /* 0x000fe2000001000d */
[C-C-:B------:R-:W-:Y:S01]  /*5cf0*/  FFMA.FTZ R33, R81.reuse, R33, -R16.reuse ;  /* 0x0000002151217223 */ /* 0x140fe20000010810 */
[C-C-:B------:R-:W-:Y:S01]  /*5d00*/  FFMA.FTZ R85, R81.reuse, R23, -R16.reuse ;  /* 0x0000001751557223 */ /* 0x140fe20000010810 */
[C-C-:B------:R-:W-:Y:S01]  /*5d10*/  FFMA.FTZ R89, R81.reuse, R89, -R16.reuse ;  /* 0x0000005951597223 */ /* 0x140fe20000010810 */
[--C-:B------:R-:W-:Y:S01]  /*5d20*/  FFMA.FTZ R97, R81, R153, -R16.reuse ;  /* 0x0000009951617223 */ /* 0x100fe20000010810 */
[----:B------:R-:W-:Y:S01]  /*5d30*/  IADD3 R2, P1, R52, UR12, RZ ;  /* 0x0000000c34027c10 */ /* 0x000fe2000ff3e0ff */
[C-C-:B------:R-:W-:Y:S01]  /*5d40*/  FFMA.FTZ R23, R79.reuse, R39, -R16.reuse ;  /* 0x000000274f177223 */ /* 0x140fe20000010810 */
[----:B------:R-:W-:Y:S01]  /*5d50*/  F2FP.F16.F32.PACK_AB R71, R12, R71 ;  /* 0x000000470c47723e */ /* 0x000fe200000000ff */
[C-C-:B------:R-:W-:Y:S01]  /*5d60*/  FFMA.FTZ R81, R79.reuse, R91, -R16.reuse ;  /* 0x0000005b4f517223 */ /* 0x140fe20000010810 */
[C-C-:B------:R-:W-:Y:S01]  /*5d70*/  FFMA.FTZ R35, R79.reuse, R35, -R16.reuse ;  /* 0x000000234f237223 */ /* 0x140fe20000010810 */
[C-C-:B------:R-:W-:Y:S01]  /*5d80*/  FFMA.FTZ R91, R79.reuse, R95, -R16.reuse ;  /* 0x0000005f4f5b7223 */ /* 0x140fe20000010810 */
[--C-:B------:R-:W-:Y:S01]  /*5d90*/  FFMA.FTZ R103, R79, R103, -R16.reuse ;  /* 0x000000674f677223 */ /* 0x100fe20000010810 */
[C-C-:B------:R-:W-:Y:S01]  /*5da0*/  FFMA.FTZ R39, R77.reuse, R93, -R16.reuse ;  /* 0x0000005d4d277223 */ /* 0x140fe20000010810 */
[-C--:B------:R-:W-:Y:S01]  /*5db0*/  FFMA.FTZ R101, R78, -R17.reuse, R101 ;  /* 0x800000114e657223 */ /* 0x080fe20000010065 */
[----:B------:R-:W-:Y:S01]  /*5dc0*/  FFMA.FTZ R29, R76, -R17, R29 ;  /* 0x800000114c1d7223 */ /* 0x000fe2000001001d */
[----:B------:R-:W-:Y:S01]  /*5dd0*/  F2FP.F16.F32.PACK_AB R73, R14, R73 ;  /* 0x000000490e49723e */ /* 0x000fe200000000ff */
[C-C-:B------:R-:W-:Y:S01]  /*5de0*/  FFMA.FTZ R19, R77.reuse, R19, -R16.reuse ;  /* 0x000000134d137223 */ /* 0x140fe20000010810 */
[C-C-:B------:R-:W-:Y:S01]  /*5df0*/  FFMA.FTZ R117, R77.reuse, R117, -R16.reuse ;  /* 0x000000754d757223 */ /* 0x140fe20000010810 */
[C-C-:B------:R-:W-:Y:S01]  /*5e00*/  FFMA.FTZ R79, R77.reuse, R131, -R16.reuse ;  /* 0x000000834d4f7223 */ /* 0x140fe20000010810 */
[C-C-:B------:R-:W-:Y:S01]  /*5e10*/  FFMA.FTZ R93, R77.reuse, R147, -R16.reuse ;  /* 0x000000934d5d7223 */ /* 0x140fe20000010810 */
[--C-:B------:R-:W-:Y:S01]  /*5e20*/  FFMA.FTZ R105, R77, R105, -R16.reuse ;  /* 0x000000694d697223 */ /* 0x100fe20000010810 */
[C---:B------:R-:W-:Y:S01]  /*5e30*/  FMUL.FTZ R31, R66.reuse, R31 ;  /* 0x0000001f421f7220 */ /* 0x040fe20000410000 */
[C---:B------:R-:W-:Y:S01]  /*5e40*/  FMUL.FTZ R14, R66.reuse, R83 ;  /* 0x00000053420e7220 */ /* 0x040fe20000410000 */
[----:B------:R-:W-:Y:S01]  /*5e50*/  FMUL.FTZ R24, R66, R13 ;  /* 0x0000000d42187220 */ /* 0x000fe20000410000 */
[C-C-:B------:R-:W-:Y:S01]  /*5e60*/  FFMA.FTZ R87, R75.reuse, R87, -R16.reuse ;  /* 0x000000574b577223 */ /* 0x140fe20000010810 */
[C-C-:B------:R-:W-:Y:S01]  /*5e70*/  FFMA.FTZ R99, R75.reuse, R99, -R16.reuse ;  /* 0x000000634b637223 */ /* 0x140fe20000010810 */
[C-C-:B------:R-:W-:Y:S01]  /*5e80*/  FFMA.FTZ R77, R75.reuse, R137, -R16.reuse ;  /* 0x000000894b4d7223 */ /* 0x140fe20000010810 */
[C-C-:B------:R-:W-:Y:S01]  /*5e90*/  FFMA.FTZ R95, R75.reuse, R151, -R16.reuse ;  /* 0x000000974b5f7223 */ /* 0x140fe20000010810 */
[----:B------:R-:W-:Y:S01]  /*5ea0*/  IADD3.X R3, R60, UR13, RZ, P1, !PT ;  /* 0x0000000d3c037c10 */ /* 0x000fe20008ffe4ff */
[----:B------:R-:W-:Y:S01]  /*5eb0*/  FFMA.FTZ R75, R75, R107, -R16 ;  /* 0x0000006b4b4b7223 */ /* 0x000fe20000010810 */
[----:B------:R-:W-:Y:S01]  /*5ec0*/  PRMT R13, R71, 0x7632, R13 ;  /* 0x00007632470d7816 */ /* 0x000fe2000000000d */
[C---:B------:R-:W-:Y:S01]  /*5ed0*/  FMUL.FTZ R101, R66.reuse, R101 ;  /* 0x0000006542657220 */ /* 0x040fe20000410000 */
[----:B------:R-:W-:Y:S01]  /*5ee0*/  FMUL.FTZ R16, R66, R29 ;  /* 0x0000001d42107220 */ /* 0x000fe20000410000 */
[----:B------:R-:W-:Y:S01]  /*5ef0*/  IADD3 R12, P1, R59, UR12, RZ ;  /* 0x0000000c3b0c7c10 */ /* 0x000fe2000ff3e0ff */
[-C--:B------:R-:W-:Y:S01]  /*5f00*/  FFMA.FTZ R33, R104, -R17.reuse, R33 ;  /* 0x8000001168217223 */ /* 0x080fe20000010021 */
[-C--:B------:R-:W-:Y:S01]  /*5f10*/  FFMA.FTZ R35, R102, -R17.reuse, R35 ;  /* 0x8000001166237223 */ /* 0x080fe20000010023 */
[-C--:B------:R-:W-:Y:S01]  /*5f20*/  FFMA.FTZ R19, R110, -R17.reuse, R19 ;  /* 0x800000116e137223 */ /* 0x080fe20000010013 */
[----:B------:R-:W-:Y:S01]  /*5f30*/  FFMA.FTZ R87, R108, -R17, R87 ;  /* 0x800000116c577223 */ /* 0x000fe20000010057 */
[----:B------:R-:W-:Y:S01]  /*5f40*/  F2FP.F16.F32.PACK_AB R31, R14, R31 ;  /* 0x0000001f0e1f723e */ /* 0x000fe200000000ff */
[-C--:B------:R-:W-:Y:S01]  /*5f50*/  FFMA.FTZ R21, R112, -R17.reuse, R21 ;  /* 0x8000001170157223 */ /* 0x080fe20000010015 */
[----:B------:R-:W-:Y:S01]  /*5f60*/  FFMA.FTZ R23, R34, -R17, R23 ;  /* 0x8000001122177223 */ /* 0x000fe20000010017 */
[----:B------:R0:W-:Y:S01]  /*5f70*/  STG.E.U16 desc[UR8][R2.64+0x2], R13 ;  /* 0x0000020d02007986 */ /* 0x0001e2000c101508 */
[----:B------:R-:W-:Y:S01]  /*5f80*/  PRMT R14, R73, 0x7632, R14 ;  /* 0x00007632490e7816 */ /* 0x000fe2000000000e */
[----:B------:R-:W-:Y:S01]  /*5f90*/  FMUL.FTZ R33, R66, R33 ;  /* 0x0000002142217220 */ /* 0x000fe20000410000 */
[----:B------:R-:W-:Y:S01]  /*5fa0*/  F2FP.F16.F32.PACK_AB R101, R16, R101 ;  /* 0x000000651065723e */ /* 0x000fe200000000ff */
[C---:B------:R-:W-:Y:S01]  /*5fb0*/  FMUL.FTZ R18, R66.reuse, R35 ;  /* 0x0000002342127220 */ /* 0x040fe20000410000 */
[C---:B------:R-:W-:Y:S01]  /*5fc0*/  FMUL.FTZ R19, R66.reuse, R19 ;  /* 0x0000001342137220 */ /* 0x040fe20000410000 */
[C---:B------:R-:W-:Y:S01]  /*5fd0*/  FMUL.FTZ R20, R66.reuse, R87 ;  /* 0x0000005742147220 */ /* 0x040fe20000410000 */
[C---:B------:R-:W-:Y:S01]  /*5fe0*/  FMUL.FTZ R21, R66.reuse, R21 ;  /* 0x0000001542157220 */ /* 0x040fe20000410000 */
[----:B------:R-:W-:Y:S01]  /*5ff0*/  FMUL.FTZ R22, R66, R23 ;  /* 0x0000001742167220 */ /* 0x000fe20000410000 */
[----:B0-----:R-:W-:-:S02]  /*6000*/  IADD3.X R13, R57, UR13, RZ, P1, !PT ;  /* 0x0000000d390d7c10 */ /* 0x001fc40008ffe4ff */
[----:B------:R-:W-:Y:S01]  /*6010*/  IADD3 R56, P1, R56, UR12, RZ ;  /* 0x0000000c38387c10 */ /* 0x000fe2000ff3e0ff */
[-C--:B------:R-:W-:Y:S01]  /*6020*/  FFMA.FTZ R117, R120, -R17.reuse, R117 ;  /* 0x8000001178757223 */ /* 0x080fe20000010075 */
[----:B------:R-:W-:Y:S01]  /*6030*/  STG.E.U16 desc[UR8][R2.64], R71 ;  /* 0x0000004702007986 */ /* 0x000fe2000c101508 */
[-C--:B------:R-:W-:Y:S01]  /*6040*/  FFMA.FTZ R25, R122, -R17.reuse, R25 ;  /* 0x800000117a197223 */ /* 0x080fe20000010019 */
[-C--:B------:R-:W-:Y:S01]  /*6050*/  FFMA.FTZ R37, R124, -R17.reuse, R37 ;  /* 0x800000117c257223 */ /* 0x080fe20000010025 */
[-C--:B------:R-:W-:Y:S01]  /*6060*/  FFMA.FTZ R39, R126, -R17.reuse, R39 ;  /* 0x800000117e277223 */ /* 0x080fe20000010027 */
[----:B------:R-:W-:Y:S01]  /*6070*/  STG.E.U16 desc[UR8][R2.64+0x4], R73 ;  /* 0x0000044902007986 */ /* 0x000fe2000c101508 */
[----:B------:R-:W-:Y:S01]  /*6080*/  FFMA.FTZ R99, R130, -R17, R99 ;  /* 0x8000001182637223 */ /* 0x000fe20000010063 */
[----:B------:R-:W-:Y:S02]  /*6090*/  PRMT R15, R31, 0x7632, R15 ;  /* 0x000076321f0f7816 */ /* 0x000fe4000000000f */
[----:B------:R0:W-:Y:S01]  /*60a0*/  STG.E.U16 desc[UR8][R2.64+0x6], R14 ;  /* 0x0000060e02007986 */ /* 0x0001e2000c101508 */
[----:B------:R-:W-:-:S02]  /*60b0*/  IADD3.X R57, R55, UR13, RZ, P1, !PT ;  /* 0x0000000d37397c10 */ /* 0x000fc40008ffe4ff */
[----:B------:R-:W-:Y:S01]  /*60c0*/  IADD3 R54, P1, R54, UR12, RZ ;  /* 0x0000000c36367c10 */ /* 0x000fe2000ff3e0ff */
[----:B------:R-:W-:Y:S01]  /*60d0*/  FMUL.FTZ R117, R66, R117 ;  /* 0x0000007542757220 */ /* 0x000fe20000410000 */
[----:B------:R-:W-:Y:S02]  /*60e0*/  F2FP.F16.F32.PACK_AB R33, R18, R33 ;  /* 0x000000211221723e */ /* 0x000fe400000000ff */
[----:B------:R-:W-:Y:S01]  /*60f0*/  F2FP.F16.F32.PACK_AB R19, R20, R19 ;  /* 0x000000131413723e */ /* 0x000fe200000000ff */
[----:B------:R-:W-:Y:S01]  /*6100*/  FMUL.FTZ R25, R66, R25 ;  /* 0x0000001942197220 */ /* 0x000fe20000410000 */
[----:B------:R-:W-:Y:S02]  /*6110*/  F2FP.F16.F32.PACK_AB R21, R22, R21 ;  /* 0x000000151615723e */ /* 0x000fe400000000ff */
[----:B0-----:R-:W-:Y:S01]  /*6120*/  PRMT R3, R101, 0x7632, R3 ;  /* 0x0000763265037816 */ /* 0x001fe20000000003 */
[C---:B------:R-:W-:Y:S01]  /*6130*/  FMUL.FTZ R26, R66.reuse, R37 ;  /* 0x00000025421a7220 */ /* 0x040fe20000410000 */
[C---:B------:R-:W-:Y:S01]  /*6140*/  FMUL.FTZ R39, R66.reuse, R39 ;  /* 0x0000002742277220 */ /* 0x040fe20000410000 */
[----:B------:R-:W-:Y:S01]  /*6150*/  FMUL.FTZ R28, R66, R99 ;  /* 0x00000063421c7220 */ /* 0x000fe20000410000 */
[----:B------:R-:W-:Y:S01]  /*6160*/  STG.E.U16 desc[UR8][R12.64], R31 ;  /* 0x0000001f0c007986 */ /* 0x000fe2000c101508 */
[----:B------:R-:W-:Y:S01]  /*6170*/  IADD3.X R55, R53, UR13, RZ, P1, !PT ;  /* 0x0000000d35377c10 */ /* 0x000fe20008ffe4ff */
[-C--:B------:R-:W-:Y:S01]  /*6180*/  FFMA.FTZ R79, R140, -R17.reuse, R79 ;  /* 0x800000118c4f7223 */ /* 0x080fe2000001004f */
[----:B------:R-:W-:Y:S01]  /*6190*/  FFMA.FTZ R77, R138, -R17, R77 ;  /* 0x800000118a4d7223 */ /* 0x000fe2000001004d */
[----:B------:R-:W-:Y:S01]  /*61a0*/  STG.E.U16 desc[UR8][R12.64+0x2], R15 ;  /* 0x0000020f0c007986 */ /* 0x000fe2000c101508 */
[----:B------:R-:W-:-:S02]  /*61b0*/  PRMT R16, R33, 0x7632, R16 ;  /* 0x0000763221107816 */ /* 0x000fc40000000010 */
[----:B------:R-:W-:Y:S01]  /*61c0*/  IADD3 R2, P1, R65, UR12, RZ ;  /* 0x0000000c41027c10 */ /* 0x000fe2000ff3e0ff */
[----:B------:R-:W-:Y:S01]  /*61d0*/  STG.E.U16 desc[UR8][R12.64+0x4], R101 ;  /* 0x000004650c007986 */ /* 0x000fe2000c101508 */
[----:B------:R-:W-:-:S03]  /*61e0*/  PRMT R14, R21, 0x7632, R14 ;  /* 0x00007632150e7816 */ /* 0x000fc6000000000e */
[----:B------:R0:W-:Y:S01]  /*61f0*/  STG.E.U16 desc[UR8][R12.64+0x6], R3 ;  /* 0x000006030c007986 */ /* 0x0001e2000c101508 */
[----:B------:R-:W-:Y:S01]  /*6200*/  F2FP.F16.F32.PACK_AB R117, R24, R117 ;  /* 0x000000751875723e */ /* 0x000fe200000000ff */
[----:B------:R-:W-:Y:S01]  /*6210*/  FFMA.FTZ R85, R132, -R17, R85 ;  /* 0x8000001184557223 */ /* 0x000fe20000010055 */
[----:B------:R-:W-:Y:S01]  /*6220*/  F2FP.F16.F32.PACK_AB R25, R26, R25 ;  /* 0x000000191a19723e */ /* 0x000fe200000000ff */
[----:B------:R-:W-:Y:S01]  /*6230*/  FFMA.FTZ R81, R134, -R17, R81 ;  /* 0x8000001186517223 */ /* 0x000fe20000010051 */
[----:B------:R-:W-:Y:S01]  /*6240*/  F2FP.F16.F32.PACK_AB R39, R28, R39 ;  /* 0x000000271c27723e */ /* 0x000fe200000000ff */
[C---:B------:R-:W-:Y:S01]  /*6250*/  FMUL.FTZ R79, R66.reuse, R79 ;  /* 0x0000004f424f7220 */ /* 0x040fe20000410000 */
[----:B------:R-:W-:Y:S01]  /*6260*/  FMUL.FTZ R32, R66, R77 ;  /* 0x0000004d42207220 */ /* 0x000fe20000410000 */
[----:B0-----:R-:W-:Y:S01]  /*6270*/  PRMT R13, R19, 0x7632, R13 ;  /* 0x00007632130d7816 */ /* 0x001fe2000000000d */
[-C--:B------:R-:W-:Y:S01]  /*6280*/  FFMA.FTZ R89, R136, -R17.reuse, R89 ;  /* 0x8000001188597223 */ /* 0x080fe20000010059 */
[----:B------:R-:W-:Y:S01]  /*6290*/  IADD3.X R3, R63, UR13, RZ, P1, !PT ;  /* 0x0000000d3f037c10 */ /* 0x000fe20008ffe4ff */
[-C--:B------:R-:W-:Y:S01]  /*62a0*/  FFMA.FTZ R91, R146, -R17.reuse, R91 ;  /* 0x80000011925b7223 */ /* 0x080fe2000001005b */
[-C--:B------:R-:W-:Y:S01]  /*62b0*/  FFMA.FTZ R93, R144, -R17.reuse, R93 ;  /* 0x80000011905d7223 */ /* 0x080fe2000001005d */
[-C--:B------:R-:W-:Y:S01]  /*62c0*/  FFMA.FTZ R95, R152, -R17.reuse, R95 ;  /* 0x80000011985f7223 */ /* 0x080fe2000001005f */
[-C--:B------:R-:W-:Y:S01]  /*62d0*/  FFMA.FTZ R97, R150, -R17.reuse, R97 ;  /* 0x8000001196617223 */ /* 0x080fe20000010061 */
[-C--:B------:R-:W-:Y:S01]  /*62e0*/  FFMA.FTZ R103, R96, -R17.reuse, R103 ;  /* 0x8000001160677223 */ /* 0x080fe20000010067 */
[-C--:B------:R-:W-:Y:S01]  /*62f0*/  FFMA.FTZ R105, R156, -R17.reuse, R105 ;  /* 0x800000119c697223 */ /* 0x080fe20000010069 */
[----:B------:R-:W-:Y:S01]  /*6300*/  STG.E.U16 desc[UR8][R56.64], R33 ;  /* 0x0000002138007986 */ /* 0x000fe2000c101508 */
[----:B------:R-:W-:Y:S01]  /*6310*/  IADD3 R64, P1, R64, UR12, RZ ;  /* 0x0000000c40407c10 */ /* 0x000fe2000ff3e0ff */
[----:B------:R-:W-:Y:S01]  /*6320*/  FFMA.FTZ R75, R98, -R17, R75 ;  /* 0x80000011624b7223 */ /* 0x000fe2000001004b */
[----:B------:R-:W-:Y:S01]  /*6330*/  PRMT R12, R117, 0x7632, R12 ;  /* 0x00007632750c7816 */ /* 0x000fe2000000000c */
[----:B------:R-:W-:Y:S01]  /*6340*/  STG.E.U16 desc[UR8][R56.64+0x2], R16 ;  /* 0x0000021038007986 */ /* 0x000fe2000c101508 */
[----:B------:R-:W-:-:S03]  /*6350*/  FMUL.FTZ R85, R66, R85 ;  /* 0x0000005542557220 */ /* 0x000fc60000410000 */
[----:B------:R-:W-:Y:S01]  /*6360*/  STG.E.U16 desc[UR8][R56.64+0x4], R19 ;  /* 0x0000041338007986 */ /* 0x000fe2000c101508 */
[----:B------:R-:W-:-:S03]  /*6370*/  FMUL.FTZ R30, R66, R81 ;  /* 0x00000051421e7220 */ /* 0x000fc60000410000 */
[----:B------:R0:W-:Y:S01]  /*6380*/  STG.E.U16 desc[UR8][R56.64+0x6], R13 ;  /* 0x0000060d38007986 */ /* 0x0001e2000c101508 */
[----:B------:R-:W-:-:S03]  /*6390*/  FMUL.FTZ R89, R66, R89 ;  /* 0x0000005942597220 */ /* 0x000fc60000410000 */
[----:B------:R1:W-:Y:S01]  /*63a0*/  STG.E.U16 desc[UR8][R54.64+0x2], R14 ;  /* 0x0000020e36007986 */ /* 0x0003e2000c101508 */
[C---:B------:R-:W-:Y:S01]  /*63b0*/  FMUL.FTZ R34, R66.reuse, R91 ;  /* 0x0000005b42227220 */ /* 0x040fe20000410000 */
[C---:B------:R-:W-:Y:S01]  /*63c0*/  FMUL.FTZ R93, R66.reuse, R93 ;  /* 0x0000005d425d7220 */ /* 0x040fe20000410000 */
[C---:B------:R-:W-:Y:S01]  /*63d0*/  FMUL.FTZ R36, R66.reuse, R95 ;  /* 0x0000005f42247220 */ /* 0x040fe20000410000 */
[C---:B------:R-:W-:Y:S01]  /*63e0*/  FMUL.FTZ R97, R66.reuse, R97 ;  /* 0x0000006142617220 */ /* 0x040fe20000410000 */
[C---:B------:R-:W-:Y:S01]  /*63f0*/  FMUL.FTZ R38, R66.reuse, R103 ;  /* 0x0000006742267220 */ /* 0x040fe20000410000 */
[C---:B------:R-:W-:Y:S01]  /*6400*/  FMUL.FTZ R105, R66.reuse, R105 ;  /* 0x0000006942697220 */ /* 0x040fe20000410000 */
[----:B0-----:R-:W-:Y:S01]  /*6410*/  PRMT R13, R25, 0x7632, R13 ;  /* 0x00007632190d7816 */ /* 0x001fe2000000000d */
[----:B------:R-:W-:Y:S01]  /*6420*/  FMUL.FTZ R66, R66, R75 ;  /* 0x0000004b42427220 */ /* 0x000fe20000410000 */
[----:B------:R-:W-:Y:S02]  /*6430*/  IADD3.X R65, R61, UR13, RZ, P1, !PT ;  /* 0x0000000d3d417c10 */ /* 0x000fe40008ffe4ff */
[----:B-1----:R-:W-:-:S02]  /*6440*/  PRMT R14, R39, 0x7632, R14 ;  /* 0x00007632270e7816 */ /* 0x002fc4000000000e */
[----:B------:R-:W-:Y:S01]  /*6450*/  F2FP.F16.F32.PACK_AB R79, R32, R79 ;  /* 0x0000004f204f723e */ /* 0x000fe200000000ff */
[----:B------:R-:W-:Y:S01]  /*6460*/  STG.E.U16 desc[UR8][R54.64], R21 ;  /* 0x0000001536007986 */ /* 0x000fe2000c101508 */
[----:B------:R-:W-:-:S03]  /*6470*/  IADD3 R62, P1, R62, UR12, RZ ;  /* 0x0000000c3e3e7c10 */ /* 0x000fc6000ff3e0ff */
[----:B------:R-:W-:Y:S01]  /*6480*/  STG.E.U16 desc[UR8][R54.64+0x4], R117 ;  /* 0x0000047536007986 */ /* 0x000fe2000c101508 */
[----:B------:R-:W-:-:S03]  /*6490*/  F2FP.F16.F32.PACK_AB R85, R30, R85 ;  /* 0x000000551e55723e */ /* 0x000fc600000000ff */
[----:B------:R0:W-:Y:S01]  /*64a0*/  STG.E.U16 desc[UR8][R54.64+0x6], R12 ;  /* 0x0000060c36007986 */ /* 0x0001e2000c101508 */
[----:B------:R-:W-:-:S03]  /*64b0*/  F2FP.F16.F32.PACK_AB R89, R34, R89 ;  /* 0x000000592259723e */ /* 0x000fc600000000ff */
[----:B------:R-:W-:Y:S01]  /*64c0*/  STG.E.U16 desc[UR8][R2.64], R25 ;  /* 0x0000001902007986 */ /* 0x000fe2000c101508 */
[----:B------:R-:W-:-:S03]  /*64d0*/  F2FP.F16.F32.PACK_AB R93, R36, R93 ;  /* 0x0000005d245d723e */ /* 0x000fc600000000ff */
[----:B------:R-:W-:Y:S01]  /*64e0*/  STG.E.U16 desc[UR8][R2.64+0x2], R13 ;  /* 0x0000020d02007986 */ /* 0x000fe2000c101508 */
[----:B------:R-:W-:-:S03]  /*64f0*/  IADD3.X R63, R27, UR13, RZ, P1, !PT ;  /* 0x0000000d1b3f7c10 */ /* 0x000fc60008ffe4ff */
[----:B------:R-:W-:Y:S01]  /*6500*/  STG.E.U16 desc[UR8][R2.64+0x4], R39 ;  /* 0x0000042702007986 */ /* 0x000fe2000c101508 */
[----:B------:R-:W-:-:S03]  /*6510*/  F2FP.F16.F32.PACK_AB R97, R38, R97 ;  /* 0x000000612661723e */ /* 0x000fc600000000ff */
[----:B------:R1:W-:Y:S01]  /*6520*/  STG.E.U16 desc[UR8][R2.64+0x6], R14 ;  /* 0x0000060e02007986 */ /* 0x0003e2000c101508 */
[----:B------:R-:W-:Y:S02]  /*6530*/  F2FP.F16.F32.PACK_AB R105, R66, R105 ;  /* 0x000000694269723e */ /* 0x000fe400000000ff */
[----:B------:R-:W-:Y:S02]  /*6540*/  PRMT R32, R85, 0x7632, R32 ;  /* 0x0000763255207816 */ /* 0x000fe40000000020 */
[----:B------:R-:W-:Y:S02]  /*6550*/  PRMT R31, R89, 0x7632, R31 ;  /* 0x00007632591f7816 */ /* 0x000fe4000000001f */
[----:B0-----:R-:W-:Y:S02]  /*6560*/  PRMT R12, R93, 0x7632, R12 ;  /* 0x000076325d0c7816 */ /* 0x001fe4000000000c */
[----:B-1----:R-:W-:Y:S02]  /*6570*/  PRMT R3, R79, 0x7632, R3 ;  /* 0x000076324f037816 */ /* 0x002fe40000000003 */
[----:B------:R-:W-:-:S02]  /*6580*/  IADD3 R2, P1, R68, UR12, RZ ;  /* 0x0000000c44027c10 */ /* 0x000fc4000ff3e0ff */
[----:B------:R-:W-:Y:S01]  /*6590*/  PRMT R13, R97, 0x7632, R13 ;  /* 0x00007632610d7816 */ /* 0x000fe2000000000d */
[----:B------:R0:W-:Y:S01]  /*65a0*/  STG.E.U16 desc[UR8][R64.64+0x6], R3 ;  /* 0x0000060340007986 */ /* 0x0001e2000c101508 */
[----:B------:R-:W-:-:S03]  /*65b0*/  PRMT R14, R105, 0x7632, R14 ;  /* 0x00007632690e7816 */ /* 0x000fc6000000000e */
[----:B------:R1:W-:Y:S04]  /*65c0*/  STG.E.U16 desc[UR8][R64.64], R85 ;  /* 0x0000005540007986 */ /* 0x0003e8000c101508 */
[----:B------:R1:W-:Y:S01]  /*65d0*/  STG.E.U16 desc[UR8][R64.64+0x2], R32 ;  /* 0x0000022040007986 */ /* 0x0003e2000c101508 */
[----:B0-----:R-:W-:-:S03]  /*65e0*/  IADD3.X R3, R67, UR13, RZ, P1, !PT ;  /* 0x0000000d43037c10 */ /* 0x001fc60008ffe4ff */
        /* <DEDUP_REMOVED lines=13> */
.L_x_1986:
[----:B------:R-:W2:Y:S02]  /*66c0*/  S2R R0, SR_TID.X ;  /* 0x0000000000007919 */ /* 0x000ea40000002100 */
[----:B--2---:R-:W-:-:S13]  /*66d0*/  ISETP.NE.AND P0, PT, R0, RZ, PT ;  /* 0x000000ff0000720c */ /* 0x004fda0003f05270 */
[----:B------:R-:W-:Y:S05]  /*66e0*/  @P0 BRA `(.L_x_2001) ;  /* 0x0000000000280947 */ /* 0x000fea0003800000 */
[----:B01----:R-:W0:Y:S01]  /*66f0*/  LDC.64 R2, c[0x0][0x268] ;  /* 0x00009a00ff027b82 */ /* 0x003e220000000a00 */
[----:B------:R-:W-:-:S04]  /*6700*/  LOP3.LUT R4, R40, 0x7, RZ, 0xc0, !PT ;  /* 0x0000000728047812 */ /* 0x000fc800078ec0ff */
[----:B------:R-:W-:-:S05]  /*6710*/  LOP3.LUT R5, R4, 0x48, RZ, 0xfc, !PT ;  /* 0x0000004804057812 */ /* 0x000fca00078efcff */
[----:B0-----:R-:W-:-:S07]  /*6720*/  IMAD.WIDE.U32 R2, R5, 0x4, R2 ;  /* 0x0000000405027825 */ /* 0x001fce00078e0002 */
.L_x_2002:
[----:B------:R-:W2:Y:S04]  /*6730*/  LD.E.STRONG.GPU R4, desc[UR8][R2.64] ;  /* 0x0000000802047980 */ /* 0x000ea8000c10f900 */
[----:B--2---:R-:W-:Y:S01]  /*6740*/  CCTL.IVALL ;  /* 0x00000000ff00798f */ /* 0x004fe20002000000 */
[----:B------:R-:W-:Y:S05]  /*6750*/  YIELD ;  /* 0x0000000000007946 */ /* 0x000fea0003800000 */
[----:B-----5:R-:W-:-:S04]  /*6760*/  LOP3.LUT R4, R4, R43, RZ, 0x3c, !PT ;  /* 0x0000002b04047212 */ /* 0x020fc800078e3cff */
[----:B------:R-:W-:-:S13]  /*6770*/  ISETP.GT.AND P0, PT, R4, -0x1, PT ;  /* 0xffffffff0400780c */ /* 0x000fda0003f04270 */
[----:B------:R-:W-:Y:S05]  /*6780*/  @P0 BRA `(.L_x_2002) ;  /* 0xfffffffc00e80947 */ /* 0x000fea000383ffff */
.L_x_2001:
        /* <DEDUP_REMOVED lines=79> */
.L_x_2019:
        /* <DEDUP_REMOVED lines=40> */
.L_x_2006:
[----:B------:R-:W-:Y:S05]  /*6f00*/  BSYNC B1 ;  /* 0x0000000000017941 */ /* 0x000fea0003800000 */
.L_x_2005:
        /* <DEDUP_REMOVED lines=18> */
.L_x_2009:
[----:B------:R-:W2:Y:S04]  /*7030*/  LDG.E.64 R32, desc[UR8][R26.64+-0x64000] ;  /* 0xf9c000081a207981 */ /* 0x000ea8000c1e1b00 */
[----:B------:R-:W3:Y:S04]  /*7040*/  LDG.E.64 R34, desc[UR8][R26.64+-0x32000] ;  /* 0xfce000081a227981 */ /* 0x000ee8000c1e1b00 */
        /* <DEDUP_REMOVED lines=53> */
.L_x_2008:
[----:B------:R-:W-:Y:S05]  /*73a0*/  BSYNC B1 ;  /* 0x0000000000017941 */ /* 0x000fea0003800000 */
.L_x_2007:
        /* <DEDUP_REMOVED lines=10> */
[----:B-----5:R-:W4:Y:S04]  /*7450*/  LDG.E.64 R42, desc[UR8][R26.64+0x64000] ;  /* 0x064000081a2a7981 */ /* 0x020f28000c1e1b00 */
        /* <DEDUP_REMOVED lines=24> */
.L_x_2011:
[----:B------:R-:W-:Y:S05]  /*75e0*/  BSYNC B1 ;  /* 0x0000000000017941 */ /* 0x000fea0003800000 */
.L_x_2010:
        /* <DEDUP_REMOVED lines=15> */
.L_x_2004:
[----:B------:R-:W-:Y:S05]  /*76e0*/  BSYNC B0 ;  /* 0x0000000000007941 */ /* 0x000fea0003800000 */
.L_x_2003:
        /* <DEDUP_REMOVED lines=38> */
.L_x_2028:
[----:B------:R-:W1:Y:S01]  /*7950*/  LDC.64 R26, c[0x0][0x218] ;  /* 0x00008600ff1a7b82 */ /* 0x000e620000000a00 */
[----:B------:R-:W-:Y:S01]  /*7960*/  ISETP.NE.AND P1, PT, R40, RZ, PT ;  /* 0x000000ff2800720c */ /* 0x000fe20003f25270 */
[----:B---3--:R-:W-:Y:S01]  /*7970*/  FADD.FTZ R32, R32, R35 ;  /* 0x0000002320207221 */ /* 0x008fe20000010000 */
[----:B------:R-:W-:Y:S02]  /*7980*/  IADD3 R31, R4, R23, RZ ;  /* 0x00000017041f7210 */ /* 0x000fe40007ffe0ff */
[----:B------:R-:W-:-:S03]  /*7990*/  ISETP.NE.AND P2, PT, R25, 0x1, PT ;  /* 0x000000011900780c */ /* 0x000fc60003f45270 */
[----:B------:R-:W2:Y:S06]  /*79a0*/  LDC.64 R28, c[0x0][0x220] ;  /* 0x00008800ff1c7b82 */ /* 0x000eac0000000a00 */
[----:B------:R-:W-:Y:S02]  /*79b0*/  @!P1 F2FP.F16.F32.PACK_AB R30, RZ, R34 ;  /* 0x00000022ff1e923e */ /* 0x000fe400000000ff */
[----:B------:R-:W-:Y:S01]  /*79c0*/  @!P1 F2FP.F16.F32.PACK_AB R32, RZ, R32 ;  /* 0x00000020ff20923e */ /* 0x000fe200000000ff */
        /* <DEDUP_REMOVED lines=17> */
[----:B-----5:R-:W-:Y:S01]  /*7ae0*/  MOV R43, 0xffff ;  /* 0x0000ffff002b7802 */ /* 0x020fe20000000f00 */
        /* <DEDUP_REMOVED lines=17> */
.L_x_2038:
[----:B----4-:R-:W-:Y:S01]  /*7c00*/  FADD.FTZ R31, R30, R31 ;  /* 0x0000001f1e1f7221 */ /* 0x010fe20000010000 */
[----:B------:R-:W-:Y:S02]  /*7c10*/  @!P1 F2FP.F16.F32.PACK_AB R30, RZ, R36 ;  /* 0x00000024ff1e923e */ /* 0x000fe400000000ff */
[----:B------:R-:W-:Y:S02]  /*7c20*/  ISETP.NE.AND P2, PT, R25, 0x2, PT ;  /* 0x000000021900780c */ /* 0x000fe40003f45270 */
[----:B------:R-:W-:Y:S02]  /*7c30*/  PRMT R32, R30, 0x7610, R32 ;  /* 0x000076101e207816 */ /* 0x000fe40000000020 */
[----:B------:R-:W-:Y:S02]  /*7c40*/  @!P1 F2FP.F16.F32.PACK_AB R31, RZ, R31 ;  /* 0x0000001fff1f923e */ /* 0x000fe400000000ff */
        /* <DEDUP_REMOVED lines=32> */
.L_x_2048:
[----:B0-----:R-:W-:Y:S01]  /*7e50*/  FADD.FTZ R31, R30, R31 ;  /* 0x0000001f1e1f7221 */ /* 0x001fe20000010000 */
[----:B------:R-:W-:-:S04]  /*7e60*/  @!P1 F2FP.F16.F32.PACK_AB R30, RZ, R36 ;  /* 0x00000024ff1e923e */ /* 0x000fc800000000ff */
[----:B------:R-:W-:Y:S02]  /*7e70*/  PRMT R32, R30, 0x7610, R32 ;  /* 0x000076101e207816 */ /* 0x000fe40000000020 */
[----:B------:R-:W-:Y:S02]  /*7e80*/  @!P1 F2FP.F16.F32.PACK_AB R31, RZ, R31 ;  /* 0x0000001fff1f923e */ /* 0x000fe400000000ff */
[----:B------:R-:W-:Y:S01]  /*7e90*/  MOV R30, R19 ;  /* 0x00000013001e7202 */ /* 0x000fe20000000f00 */
[----:B------:R3:W-:Y:S04]  /*7ea0*/  @!P1 STG.E.U16 desc[UR8][R26.64+0x50], R32 ;  /* 0x000050201a009986 */ /* 0x0007e8000c101508 */
[----:B------:R3:W-:Y:S02]  /*7eb0*/  @!P1 STG.E.U16 desc[UR8][R28.64+0x50], R31 ;  /* 0x0000501f1c009986 */ /* 0x0007e4000c101508 */
.L_x_2014:
[----:B------:R-:W-:Y:S05]  /*7ec0*/  BSYNC B0 ;  /* 0x0000000000007941 */ /* 0x000fea0003800000 */
.L_x_2013:
        /* <DEDUP_REMOVED lines=32> */
[----:B-----5:R-:W-:Y:S01]  /*80d0*/  MOV R43, RZ ;  /* 0x000000ff002b7202 */ /* 0x020fe20000000f00 */
        /* <DEDUP_REMOVED lines=85> */
[----:B------:R-:W-:Y:S02]  /*8630*/  @!P0 F2FP.F16.F32.PACK_AB R32, RZ, R32 ;  /* 0x00000020ff20823e */ /* 0x000fe400000000ff */
[----:B------:R-:W-:Y:S01]  /*8640*/  @!P0 F2FP.F16.F32.PACK_AB R30, RZ, R34 ;  /* 0x00000022ff1e823e */ /* 0x000fe200000000ff */
        /* <DEDUP_REMOVED lines=8> */
[----:B------:R-:W-:Y:S01]  /*86d0*/  @!P0 F2FP.F16.F32.PACK_AB R30, RZ, R30 ;  /* 0x0000001eff1e823e */ /* 0x000fe200000000ff */
[----:B------:R-:W-:Y:S01]  /*86e0*/  @!P0 STG.E.U16 desc[UR8][R26.64], R49 ;  /* 0x000000311a008986 */ /* 0x000fe2000c101508 */
[----:B---3--:R-:W-:Y:S02]  /*86f0*/  FADD.FTZ R32, R44, R41 ;  /* 0x000000292c207221 */ /* 0x008fe40000010000 */
[----:B------:R-:W-:Y:S01]  /*8700*/  PRMT R35, R30, 0x7610, R35 ;  /* 0x000076101e237816 */ /* 0x000fe20000000023 */
[----:B------:R-:W-:Y:S01]  /*8710*/  @!P0 STG.E.U16 desc[UR8][R28.64], R51 ;  /* 0x000000331c008986 */ /* 0x000fe2000c101508 */
[----:B------:R-:W-:Y:S01]  /*8720*/  @!P0 F2FP.F16.F32.PACK_AB R31, RZ, R31 ;  /* 0x0000001fff1f823e */ /* 0x000fe200000000ff */
[----:B0-----:R-:W-:Y:S01]  /*8730*/  FADD.FTZ R33, R43, R46 ;  /* 0x0000002e2b217221 */ /* 0x001fe20000010000 */
[----:B------:R-:W-:Y:S01]  /*8740*/  @!P0 F2FP.F16.F32.PACK_AB R32, RZ, R32 ;  /* 0x00000020ff20823e */ /* 0x000fe200000000ff */
[----:B------:R-:W0:Y:S01]  /*8750*/  SHFL.BFLY PT, R34, R45, 0x1, 0x101f ;  /* 0x0c301f002d227f89 */ /* 0x000e2200000e0000 */
[----:B------:R-:W-:Y:S01]  /*8760*/  MOV R30, 0xffff ;  /* 0x0000ffff001e7802 */ /* 0x000fe20000000f00 */
[----:B----4-:R-:W-:Y:S01]  /*8770*/  FADD.FTZ R47, R47, R50 ;  /* 0x000000322f2f7221 */ /* 0x010fe20000010000 */
[----:B------:R-:W-:Y:S01]  /*8780*/  @!P0 F2FP.F16.F32.PACK_AB R33, RZ, R33 ;  /* 0x00000021ff21823e */ /* 0x000fe200000000ff */
[----:B------:R1:W-:Y:S04]  /*8790*/  @!P0 STG.E.U16 desc[UR8][R26.64+0x28], R35 ;  /* 0x000028231a008986 */ /* 0x0003e8000c101508 */
[----:B------:R1:W-:Y:S04]  /*87a0*/  @!P0 STG.E.U16 desc[UR8][R28.64+0x28], R31 ;  /* 0x0000281f1c008986 */ /* 0x0003e8000c101508 */
[----:B------:R1:W-:Y:S04]  /*87b0*/  @!P0 STG.E.U16 desc[UR8][R26.64+0x50], R32 ;  /* 0x000050201a008986 */ /* 0x0003e8000c101508 */
[----:B------:R1:W2:Y:S04]  /*87c0*/  SHFL.BFLY PT, R30, R47, 0x1, 0x101f ;  /* 0x0c301f002f1e7f89 */ /* 0x0002a800000e0000 */
[----:B------:R1:W-:Y:S01]  /*87d0*/  @!P0 STG.E.U16 desc[UR8][R28.64+0x50], R33 ;  /* 0x000050211c008986 */ /* 0x0003e2000c101508 */
[----:B0-----:R-:W-:-:S07]  /*87e0*/  FADD.FTZ R34, R45, R34 ;  /* 0x000000222d227221 */ /* 0x001fce0000010000 */
.L_x_2082:
[----:B-12---:R-:W-:Y:S01]  /*87f0*/  FADD.FTZ R31, R47, R30 ;  /* 0x0000001e2f1f7221 */ /* 0x006fe20000010000 */
[----:B------:R-:W-:-:S04]  /*8800*/  @!P0 F2FP.F16.F32.PACK_AB R30, RZ, R34 ;  /* 0x00000022ff1e823e */ /* 0x000fc800000000ff */
[----:B------:R-:W-:Y:S01]  /*8810*/  @!P0 F2FP.F16.F32.PACK_AB R31, RZ, R31 ;  /* 0x0000001fff1f823e */ /* 0x000fe200000000ff */
[----:B------:R4:W-:Y:S04]  /*8820*/  @!P0 STG.E.U16 desc[UR8][R26.64+0x78], R30 ;  /* 0x0000781e1a008986 */ /* 0x0009e8000c101508 */
[----:B------:R4:W-:Y:S02]  /*8830*/  @!P0 STG.E.U16 desc[UR8][R28.64+0x78], R31 ;  /* 0x0000781f1c008986 */ /* 0x0009e4000c101508 */
.L_x_2012:
[----:B------:R-:W-:Y:S05]  /*8840*/  WARPSYNC.ALL ;  /* 0x0000000000007948 */ /* 0x000fea0003800000 */
[----:B------:R-:W-:Y:S01]  /*8850*/  IADD3 R23, R23, 0x240, RZ ;  /* 0x0000024017177810 */ /* 0x000fe20007ffe0ff */
[----:B------:R-:W-:Y:S03]  /*8860*/  BAR.SYNC.DEFER_BLOCKING 0x0 ;  /* 0x0000000000007b1d */ /* 0x000fe60000010000 */
[----:B------:R-:W-:-:S13]  /*8870*/  ISETP.GE.AND P0, PT, R23, R2, PT ;  /* 0x000000021700720c */ /* 0x000fda0003f06270 */
[----:B------:R-:W-:Y:S05]  /*8880*/  @!P0 BRA `(.L_x_2019) ;  /* 0xffffffe000fc8947 */ /* 0x000fea000383ffff */
[----:B------:R-:W-:Y:S05]  /*8890*/  EXIT ;  /* 0x000000000000794d */ /* 0x000fea0003800000 */
.L_x_2015:
[----:B------:R-:W-:Y:S01]  /*88a0*/  HFMA2.MMA R53, -RZ, RZ, 0, 4.76837158203125e-07 ;  /* 0x00000008ff357435 */ /* 0x000fe200000001ff */
[----:B-1----:R-:W-:Y:S02]  /*88b0*/  MOV R54, R26 ;  /* 0x0000001a00367202 */ /* 0x002fe40000000f00 */
[----:B------:R-:W-:Y:S02]  /*88c0*/  MOV R56, 0x101f ;  /* 0x0000101f00387802 */ /* 0x000fe40000000f00 */
[----:B------:R-:W-:-:S07]  /*88d0*/  MOV R51, 0xffff ;  /* 0x0000ffff00337802 */ /* 0x000fce0000000f00 */
[----:B0-2--5:R-:W-:Y:S05]  /*88e0*/  WARPSYNC.COLLECTIVE R51, `(.L_x_2020) ;  /* 0x0000000033087348 */ /* 0x025fea0003c00000 */
[----:B------:R1:W3:Y:S02]  /*88f0*/  SHFL.BFLY P2, R52, R54, R53, R56 ;  /* 0x0c00003536347389 */ /* 0x0002e40000040038 */
[----:B0123-5:R-:W-:Y:S01]  /*8900*/  ENDCOLLECTIVE ;  /* 0x000000000000791b */ /* 0x02ffe20003800000 */
.L_x_2020:
[----:B------:R-:W-:Y:S02]  /*8910*/  MOV R54, R27 ;  /* 0x0000001b00367202 */ /* 0x000fe40000000f00 */
[----:B------:R-:W-:-:S07]  /*8920*/  MOV R29, R52 ;  /* 0x00000034001d7202 */ /* 0x000fce0000000f00 */
[----:B------:R-:W-:Y:S05]  /*8930*/  WARPSYNC.COLLECTIVE R51, `(.L_x_2021) ;  /* 0x0000000033087348 */ /* 0x000fea0003c00000 */
[----:B------:R0:W1:Y:S02]  /*8940*/  SHFL.BFLY P2, R52, R54, R53, R56 ;  /* 0x0c00003536347389 */ /* 0x0000640000040038 */
[----:B01----:R-:W-:Y:S01]  /*8950*/  ENDCOLLECTIVE ;  /* 0x000000000000791b */ /* 0x003fe20003800000 */
.L_x_2021:
[----:B------:R-:W-:Y:S01]  /*8960*/  FADD.FTZ R29, R29, R26 ;  /* 0x0000001a1d1d7221 */ /* 0x000fe20000010000 */
[----:B------:R-:W-:-:S04]  /*8970*/  HFMA2.MMA R53, -RZ, RZ, 0, 2.384185791015625e-07 ;  /* 0x00000004ff357435 */ /* 0x000fc800000001ff */
[----:B------:R-:W-:Y:S02]  /*8980*/  MOV R54, R29 ;  /* 0x0000001d00367202 */ /* 0x000fe40000000f00 */
[----:B------:R-:W-:-:S07]  /*8990*/  MOV R28, R52 ;  /* 0x00000034001c7202 */ /* 0x000fce0000000f00 */
[----:B------:R-:W-:Y:S05]  /*89a0*/  WARPSYNC.COLLECTIVE R51, `(.L_x_2022) ;  /* 0x0000000033087348 */ /* 0x000fea0003c00000 */
[----:B------:R0:W1:Y:S02]  /*89b0*/  SHFL.BFLY P2, R52, R54, R53, R56 ;  /* 0x0c00003536347389 */ /* 0x0000640000040038 */
[----:B01----:R-:W-:Y:S01]  /*89c0*/  ENDCOLLECTIVE ;  /* 0x000000000000791b */ /* 0x003fe20003800000 */
.L_x_2022:
[----:B------:R-:W-:-:S05]  /*89d0*/  FADD.FTZ R28, R28, R27 ;  /* 0x0000001b1c1c7221 */ /* 0x000fca0000010000 */
[----:B------:R-:W-:Y:S02]  /*89e0*/  MOV R54, R28 ;  /* 0x0000001c00367202 */ /* 0x000fe40000000f00 */
[----:B------:R-:W-:-:S07]  /*89f0*/  MOV R30, R52 ;  /* 0x00000034001e7202 */ /* 0x000fce0000000f00 */
[----:B------:R-:W-:Y:S05]  /*8a00*/  WARPSYNC.COLLECTIVE R51, `(.L_x_2023) ;  /* 0x0000000033087348 */ /* 0x000fea0003c00000 */
[----:B------:R0:W1:Y:S02]  /*8a10*/  SHFL.BFLY P2, R52, R54, R53, R56 ;  /* 0x0c00003536347389 */ /* 0x0000640000040038 */
[----:B01----:R-:W-:Y:S01]  /*8a20*/  ENDCOLLECTIVE ;  /* 0x000000000000791b */ /* 0x003fe20003800000 */
.L_x_2023:
[----:B------:R-:W-:Y:S01]  /*8a30*/  FADD.FTZ R30, R29, R30 ;  /* 0x0000001e1d1e7221 */ /* 0x000fe20000010000 */
[----:B------:R-:W-:-:S04]  /*8a40*/  HFMA2.MMA R53, -RZ, RZ, 0, 1.1920928955078125e-07 ;  /* 0x00000002ff357435 */ /* 0x000fc800000001ff */
[----:B------:R-:W-:Y:S02]  /*8a50*/  MOV R54, R30 ;  /* 0x0000001e00367202 */ /* 0x000fe40000000f00 */
[----:B------:R-:W-:-:S07]  /*8a60*/  MOV R31, R52 ;  /* 0x00000034001f7202 */ /* 0x000fce0000000f00 */
[----:B------:R-:W-:Y:S05]  /*8a70*/  WARPSYNC.COLLECTIVE R51, `(.L_x_2024) ;  /* 0x0000000033087348 */ /* 0x000fea0003c00000 */
[----:B------:R0:W1:Y:S02]  /*8a80*/  SHFL.BFLY P2, R52, R54, R53, R56 ;  /* 0x0c00003536347389 */ /* 0x0000640000040038 */
[----:B01----:R-:W-:Y:S01]  /*8a90*/  ENDCOLLECTIVE ;  /* 0x000000000000791b */ /* 0x003fe20003800000 */
.L_x_2024:
[----:B------:R-:W-:-:S05]  /*8aa0*/  FADD.FTZ R31, R28, R31 ;  /* 0x0000001f1c1f7221 */ /* 0x000fca0000010000 */
[----:B------:R-:W-:Y:S02]  /*8ab0*/  MOV R54, R31 ;  /* 0x0000001f00367202 */ /* 0x000fe40000000f00 */
[----:B------:R-:W-:-:S07]  /*8ac0*/  MOV R33, R52 ;  /* 0x0000003400217202 */ /* 0x000fce0000000f00 */
[----:B------:R-:W-:Y:S05]  /*8ad0*/  WARPSYNC.COLLECTIVE R51, `(.L_x_2025) ;  /* 0x0000000033087348 */ /* 0x000fea0003c00000 */
[----:B------:R0:W1:Y:S02]  /*8ae0*/  SHFL.BFLY P2, R52, R54, R53, R56 ;  /* 0x0c00003536347389 */ /* 0x0000640000040038 */
[----:B01----:R-:W-:Y:S01]  /*8af0*/  ENDCOLLECTIVE ;  /* 0x000000000000791b */ /* 0x003fe20003800000 */
.L_x_2025:
[----:B------:R-:W-:Y:S01]  /*8b00*/  FADD.FTZ R33, R30, R33 ;  /* 0x000000211e217221 */ /* 0x000fe20000010000 */
[----:B------:R-:W-:-:S04]  /*8b10*/  HFMA2.MMA R53, -RZ, RZ, 0, 5.9604644775390625e-08 ;  /* 0x00000001ff357435 */ /* 0x000fc800000001ff */
[----:B------:R-:W-:Y:S02]  /*8b20*/  MOV R54, R33 ;  /* 0x0000002100367202 */ /* 0x000fe40000000f00 */
[----:B------:R-:W-:-:S07]  /*8b30*/  MOV R26, R52 ;  /* 0x00000034001a7202 */ /* 0x000fce0000000f00 */
[----:B------:R-:W-:Y:S05]  /*8b40*/  WARPSYNC.COLLECTIVE R51, `(.L_x_2026) ;  /* 0x0000000033087348 */ /* 0x000fea0003c00000 */
[----:B------:R0:W1:Y:S02]  /*8b50*/  SHFL.BFLY P2, R52, R54, R53, R56 ;  /* 0x0c00003536347389 */ /* 0x0000640000040038 */
[----:B01----:R-:W-:Y:S01]  /*8b60*/  ENDCOLLECTIVE ;  /* 0x000000000000791b */ /* 0x003fe20003800000 */
.L_x_2026:
[----:B------:R-:W-:-:S05]  /*8b70*/  FADD.FTZ R32, R31, R26 ;  /* 0x0000001a1f207221 */ /* 0x000fca0000010000 */
[----:B------:R-:W-:Y:S02]  /*8b80*/  MOV R54, R32 ;  /* 0x0000002000367202 */ /* 0x000fe40000000f00 */
[----:B------:R-:W-:-:S07]  /*8b90*/  MOV R34, R52 ;  /* 0x0000003400227202 */ /* 0x000fce0000000f00 */
[----:B------:R-:W-:Y:S05]  /*8ba0*/  WARPSYNC.COLLECTIVE R51, `(.L_x_2027) ;  /* 0x0000000033087348 */ /* 0x000fea0003c00000 */
[----:B------:R0:W1:Y:S02]  /*8bb0*/  SHFL.BFLY P2, R52, R54, R53, R56 ;  /* 0x0c00003536347389 */ /* 0x0000640000040038 */
[----:B01----:R-:W-:Y:S01]  /*8bc0*/  ENDCOLLECTIVE ;  /* 0x000000000000791b */ /* 0x003fe20003800000 */
.L_x_2027:
[----:B------:R-:W-:Y:S01]  /*8bd0*/  FADD.FTZ R34, R33, R34 ;  /* 0x0000002221227221 */ /* 0x000fe20000010000 */
[----:B------:R-:W-:Y:S01]  /*8be0*/  MOV R35, R52 ;  /* 0x0000003400237202 */ /* 0x000fe20000000f00 */
[----:B------:R-:W-:Y:S06]  /*8bf0*/  BRA `(.L_x_2028) ;  /* 0xffffffec00547947 */ /* 0x000fec000383ffff */
.L_x_2016:
        /* <DEDUP_REMOVED lines=8> */
.L_x_2030:
[----:B------:R-:W-:Y:S05]  /*8c80*/  BSYNC B1 ;  /* 0x0000000000017941 */ /* 0x000fea0003800000 */
.L_x_2029:
        /* <DEDUP_REMOVED lines=8> */
.L_x_2031:
[----:B------:R-:W-:Y:S01]  /*8d10*/  FADD.FTZ R33, R33, R30 ;  /* 0x0000001e21217221 */ /* 0x000fe20000010000 */
[----:B------:R-:W-:-:S04]  /*8d20*/  HFMA2.MMA R53, -RZ, RZ, 0, 2.384185791015625e-07 ;  /* 0x00000004ff357435 */ /* 0x000fc800000001ff */
[----:B------:R-:W-:Y:S02]  /*8d30*/  MOV R54, R33 ;  /* 0x0000002100367202 */ /* 0x000fe40000000f00 */
[----:B------:R-:W-:-:S07]  /*8d40*/  MOV R32, R52 ;  /* 0x0000003400207202 */ /* 0x000fce0000000f00 */
[----:B------:R-:W-:Y:S05]  /*8d50*/  WARPSYNC.COLLECTIVE R51, `(.L_x_2032) ;  /* 0x0000000033087348 */ /* 0x000fea0003c00000 */
[----:B------:R0:W1:Y:S02]  /*8d60*/  SHFL.BFLY P2, R52, R54, R53, R56 ;  /* 0x0c00003536347389 */ /* 0x0000640000040038 */
[----:B01----:R-:W-:Y:S01]  /*8d70*/  ENDCOLLECTIVE ;  /* 0x000000000000791b */ /* 0x003fe20003800000 */
.L_x_2032:
[----:B------:R-:W-:-:S05]  /*8d80*/  FADD.FTZ R32, R32, R31 ;  /* 0x0000001f20207221 */ /* 0x000fca0000010000 */
[----:B------:R-:W-:Y:S02]  /*8d90*/  MOV R54, R32 ;  /* 0x0000002000367202 */ /* 0x000fe40000000f00 */
[----:B------:R-:W-:-:S07]  /*8da0*/  MOV R34, R52 ;  /* 0x0000003400227202 */ /* 0x000fce0000000f00 */
[----:B------:R-:W-:Y:S05]  /*8db0*/  WARPSYNC.COLLECTIVE R51, `(.L_x_2033) ;  /* 0x0000000033087348 */ /* 0x000fea0003c00000 */
[----:B------:R0:W1:Y:S02]  /*8dc0*/  SHFL.BFLY P2, R52, R54, R53, R56 ;  /* 0x0c00003536347389 */ /* 0x0000640000040038 */
[----:B01----:R-:W-:Y:S01]  /*8dd0*/  ENDCOLLECTIVE ;  /* 0x000000000000791b */ /* 0x003fe20003800000 */
.L_x_2033:
[----:B------:R-:W-:Y:S01]  /*8de0*/  FADD.FTZ R34, R33, R34 ;  /* 0x0000002221227221 */ /* 0x000fe20000010000 */
[----:B------:R-:W-:-:S04]  /*8df0*/  HFMA2.MMA R53, -RZ, RZ, 0, 1.1920928955078125e-07 ;  /* 0x00000002ff357435 */ /* 0x000fc800000001ff */
[----:B------:R-:W-:Y:S02]  /*8e00*/  MOV R54, R34 ;  /* 0x0000002200367202 */ /* 0x000fe40000000f00 */
[----:B------:R-:W-:-:S07]  /*8e10*/  MOV R35, R52 ;  /* 0x0000003400237202 */ /* 0x000fce0000000f00 */
[----:B------:R-:W-:Y:S05]  /*8e20*/  WARPSYNC.COLLECTIVE R51, `(.L_x_2034) ;  /* 0x0000000033087348 */ /* 0x000fea0003c00000 */
[----:B------:R0:W1:Y:S02]  /*8e30*/  SHFL.BFLY P2, R52, R54, R53, R56 ;  /* 0x0c00003536347389 */ /* 0x0000640000040038 */
[----:B01----:R-:W-:Y:S01]  /*8e40*/  ENDCOLLECTIVE ;  /* 0x000000000000791b */ /* 0x003fe20003800000 */
.L_x_2034:
[----:B------:R-:W-:-:S05]  /*8e50*/  FADD.FTZ R35, R32, R35 ;  /* 0x0000002320237221 */ /* 0x000fca0000010000 */
[----:B------:R-:W-:Y:S02]  /*8e60*/  MOV R54, R35 ;  /* 0x0000002300367202 */ /* 0x000fe40000000f00 */
[----:B------:R-:W-:-:S07]  /*8e70*/  MOV R37, R52 ;  /* 0x0000003400257202 */ /* 0x000fce0000000f00 */
[----:B------:R-:W-:Y:S05]  /*8e80*/  WARPSYNC.COLLECTIVE R51, `(.L_x_2035) ;  /* 0x0000000033087348 */ /* 0x000fea0003c00000 */
[----:B------:R0:W1:Y:S02]  /*8e90*/  SHFL.BFLY P2, R52, R54, R53, R56 ;  /* 0x0c00003536347389 */ /* 0x0000640000040038 */
[----:B01----:R-:W-:Y:S01]  /*8ea0*/  ENDCOLLECTIVE ;  /* 0x000000000000791b */ /* 0x003fe20003800000 */
.L_x_2035:
[----:B------:R-:W-:Y:S01]  /*8eb0*/  FADD.FTZ R37, R34, R37 ;  /* 0x0000002522257221 */ /* 0x000fe20000010000 */
[----:B------:R-:W-:-:S04]  /*8ec0*/  HFMA2.MMA R53, -RZ, RZ, 0, 5.9604644775390625e-08 ;  /* 0x00000001ff357435 */ /* 0x000fc800000001ff */
[----:B------:R-:W-:Y:S02]  /*8ed0*/  MOV R54, R37 ;  /* 0x0000002500367202 */ /* 0x000fe40000000f00 */
[----:B------:R-:W-:-:S07]  /*8ee0*/  MOV R30, R52 ;  /* 0x00000034001e7202 */ /* 0x000fce0000000f00 */
[----:B------:R-:W-:Y:S05]  /*8ef0*/  WARPSYNC.COLLECTIVE R51, `(.L_x_2036) ;  /* 0x0000000033087348 */ /* 0x000fea0003c00000 */
[----:B------:R0:W1:Y:S02]  /*8f00*/  SHFL.BFLY P2, R52, R54, R53, R56 ;  /* 0x0c00003536347389 */ /* 0x0000640000040038 */
[----:B01----:R-:W-:Y:S01]  /*8f10*/  ENDCOLLECTIVE ;  /* 0x000000000000791b */ /* 0x003fe20003800000 */
.L_x_2036:
[----:B------:R-:W-:-:S05]  /*8f20*/  FADD.FTZ R30, R35, R30 ;  /* 0x0000001e231e7221 */ /* 0x000fca0000010000 */
[----:B------:R-:W-:Y:S02]  /*8f30*/  MOV R54, R30 ;  /* 0x0000001e00367202 */ /* 0x000fe40000000f00 */
[----:B------:R-:W-:-:S07]  /*8f40*/  MOV R36, R52 ;  /* 0x0000003400247202 */ /* 0x000fce0000000f00 */
[----:B------:R-:W-:Y:S05]  /*8f50*/  WARPSYNC.COLLECTIVE R51, `(.L_x_2037) ;  /* 0x0000000033087348 */ /* 0x000fea0003c00000 */
[----:B------:R0:W1:Y:S02]  /*8f60*/  SHFL.BFLY P2, R52, R54, R53, R56 ;  /* 0x0c00003536347389 */ /* 0x0000640000040038 */
[----:B01----:R-:W-:Y:S01]  /*8f70*/  ENDCOLLECTIVE ;  /* 0x000000000000791b */ /* 0x003fe20003800000 */
.L_x_2037:
[----:B------:R-:W-:Y:S01]  /*8f80*/  FADD.FTZ R36, R37, R36 ;  /* 0x0000002425247221 */ /* 0x000fe20000010000 */
[----:B------:R-:W-:Y:S01]  /*8f90*/  MOV R31, R52 ;  /* 0x00000034001f7202 */ /* 0x000fe20000000f00 */
[----:B------:R-:W-:Y:S06]  /*8fa0*/  BRA `(.L_x_2038) ;  /* 0xffffffec00147947 */ /* 0x000fec000383ffff */
.L_x_2017:
[----:B------:R-:W-:Y:S01]  /*8fb0*/  HFMA2.MMA R53, -RZ, RZ, 0, 4.76837158203125e-07 ;  /* 0x00000008ff357435 */ /* 0x000fe200000001ff */
[----:B------:R-:W-:Y:S01]  /*8fc0*/  BSSY B1, `(.L_x_2039) ;  /* 0x0000007000017945 */ /* 0x000fe20003800000 */
[----:B---3--:R-:W-:Y:S02]  /*8fd0*/  MOV R54, R30 ;  /* 0x0000001e00367202 */ /* 0x008fe40000000f00 */
[----:B------:R-:W-:Y:S02]  /*8fe0*/  MOV R56, 0x101f ;  /* 0x0000101f00387802 */ /* 0x000fe40000000f00 */
[----:B------:R-:W-:-:S07]  /*8ff0*/  MOV R51, 0xffff ;  /* 0x0000ffff00337802 */ /* 0x000fce0000000f00 */
[----:B012-4-:R-:W-:Y:S05]  /*9000*/  WARPSYNC.COLLECTIVE R51, `(.L_x_2040) ;  /* 0x0000000033087348 */ /* 0x017fea0003c00000 */
[----:B------:R3:W0:Y:S02]  /*9010*/  SHFL.BFLY P2, R52, R54, R53, R56 ;  /* 0x0c00003536347389 */ /* 0x0006240000040038 */
[----:B01234-:R-:W-:Y:S01]  /*9020*/  ENDCOLLECTIVE ;  /* 0x000000000000791b */ /* 0x01ffe20003800000 */
.L_x_2040:
[----:B------:R-:W-:Y:S05]  /*9030*/  BSYNC B1 ;  /* 0x0000000000017941 */ /* 0x000fea0003800000 */
.L_x_2039:
        /* <DEDUP_REMOVED lines=8> */
.L_x_2041:
[----:B------:R-:W-:Y:S01]  /*90c0*/  FADD.FTZ R33, R33, R30 ;  /* 0x0000001e21217221 */ /* 0x000fe20000010000 */
[----:B------:R-:W-:-:S04]  /*90d0*/  HFMA2.MMA R53, -RZ, RZ, 0, 2.384185791015625e-07 ;  /* 0x00000004ff357435 */ /* 0x000fc800000001ff */
[----:B------:R-:W-:Y:S02]  /*90e0*/  MOV R54, R33 ;  /* 0x0000002100367202 */ /* 0x000fe40000000f00 */
[----:B------:R-:W-:-:S07]  /*90f0*/  MOV R32, R52 ;  /* 0x0000003400207202 */ /* 0x000fce0000000f00 */
[----:B------:R-:W-:Y:S05]  /*9100*/  WARPSYNC.COLLECTIVE R51, `(.L_x_2042) ;  /* 0x0000000033087348 */ /* 0x000fea0003c00000 */
[----:B------:R0:W1:Y:S02]  /*9110*/  SHFL.BFLY P2, R52, R54, R53, R56 ;  /* 0x0c00003536347389 */ /* 0x0000640000040038 */
[----:B01----:R-:W-:Y:S01]  /*9120*/  ENDCOLLECTIVE ;  /* 0x000000000000791b */ /* 0x003fe20003800000 */
.L_x_2042:
[----:B------:R-:W-:-:S05]  /*9130*/  FADD.FTZ R32, R32, R31 ;  /* 0x0000001f20207221 */ /* 0x000fca0000010000 */
[----:B------:R-:W-:Y:S02]  /*9140*/  MOV R54, R32 ;  /* 0x0000002000367202 */ /* 0x000fe40000000f00 */
[----:B------:R-:W-:-:S07]  /*9150*/  MOV R34, R52 ;  /* 0x0000003400227202 */ /* 0x000fce0000000f00 */
[----:B------:R-:W-:Y:S05]  /*9160*/  WARPSYNC.COLLECTIVE R51, `(.L_x_2043) ;  /* 0x0000000033087348 */ /* 0x000fea0003c00000 */
[----:B------:R0:W1:Y:S02]  /*9170*/  SHFL.BFLY P2, R52, R54, R53, R56 ;  /* 0x0c00003536347389 */ /* 0x0000640000040038 */
[----:B01----:R-:W-:Y:S01]  /*9180*/  ENDCOLLECTIVE ;  /* 0x000000000000791b */ /* 0x003fe20003800000 */
.L_x_2043:
[----:B------:R-:W-:Y:S01]  /*9190*/  FADD.FTZ R34, R33, R34 ;  /* 0x0000002221227221 */ /* 0x000fe20000010000 */
[----:B------:R-:W-:-:S04]  /*91a0*/  HFMA2.MMA R53, -RZ, RZ, 0, 1.1920928955078125e-07 ;  /* 0x00000002ff357435 */ /* 0x000fc800000001ff */
[----:B------:R-:W-:Y:S02]  /*91b0*/  MOV R54, R34 ;  /* 0x0000002200367202 */ /* 0x000fe40000000f00 */
[----:B------:R-:W-:-:S07]  /*91c0*/  MOV R35, R52 ;  /* 0x0000003400237202 */ /* 0x000fce0000000f00 */
[----:B------:R-:W-:Y:S05]  /*91d0*/  WARPSYNC.COLLECTIVE R51, `(.L_x_2044) ;  /* 0x0000000033087348 */ /* 0x000fea0003c00000 */
[----:B------:R0:W1:Y:S02]  /*91e0*/  SHFL.BFLY P2, R52, R54, R53, R56 ;  /* 0x0c00003536347389 */ /* 0x0000640000040038 */
[----:B01----:R-:W-:Y:S01]  /*91f0*/  ENDCOLLECTIVE ;  /* 0x000000000000791b */ /* 0x003fe20003800000 */
.L_x_2044:
[----:B------:R-:W-:-:S05]  /*9200*/  FADD.FTZ R35, R32, R35 ;  /* 0x0000002320237221 */ /* 0x000fca0000010000 */
[----:B------:R-:W-:Y:S02]  /*9210*/  MOV R54, R35 ;  /* 0x0000002300367202 */ /* 0x000fe40000000f00 */
[----:B------:R-:W-:-:S07]  /*9220*/  MOV R37, R52 ;  /* 0x0000003400257202 */ /* 0x000fce0000000f00 */
[----:B------:R-:W-:Y:S05]  /*9230*/  WARPSYNC.COLLECTIVE R51, `(.L_x_2045) ;  /* 0x0000000033087348 */ /* 0x000fea0003c00000 */
[----:B------:R0:W1:Y:S02]  /*9240*/  SHFL.BFLY P2, R52, R54, R53, R56 ;  /* 0x0c00003536347389 */ /* 0x0000640000040038 */
[----:B01----:R-:W-:Y:S01]  /*9250*/  ENDCOLLECTIVE ;  /* 0x000000000000791b */ /* 0x003fe20003800000 */
.L_x_2045:
[----:B------:R-:W-:Y:S01]  /*9260*/  FADD.FTZ R37, R34, R37 ;  /* 0x0000002522257221 */ /* 0x000fe20000010000 */
[----:B------:R-:W-:-:S04]  /*9270*/  HFMA2.MMA R53, -RZ, RZ, 0, 5.9604644775390625e-08 ;  /* 0x00000001ff357435 */ /* 0x000fc800000001ff */
[----:B------:R-:W-:Y:S02]  /*9280*/  MOV R54, R37 ;  /* 0x0000002500367202 */ /* 0x000fe40000000f00 */
[----:B------:R-:W-:-:S07]  /*9290*/  MOV R30, R52 ;  /* 0x00000034001e7202 */ /* 0x000fce0000000f00 */
[----:B------:R-:W-:Y:S05]  /*92a0*/  WARPSYNC.COLLECTIVE R51, `(.L_x_2046) ;  /* 0x0000000033087348 */ /* 0x000fea0003c00000 */
[----:B------:R0:W1:Y:S02]  /*92b0*/  SHFL.BFLY P2, R52, R54, R53, R56 ;  /* 0x0c00003536347389 */ /* 0x0000640000040038 */
[----:B01----:R-:W-:Y:S01]  /*92c0*/  ENDCOLLECTIVE ;  /* 0x000000000000791b */ /* 0x003fe20003800000 */
.L_x_2046:
[----:B------:R-:W-:-:S05]  /*92d0*/  FADD.FTZ R30, R35, R30 ;  /* 0x0000001e231e7221 */ /* 0x000fca0000010000 */
[----:B------:R-:W-:Y:S02]  /*92e0*/  MOV R54, R30 ;  /* 0x0000001e00367202 */ /* 0x000fe40000000f00 */
[----:B------:R-:W-:-:S07]  /*92f0*/  MOV R36, R52 ;  /* 0x0000003400247202 */ /* 0x000fce0000000f00 */
[----:B------:R-:W-:Y:S05]  /*9300*/  WARPSYNC.COLLECTIVE R51, `(.L_x_2047) ;  /* 0x0000000033087348 */ /* 0x000fea0003c00000 */
[----:B------:R0:W1:Y:S02]  /*9310*/  SHFL.BFLY P2, R52, R54, R53, R56 ;  /* 0x0c00003536347389 */ /* 0x0000640000040038 */
[----:B01----:R-:W-:Y:S01]  /*9320*/  ENDCOLLECTIVE ;  /* 0x000000000000791b */ /* 0x003fe20003800000 */
.L_x_2047:
[----:B------:R-:W-:Y:S01]  /*9330*/  FADD.FTZ R36, R37, R36 ;  /* 0x0000002425247221 */ /* 0x000fe20000010000 */
[----:B------:R-:W-:Y:S01]  /*9340*/  MOV R31, R52 ;  /* 0x00000034001f7202 */ /* 0x000fe20000000f00 */
[----:B------:R-:W-:Y:S06]  /*9350*/  BRA `(.L_x_2048) ;  /* 0xffffffe800bc7947 */ /* 0x000fec000383ffff */
.L_x_2018:
        /* <DEDUP_REMOVED lines=8> */
.L_x_2050:
[----:B------:R-:W-:Y:S05]  /*93e0*/  BSYNC B0 ;  /* 0x0000000000007941 */ /* 0x000fea0003800000 */
.L_x_2049:
        /* <DEDUP_REMOVED lines=12> */
.L_x_2051:
        /* <DEDUP_REMOVED lines=19> */
.L_x_2052:
        /* <DEDUP_REMOVED lines=8> */
.L_x_2053:
        /* <DEDUP_REMOVED lines=11> */
.L_x_2054:
[----:B------:R-:W-:-:S05]  /*9710*/  FADD.FTZ R27, R28, R27 ;  /* 0x0000001b1c1b7221 */ /* 0x000fca0000010000 */
[----:B------:R-:W-:Y:S02]  /*9720*/  MOV R54, R27 ;  /* 0x0000001b00367202 */ /* 0x000fe40000000f00 */
[----:B------:R-:W-:-:S07]  /*9730*/  MOV R29, R52 ;  /* 0x00000034001d7202 */ /* 0x000fce0000000f00 */
[----:B------:R-:W-:Y:S05]  /*9740*/  WARPSYNC.COLLECTIVE R51, `(.L_x_2055) ;  /* 0x0000000033087348 */ /* 0x000fea0003c00000 */
[----:B------:R0:W1:Y:S02]  /*9750*/  SHFL.BFLY P2, R52, R54, R53, R56 ;  /* 0x0c00003536347389 */ /* 0x0000640000040038 */
[----:B01----:R-:W-:Y:S01]  /*9760*/  ENDCOLLECTIVE ;  /* 0x000000000000791b */ /* 0x003fe20003800000 */
.L_x_2055:
        /* <DEDUP_REMOVED lines=8> */
.L_x_2056:
        /* <DEDUP_REMOVED lines=12> */
.L_x_2057:
        /* <DEDUP_REMOVED lines=9> */
.L_x_2058:
        /* <DEDUP_REMOVED lines=10> */
.L_x_2059:
[----:B------:R-:W-:Y:S01]  /*99e0*/  @!P0 F2FP.F16.F32.PACK_AB R30, RZ, R34 ;  /* 0x00000022ff1e823e */ /* 0x000fe200000000ff */
[----:B------:R-:W-:Y:S01]  /*99f0*/  FADD.FTZ R42, R42, R35 ;  /* 0x000000232a2a7221 */ /* 0x000fe20000010000 */
[----:B------:R-:W-:Y:S01]  /*9a00*/  @!P0 F2FP.F16.F32.PACK_AB R32, RZ, R32 ;  /* 0x00000020ff20823e */ /* 0x000fe200000000ff */
        /* <DEDUP_REMOVED lines=11> */
.L_x_2060:
[----:B------:R-:W-:-:S05]  /*9ac0*/  FADD.FTZ R37, R37, R36 ;  /* 0x0000002425257221 */ /* 0x000fca0000010000 */
[----:B------:R-:W-:Y:S02]  /*9ad0*/  MOV R54, R37 ;  /* 0x0000002500367202 */ /* 0x000fe40000000f00 */
[----:B------:R-:W-:-:S07]  /*9ae0*/  MOV R35, R52 ;  /* 0x0000003400237202 */ /* 0x000fce0000000f00 */
[----:B------:R-:W-:Y:S05]  /*9af0*/  WARPSYNC.COLLECTIVE R51, `(.L_x_2061) ;  /* 0x0000000033087348 */ /* 0x000fea0003c00000 */
[----:B------:R0:W1:Y:S02]  /*9b00*/  SHFL.BFLY P2, R52, R54, R53, R56 ;  /* 0x0c00003536347389 */ /* 0x0000640000040038 */
[----:B01----:R-:W-:Y:S01]  /*9b10*/  ENDCOLLECTIVE ;  /* 0x000000000000791b */ /* 0x003fe20003800000 */
.L_x_2061:
[----:B------:R-:W-:Y:S01]  /*9b20*/  FADD.FTZ R35, R42, R35 ;  /* 0x000000232a237221 */ /* 0x000fe20000010000 */
[----:B------:R-:W-:-:S04]  /*9b30*/  HFMA2.MMA R53, -RZ, RZ, 0, 1.1920928955078125e-07 ;  /* 0x00000002ff357435 */ /* 0x000fc800000001ff */
[----:B------:R-:W-:Y:S02]  /*9b40*/  MOV R54, R35 ;  /* 0x0000002300367202 */ /* 0x000fe40000000f00 */
[----:B------:R-:W-:-:S07]  /*9b50*/  MOV R36, R52 ;  /* 0x0000003400247202 */ /* 0x000fce0000000f00 */
[----:B------:R-:W-:Y:S05]  /*9b60*/  WARPSYNC.COLLECTIVE R51, `(.L_x_2062) ;  /* 0x0000000033087348 */ /* 0x000fea0003c00000 */
[----:B------:R0:W1:Y:S02]  /*9b70*/  SHFL.BFLY P2, R52, R54, R53, R56 ;  /* 0x0c00003536347389 */ /* 0x0000640000040038 */
[----:B01----:R-:W-:Y:S01]  /*9b80*/  ENDCOLLECTIVE ;  /* 0x000000000000791b */ /* 0x003fe20003800000 */
.L_x_2062:
[----:B------:R-:W-:-:S05]  /*9b90*/  FADD.FTZ R36, R37, R36 ;  /* 0x0000002425247221 */ /* 0x000fca0000010000 */
[----:B------:R-:W-:Y:S02]  /*9ba0*/  MOV R54, R36 ;  /* 0x0000002400367202 */ /* 0x000fe40000000f00 */
[----:B------:R-:W-:-:S07]  /*9bb0*/  MOV R42, R52 ;  /* 0x00000034002a7202 */ /* 0x000fce0000000f00 */
[----:B------:R-:W-:Y:S05]  /*9bc0*/  WARPSYNC.COLLECTIVE R51, `(.L_x_2063) ;  /* 0x0000000033087348 */ /* 0x000fea0003c00000 */
[----:B------:R0:W1:Y:S02]  /*9bd0*/  SHFL.BFLY P2, R52, R54, R53, R56 ;  /* 0x0c00003536347389 */ /* 0x0000640000040038 */
[----:B01----:R-:W-:Y:S01]  /*9be0*/  ENDCOLLECTIVE ;  /* 0x000000000000791b */ /* 0x003fe20003800000 */
.L_x_2063:
[----:B------:R-:W-:Y:S01]  /*9bf0*/  FADD.FTZ R42, R35, R42 ;  /* 0x0000002a232a7221 */ /* 0x000fe20000010000 */
[----:B------:R-:W-:-:S04]  /*9c00*/  HFMA2.MMA R53, -RZ, RZ, 0, 5.9604644775390625e-08 ;  /* 0x00000001ff357435 */ /* 0x000fc800000001ff */
[----:B------:R-:W-:Y:S02]  /*9c10*/  MOV R54, R42 ;  /* 0x0000002a00367202 */ /* 0x000fe40000000f00 */
[----:B------:R-:W-:-:S07]  /*9c20*/  MOV R37, R52 ;  /* 0x0000003400257202 */ /* 0x000fce0000000f00 */
[----:B------:R-:W-:Y:S05]  /*9c30*/  WARPSYNC.COLLECTIVE R51, `(.L_x_2064) ;  /* 0x0000000033087348 */ /* 0x000fea0003c00000 */
[----:B------:R0:W1:Y:S02]  /*9c40*/  SHFL.BFLY P2, R52, R54, R53, R56 ;  /* 0x0c00003536347389 */ /* 0x0000640000040038 */
[----:B01----:R-:W-:Y:S01]  /*9c50*/  ENDCOLLECTIVE ;  /* 0x000000000000791b */ /* 0x003fe20003800000 */
.L_x_2064:
[----:B------:R-:W-:-:S05]  /*9c60*/  FADD.FTZ R37, R36, R37 ;  /* 0x0000002524257221 */ /* 0x000fca0000010000 */
[----:B------:R-:W-:Y:S02]  /*9c70*/  MOV R54, R37 ;  /* 0x0000002500367202 */ /* 0x000fe40000000f00 */
[----:B------:R-:W-:-:S07]  /*9c80*/  MOV R35, R52 ;  /* 0x0000003400237202 */ /* 0x000fce0000000f00 */
[----:B------:R-:W-:Y:S05]  /*9c90*/  WARPSYNC.COLLECTIVE R51, `(.L_x_2065) ;  /* 0x0000000033087348 */ /* 0x000fea0003c00000 */
[----:B------:R0:W1:Y:S02]  /*9ca0*/  SHFL.BFLY P2, R52, R54, R53, R56 ;  /* 0x0c00003536347389 */ /* 0x0000640000040038 */
[----:B01----:R-:W-:Y:S01]  /*9cb0*/  ENDCOLLECTIVE ;  /* 0x000000000000791b */ /* 0x003fe20003800000 */
.L_x_2065:
[----:B------:R-:W-:-:S05]  /*9cc0*/  FADD.FTZ R30, R42, R35 ;  /* 0x000000232a1e7221 */ /* 0x000fca0000010000 */
[----:B------:R-:W-:-:S04]  /*9cd0*/  @!P0 F2FP.F16.F32.PACK_AB R30, RZ, R30 ;  /* 0x0000001eff1e823e */ /* 0x000fc800000000ff */
        /* <DEDUP_REMOVED lines=8> */
.L_x_2066:
[----:B------:R-:W-:-:S05]  /*9d60*/  FADD.FTZ R31, R37, R36 ;  /* 0x00000024251f7221 */ /* 0x000fca0000010000 */
[----:B------:R-:W-:-:S05]  /*9d70*/  @!P0 F2FP.F16.F32.PACK_AB R31, RZ, R31 ;  /* 0x0000001fff1f823e */ /* 0x000fca00000000ff */
[----:B------:R0:W-:Y:S01]  /*9d80*/  @!P0 STG.E.U16 desc[UR8][R28.64+0x28], R31 ;  /* 0x0000281f1c008986 */ /* 0x0001e2000c101508 */
[----:B------:R-:W-:Y:S02]  /*9d90*/  MOV R54, R43 ;  /* 0x0000002b00367202 */ /* 0x000fe40000000f00 */
[----:B------:R-:W-:-:S07]  /*9da0*/  MOV R44, R52 ;  /* 0x00000034002c7202 */ /* 0x000fce0000000f00 */
[----:B0-----:R-:W-:Y:S05]  /*9db0*/  WARPSYNC.COLLECTIVE R51, `(.L_x_2067) ;  /* 0x0000000033087348 */ /* 0x001fea0003c00000 */
[----:B------:R1:W2:Y:S02]  /*9dc0*/  SHFL.BFLY P2, R52, R54, R53, R56 ;  /* 0x0c00003536347389 */ /* 0x0002a40000040038 */
[----:B012---:R-:W-:Y:S01]  /*9dd0*/  ENDCOLLECTIVE ;  /* 0x000000000000791b */ /* 0x007fe20003800000 */
.L_x_2067:
[----:B------:R-:W-:Y:S01]  /*9de0*/  FADD.FTZ R44, R44, R41 ;  /* 0x000000292c2c7221 */ /* 0x000fe20000010000 */
[----:B------:R-:W-:-:S04]  /*9df0*/  HFMA2.MMA R53, -RZ, RZ, 0, 2.384185791015625e-07 ;  /* 0x00000004ff357435 */ /* 0x000fc800000001ff */
[----:B------:R-:W-:Y:S02]  /*9e00*/  MOV R54, R44 ;  /* 0x0000002c00367202 */ /* 0x000fe40000000f00 */
[----:B------:R-:W-:-:S07]  /*9e10*/  MOV R46, R52 ;  /* 0x00000034002e7202 */ /* 0x000fce0000000f00 */
[----:B------:R-:W-:Y:S05]  /*9e20*/  WARPSYNC.COLLECTIVE R51, `(.L_x_2068) ;  /* 0x0000000033087348 */ /* 0x000fea0003c00000 */
[----:B------:R0:W1:Y:S02]  /*9e30*/  SHFL.BFLY P2, R52, R54, R53, R56 ;  /* 0x0c00003536347389 */ /* 0x0000640000040038 */
[----:B01----:R-:W-:Y:S01]  /*9e40*/  ENDCOLLECTIVE ;  /* 0x000000000000791b */ /* 0x003fe20003800000 */
.L_x_2068:
[----:B------:R-:W-:-:S05]  /*9e50*/  FADD.FTZ R46, R46, R43 ;  /* 0x0000002b2e2e7221 */ /* 0x000fca0000010000 */
[----:B------:R-:W-:Y:S02]  /*9e60*/  MOV R54, R46 ;  /* 0x0000002e00367202 */ /* 0x000fe40000000f00 */
[----:B------:R-:W-:-:S07]  /*9e70*/  MOV R41, R52 ;  /* 0x0000003400297202 */ /* 0x000fce0000000f00 */
[----:B------:R-:W-:Y:S05]  /*9e80*/  WARPSYNC.COLLECTIVE R51, `(.L_x_2069) ;  /* 0x0000000033087348 */ /* 0x000fea0003c00000 */
[----:B------:R0:W1:Y:S02]  /*9e90*/  SHFL.BFLY P2, R52, R54, R53, R56 ;  /* 0x0c00003536347389 */ /* 0x0000640000040038 */
[----:B01----:R-:W-:Y:S01]  /*9ea0*/  ENDCOLLECTIVE ;  /* 0x000000000000791b */ /* 0x003fe20003800000 */
.L_x_2069:
[----:B------:R-:W-:Y:S01]  /*9eb0*/  FADD.FTZ R41, R44, R41 ;  /* 0x000000292c297221 */ /* 0x000fe20000010000 */
[----:B------:R-:W-:-:S04]  /*9ec0*/  HFMA2.MMA R53, -RZ, RZ, 0, 1.1920928955078125e-07 ;  /* 0x00000002ff357435 */ /* 0x000fc800000001ff */
[----:B------:R-:W-:Y:S02]  /*9ed0*/  MOV R54, R41 ;  /* 0x0000002900367202 */ /* 0x000fe40000000f00 */
[----:B------:R-:W-:-:S07]  /*9ee0*/  MOV R43, R52 ;  /* 0x00000034002b7202 */ /* 0x000fce0000000f00 */
[----:B------:R-:W-:Y:S05]  /*9ef0*/  WARPSYNC.COLLECTIVE R51, `(.L_x_2070) ;  /* 0x0000000033087348 */ /* 0x000fea0003c00000 */
[----:B------:R0:W1:Y:S02]  /*9f00*/  SHFL.BFLY P2, R52, R54, R53, R56 ;  /* 0x0c00003536347389 */ /* 0x0000640000040038 */
[----:B01----:R-:W-:Y:S01]  /*9f10*/  ENDCOLLECTIVE ;  /* 0x000000000000791b */ /* 0x003fe20003800000 */
.L_x_2070:
[----:B------:R-:W-:-:S05]  /*9f20*/  FADD.FTZ R43, R46, R43 ;  /* 0x0000002b2e2b7221 */ /* 0x000fca0000010000 */
[----:B------:R-:W-:Y:S02]  /*9f30*/  MOV R54, R43 ;  /* 0x0000002b00367202 */ /* 0x000fe40000000f00 */
[----:B------:R-:W-:-:S07]  /*9f40*/  MOV R44, R52 ;  /* 0x00000034002c7202 */ /* 0x000fce0000000f00 */
[----:B------:R-:W-:Y:S05]  /*9f50*/  WARPSYNC.COLLECTIVE R51, `(.L_x_2071) ;  /* 0x0000000033087348 */ /* 0x000fea0003c00000 */
[----:B------:R0:W1:Y:S02]  /*9f60*/  SHFL.BFLY P2, R52, R54, R53, R56 ;  /* 0x0c00003536347389 */ /* 0x0000640000040038 */
[----:B01----:R-:W-:Y:S01]  /*9f70*/  ENDCOLLECTIVE ;  /* 0x000000000000791b */ /* 0x003fe20003800000 */
.L_x_2071:
[----:B------:R-:W-:Y:S01]  /*9f80*/  FADD.FTZ R44, R41, R44 ;  /* 0x0000002c292c7221 */ /* 0x000fe20000010000 */
[----:B------:R-:W-:-:S04]  /*9f90*/  HFMA2.MMA R53, -RZ, RZ, 0, 5.9604644775390625e-08 ;  /* 0x00000001ff357435 */ /* 0x000fc800000001ff */
[----:B------:R-:W-:Y:S02]  /*9fa0*/  MOV R54, R44 ;  /* 0x0000002c00367202 */ /* 0x000fe40000000f00 */
[----:B------:R-:W-:-:S07]  /*9fb0*/  MOV R46, R52 ;  /* 0x00000034002e7202 */ /* 0x000fce0000000f00 */
[----:B------:R-:W-:Y:S05]  /*9fc0*/  WARPSYNC.COLLECTIVE R51, `(.L_x_2072) ;  /* 0x0000000033087348 */ /* 0x000fea0003c00000 */
[----:B------:R0:W1:Y:S02]  /*9fd0*/  SHFL.BFLY P2, R52, R54, R53, R56 ;  /* 0x0c00003536347389 */ /* 0x0000640000040038 */
[----:B01----:R-:W-:Y:S01]  /*9fe0*/  ENDCOLLECTIVE ;  /* 0x000000000000791b */ /* 0x003fe20003800000 */
.L_x_2072:
[----:B------:R-:W-:-:S05]  /*9ff0*/  FADD.FTZ R43, R43, R46 ;  /* 0x0000002e2b2b7221 */ /* 0x000fca0000010000 */
[----:B------:R-:W-:Y:S02]  /*a000*/  MOV R54, R43 ;  /* 0x0000002b00367202 */ /* 0x000fe40000000f00 */
[----:B------:R-:W-:-:S07]  /*a010*/  MOV R41, R52 ;  /* 0x0000003400297202 */ /* 0x000fce0000000f00 */
[----:B------:R-:W-:Y:S05]  /*a020*/  WARPSYNC.COLLECTIVE R51, `(.L_x_2073) ;  /* 0x0000000033087348 */ /* 0x000fea0003c00000 */
[----:B------:R0:W1:Y:S02]  /*a030*/  SHFL.BFLY P2, R52, R54, R53, R56 ;  /* 0x0c00003536347389 */ /* 0x0000640000040038 */
[----:B01----:R-:W-:Y:S01]  /*a040*/  ENDCOLLECTIVE ;  /* 0x000000000000791b */ /* 0x003fe20003800000 */
.L_x_2073:
[----:B------:R-:W-:-:S05]  /*a050*/  FADD.FTZ R32, R44, R41 ;  /* 0x000000292c207221 */ /* 0x000fca0000010000 */
[----:B------:R-:W-:-:S05]  /*a060*/  @!P0 F2FP.F16.F32.PACK_AB R32, RZ, R32 ;  /* 0x00000020ff20823e */ /* 0x000fca00000000ff */
[----:B------:R0:W-:Y:S01]  /*a070*/  @!P0 STG.E.U16 desc[UR8][R26.64+0x50], R32 ;  /* 0x000050201a008986 */ /* 0x0001e2000c101508 */
[----:B------:R-:W-:Y:S01]  /*a080*/  HFMA2.MMA R53, -RZ, RZ, 0, 4.76837158203125e-07 ;  /* 0x00000008ff357435 */ /* 0x000fe200000001ff */
[----:B------:R-:W-:Y:S02]  /*a090*/  MOV R54, R45 ;  /* 0x0000002d00367202 */ /* 0x000fe40000000f00 */
[----:B------:R-:W-:-:S08]  /*a0a0*/  MOV R46, R52 ;  /* 0x00000034002e7202 */ /* 0x000fd00000000f00 */
[----:B0-----:R-:W-:Y:S05]  /*a0b0*/  WARPSYNC.COLLECTIVE R51, `(.L_x_2074) ;  /* 0x0000000033087348 */ /* 0x001fea0003c00000 */
[----:B------:R1:W2:Y:S02]  /*a0c0*/  SHFL.BFLY P2, R52, R54, R53, R56 ;  /* 0x0c00003536347389 */ /* 0x0002a40000040038 */
[----:B012---:R-:W-:Y:S01]  /*a0d0*/  ENDCOLLECTIVE ;  /* 0x000000000000791b */ /* 0x007fe20003800000 */
.L_x_2074:
        /* <DEDUP_REMOVED lines=8> */
.L_x_2075:
[----:B------:R-:W-:Y:S01]  /*a160*/  FADD.FTZ R48, R48, R45 ;  /* 0x0000002d30307221 */ /* 0x000fe20000010000 */
[----:B------:R-:W-:-:S04]  /*a170*/  HFMA2.MMA R53, -RZ, RZ, 0, 2.384185791015625e-07 ;  /* 0x00000004ff357435 */ /* 0x000fc800000001ff */
[----:B------:R-:W-:Y:S02]  /*a180*/  MOV R54, R48 ;  /* 0x0000003000367202 */ /* 0x000fe40000000f00 */
[----:B------:R-:W-:-:S07]  /*a190*/  MOV R50, R52 ;  /* 0x0000003400327202 */ /* 0x000fce0000000f00 */
[----:B------:R-:W-:Y:S05]  /*a1a0*/  WARPSYNC.COLLECTIVE R51, `(.L_x_2076) ;  /* 0x0000000033087348 */ /* 0x000fea0003c00000 */
[----:B------:R0:W1:Y:S02]  /*a1b0*/  SHFL.BFLY P2, R52, R54, R53, R56 ;  /* 0x0c00003536347389 */ /* 0x0000640000040038 */
[----:B01----:R-:W-:Y:S01]  /*a1c0*/  ENDCOLLECTIVE ;  /* 0x000000000000791b */ /* 0x003fe20003800000 */
.L_x_2076:
[----:B------:R-:W-:-:S05]  /*a1d0*/  FADD.FTZ R50, R50, R47 ;  /* 0x0000002f32327221 */ /* 0x000fca0000010000 */
[----:B------:R-:W-:Y:S02]  /*a1e0*/  MOV R54, R50 ;  /* 0x0000003200367202 */ /* 0x000fe40000000f00 */
[----:B------:R-:W-:-:S07]  /*a1f0*/  MOV R45, R52 ;  /* 0x00000034002d7202 */ /* 0x000fce0000000f00 */
[----:B------:R-:W-:Y:S05]  /*a200*/  WARPSYNC.COLLECTIVE R51, `(.L_x_2077) ;  /* 0x0000000033087348 */ /* 0x000fea0003c00000 */
[----:B------:R0:W1:Y:S02]  /*a210*/  SHFL.BFLY P2, R52, R54, R53, R56 ;  /* 0x0c00003536347389 */ /* 0x0000640000040038 */
[----:B01----:R-:W-:Y:S01]  /*a220*/  ENDCOLLECTIVE ;  /* 0x000000000000791b */ /* 0x003fe20003800000 */
.L_x_2077:
[----:B------:R-:W-:Y:S01]  /*a230*/  FADD.FTZ R45, R48, R45 ;  /* 0x0000002d302d7221 */ /* 0x000fe20000010000 */
[----:B------:R-:W-:-:S04]  /*a240*/  HFMA2.MMA R53, -RZ, RZ, 0, 1.1920928955078125e-07 ;  /* 0x00000002ff357435 */ /* 0x000fc800000001ff */
[----:B------:R-:W-:Y:S02]  /*a250*/  MOV R54, R45 ;  /* 0x0000002d00367202 */ /* 0x000fe40000000f00 */
[----:B------:R-:W-:-:S07]  /*a260*/  MOV R47, R52 ;  /* 0x00000034002f7202 */ /* 0x000fce0000000f00 */
[----:B------:R-:W-:Y:S05]  /*a270*/  WARPSYNC.COLLECTIVE R51, `(.L_x_2078) ;  /* 0x0000000033087348 */ /* 0x000fea0003c00000 */
[----:B------:R0:W1:Y:S02]  /*a280*/  SHFL.BFLY P2, R52, R54, R53, R56 ;  /* 0x0c00003536347389 */ /* 0x0000640000040038 */
[----:B01----:R-:W-:Y:S01]  /*a290*/  ENDCOLLECTIVE ;  /* 0x000000000000791b */ /* 0x003fe20003800000 */
.L_x_2078:
[----:B------:R-:W-:-:S05]  /*a2a0*/  FADD.FTZ R47, R50, R47 ;  /* 0x0000002f322f7221 */ /* 0x000fca0000010000 */
[----:B------:R-:W-:Y:S02]  /*a2b0*/  MOV R54, R47 ;  /* 0x0000002f00367202 */ /* 0x000fe40000000f00 */
[----:B------:R-:W-:-:S07]  /*a2c0*/  MOV R48, R52 ;  /* 0x0000003400307202 */ /* 0x000fce0000000f00 */
[----:B------:R-:W-:Y:S05]  /*a2d0*/  WARPSYNC.COLLECTIVE R51, `(.L_x_2079) ;  /* 0x0000000033087348 */ /* 0x000fea0003c00000 */
[----:B------:R0:W1:Y:S02]  /*a2e0*/  SHFL.BFLY P2, R52, R54, R53, R56 ;  /* 0x0c00003536347389 */ /* 0x0000640000040038 */
[----:B01----:R-:W-:Y:S01]  /*a2f0*/  ENDCOLLECTIVE ;  /* 0x000000000000791b */ /* 0x003fe20003800000 */
.L_x_2079:
[----:B------:R-:W-:Y:S01]  /*a300*/  FADD.FTZ R45, R45, R48 ;  /* 0x000000302d2d7221 */ /* 0x000fe20000010000 */
[----:B------:R-:W-:-:S04]  /*a310*/  HFMA2.MMA R53, -RZ, RZ, 0, 5.9604644775390625e-08 ;  /* 0x00000001ff357435 */ /* 0x000fc800000001ff */
[----:B------:R-:W-:Y:S02]  /*a320*/  MOV R54, R45 ;  /* 0x0000002d00367202 */ /* 0x000fe40000000f00 */
[----:B------:R-:W-:-:S07]  /*a330*/  MOV R50, R52 ;  /* 0x0000003400327202 */ /* 0x000fce0000000f00 */
[----:B------:R-:W-:Y:S05]  /*a340*/  WARPSYNC.COLLECTIVE R51, `(.L_x_2080) ;  /* 0x0000000033087348 */ /* 0x000fea0003c00000 */
[----:B------:R0:W1:Y:S02]  /*a350*/  SHFL.BFLY P2, R52, R54, R53, R56 ;  /* 0x0c00003536347389 */ /* 0x0000640000040038 */
[----:B01----:R-:W-:Y:S01]  /*a360*/  ENDCOLLECTIVE ;  /* 0x000000000000791b */ /* 0x003fe20003800000 */
.L_x_2080:
[----:B------:R-:W-:-:S05]  /*a370*/  FADD.FTZ R47, R47, R50 ;  /* 0x000000322f2f7221 */ /* 0x000fca0000010000 */
[----:B------:R-:W-:Y:S02]  /*a380*/  MOV R54, R47 ;  /* 0x0000002f00367202 */ /* 0x000fe40000000f00 */
[----:B------:R-:W-:-:S07]  /*a390*/  MOV R34, R52 ;  /* 0x0000003400227202 */ /* 0x000fce0000000f00 */
[----:B------:R-:W-:Y:S05]  /*a3a0*/  WARPSYNC.COLLECTIVE R51, `(.L_x_2081) ;  /* 0x0000000033087348 */ /* 0x000fea0003c00000 */
[----:B------:R0:W1:Y:S02]  /*a3b0*/  SHFL.BFLY P2, R52, R54, R53, R56 ;  /* 0x0c00003536347389 */ /* 0x0000640000040038 */
[----:B01----:R-:W-:Y:S01]  /*a3c0*/  ENDCOLLECTIVE ;  /* 0x000000000000791b */ /* 0x003fe20003800000 */
.L_x_2081:
[----:B------:R-:W-:Y:S01]  /*a3d0*/  FADD.FTZ R34, R45, R34 ;  /* 0x000000222d227221 */ /* 0x000fe20000010000 */
[----:B------:R-:W-:Y:S01]  /*a3e0*/  MOV R30, R52 ;  /* 0x00000034001e7202 */ /* 0x000fe20000000f00 */
[----:B------:R-:W-:Y:S06]  /*a3f0*/  BRA `(.L_x_2082) ;  /* 0xffffffe000fc7947 */ /* 0x000fec000383ffff */
.L_x_2083:
        /* <DEDUP_REMOVED lines=16> */
.L_x_2466:


//--------------------- .text._ZN13group_norm_v218gn_bwd_cuda_kernelI6__halfLi320ELi1ELi16ELi160ELi64ELb1ELb1ELi32ELi320ELi320ELi4ELb1ELi72ELb0ELb1ELNS_15WgradSyncMethodE1ENS_16CompileConditionILi900EEEEEvPT_S6_S6_PKS5_S8_S8_S8_PKfflPfPj --------------------------
	.section	.text._ZN13group_norm_v218gn_bwd_cuda_kernelI6__halfLi320ELi1ELi16ELi160ELi64ELb1ELb1ELi32ELi320ELi320ELi4ELb1ELi72ELb0ELb1ELNS_15WgradSyncMethodE1ENS_16CompileConditionILi900EEEEEvPT_S6_S6_PKS5_S8_S8_S8_PKfflPfPj,"ax",@progbits
	.align	128
        .global         _ZN13group_norm_v218gn_bwd_cuda_kernelI6__halfLi320ELi1ELi16ELi160ELi64ELb1ELb1ELi32ELi320ELi320ELi4ELb1ELi72ELb0ELb1ELNS_15WgradSyncMethodE1ENS_16CompileConditionILi900EEEEEvPT_S6_S6_PKS5_S8_S8_S8_PKfflPfPj
        .type           _ZN13group_norm_v218gn_bwd_cuda_kernelI6__halfLi320ELi1ELi16ELi160ELi64ELb1ELb1ELi32ELi320ELi320ELi4ELb1ELi72ELb0ELb1ELNS_15WgradSyncMethodE1ENS_16CompileConditionILi900EEEEEvPT_S6_S6_PKS5_S8_S8_S8_PKfflPfPj,@function
        .size           _ZN13group_norm_v218gn_bwd_cuda_kernelI6__halfLi320ELi1ELi16ELi160ELi64ELb1ELb1ELi32ELi320ELi320ELi4ELb1ELi72ELb0ELb1ELNS_15WgradSyncMethodE1ENS_16CompileConditionILi900EEEEEvPT_S6_S6_PKS5_S8_S8_S8_PKfflPfPj,(.L_x_2467 - _ZN13group_norm_v218gn_bwd_cuda_kernelI6__halfLi320ELi1ELi16ELi160ELi64ELb1ELb1ELi32ELi320ELi320ELi4ELb1ELi72ELb0ELb1ELNS_15WgradSyncMethodE1ENS_16CompileConditionILi900EEEEEvPT_S6_S6_PKS5_S8_S8_S8_PKfflPfPj)
        .other          _ZN13group_norm_v218gn_bwd_cuda_kernelI6__halfLi320ELi1ELi16ELi160ELi64ELb1ELb1ELi32ELi320ELi320ELi4ELb1ELi72ELb0ELb1ELNS_15WgradSyncMethodE1ENS_16CompileConditionILi900EEEEEvPT_S6_S6_PKS5_S8_S8_S8_PKfflPfPj,@"STO_CUDA_ENTRY STV_DEFAULT"
_ZN13group_norm_v218gn_bwd_cuda_kernelI6__halfLi320ELi1ELi16ELi160ELi64ELb1ELb1ELi32ELi320ELi320ELi4ELb1ELi72ELb0ELb1ELNS_15WgradSyncMethodE1ENS_16CompileConditionILi900EEEEEvPT_S6_S6_PKS5_S8_S8_S8_PKfflPfPj:
.text._ZN13group_norm_v218gn_bwd_cuda_kernelI6__halfLi320ELi1ELi16ELi160ELi64ELb1ELb1ELi32ELi320ELi320ELi4ELb1ELi72ELb0ELb1ELNS_15WgradSyncMethodE1ENS_16CompileConditionILi900EEEEEvPT_S6_S6_PKS5_S8_S8_S8_PKfflPfPj:
        /* <DEDUP_REMOVED lines=35> */
.L_x_2085:
[----:B------:R-:W-:Y:S05]  /*0230*/  BSYNC B0 ;  /* 0x0000000000007941 */ /* 0x000fea0003800000 */
.L_x_2084:
[----:B------:R-:W-:Y:S05]  /*0240*/  @!P1 BRA `(.L_x_2086) ;  /* 0x0000006400309947 */ /* 0x000fea0003800000 */
[----:B0-----:R-:W0:Y:S01]  /*0250*/  S2R R47, SR_TID.X ;  /* 0x00000000002f7919 */ /* 0x001e220000002100 */
[----:B------:R-:W-:Y:S01]  /*0260*/  MOV R0, 0x400 ;  /* 0x0000040000007802 */ /* 0x000fe20000000f00 */
[----:B------:R-:W-:Y:S01]  /*0270*/  HFMA2.MMA R56, -RZ, RZ, 0, 0 ;  /* 0x00000000ff387435 */ /* 0x000fe200000001ff */
[----:B------:R-:W-:Y:S01]  /*0280*/  CS2R R24, SRZ ;  /* 0x0000000000187805 */ /* 0x000fe2000001ff00 */
[----:B------:R-:W1:Y:S01]  /*0290*/  S2R R5, SR_CgaCtaId ;  /* 0x0000000000057919 */ /* 0x000e620000008800 */
[C---:B------:R-:W-:Y:S02]  /*02a0*/  IADD3 R49, R0.reuse, 0x3480, RZ ;  /* 0x0000348000317810 */ /* 0x040fe40007ffe0ff */
[----:B------:R-:W-:Y:S02]  /*02b0*/  CS2R R22, SRZ ;  /* 0x0000000000167805 */ /* 0x000fe4000001ff00 */
[----:B------:R-:W-:Y:S01]  /*02c0*/  IADD3 R48, R0, 0x2800, RZ ;  /* 0x0000280000307810 */ /* 0x000fe20007ffe0ff */
[----:B------:R-:W2:Y:S01]  /*02d0*/  S2R R6, SR_SWINHI ;  /* 0x0000000000067919 */ /* 0x000ea20000002f00 */
[----:B------:R-:W-:-:S02]  /*02e0*/  SHF.L.U32 R0, R45, 0x5, RZ ;  /* 0x000000052d007819 */ /* 0x000fc400000006ff */
[----:B------:R-:W-:Y:S02]  /*02f0*/  CS2R R20, SRZ ;  /* 0x0000000000147805 */ /* 0x000fe4000001ff00 */
[----:B------:R-:W-:Y:S02]  /*0300*/  CS2R R18, SRZ ;  /* 0x0000000000127805 */ /* 0x000fe4000001ff00 */
[----:B------:R-:W-:Y:S02]  /*0310*/  LOP3.LUT R0, R0, 0x20, RZ, 0xc0, !PT ;  /* 0x0000002000007812 */ /* 0x000fe400078ec0ff */
[----:B0-----:R-:W-:Y:S01]  /*0320*/  SHF.R.S32.HI R4, RZ, 0x1f, R47 ;  /* 0x0000001fff047819 */ /* 0x001fe2000001142f */
[----:B------:R-:W-:Y:S01]  /*0330*/  IMAD.WIDE.U32 R2, R47, -0x33333333, RZ ;  /* 0xcccccccd2f027825 */ /* 0x000fe200078e00ff */
[----:B-1----:R-:W-:Y:S02]  /*0340*/  LEA R49, R5, R49, 0x18 ;  /* 0x0000003105317211 */ /* 0x002fe400078ec0ff */
[----:B------:R-:W-:-:S02]  /*0350*/  LEA.HI R2, R4, R47, RZ, 0x2 ;  /* 0x0000002f04027211 */ /* 0x000fc400078f10ff */
[----:B------:R-:W-:Y:S02]  /*0360*/  SHF.R.U32.HI R9, RZ, 0x6, R3 ;  /* 0x00000006ff097819 */ /* 0x000fe40000011603 */
[----:B------:R-:W-:Y:S02]  /*0370*/  LOP3.LUT R3, R47, 0x1, RZ, 0xc0, !PT ;  /* 0x000000012f037812 */ /* 0x000fe400078ec0ff */
[----:B------:R-:W-:Y:S02]  /*0380*/  MOV R26, R49 ;  /* 0x00000031001a7202 */ /* 0x000fe40000000f00 */
[----:B--2---:R-:W-:Y:S01]  /*0390*/  MOV R27, R6 ;  /* 0x00000006001b7202 */ /* 0x004fe20000000f00 */
[----:B------:R-:W-:Y:S01]  /*03a0*/  IMAD R51, R9, -0x50, R47 ;  /* 0xffffffb009337824 */ /* 0x000fe200078e022f */
[----:B------:R-:W-:Y:S02]  /*03b0*/  SHF.R.S32.HI R145, RZ, 0x2, R2 ;  /* 0x00000002ff917819 */ /* 0x000fe40000011402 */
[----:B------:R-:W-:-:S02]  /*03c0*/  LEA R48, R5, R48, 0x18 ;  /* 0x0000003005307211 */ /* 0x000fc400078ec0ff */
[----:B------:R-:W-:Y:S02]  /*03d0*/  PRMT R26, R3, 0x654, R26 ;  /* 0x00000654031a7816 */ /* 0x000fe4000000001a */
[----:B------:R-:W-:Y:S02]  /*03e0*/  MOV R27, R27 ;  /* 0x0000001b001b7202 */ /* 0x000fe40000000f00 */
[----:B------:R-:W-:Y:S01]  /*03f0*/  IADD3 R5, R145, 0x50, RZ ;  /* 0x0000005091057810 */ /* 0x000fe20007ffe0ff */
[----:B------:R-:W-:Y:S01]  /*0400*/  IMAD R50, R51, 0x28, R48 ;  /* 0x0000002833327824 */ /* 0x000fe200078e0230 */
[C---:B------:R-:W-:Y:S02]  /*0410*/  IADD3 R3, R145.reuse, 0xa0, RZ ;  /* 0x000000a091037810 */ /* 0x040fe40007ffe0ff */
[----:B------:R-:W-:Y:S02]  /*0420*/  IADD3 R7, R145, 0xf0, RZ ;  /* 0x000000f091077810 */ /* 0x000fe40007ffe0ff */
[----:B------:R-:W-:-:S02]  /*0430*/  SHF.R.S32.HI R6, RZ, 0x1f, R5 ;  /* 0x0000001fff067819 */ /* 0x000fc40000011405 */
[----:B------:R-:W-:Y:S02]  /*0440*/  SHF.R.S32.HI R8, RZ, 0x1f, R3 ;  /* 0x0000001fff087819 */ /* 0x000fe40000011403 */
[----:B------:R-:W-:Y:S02]  /*0450*/  SHF.R.S32.HI R10, RZ, 0x1f, R7 ;  /* 0x0000001fff0a7819 */ /* 0x000fe40000011407 */
[----:B------:R-:W-:Y:S02]  /*0460*/  LEA.HI R6, R6, R5, RZ, 0x2 ;  /* 0x0000000506067211 */ /* 0x000fe400078f10ff */
[----:B------:R-:W-:Y:S02]  /*0470*/  LEA.HI R4, R4, R47, RZ, 0x4 ;  /* 0x0000002f04047211 */ /* 0x000fe400078f20ff */
[----:B------:R-:W-:Y:S02]  /*0480*/  LOP3.LUT R2, R2, 0xfffffffc, RZ, 0xc0, !PT ;  /* 0xfffffffc02027812 */ /* 0x000fe400078ec0ff */
[----:B------:R-:W-:-:S02]  /*0490*/  LEA.HI R8, R8, R3, RZ, 0x2 ;  /* 0x0000000308087211 */ /* 0x000fc400078f10ff */
[----:B------:R-:W-:Y:S02]  /*04a0*/  LEA.HI R10, R10, R7, RZ, 0x2 ;  /* 0x000000070a0a7211 */ /* 0x000fe400078f10ff */
[----:B------:R-:W-:Y:S02]  /*04b0*/  IADD3 R0, R0, R9, RZ ;  /* 0x0000000900007210 */ /* 0x000fe40007ffe0ff */
[----:B------:R-:W-:Y:S02]  /*04c0*/  SHF.R.U32.HI R3, RZ, 0x4, R4 ;  /* 0x00000004ff037819 */ /* 0x000fe40000011604 */
[----:B------:R-:W-:Y:S01]  /*04d0*/  IADD3 R2, -R2, R47, RZ ;  /* 0x0000002f02027210 */ /* 0x000fe20007ffe1ff */
[----:B------:R-:W-:Y:S01]  /*04e0*/  IMAD R57, R0, 0xa00, RZ ;  /* 0x00000a0000397824 */ /* 0x000fe200078e02ff */
[----:B------:R-:W-:Y:S02]  /*04f0*/  SHF.R.U32.HI R53, RZ, 0x2, R6 ;  /* 0x00000002ff357819 */ /* 0x000fe40000011606 */
[----:B------:R-:W-:-:S02]  /*0500*/  SHF.R.U32.HI R5, RZ, 0x2, R8 ;  /* 0x00000002ff057819 */ /* 0x000fc40000011608 */
[----:B------:R-:W-:Y:S02]  /*0510*/  SHF.R.U32.HI R55, RZ, 0x2, R10 ;  /* 0x00000002ff377819 */ /* 0x000fe4000001160a */
[----:B------:R-:W-:Y:S02]  /*0520*/  LEA R50, R9, R50, 0x3 ;  /* 0x0000003209327211 */ /* 0x000fe400078e18ff */
[C---:B------:R-:W-:Y:S02]  /*0530*/  LOP3.LUT R52, R2.reuse, 0x3, R3, 0x78, !PT ;  /* 0x0000000302347812 */ /* 0x040fe400078e7803 */
[C---:B------:R-:W-:Y:S02]  /*0540*/  LOP3.LUT R53, R2.reuse, 0x3, R53, 0x78, !PT ;  /* 0x0000000302357812 */ /* 0x040fe400078e7835 */
[C---:B------:R-:W-:Y:S02]  /*0550*/  LOP3.LUT R54, R2.reuse, 0x3, R5, 0x78, !PT ;  /* 0x0000000302367812 */ /* 0x040fe400078e7805 */
[----:B------:R-:W-:-:S07]  /*0560*/  LOP3.LUT R55, R2, 0x3, R55, 0x78, !PT ;  /* 0x0000000302377812 */ /* 0x000fce00078e7837 */
.L_x_2107:
[C---:B------:R-:W-:Y:S01]  /*0570*/  LOP3.LUT R80, R67.reuse, 0x7, RZ, 0xc0, !PT ;  /* 0x0000000743507812 */ /* 0x040fe200078ec0ff */
[----:B------:R-:W-:Y:S01]  /*0580*/  ULDC.64 UR10, c[0x0][0x248] ;  /* 0x00009200000a7ab9 */ /* 0x000fe20000000a00 */
[--C-:B0-----:R-:W-:Y:S01]  /*0590*/  SHF.R.U64 R7, R67, 0x3, R76.reuse ;  /* 0x0000000343077819 */ /* 0x101fe2000000124c */
        /* <DEDUP_REMOVED lines=81> */
[--C-:B----4-:R-:W-:Y:S02]  /*0ab0*/  HADD2.F32 R7, -RZ, R88.reuse.H0_H0 ;  /* 0x20000058ff077230 */ /* 0x110fe40000004100 */
[----:B------:R-:W-:-:S03]  /*0ac0*/  HADD2.F32 R5, -RZ, R88.H1_H1 ;  /* 0x30000058ff057230 */ /* 0x000fc60000004100 */
[C---:B------:R-:W-:Y:S01]  /*0ad0*/  FADD.FTZ R4, -R16.reuse, R7 ;  /* 0x0000000710047221 */ /* 0x040fe20000010100 */
[----:B------:R-:W-:Y:S02]  /*0ae0*/  HADD2.F32 R7, -RZ, R89.H0_H0 ;  /* 0x20000059ff077230 */ /* 0x000fe40000004100 */
[----:B------:R-:W-:-:S04]  /*0af0*/  FADD.FTZ R6, -R16, R5 ;  /* 0x0000000510067221 */ /* 0x000fc80000010100 */
[C---:B0-----:R-:W-:Y:S01]  /*0b00*/  FMUL.FTZ R33, R73.reuse, R6 ;  /* 0x0000000649217220 */ /* 0x041fe20000410000 */
[C---:B------:R-:W-:Y:S01]  /*0b10*/  FADD.FTZ R6, -R16.reuse, R7 ;  /* 0x0000000710067221 */ /* 0x040fe20000010100 */
[----:B------:R-:W-:Y:S02]  /*0b20*/  HADD2.F32 R7, -RZ, R89.H1_H1 ;  /* 0x30000059ff077230 */ /* 0x000fe40000004100 */
[C---:B------:R-:W-:Y:S01]  /*0b30*/  FMUL.FTZ R35, R73.reuse, R4 ;  /* 0x0000000449237220 */ /* 0x040fe20000410000 */
[----:B---3--:R-:W-:Y:S02]  /*0b40*/  HADD2.F32 R0, -RZ, R82.H0_H0 ;  /* 0x20000052ff007230 */ /* 0x008fe40000004100 */
[----:B------:R-:W-:Y:S01]  /*0b50*/  FADD.FTZ R28, -R16, R7 ;  /* 0x00000007101c7221 */ /* 0x000fe20000010100 */
[----:B------:R-:W-:Y:S02]  /*0b60*/  HADD2.F32 R90, -RZ, R83.H0_H0 ;  /* 0x20000053ff5a7230 */ /* 0x000fe40000004100 */
[----:B------:R-:W-:Y:S01]  /*0b70*/  FMUL.FTZ R31, R73, R6 ;  /* 0x00000006491f7220 */ /* 0x000fe20000410000 */
[----:B------:R-:W-:-:S02]  /*0b80*/  HADD2.F32 R85, -RZ, R78.H0_H0 ;  /* 0x2000004eff557230 */ /* 0x000fc40000004100 */
[----:B------:R-:W-:Y:S02]  /*0b90*/  HADD2.F32 R81, -RZ, R79.H0_H0 ;  /* 0x2000004fff517230 */ /* 0x000fe40000004100 */
[----:B------:R-:W-:Y:S01]  /*0ba0*/  FMUL.FTZ R29, R73, R28 ;  /* 0x0000001c491d7220 */ /* 0x000fe20000410000 */
[----:B------:R-:W-:Y:S02]  /*0bb0*/  HADD2.F32 R86, -RZ, R83.H1_H1 ;  /* 0x30000053ff567230 */ /* 0x000fe40000004100 */
[----:B------:R-:W-:Y:S02]  /*0bc0*/  HADD2.F32 R87, -RZ, R79.H1_H1 ;  /* 0x3000004fff577230 */ /* 0x000fe40000004100 */
[----:B------:R-:W-:Y:S02]  /*0bd0*/  HADD2.F32 R84, -RZ, R82.H1_H1 ;  /* 0x30000052ff547230 */ /* 0x000fe40000004100 */
        /* <DEDUP_REMOVED lines=18> */
[----:B------:R-:W-:Y:S01]  /*0d00*/  MUFU.RCP R74, R74 ;  /* 0x0000004a004a7308 */ /* 0x000fe20000001000 */
[----:B------:R-:W-:-:S07]  /*0d10*/  IADD3 R6, P0, R60, UR12, RZ ;  /* 0x0000000c3c067c10 */ /* 0x000fce000ff1e0ff */
[----:B------:R2:W3:Y:S01]  /*0d20*/  MUFU.RCP R32, R17 ;  /* 0x0000001100207308 */ /* 0x0004e20000001000 */
[----:B------:R-:W-:-:S07]  /*0d30*/  IADD3 R69, P1, R67, 0x48, RZ ;  /* 0x0000004843457810 */ /* 0x000fce0007f3e0ff */
[----:B------:R-:W4:Y:S01]  /*0d40*/  MUFU.RCP R92, R92 ;  /* 0x0000005c005c7308 */ /* 0x000f220000001000 */
[----:B------:R-:W-:Y:S02]  /*0d50*/  IADD3.X R7, R59, UR13, RZ, P0, !PT ;  /* 0x0000000d3b077c10 */ /* 0x000fe400087fe4ff */
[----:B0-----:R-:W-:Y:S02]  /*0d60*/  IADD3 R5, R57, 0xf000, RZ ;  /* 0x0000f00039057810 */ /* 0x001fe40007ffe0ff */
[----:B------:R-:W-:Y:S02]  /*0d70*/  ISETP.GE.U32.AND P0, PT, R69, UR7, PT ;  /* 0x0000000745007c0c */ /* 0x000fe4000bf06070 */
[----:B------:R-:W-:Y:S01]  /*0d80*/  IADD3.X R69, RZ, R76, RZ, P1, !PT ;  /* 0x0000004cff457210 */ /* 0x000fe20000ffe4ff */
[----:B------:R-:W4:Y:S01]  /*0d90*/  LDG.E.64.CONSTANT R6, desc[UR8][R6.64] ;  /* 0x0000000806067981 */ /* 0x000f22000c1e9b00 */
[----:B--2---:R-:W-:Y:S02]  /*0da0*/  IADD3 R17, R57, 0x11800, RZ ;  /* 0x0001180039117810 */ /* 0x004fe40007ffe0ff */
[-C--:B------:R-:W-:Y:S01]  /*0db0*/  IADD3 R94, P2, R5, R2.reuse, RZ ;  /* 0x00000002055e7210 */ /* 0x080fe20007f5e0ff */
[----:B-1----:R-:W-:Y:S01]  /*0dc0*/  FADD.FTZ R5, -R28, 1 ;  /* 0x3f8000001c057421 */ /* 0x002fe20000010100 */
[----:B------:R-:W-:Y:S01]  /*0dd0*/  ISETP.GE.AND.EX P0, PT, R69, UR5, PT, P0 ;  /* 0x0000000545007c0c */ /* 0x000fe2000bf06300 */
[----:B---3--:R-:W-:Y:S01]  /*0de0*/  FADD.FTZ R69, -R32, 1 ;  /* 0x3f80000020457421 */ /* 0x008fe20000010100 */
[----:B------:R-:W-:Y:S01]  /*0df0*/  IADD3 R108, P1, R17, R2, RZ ;  /* 0x00000002116c7210 */ /* 0x000fe20007f3e0ff */
[----:B------:R-:W-:Y:S01]  /*0e00*/  FADD.FTZ R17, -R74, 1 ;  /* 0x3f8000004a117421 */ /* 0x000fe20000010100 */
[----:B----4-:R-:W-:Y:S01]  /*0e10*/  FADD.FTZ R2, -R92, 1 ;  /* 0x3f8000005c027421 */ /* 0x010fe20000010100 */
[----:B------:R-:W-:Y:S01]  /*0e20*/  FFMA.FTZ R5, R4, R5, 1 ;  /* 0x3f80000004057423 */ /* 0x000fe20000010005 */
[----:B------:R-:W-:-:S02]  /*0e30*/  HADD2.F32 R95, -RZ, R42.H0_H0 ;  /* 0x2000002aff5f7230 */ /* 0x000fc40000004100 */
[----:B------:R-:W-:Y:S01]  /*0e40*/  FFMA.FTZ R91, R30, R69, 1 ;  /* 0x3f8000001e5b7423 */ /* 0x000fe20000010045 */
[----:B------:R-:W-:Y:S01]  /*0e50*/  FFMA.FTZ R93, R34, R17, 1 ;  /* 0x3f800000225d7423 */ /* 0x000fe20000010011 */
[----:B------:R-:W-:Y:S01]  /*0e60*/  HADD2.F32 R99, -RZ, R42.H1_H1 ;  /* 0x3000002aff637230 */ /* 0x000fe20000004100 */
[----:B------:R-:W-:Y:S01]  /*0e70*/  IADD3.X R69, RZ, R3, RZ, P2, !PT ;  /* 0x00000003ff457210 */ /* 0x000fe200017fe4ff */
[----:B------:R-:W-:Y:S01]  /*0e80*/  FFMA.FTZ R97, R75, R2, 1 ;  /* 0x3f8000004b617423 */ /* 0x000fe20000010002 */
[----:B------:R-:W-:Y:S01]  /*0e90*/  FMUL.FTZ R75, R28, R5 ;  /* 0x000000051c4b7220 */ /* 0x000fe20000410000 */
[----:B------:R-:W-:Y:S01]  /*0ea0*/  FADD.FTZ R28, -R16, R95 ;  /* 0x0000005f101c7221 */ /* 0x000fe20000010100 */
[----:B------:R-:W-:Y:S01]  /*0eb0*/  FMUL.FTZ R95, R74, R93 ;  /* 0x0000005d4a5f7220 */ /* 0x000fe20000410000 */
[----:B------:R-:W-:Y:S01]  /*0ec0*/  SHF.L.U64.HI R17, R94, 0x1, R69 ;  /* 0x000000015e117819 */ /* 0x000fe20000010245 */
[----:B------:R-:W-:Y:S01]  /*0ed0*/  FADD.FTZ R2, -R16, R99 ;  /* 0x0000006310027221 */ /* 0x000fe20000010100 */
[----:B------:R-:W-:Y:S01]  /*0ee0*/  HADD2.F32 R93, -RZ, R43.H0_H0 ;  /* 0x2000002bff5d7230 */ /* 0x000fe20000004100 */
[----:B------:R-:W-:Y:S01]  /*0ef0*/  SHF.L.U32 R69, R94, 0x1, RZ ;  /* 0x000000015e457819 */ /* 0x000fe200000006ff */
[----:B------:R-:W-:Y:S01]  /*0f00*/  FMUL.FTZ R97, R92, R97 ;  /* 0x000000615c617220 */ /* 0x000fe20000410000 */
[C---:B------:R-:W-:Y:S01]  /*0f10*/  FMUL.FTZ R92, R73.reuse, R2 ;  /* 0x00000002495c7220 */ /* 0x040fe20000410000 */
[----:B------:R-:W-:Y:S01]  /*0f20*/  FMUL.FTZ R28, R73, R28 ;  /* 0x0000001c491c7220 */ /* 0x000fe20000410000 */
[----:B------:R-:W-:Y:S01]  /*0f30*/  IADD3 R4, P2, R69, UR10, RZ ;  /* 0x0000000a45047c10 */ /* 0x000fe2000ff5e0ff */
[----:B------:R-:W-:-:S02]  /*0f40*/  FADD.FTZ R2, -R16, R93 ;  /* 0x0000005d10027221 */ /* 0x000fc40000010100 */
[----:B------:R-:W-:Y:S01]  /*0f50*/  FFMA.FTZ R30, R0, R28, R85 ;  /* 0x0000001c001e7223 */ /* 0x000fe20000010055 */
[----:B------:R-:W-:Y:S01]  /*0f60*/  IADD3.X R5, R17, UR11, RZ, P2, !PT ;  /* 0x0000000b11057c10 */ /* 0x000fe200097fe4ff */
[----:B------:R-:W-:Y:S01]  /*0f70*/  FMUL.FTZ R93, R73, R2 ;  /* 0x00000002495d7220 */ /* 0x000fe20000410000 */
[--C-:B------:R-:W-:Y:S02]  /*0f80*/  HADD2.F32 R2, -RZ, R14.reuse.H0_H0 ;  /* 0x2000000eff027230 */ /* 0x100fe40000004100 */
[----:B------:R-:W-:Y:S01]  /*0f90*/  FFMA.FTZ R96, R84, R92, R77 ;  /* 0x0000005c54607223 */ /* 0x000fe2000001004d */
[----:B------:R-:W-:Y:S01]  /*0fa0*/  FMUL.FTZ R91, R32, R91 ;  /* 0x0000005b205b7220 */ /* 0x000fe20000410000 */
[----:B------:R-:W-:Y:S01]  /*0fb0*/  FMUL.FTZ R32, R30, -1.4426950216293334961 ;  /* 0xbfb8aa3b1e207820 */ /* 0x000fe20000410000 */
[----:B------:R-:W-:Y:S01]  /*0fc0*/  HADD2.F32 R99, -RZ, R43.H1_H1 ;  /* 0x3000002bff637230 */ /* 0x000fe20000004100 */
[----:B------:R-:W2:Y:S01]  /*0fd0*/  LDG.E.64.CONSTANT R4, desc[UR8][R4.64] ;  /* 0x0000000804047981 */ /* 0x000ea2000c1e9b00 */
[----:B------:R-:W-:Y:S01]  /*0fe0*/  FMUL.FTZ R74, R96, -1.4426950216293334961 ;  /* 0xbfb8aa3b604a7820 */ /* 0x000fe20000410000 */
[----:B------:R-:W-:Y:S01]  /*0ff0*/  FMUL.FTZ R101, R2, R75 ;  /* 0x0000004b02657220 */ /* 0x000fe20000410000 */
[----:B------:R-:W-:Y:S01]  /*1000*/  HADD2.F32 R2, -RZ, R14.H1_H1 ;  /* 0x3000000eff027230 */ /* 0x000fe20000004100 */
[----:B------:R0:W1:Y:S01]  /*1010*/  MUFU.EX2 R100, R32 ;  /* 0x0000002000647308 */ /* 0x0000620000000800 */
[----:B------:R-:W-:Y:S01]  /*1020*/  FFMA.FTZ R98, R90, R93, R81 ;  /* 0x0000005d5a627223 */ /* 0x000fe20000010051 */
[----:B------:R-:W-:-:S02]  /*1030*/  HADD2.F32 R34, -RZ, R15.H0_H0 ;  /* 0x2000000fff227230 */ /* 0x000fc40000004100 */
[----:B------:R-:W-:Y:S01]  /*1040*/  FADD.FTZ R94, -R16, R99 ;  /* 0x00000063105e7221 */ /* 0x000fe20000010100 */
[----:B------:R-:W-:Y:S02]  /*1050*/  HADD2.F32 R99, -RZ, R40.H0_H0 ;  /* 0x20000028ff637230 */ /* 0x000fe40000004100 */
[----:B------:R-:W-:Y:S01]  /*1060*/  FMUL.FTZ R75, R98, -1.4426950216293334961 ;  /* 0xbfb8aa3b624b7820 */ /* 0x000fe20000410000 */
[----:B------:R3:W4:Y:S01]  /*1070*/  MUFU.EX2 R104, R74 ;  /* 0x0000004a00687308 */ /* 0x0007220000000800 */
[----:B0-----:R-:W-:Y:S01]  /*1080*/  FMUL.FTZ R32, R2, R91 ;  /* 0x0000005b02207220 */ /* 0x001fe20000410000 */
[----:B------:R-:W-:Y:S01]  /*1090*/  FMUL.FTZ R103, R34, R95 ;  /* 0x0000005f22677220 */ /* 0x000fe20000410000 */
[----:B------:R-:W-:Y:S01]  /*10a0*/  FMUL.FTZ R2, R0, R101 ;  /* 0x0000006500027220 */ /* 0x000fe20000410000 */
[----:B------:R-:W-:Y:S01]  /*10b0*/  IADD3 R34, P2, R72, UR12, RZ ;  /* 0x0000000c48227c10 */ /* 0x000fe2000ff5e0ff */
[----:B------:R-:W-:Y:S01]  /*10c0*/  FMUL.FTZ R94, R73, R94 ;  /* 0x0000005e495e7220 */ /* 0x000fe20000410000 */
[----:B---3--:R-:W-:-:S02]  /*10d0*/  HADD2.F32 R74, -RZ, R15.H1_H1 ;  /* 0x3000000fff4a7230 */ /* 0x008fc40000004100 */
[----:B------:R0:W3:Y:S01]  /*10e0*/  MUFU.EX2 R105, R75 ;  /* 0x0000004b00697308 */ /* 0x0000e20000000800 */
[C---:B------:R-:W-:Y:S01]  /*10f0*/  FFMA.FTZ R2, R35.reuse, R2, RZ ;  /* 0x0000000223027223 */ /* 0x040fe200000100ff */
[----:B------:R-:W-:Y:S01]  /*1100*/  FADD.FTZ R102, -R16, R99 ;  /* 0x0000006310667221 */ /* 0x000fe20000010100 */
[----:B------:R-:W-:Y:S01]  /*1110*/  FMUL.FTZ R106, R74, R97 ;  /* 0x000000614a6a7220 */ /* 0x000fe20000410000 */
[----:B------:R-:W-:Y:S01]  /*1120*/  FFMA.FTZ R97, R35, R101, R24 ;  /* 0x0000006523617223 */ /* 0x000fe20000010018 */
[----:B------:R-:W-:Y:S01]  /*1130*/  IADD3.X R35, R70, UR13, RZ, P2, !PT ;  /* 0x0000000d46237c10 */ /* 0x000fe200097fe4ff */
[----:B------:R-:W-:Y:S01]  /*1140*/  FFMA.FTZ R99, R86, R94, R87 ;  /* 0x0000005e56637223 */ /* 0x000fe20000010057 */
[----:B0-----:R-:W-:-:S03]  /*1150*/  IADD3.X R75, RZ, R3, RZ, P1, !PT ;  /* 0x00000003ff4b7210 */ /* 0x001fc60000ffe4ff */
[----:B------:R-:W-:Y:S01]  /*1160*/  FMUL.FTZ R107, R99, -1.4426950216293334961 ;  /* 0xbfb8aa3b636b7820 */ /* 0x000fe20000410000 */
[----:B------:R-:W2:Y:S01]  /*1170*/  LDG.E.64.CONSTANT R34, desc[UR8][R34.64] ;  /* 0x0000000822227981 */ /* 0x000ea2000c1e9b00 */
[----:B------:R-:W-:Y:S01]  /*1180*/  FADD.FTZ R25, R101, R25 ;  /* 0x0000001965197221 */ /* 0x000fe20000010000 */
[----:B-1----:R-:W-:Y:S01]  /*1190*/  FADD.FTZ R24, R100, 1 ;  /* 0x3f80000064187421 */ /* 0x002fe20000010000 */
[----:B------:R-:W-:Y:S01]  /*11a0*/  SHF.L.U64.HI R74, R108, 0x1, R75 ;  /* 0x000000016c4a7819 */ /* 0x000fe2000001024b */
[----:B------:R-:W-:Y:S01]  /*11b0*/  FFMA.FTZ R101, R0, R101, RZ ;  /* 0x0000006500657223 */ /* 0x000fe200000100ff */
[----:B------:R-:W-:Y:S01]  /*11c0*/  SHF.L.U32 R75, R108, 0x1, RZ ;  /* 0x000000016c4b7819 */ /* 0x000fe200000006ff */
[----:B------:R-:W-:Y:S01]  /*11d0*/  MUFU.EX2 R110, R107 ;  /* 0x0000006b006e7308 */ /* 0x000fe20000000800 */
[-C--:B------:R-:W-:Y:S01]  /*11e0*/  FFMA.FTZ R3, R33, R32.reuse, R22 ;  /* 0x0000002021037223 */ /* 0x080fe20000010016 */
[----:B------:R-:W-:Y:S01]  /*11f0*/  FADD.FTZ R23, R32, R23 ;  /* 0x0000001720177221 */ /* 0x000fe20000010000 */
[----:B----4-:R-:W-:Y:S01]  /*1200*/  FADD.FTZ R104, R104, 1 ;  /* 0x3f80000068687421 */ /* 0x010fe20000010000 */
[CC--:B------:R-:W-:Y:S01]  /*1210*/  FMUL.FTZ R22, R84.reuse, R32.reuse ;  /* 0x0000002054167220 */ /* 0x0c0fe20000410000 */
[----:B------:R-:W-:Y:S01]  /*1220*/  FFMA.FTZ R101, R84, R32, R101 ;  /* 0x0000002054657223 */ /* 0x000fe20000010065 */
[----:B------:R-:W-:-:S02]  /*1230*/  IADD3 R32, P1, R75, UR10, RZ ;  /* 0x0000000a4b207c10 */ /* 0x000fc4000ff3e0ff */
[----:B------:R0:W1:Y:S01]  /*1240*/  MUFU.RCP R107, R24 ;  /* 0x00000018006b7308 */ /* 0x0000620000001000 */
[----:B---3--:R-:W-:Y:S01]  /*1250*/  FADD.FTZ R109, R105, 1 ;  /* 0x3f800000696d7421 */ /* 0x008fe20000010000 */
[----:B------:R-:W-:Y:S01]  /*1260*/  FFMA.FTZ R100, R33, R22, R2 ;  /* 0x0000001621647223 */ /* 0x000fe20000010002 */
[----:B------:R-:W-:Y:S01]  /*1270*/  HADD2.F32 R111, -RZ, R40.H1_H1 ;  /* 0x30000028ff6f7230 */ /* 0x000fe20000004100 */
[----:B------:R-:W-:Y:S01]  /*1280*/  IADD3.X R33, R74, UR11, RZ, P1, !PT ;  /* 0x0000000b4a217c10 */ /* 0x000fe20008ffe4ff */
[----:B------:R-:W-:-:S03]  /*1290*/  HADD2.F32 R105, -RZ, R41.H0_H0 ;  /* 0x20000029ff697230 */ /* 0x000fc60000004100 */
[----:B------:R3:W4:Y:S01]  /*12a0*/  MUFU.RCP R108, R104 ;  /* 0x00000068006c7308 */ /* 0x0007220000001000 */
[-C--:B0-----:R-:W-:Y:S01]  /*12b0*/  FFMA.FTZ R24, R31, R103.reuse, R20 ;  /* 0x000000671f187223 */ /* 0x081fe20000010014 */
[C---:B------:R-:W-:Y:S01]  /*12c0*/  FADD.FTZ R2, -R16.reuse, R111 ;  /* 0x0000006f10027221 */ /* 0x040fe20000010100 */
[----:B------:R-:W-:Y:S01]  /*12d0*/  FADD.FTZ R20, -R16, R105 ;  /* 0x0000006910147221 */ /* 0x000fe20000010100 */
[----:B------:R-:W-:Y:S01]  /*12e0*/  FADD.FTZ R22, R103, R21 ;  /* 0x0000001567167221 */ /* 0x000fe20000010000 */
[CC--:B------:R-:W-:Y:S01]  /*12f0*/  FFMA.FTZ R105, R90.reuse, R103.reuse, R101 ;  /* 0x000000675a697223 */ /* 0x0c0fe20000010065 */
[----:B------:R-:W-:Y:S01]  /*1300*/  FMUL.FTZ R103, R90, R103 ;  /* 0x000000675a677220 */ /* 0x000fe20000410000 */
[----:B------:R-:W2:Y:S01]  /*1310*/  LDG.E.64.CONSTANT R32, desc[UR8][R32.64] ;  /* 0x0000000820207981 */ /* 0x000ea2000c1e9b00 */
[----:B------:R-:W0:Y:S01]  /*1320*/  MUFU.RCP R109, R109 ;  /* 0x0000006d006d7308 */ /* 0x000e220000001000 */
[----:B------:R-:W-:Y:S01]  /*1330*/  FMUL.FTZ R21, R73, R2 ;  /* 0x0000000249157220 */ /* 0x000fe20000410000 */
[----:B---3--:R-:W-:Y:S01]  /*1340*/  FFMA.FTZ R104, R31, R103, R100 ;  /* 0x000000671f687223 */ /* 0x008fe20000010064 */
[----:B-1----:R-:W-:-:S02]  /*1350*/  FADD.FTZ R31, -R107, 1 ;  /* 0x3f8000006b1f7421 */ /* 0x002fc40000010100 */
[----:B------:R-:W-:Y:S01]  /*1360*/  FFMA.FTZ R2, R84, R21, R77 ;  /* 0x0000001554027223 */ /* 0x000fe2000001004d */
[----:B------:R-:W-:Y:S02]  /*1370*/  HADD2.F32 R113, -RZ, R41.H1_H1 ;  /* 0x30000029ff717230 */ /* 0x000fe40000004100 */
[----:B------:R-:W-:Y:S01]  /*1380*/  FFMA.FTZ R30, R30, R31, 1 ;  /* 0x3f8000001e1e7423 */ /* 0x000fe2000001001f */
[----:B------:R-:W-:Y:S01]  /*1390*/  FMUL.FTZ R111, R2, -1.4426950216293334961 ;  /* 0xbfb8aa3b026f7820 */ /* 0x000fe20000410000 */
[----:B----4-:R-:W-:Y:S01]  /*13a0*/  FADD.FTZ R31, -R108, 1 ;  /* 0x3f8000006c1f7421 */ /* 0x010fe20000010100 */
[C---:B------:R-:W-:Y:S01]  /*13b0*/  FMUL.FTZ R91, R73.reuse, R102 ;  /* 0x00000066495b7220 */ /* 0x040fe20000410000 */
[----:B------:R-:W-:Y:S01]  /*13c0*/  FADD.FTZ R110, R110, 1 ;  /* 0x3f8000006e6e7421 */ /* 0x000fe20000010000 */
[----:B------:R0:W-:Y:S01]  /*13d0*/  MUFU.EX2 R112, R111 ;  /* 0x0000006f00707308 */ /* 0x0001e20000000800 */
[----:B------:R-:W-:Y:S01]  /*13e0*/  FFMA.FTZ R31, R96, R31, 1 ;  /* 0x3f800000601f7423 */ /* 0x000fe2000001001f */
[----:B------:R-:W-:Y:S01]  /*13f0*/  FADD.FTZ R114, -R16, R113 ;  /* 0x0000007110727221 */ /* 0x000fe20000010100 */
[----:B------:R-:W-:Y:S01]  /*1400*/  FFMA.FTZ R95, R0, R91, R85 ;  /* 0x0000005b005f7223 */ /* 0x000fe20000010055 */
[----:B------:R-:W-:Y:S01]  /*1410*/  FMUL.FTZ R20, R73, R20 ;  /* 0x0000001449147220 */ /* 0x000fe20000410000 */
[----:B------:R-:W-:Y:S01]  /*1420*/  FFMA.FTZ R103, R29, R106, R18 ;  /* 0x0000006a1d677223 */ /* 0x000fe20000010012 */
[----:B------:R-:W-:Y:S01]  /*1430*/  FMUL.FTZ R108, R108, R31 ;  /* 0x0000001f6c6c7220 */ /* 0x000fe20000410000 */
[----:B0-----:R-:W-:Y:S01]  /*1440*/  FADD.FTZ R111, -R109, 1 ;  /* 0x3f8000006d6f7421 */ /* 0x001fe20000010100 */
[----:B------:R-:W-:Y:S01]  /*1450*/  FMUL.FTZ R18, R73, R114 ;  /* 0x0000007249127220 */ /* 0x000fe20000410000 */
[----:B------:R-:W-:-:S02]  /*1460*/  HADD2.F32 R31, -RZ, R12.H0_H0 ;  /* 0x2000000cff1f7230 */ /* 0x000fc40000004100 */
[----:B------:R-:W-:Y:S01]  /*1470*/  FMUL.FTZ R102, R95, -1.4426950216293334961 ;  /* 0xbfb8aa3b5f667820 */ /* 0x000fe20000410000 */
[----:B------:R-:W-:Y:S01]  /*1480*/  FFMA.FTZ R98, R98, R111, 1 ;  /* 0x3f80000062627423 */ /* 0x000fe2000001006f */
[----:B------:R-:W0:Y:S01]  /*1490*/  MUFU.RCP R110, R110 ;  /* 0x0000006e006e7308 */ /* 0x000e220000001000 */
[----:B------:R-:W-:Y:S01]  /*14a0*/  FMUL.FTZ R96, R107, R30 ;  /* 0x0000001e6b607220 */ /* 0x000fe20000410000 */
[----:B------:R-:W-:Y:S01]  /*14b0*/  FADD.FTZ R101, R106, R19 ;  /* 0x000000136a657221 */ /* 0x000fe20000010000 */
[----:B------:R-:W-:Y:S01]  /*14c0*/  FFMA.FTZ R105, R86, R106, R105 ;  /* 0x0000006a56697223 */ /* 0x000fe20000010069 */
[----:B------:R-:W-:Y:S01]  /*14d0*/  IADD3 R30, P1, R71, UR12, RZ ;  /* 0x0000000c471e7c10 */ /* 0x000fe2000ff3e0ff */
[----:B------:R-:W-:Y:S01]  /*14e0*/  FFMA.FTZ R100, R90, R20, R81 ;  /* 0x000000145a647223 */ /* 0x000fe20000010051 */
[C---:B------:R-:W-:Y:S01]  /*14f0*/  FMUL.FTZ R106, R86.reuse, R106 ;  /* 0x0000006a566a7220 */ /* 0x040fe20000410000 */
[----:B------:R-:W-:Y:S01]  /*1500*/  FFMA.FTZ R19, R86, R18, R87 ;  /* 0x0000001256137223 */ /* 0x000fe20000010057 */
[----:B------:R-:W-:Y:S01]  /*1510*/  FMUL.FTZ R109, R109, R98 ;  /* 0x000000626d6d7220 */ /* 0x000fe20000410000 */
[----:B------:R-:W-:Y:S01]  /*1520*/  FMUL.FTZ R98, R31, R96 ;  /* 0x000000601f627220 */ /* 0x000fe20000410000 */
[----:B------:R-:W-:Y:S01]  /*1530*/  IADD3.X R31, R68, UR13, RZ, P1, !PT ;  /* 0x0000000d441f7c10 */ /* 0x000fe20008ffe4ff */
[----:B------:R-:W1:Y:S01]  /*1540*/  MUFU.EX2 R102, R102 ;  /* 0x0000006600667308 */ /* 0x000e620000000800 */
[----:B------:R-:W-:Y:S01]  /*1550*/  FMUL.FTZ R113, R100, -1.4426950216293334961 ;  /* 0xbfb8aa3b64717820 */ /* 0x000fe20000410000 */
[----:B------:R-:W-:Y:S01]  /*1560*/  FFMA.FTZ R29, R29, R106, R104 ;  /* 0x0000006a1d1d7223 */ /* 0x000fe20000010068 */
[----:B------:R-:W-:-:S02]  /*1570*/  FMUL.FTZ R106, R19, -1.4426950216293334961 ;  /* 0xbfb8aa3b136a7820 */ /* 0x000fc40000410000 */
[----:B------:R-:W3:Y:S03]  /*1580*/  LDG.E.64.CONSTANT R30, desc[UR8][R30.64] ;  /* 0x000000081e1e7981 */ /* 0x000ee6000c1e9b00 */
[----:B------:R-:W4:Y:S01]  /*1590*/  MUFU.EX2 R113, R113 ;  /* 0x0000007100717308 */ /* 0x000f220000000800 */
[----:B0-----:R-:W-:-:S07]  /*15a0*/  FADD.FTZ R104, -R110, 1 ;  /* 0x3f8000006e687421 */ /* 0x001fce0000010100 */
[----:B------:R-:W0:Y:S01]  /*15b0*/  MUFU.EX2 R106, R106 ;  /* 0x0000006a006a7308 */ /* 0x000e220000000800 */
[----:B------:R-:W-:Y:S01]  /*15c0*/  FFMA.FTZ R111, R99, R104, 1 ;  /* 0x3f800000636f7423 */ /* 0x000fe20000010068 */
[----:B-1----:R-:W-:Y:S01]  /*15d0*/  FADD.FTZ R104, R102, 1 ;  /* 0x3f80000066687421 */ /* 0x002fe20000010000 */
[--C-:B------:R-:W-:Y:S02]  /*15e0*/  HADD2.F32 R102, -RZ, R13.reuse.H1_H1 ;  /* 0x3000000dff667230 */ /* 0x100fe40000004100 */
[----:B------:R-:W-:Y:S01]  /*15f0*/  FADD.FTZ R112, R112, 1 ;  /* 0x3f80000070707421 */ /* 0x000fe20000010000 */
[----:B------:R-:W-:Y:S01]  /*1600*/  FMUL.FTZ R111, R110, R111 ;  /* 0x0000006f6e6f7220 */ /* 0x000fe20000410000 */
[----:B------:R-:W-:Y:S02]  /*1610*/  HADD2.F32 R99, -RZ, R12.H1_H1 ;  /* 0x3000000cff637230 */ /* 0x000fe40000004100 */
[----:B------:R-:W-:Y:S02]  /*1620*/  HADD2.F32 R96, -RZ, R13.H0_H0 ;  /* 0x2000000dff607230 */ /* 0x000fe40000004100 */
[----:B----4-:R-:W-:Y:S01]  /*1630*/  FADD.FTZ R113, R113, 1 ;  /* 0x3f80000071717421 */ /* 0x010fe20000010000 */
[----:B------:R-:W-:Y:S01]  /*1640*/  FMUL.FTZ R111, R102, R111 ;  /* 0x0000006f666f7220 */ /* 0x000fe20000410000 */
[----:B------:R-:W-:Y:S01]  /*1650*/  FMUL.FTZ R102, R0, R98 ;  /* 0x0000006200667220 */ /* 0x000fe20000410000 */
[----:B------:R-:W1:Y:S01]  /*1660*/  MUFU.RCP R104, R104 ;  /* 0x0000006800687308 */ /* 0x000e620000001000 */
[----:B------:R-:W-:Y:S01]  /*1670*/  FMUL.FTZ R99, R99, R108 ;  /* 0x0000006c63637220 */ /* 0x000fe20000410000 */
[----:B------:R-:W-:Y:S01]  /*1680*/  FMUL.FTZ R109, R96, R109 ;  /* 0x0000006d606d7220 */ /* 0x000fe20000410000 */
[----:B0-----:R-:W-:-:S05]  /*1690*/  FADD.FTZ R106, R106, 1 ;  /* 0x3f8000006a6a7421 */ /* 0x001fca0000010000 */
[----:B------:R-:W0:Y:S01]  /*16a0*/  MUFU.RCP R112, R112 ;  /* 0x0000007000707308 */ /* 0x000e220000001000 */
[C---:B------:R-:W-:Y:S01]  /*16b0*/  FFMA.FTZ R96, R28.reuse, R98, R97 ;  /* 0x000000621c607223 */ /* 0x040fe20000010061 */
[----:B------:R-:W-:Y:S01]  /*16c0*/  FFMA.FTZ R29, R28, R102, R29 ;  /* 0x000000661c1d7223 */ /* 0x000fe2000001001d */
[----:B------:R-:W-:Y:S01]  /*16d0*/  FMUL.FTZ R28, R84, R99 ;  /* 0x00000063541c7220 */ /* 0x000fe20000410000 */
[----:B------:R-:W-:Y:S01]  /*16e0*/  FADD.FTZ R25, R25, R98 ;  /* 0x0000006219197221 */ /* 0x000fe20000010000 */
[----:B------:R-:W-:-:S03]  /*16f0*/  FFMA.FTZ R105, R0, R98, R105 ;  /* 0x0000006200697223 */ /* 0x000fc60000010069 */
[----:B------:R-:W4:Y:S01]  /*1700*/  MUFU.RCP R113, R113 ;  /* 0x0000007100717308 */ /* 0x000f220000001000 */
[C---:B------:R-:W-:Y:S01]  /*1710*/  FFMA.FTZ R98, R92.reuse, R99, R3 ;  /* 0x000000635c627223 */ /* 0x040fe20000010003 */
[----:B------:R-:W-:Y:S01]  /*1720*/  FFMA.FTZ R28, R92, R28, R29 ;  /* 0x0000001c5c1c7223 */ /* 0x000fe2000001001d */
[----:B------:R-:W-:Y:S01]  /*1730*/  FMUL.FTZ R3, R90, R109 ;  /* 0x0000006d5a037220 */ /* 0x000fe20000410000 */
[----:B------:R-:W-:-:S04]  /*1740*/  HADD2.F32 R29, -RZ, R38.H0_H0 ;  /* 0x20000026ff1d7230 */ /* 0x000fc80000004100 */
[----:B------:R-:W4:Y:S01]  /*1750*/  MUFU.RCP R106, R106 ;  /* 0x0000006a006a7308 */ /* 0x000f220000001000 */
[----:B------:R-:W-:Y:S01]  /*1760*/  FADD.FTZ R102, R22, R109 ;  /* 0x0000006d16667221 */ /* 0x000fe20000010000 */
[----:B------:R-:W-:Y:S01]  /*1770*/  FADD.FTZ R97, R23, R99 ;  /* 0x0000006317617221 */ /* 0x000fe20000010000 */
[----:B------:R-:W-:Y:S01]  /*1780*/  FFMA.FTZ R105, R84, R99, R105 ;  /* 0x0000006354697223 */ /* 0x000fe20000010069 */
[C---:B------:R-:W-:Y:S01]  /*1790*/  FFMA.FTZ R3, R93.reuse, R3, R28 ;  /* 0x000000035d037223 */ /* 0x040fe2000001001c */
[----:B------:R-:W-:Y:S01]  /*17a0*/  FMUL.FTZ R22, R86, R111 ;  /* 0x0000006f56167220 */ /* 0x000fe20000410000 */
[----:B------:R-:W-:Y:S01]  /*17b0*/  FFMA.FTZ R99, R93, R109, R24 ;  /* 0x0000006d5d637223 */ /* 0x000fe20000010018 */
[----:B------:R-:W-:Y:S01]  /*17c0*/  IADD3 R28, P1, R69, UR12, RZ ;  /* 0x0000000c451c7c10 */ /* 0x000fe2000ff3e0ff */
[----:B------:R-:W-:Y:S01]  /*17d0*/  FADD.FTZ R24, -R16, R29 ;  /* 0x0000001d10187221 */ /* 0x000fe20000010100 */
[C---:B------:R-:W-:Y:S01]  /*17e0*/  FFMA.FTZ R103, R94.reuse, R111, R103 ;  /* 0x0000006f5e677223 */ /* 0x040fe20000010067 */
[----:B------:R-:W-:Y:S01]  /*17f0*/  FFMA.FTZ R94, R94, R22, R3 ;  /* 0x000000165e5e7223 */ /* 0x000fe20000010003 */
[----:B-1----:R-:W-:Y:S01]  /*1800*/  FADD.FTZ R22, -R104, 1 ;  /* 0x3f80000068167421 */ /* 0x002fe20000010100 */
[----:B0-----:R-:W-:Y:S01]  /*1810*/  FADD.FTZ R3, -R112, 1 ;  /* 0x3f80000070037421 */ /* 0x001fe20000010100 */
[----:B------:R-:W-:Y:S01]  /*1820*/  IADD3.X R29, R17, UR13, RZ, P1, !PT ;  /* 0x0000000d111d7c10 */ /* 0x000fe20008ffe4ff */
[----:B------:R-:W-:Y:S01]  /*1830*/  FFMA.FTZ R105, R90, R109, R105 ;  /* 0x0000006d5a697223 */ /* 0x000fe20000010069 */
[----:B------:R-:W-:Y:S01]  /*1840*/  FMUL.FTZ R24, R73, R24 ;  /* 0x0000001849187220 */ /* 0x000fe20000410000 */
[----:B------:R-:W-:Y:S01]  /*1850*/  FADD.FTZ R101, R101, R111 ;  /* 0x0000006f65657221 */ /* 0x000fe20000010000 */
[----:B----4-:R-:W-:Y:S01]  /*1860*/  FADD.FTZ R23, -R113, 1 ;  /* 0x3f80000071177421 */ /* 0x010fe20000010100 */
[----:B------:R-:W-:Y:S01]  /*1870*/  FFMA.FTZ R95, R95, R22, 1 ;  /* 0x3f8000005f5f7423 */ /* 0x000fe20000010016 */
[----:B------:R-:W-:Y:S01]  /*1880*/  FFMA.FTZ R3, R2, R3, 1 ;  /* 0x3f80000002037423 */ /* 0x000fe20000010003 */
[----:B------:R-:W-:Y:S01]  /*1890*/  FFMA.FTZ R111, R86, R111, R105 ;  /* 0x0000006f566f7223 */ /* 0x000fe20000010069 */
[----:B------:R-:W-:Y:S01]  /*18a0*/  FADD.FTZ R22, -R106, 1 ;  /* 0x3f8000006a167421 */ /* 0x000fe20000010100 */
[----:B------:R-:W-:Y:S01]  /*18b0*/  FFMA.FTZ R93, R0, R24, R85 ;  /* 0x00000018005d7223 */ /* 0x000fe20000010055 */
[----:B------:R-:W-:Y:S01]  /*18c0*/  HADD2.F32 R105, -RZ, R39.H1_H1 ;  /* 0x30000027ff697230 */ /* 0x000fe20000004100 */
[----:B------:R-:W4:Y:S01]  /*18d0*/  LDG.E.64.CONSTANT R28, desc[UR8][R28.64] ;  /* 0x000000081c1c7981 */ /* 0x000f22000c1e9b00 */
[----:B------:R-:W-:Y:S01]  /*18e0*/  FFMA.FTZ R100, R100, R23, 1 ;  /* 0x3f80000064647423 */ /* 0x000fe20000010017 */
[----:B------:R-:W-:Y:S01]  /*18f0*/  FMUL.FTZ R112, R112, R3 ;  /* 0x0000000370707220 */ /* 0x000fe20000410000 */
[----:B------:R-:W-:Y:S01]  /*1900*/  FFMA.FTZ R23, R19, R22, 1 ;  /* 0x3f80000013177423 */ /* 0x000fe20000010016 */
[----:B------:R-:W-:Y:S01]  /*1910*/  FMUL.FTZ R3, R93, -1.4426950216293334961 ;  /* 0xbfb8aa3b5d037820 */ /* 0x000fe20000410000 */
[----:B------:R-:W-:-:S02]  /*1920*/  HADD2.F32 R2, -RZ, R10.H0_H0 ;  /* 0x2000000aff027230 */ /* 0x000fc40000004100 */
[----:B------:R-:W-:Y:S01]  /*1930*/  FMUL.FTZ R95, R104, R95 ;  /* 0x0000005f685f7220 */ /* 0x000fe20000410000 */
[----:B------:R-:W-:Y:S01]  /*1940*/  FADD.FTZ R104, -R16, R105 ;  /* 0x0000006910687221 */ /* 0x000fe20000010100 */
[----:B------:R-:W-:Y:S01]  /*1950*/  HADD2.F32 R105, -RZ, R10.H1_H1 ;  /* 0x3000000aff697230 */ /* 0x000fe20000004100 */
[----:B------:R0:W1:Y:S01]  /*1960*/  MUFU.EX2 R109, R3 ;  /* 0x00000003006d7308 */ /* 0x0000620000000800 */
[----:B------:R-:W-:Y:S02]  /*1970*/  HADD2.F32 R107, -RZ, R11.H1_H1 ;  /* 0x3000000bff6b7230 */ /* 0x000fe40000004100 */
[----:B------:R-:W-:Y:S01]  /*1980*/  FMUL.FTZ R108, R106, R23 ;  /* 0x000000176a6c7220 */ /* 0x000fe20000410000 */
[----:B------:R-:W-:-:S03]  /*1990*/  FMUL.FTZ R112, R105, R112 ;  /* 0x0000007069707220 */ /* 0x000fc60000410000 */
[----:B------:R-:W-:Y:S01]  /*19a0*/  FMUL.FTZ R108, R107, R108 ;  /* 0x0000006c6b6c7220 */ /* 0x000fe20000410000 */
[----:B0-----:R-:W-:Y:S01]  /*19b0*/  FMUL.FTZ R3, R2, R95 ;  /* 0x0000005f02037220 */ /* 0x001fe20000410000 */
[----:B------:R-:W-:-:S03]  /*19c0*/  IADD3 R2, P1, R75, UR12, RZ ;  /* 0x0000000c4b027c10 */ /* 0x000fc6000ff3e0ff */
[CC--:B------:R-:W-:Y:S01]  /*19d0*/  FMUL.FTZ R107, R0.reuse, R3.reuse ;  /* 0x00000003006b7220 */ /* 0x0c0fe20000410000 */
[-C--:B------:R-:W-:Y:S01]  /*19e0*/  FFMA.FTZ R105, R91, R3.reuse, R96 ;  /* 0x000000035b697223 */ /* 0x080fe20000010060 */
[----:B------:R-:W-:Y:S01]  /*19f0*/  FADD.FTZ R95, R25, R3 ;  /* 0x00000003195f7221 */ /* 0x000fe20000010000 */
[----:B------:R-:W-:Y:S01]  /*1a00*/  FFMA.FTZ R111, R0, R3, R111 ;  /* 0x00000003006f7223 */ /* 0x000fe2000001006f */
[----:B------:R-:W-:-:S06]  /*1a10*/  IADD3.X R3, R74, UR13, RZ, P1, !PT ;  /* 0x0000000d4a037c10 */ /* 0x000fcc0008ffe4ff */
[----:B------:R-:W4:Y:S01]  /*1a20*/  LDG.E.64.CONSTANT R2, desc[UR8][R2.64] ;  /* 0x0000000802027981 */ /* 0x000f22000c1e9b00 */
[----:B------:R-:W-:-:S05]  /*1a30*/  HADD2.F32 R19, -RZ, R38.H1_H1 ;  /* 0x30000026ff137230 */ /* 0x000fca0000004100 */
[----:B------:R-:W-:Y:S01]  /*1a40*/  FADD.FTZ R92, -R16, R19 ;  /* 0x00000013105c7221 */ /* 0x000fe20000010100 */
[----:B------:R-:W-:-:S03]  /*1a50*/  HADD2.F32 R19, -RZ, R39.H0_H0 ;  /* 0x20000027ff137230 */ /* 0x000fc60000004100 */
[C---:B------:R-:W-:Y:S02]  /*1a60*/  FMUL.FTZ R92, R73.reuse, R92 ;  /* 0x0000005c495c7220 */ /* 0x040fe40000410000 */
[----:B------:R-:W-:Y:S02]  /*1a70*/  FADD.FTZ R22, -R16, R19 ;  /* 0x0000001310167221 */ /* 0x000fe40000010100 */
[----:B------:R-:W-:Y:S02]  /*1a80*/  FFMA.FTZ R19, R84, R92, R77 ;  /* 0x0000005c54137223 */ /* 0x000fe4000001004d */
[----:B------:R-:W-:Y:S01]  /*1a90*/  FMUL.FTZ R22, R73, R22 ;  /* 0x0000001649167220 */ /* 0x000fe20000410000 */
[----:B------:R-:W-:Y:S01]  /*1aa0*/  FMUL.FTZ R113, R113, R100 ;  /* 0x0000006471717220 */ /* 0x000fe20000410000 */
[----:B------:R-:W-:Y:S02]  /*1ab0*/  FMUL.FTZ R110, R19, -1.4426950216293334961 ;  /* 0xbfb8aa3b136e7820 */ /* 0x000fe40000410000 */
[----:B------:R-:W-:Y:S01]  /*1ac0*/  FFMA.FTZ R100, R90, R22, R81 ;  /* 0x000000165a647223 */ /* 0x000fe20000010051 */
[----:B------:R-:W-:-:S03]  /*1ad0*/  FMUL.FTZ R23, R73, R104 ;  /* 0x0000006849177220 */ /* 0x000fc60000410000 */
[----:B------:R-:W-:Y:S01]  /*1ae0*/  FMUL.FTZ R114, R100, -1.4426950216293334961 ;  /* 0xbfb8aa3b64727820 */ /* 0x000fe20000410000 */
[----:B------:R-:W0:Y:S01]  /*1af0*/  MUFU.EX2 R110, R110 ;  /* 0x0000006e006e7308 */ /* 0x000e220000000800 */
[----:B------:R-:W-:Y:S01]  /*1b00*/  FFMA.FTZ R104, R86, R23, R87 ;  /* 0x0000001756687223 */ /* 0x000fe20000010057 */
[----:B-1----:R-:W-:-:S03]  /*1b10*/  FADD.FTZ R109, R109, 1 ;  /* 0x3f8000006d6d7421 */ /* 0x002fc60000010000 */
[----:B------:R-:W-:-:S03]  /*1b20*/  FMUL.FTZ R115, R104, -1.4426950216293334961 ;  /* 0xbfb8aa3b68737820 */ /* 0x000fc60000410000 */
[----:B------:R-:W1:Y:S01]  /*1b30*/  MUFU.EX2 R114, R114 ;  /* 0x0000007200727308 */ /* 0x000e620000000800 */
[----:B------:R-:W-:Y:S02]  /*1b40*/  HADD2.F32 R106, -RZ, R11.H0_H0 ;  /* 0x2000000bff6a7230 */ /* 0x000fe40000004100 */
[----:B------:R-:W-:Y:S01]  /*1b50*/  FFMA.FTZ R94, R91, R107, R94 ;  /* 0x0000006b5b5e7223 */ /* 0x000fe2000001005e */
[----:B------:R-:W-:-:S04]  /*1b60*/  FMUL.FTZ R91, R84, R112 ;  /* 0x00000070545b7220 */ /* 0x000fc80000410000 */
[----:B------:R-:W1:Y:S01]  /*1b70*/  MUFU.EX2 R115, R115 ;  /* 0x0000007300737308 */ /* 0x000e620000000800 */
[----:B------:R-:W-:Y:S01]  /*1b80*/  FMUL.FTZ R113, R106, R113 ;  /* 0x000000716a717220 */ /* 0x000fe20000410000 */
[----:B0-----:R-:W-:-:S06]  /*1b90*/  FADD.FTZ R110, R110, 1 ;  /* 0x3f8000006e6e7421 */ /* 0x001fcc0000010000 */
[----:B------:R0:W0:Y:S01]  /*1ba0*/  MUFU.RCP R25, R109 ;  /* 0x0000006d00197308 */ /* 0x0000220000001000 */
[CC--:B------:R-:W-:Y:S01]  /*1bb0*/  FFMA.FTZ R107, R21.reuse, R112.reuse, R98 ;  /* 0x00000070156b7223 */ /* 0x0c0fe20000010062 */
[----:B------:R-:W-:Y:S01]  /*1bc0*/  FFMA.FTZ R91, R21, R91, R94 ;  /* 0x0000005b155b7223 */ /* 0x000fe2000001005e */
[-C--:B------:R-:W-:Y:S01]  /*1bd0*/  FMUL.FTZ R21, R90, R113.reuse ;  /* 0x000000715a157220 */ /* 0x080fe20000410000 */
[----:B-1----:R-:W-:Y:S01]  /*1be0*/  FADD.FTZ R114, R114, 1 ;  /* 0x3f80000072727421 */ /* 0x002fe20000010000 */
[----:B------:R-:W-:Y:S01]  /*1bf0*/  FFMA.FTZ R111, R84, R112, R111 ;  /* 0x00000070546f7223 */ /* 0x000fe2000001006f */
[C---:B------:R-:W-:Y:S01]  /*1c00*/  FFMA.FTZ R99, R20.reuse, R113, R99 ;  /* 0x0000007114637223 */ /* 0x040fe20000010063 */
[----:B------:R-:W-:Y:S01]  /*1c10*/  FFMA.FTZ R21, R20, R21, R91 ;  /* 0x0000001514157223 */ /* 0x000fe2000001005b */
[----:B------:R-:W1:Y:S01]  /*1c20*/  MUFU.RCP R110, R110 ;  /* 0x0000006e006e7308 */ /* 0x000e620000001000 */
[----:B------:R-:W-:Y:S01]  /*1c30*/  FMUL.FTZ R20, R86, R108 ;  /* 0x0000006c56147220 */ /* 0x000fe20000410000 */
[----:B------:R-:W-:-:S02]  /*1c40*/  HADD2.F32 R91, -RZ, R36.H1_H1 ;  /* 0x30000024ff5b7230 */ /* 0x000fc40000004100 */
[----:B0-----:R-:W-:Y:S01]  /*1c50*/  FFMA.FTZ R109, R90, R113, R111 ;  /* 0x000000715a6d7223 */ /* 0x001fe2000001006f */
[----:B------:R-:W-:Y:S02]  /*1c60*/  HADD2.F32 R117, -RZ, R36.H0_H0 ;  /* 0x20000024ff757230 */ /* 0x000fe40000004100 */
[C---:B------:R-:W-:Y:S01]  /*1c70*/  FFMA.FTZ R106, R18.reuse, R108, R103 ;  /* 0x0000006c126a7223 */ /* 0x040fe20000010067 */
[----:B------:R-:W-:Y:S01]  /*1c80*/  FFMA.FTZ R111, R18, R20, R21 ;  /* 0x00000014126f7223 */ /* 0x000fe20000010015 */
[----:B------:R-:W0:Y:S01]  /*1c90*/  MUFU.RCP R114, R114 ;  /* 0x0000007200727308 */ /* 0x000e220000001000 */
[----:B------:R-:W-:Y:S01]  /*1ca0*/  FADD.FTZ R115, R115, 1 ;  /* 0x3f80000073737421 */ /* 0x000fe20000010000 */
[----:B------:R-:W-:Y:S01]  /*1cb0*/  FADD.FTZ R18, -R25, 1 ;  /* 0x3f80000019127421 */ /* 0x000fe20000010100 */
[C---:B------:R-:W-:Y:S01]  /*1cc0*/  FADD.FTZ R20, -R16.reuse, R91 ;  /* 0x0000005b10147221 */ /* 0x040fe20000010100 */
[--C-:B------:R-:W-:Y:S02]  /*1cd0*/  HADD2.F32 R21, -RZ, R37.reuse.H0_H0 ;  /* 0x20000025ff157230 */ /* 0x100fe40000004100 */
[----:B------:R-:W-:Y:S01]  /*1ce0*/  FADD.FTZ R94, -R16, R117 ;  /* 0x00000075105e7221 */ /* 0x000fe20000010100 */
[----:B------:R-:W-:Y:S01]  /*1cf0*/  FADD.FTZ R101, R101, R108 ;  /* 0x0000006c65657221 */ /* 0x000fe20000010000 */
[----:B------:R-:W-:Y:S01]  /*1d00*/  FFMA.FTZ R109, R86, R108, R109 ;  /* 0x0000006c566d7223 */ /* 0x000fe2000001006d */
[----:B------:R-:W-:Y:S01]  /*1d10*/  FFMA.FTZ R18, R93, R18, 1 ;  /* 0x3f8000005d127423 */ /* 0x000fe20000010012 */
[----:B------:R-:W0:Y:S01]  /*1d20*/  MUFU.RCP R108, R115 ;  /* 0x00000073006c7308 */ /* 0x000e220000001000 */
[----:B------:R-:W-:-:S02]  /*1d30*/  HADD2.F32 R91, -RZ, R37.H1_H1 ;  /* 0x30000025ff5b7230 */ /* 0x000fc40000004100 */
[C---:B------:R-:W-:Y:S01]  /*1d40*/  FMUL.FTZ R93, R73.reuse, R20 ;  /* 0x00000014495d7220 */ /* 0x040fe20000410000 */
[C---:B------:R-:W-:Y:S01]  /*1d50*/  FMUL.FTZ R94, R73.reuse, R94 ;  /* 0x0000005e495e7220 */ /* 0x040fe20000410000 */
[C---:B------:R-:W-:Y:S01]  /*1d60*/  FADD.FTZ R20, -R16.reuse, R21 ;  /* 0x0000001510147221 */ /* 0x040fe20000010100 */
[----:B------:R-:W-:Y:S02]  /*1d70*/  FADD.FTZ R120, -R16, R91 ;  /* 0x0000005b10787221 */ /* 0x000fe40000010100 */
[----:B------:R-:W-:Y:S01]  /*1d80*/  FFMA.FTZ R103, R0, R94, R85 ;  /* 0x0000005e00677223 */ /* 0x000fe20000010055 */
[----:B------:R-:W-:Y:S01]  /*1d90*/  FMUL.FTZ R91, R73, R20 ;  /* 0x00000014495b7220 */ /* 0x000fe20000410000 */
[----:B-1----:R-:W-:Y:S01]  /*1da0*/  FADD.FTZ R20, -R110, 1 ;  /* 0x3f8000006e147421 */ /* 0x002fe20000010100 */
[----:B------:R-:W-:Y:S01]  /*1db0*/  FADD.FTZ R97, R97, R112 ;  /* 0x0000007061617221 */ /* 0x000fe20000010000 */
[----:B------:R-:W-:Y:S01]  /*1dc0*/  FADD.FTZ R102, R102, R113 ;  /* 0x0000007166667221 */ /* 0x000fe20000010000 */
[----:B------:R-:W-:Y:S01]  /*1dd0*/  FMUL.FTZ R112, R103, -1.4426950216293334961 ;  /* 0xbfb8aa3b67707820 */ /* 0x000fe20000410000 */
[----:B0-----:R-:W-:Y:S01]  /*1de0*/  FADD.FTZ R113, -R114, 1 ;  /* 0x3f80000072717421 */ /* 0x001fe20000010100 */
[----:B------:R-:W-:Y:S01]  /*1df0*/  FFMA.FTZ R96, R90, R91, R81 ;  /* 0x0000005b5a607223 */ /* 0x000fe20000010051 */
[----:B------:R-:W-:Y:S01]  /*1e00*/  FFMA.FTZ R21, R19, R20, 1 ;  /* 0x3f80000013157423 */ /* 0x000fe20000010014 */
[----:B------:R-:W-:Y:S01]  /*1e10*/  FMUL.FTZ R20, R73, R120 ;  /* 0x0000007849147220 */ /* 0x000fe20000410000 */
[----:B------:R-:W-:Y:S01]  /*1e20*/  FFMA.FTZ R98, R84, R93, R77 ;  /* 0x0000005d54627223 */ /* 0x000fe2000001004d */
[----:B------:R0:W1:Y:S01]  /*1e30*/  MUFU.EX2 R116, R112 ;  /* 0x0000007000747308 */ /* 0x0000620000000800 */
[----:B------:R-:W-:Y:S01]  /*1e40*/  FFMA.FTZ R119, R100, R113, 1 ;  /* 0x3f80000064777423 */ /* 0x000fe20000010071 */
[----:B------:R-:W-:-:S02]  /*1e50*/  HADD2.F32 R117, -RZ, R8.H0_H0 ;  /* 0x20000008ff757230 */ /* 0x000fc40000004100 */
[----:B------:R-:W-:Y:S01]  /*1e60*/  FFMA.FTZ R100, R86, R20, R87 ;  /* 0x0000001456647223 */ /* 0x000fe20000010057 */
[----:B------:R-:W-:Y:S01]  /*1e70*/  FADD.FTZ R19, -R108, 1 ;  /* 0x3f8000006c137421 */ /* 0x000fe20000010100 */
[----:B------:R-:W-:Y:S01]  /*1e80*/  FMUL.FTZ R115, R98, -1.4426950216293334961 ;  /* 0xbfb8aa3b62737820 */ /* 0x000fe20000410000 */
[----:B0-----:R-:W-:Y:S01]  /*1e90*/  FMUL.FTZ R112, R96, -1.4426950216293334961 ;  /* 0xbfb8aa3b60707820 */ /* 0x001fe20000410000 */
[----:B------:R-:W-:Y:S01]  /*1ea0*/  FMUL.FTZ R113, R100, -1.4426950216293334961 ;  /* 0xbfb8aa3b64717820 */ /* 0x000fe20000410000 */
[----:B------:R-:W-:Y:S02]  /*1eb0*/  FADD.FTZ R122, -R16, R117 ;  /* 0x00000075107a7221 */ /* 0x000fe40000010100 */
[----:B------:R-:W0:Y:S01]  /*1ec0*/  MUFU.EX2 R120, R112 ;  /* 0x0000007000787308 */ /* 0x000e220000000800 */
[----:B------:R-:W-:Y:S01]  /*1ed0*/  FFMA.FTZ R121, R104, R19, 1 ;  /* 0x3f80000068797423 */ /* 0x000fe20000010013 */
[----:B------:R-:W-:Y:S02]  /*1ee0*/  HADD2.F32 R117, -RZ, R8.H1_H1 ;  /* 0x30000008ff757230 */ /* 0x000fe40000004100 */
[----:B------:R-:W-:Y:S01]  /*1ef0*/  FMUL.FTZ R119, R114, R119 ;  /* 0x0000007772777220 */ /* 0x000fe20000410000 */
[----:B------:R-:W-:-:S03]  /*1f00*/  FMUL.FTZ R121, R108, R121 ;  /* 0x000000796c797220 */ /* 0x000fc60000410000 */
[----:B------:R1:W0:Y:S01]  /*1f10*/  MUFU.EX2 R118, R115 ;  /* 0x0000007300767308 */ /* 0x0002220000000800 */
[----:B------:R-:W-:Y:S02]  /*1f20*/  HADD2.F32 R108, -RZ, R6.H0_H0 ;  /* 0x20000006ff6c7230 */ /* 0x000fe40000004100 */
[----:B------:R-:W-:-:S05]  /*1f30*/  HADD2.F32 R114, -RZ, R7.H1_H1 ;  /* 0x30000007ff727230 */ /* 0x000fca0000004100 */
[----:B------:R-:W2:Y:S01]  /*1f40*/  MUFU.EX2 R113, R113 ;  /* 0x0000007100717308 */ /* 0x000ea20000000800 */
[----:B-1----:R-:W-:Y:S01]  /*1f50*/  FMUL.FTZ R115, R25, R18 ;  /* 0x0000001219737220 */ /* 0x002fe20000410000 */
[----:B------:R-:W-:Y:S01]  /*1f60*/  FADD.FTZ R18, -R16, R117 ;  /* 0x0000007510127221 */ /* 0x000fe20000010100 */
[----:B------:R-:W-:Y:S01]  /*1f70*/  FMUL.FTZ R117, R110, R21 ;  /* 0x000000156e757220 */ /* 0x000fe20000410000 */
[----:B------:R-:W-:Y:S02]  /*1f80*/  HADD2.F32 R110, -RZ, R6.H1_H1 ;  /* 0x30000006ff6e7230 */ /* 0x000fe40000004100 */
[----:B------:R-:W-:Y:S01]  /*1f90*/  FMUL.FTZ R115, R108, R115 ;  /* 0x000000736c737220 */ /* 0x000fe20000410000 */
[----:B------:R-:W-:Y:S01]  /*1fa0*/  FMUL.FTZ R121, R114, R121 ;  /* 0x0000007972797220 */ /* 0x000fe20000410000 */
[----:B------:R-:W-:Y:S01]  /*1fb0*/  FMUL.FTZ R18, R73, R18 ;  /* 0x0000001249127220 */ /* 0x000fe20000410000 */
[----:B------:R-:W-:Y:S01]  /*1fc0*/  FADD.FTZ R114, R116, 1 ;  /* 0x3f80000074727421 */ /* 0x000fe20000010000 */
[----:B------:R-:W-:Y:S01]  /*1fd0*/  FMUL.FTZ R117, R110, R117 ;  /* 0x000000756e757220 */ /* 0x000fe20000410000 */
[----:B------:R-:W-:Y:S01]  /*1fe0*/  FMUL.FTZ R110, R0, R115 ;  /* 0x00000073006e7220 */ /* 0x000fe20000410000 */
[----:B------:R-:W-:-:S02]  /*1ff0*/  HADD2.F32 R112, -RZ, R7.H0_H0 ;  /* 0x20000007ff707230 */ /* 0x000fc40000004100 */
[----:B0-----:R-:W-:Y:S01]  /*2000*/  FADD.FTZ R120, R120, 1 ;  /* 0x3f80000078787421 */ /* 0x001fe20000010000 */
[----:B------:R-:W-:Y:S01]  /*2010*/  FFMA.FTZ R21, R84, R18, R77 ;  /* 0x0000001254157223 */ /* 0x000fe2000001004d */
[-C--:B------:R-:W-:Y:S01]  /*2020*/  FFMA.FTZ R105, R24, R115.reuse, R105 ;  /* 0x0000007318697223 */ /* 0x080fe20000010069 */
[----:B------:R-:W-:Y:S01]  /*2030*/  FADD.FTZ R95, R95, R115 ;  /* 0x000000735f5f7221 */ /* 0x000fe20000010000 */
[----:B------:R-:W-:Y:S01]  /*2040*/  FFMA.FTZ R109, R0, R115, R109 ;  /* 0x00000073006d7223 */ /* 0x000fe2000001006d */
[----:B------:R-:W-:Y:S01]  /*2050*/  FFMA.FTZ R111, R24, R110, R111 ;  /* 0x0000006e186f7223 */ /* 0x000fe2000001006f */
[----:B------:R-:W0:Y:S01]  /*2060*/  MUFU.RCP R114, R114 ;  /* 0x0000007200727308 */ /* 0x000e220000001000 */
[----:B------:R-:W-:Y:S01]  /*2070*/  FADD.FTZ R115, R118, 1 ;  /* 0x3f80000076737421 */ /* 0x000fe20000010000 */
[----:B------:R-:W-:Y:S01]  /*2080*/  FMUL.FTZ R19, R73, R122 ;  /* 0x0000007a49137220 */ /* 0x000fe20000410000 */
[----:B------:R-:W-:Y:S01]  /*2090*/  FMUL.FTZ R24, R84, R117 ;  /* 0x0000007554187220 */ /* 0x000fe20000410000 */
[----:B------:R-:W-:Y:S01]  /*20a0*/  FMUL.FTZ R122, R21, -1.4426950216293334961 ;  /* 0xbfb8aa3b157a7820 */ /* 0x000fe20000410000 */
[----:B------:R-:W-:Y:S01]  /*20b0*/  FMUL.FTZ R119, R112, R119 ;  /* 0x0000007770777220 */ /* 0x000fe20000410000 */
[C---:B------:R-:W-:Y:S01]  /*20c0*/  FFMA.FTZ R110, R92.reuse, R117, R107 ;  /* 0x000000755c6e7223 */ /* 0x040fe2000001006b */
[----:B--2---:R-:W-:Y:S01]  /*20d0*/  FADD.FTZ R113, R113, 1 ;  /* 0x3f80000071717421 */ /* 0x004fe20000010000 */
[----:B------:R-:W1:Y:S01]  /*20e0*/  MUFU.RCP R120, R120 ;  /* 0x0000007800787308 */ /* 0x000e620000001000 */
[----:B------:R-:W-:Y:S01]  /*20f0*/  FADD.FTZ R107, R97, R117 ;  /* 0x00000075616b7221 */ /* 0x000fe20000010000 */
[----:B------:R-:W-:Y:S01]  /*2100*/  FFMA.FTZ R111, R92, R24, R111 ;  /* 0x000000185c6f7223 */ /* 0x000fe2000001006f */
[----:B------:R-:W-:-:S02]  /*2110*/  HADD2.F32 R97, -RZ, R9.H0_H0 ;  /* 0x20000009ff617230 */ /* 0x000fc40000004100 */
[----:B------:R-:W-:Y:S01]  /*2120*/  FMUL.FTZ R24, R90, R119 ;  /* 0x000000775a187220 */ /* 0x000fe20000410000 */
[----:B------:R-:W-:Y:S01]  /*2130*/  FFMA.FTZ R109, R84, R117, R109 ;  /* 0x00000075546d7223 */ /* 0x000fe2000001006d */
[-C--:B------:R-:W-:Y:S01]  /*2140*/  FFMA.FTZ R112, R22, R119.reuse, R99 ;  /* 0x0000007716707223 */ /* 0x080fe20000010063 */
[----:B------:R-:W2:Y:S01]  /*2150*/  MUFU.RCP R115, R115 ;  /* 0x0000007300737308 */ /* 0x000ea20000001000 */
[----:B------:R-:W-:Y:S02]  /*2160*/  HADD2.F32 R99, -RZ, R9.H1_H1 ;  /* 0x30000009ff637230 */ /* 0x000fe40000004100 */
[----:B------:R-:W-:Y:S01]  /*2170*/  FADD.FTZ R102, R102, R119 ;  /* 0x0000007766667221 */ /* 0x000fe20000010000 */
[----:B------:R-:W-:Y:S01]  /*2180*/  FFMA.FTZ R24, R22, R24, R111 ;  /* 0x0000001816187223 */ /* 0x000fe2000001006f */
[----:B------:R-:W-:-:S03]  /*2190*/  FFMA.FTZ R119, R90, R119, R109 ;  /* 0x000000775a777223 */ /* 0x000fc6000001006d */
[----:B------:R-:W-:Y:S01]  /*21a0*/  MUFU.EX2 R108, R122 ;  /* 0x0000007a006c7308 */ /* 0x000fe20000000800 */
[----:B------:R-:W-:Y:S01]  /*21b0*/  FADD.FTZ R22, -R16, R97 ;  /* 0x0000006110167221 */ /* 0x000fe20000010100 */
[----:B------:R-:W-:Y:S01]  /*21c0*/  FMUL.FTZ R97, R86, R121 ;  /* 0x0000007956617220 */ /* 0x000fe20000410000 */
[----:B------:R-:W-:-:S05]  /*21d0*/  FADD.FTZ R92, -R16, R99 ;  /* 0x00000063105c7221 */ /* 0x000fca0000010100 */
[----:B------:R-:W3:Y:S01]  /*21e0*/  MUFU.RCP R122, R113 ;  /* 0x00000071007a7308 */ /* 0x000ee20000001000 */
[--C-:B------:R-:W-:Y:S02]  /*21f0*/  HADD2.F32 R99, -RZ, R4.reuse.H1_H1 ;  /* 0x30000004ff637230 */ /* 0x100fe40000004100 */
[-C--:B------:R-:W-:Y:S01]  /*2200*/  FFMA.FTZ R109, R23, R121.reuse, R106 ;  /* 0x00000079176d7223 */ /* 0x080fe2000001006a */
[----:B------:R-:W-:Y:S01]  /*2210*/  FADD.FTZ R101, R101, R121 ;  /* 0x0000007965657221 */ /* 0x000fe20000010000 */
[----:B------:R-:W-:Y:S01]  /*2220*/  FFMA.FTZ R119, R86, R121, R119 ;  /* 0x0000007956777223 */ /* 0x000fe20000010077 */
[----:B------:R-:W-:Y:S01]  /*2230*/  FFMA.FTZ R25, R0, R19, R85 ;  /* 0x0000001300197223 */ /* 0x000fe20000010055 */
[----:B------:R-:W-:Y:S01]  /*2240*/  FFMA.FTZ R121, R23, R97, R24 ;  /* 0x0000006117797223 */ /* 0x000fe20000010018 */
[----:B0-----:R-:W-:Y:S01]  /*2250*/  FADD.FTZ R24, -R114, 1 ;  /* 0x3f80000072187421 */ /* 0x001fe20000010100 */
[----:B------:R-:W-:Y:S02]  /*2260*/  HADD2.F32 R97, -RZ, R4.H0_H0 ;  /* 0x20000004ff617230 */ /* 0x000fe40000004100 */
[----:B------:R-:W-:Y:S01]  /*2270*/  FADD.FTZ R124, -R16, R99 ;  /* 0x00000063107c7221 */ /* 0x000fe20000010100 */
[----:B------:R-:W-:Y:S01]  /*2280*/  FMUL.FTZ R104, R25, -1.4426950216293334961 ;  /* 0xbfb8aa3b19687820 */ /* 0x000fe20000410000 */
[----:B-1----:R-:W-:Y:S01]  /*2290*/  FADD.FTZ R99, -R120, 1 ;  /* 0x3f80000078637421 */ /* 0x002fe20000010100 */
[----:B------:R-:W-:Y:S01]  /*22a0*/  FFMA.FTZ R103, R103, R24, 1 ;  /* 0x3f80000067677423 */ /* 0x000fe20000010018 */
[----:B------:R-:W-:Y:S01]  /*22b0*/  FADD.FTZ R24, -R16, R97 ;  /* 0x0000006110187221 */ /* 0x000fe20000010100 */
[----:B--2---:R-:W-:Y:S01]  /*22c0*/  FADD.FTZ R97, -R115, 1 ;  /* 0x3f80000073617421 */ /* 0x004fe20000010100 */
[C---:B------:R-:W-:Y:S01]  /*22d0*/  FMUL.FTZ R22, R73.reuse, R22 ;  /* 0x0000001649167220 */ /* 0x040fe20000410000 */
[----:B------:R-:W-:Y:S01]  /*22e0*/  FFMA.FTZ R127, R96, R99, 1 ;  /* 0x3f800000607f7423 */ /* 0x000fe20000010063 */
[----:B---3--:R-:W-:Y:S01]  /*22f0*/  FADD.FTZ R99, -R122, 1 ;  /* 0x3f8000007a637421 */ /* 0x008fe20000010100 */
[--C-:B------:R-:W-:Y:S01]  /*2300*/  HADD2.F32 R125, -RZ, R5.reuse.H1_H1 ;  /* 0x30000005ff7d7230 */ /* 0x100fe20000004100 */
[----:B------:R-:W0:Y:S01]  /*2310*/  MUFU.EX2 R104, R104 ;  /* 0x0000006800687308 */ /* 0x000e220000000800 */
[----:B------:R-:W-:Y:S01]  /*2320*/  FMUL.FTZ R23, R73, R92 ;  /* 0x0000005c49177220 */ /* 0x000fe20000410000 */
[----:B------:R-:W-:-:S02]  /*2330*/  HADD2.F32 R123, -RZ, R5.H0_H0 ;  /* 0x20000005ff7b7230 */ /* 0x000fc40000004100 */
[----:B------:R-:W-:Y:S01]  /*2340*/  FFMA.FTZ R116, R98, R97, 1 ;  /* 0x3f80000062747423 */ /* 0x000fe20000010061 */
[----:B------:R-:W-:Y:S01]  /*2350*/  FFMA.FTZ R106, R90, R22, R81 ;  /* 0x000000165a6a7223 */ /* 0x000fe20000010051 */
[----:B------:R-:W-:Y:S01]  /*2360*/  FFMA.FTZ R129, R100, R99, 1 ;  /* 0x3f80000064817423 */ /* 0x000fe20000010063 */
[----:B------:R-:W-:Y:S01]  /*2370*/  FADD.FTZ R100, -R16, R125 ;  /* 0x0000007d10647221 */ /* 0x000fe20000010100 */
[----:B------:R-:W-:Y:S01]  /*2380*/  FFMA.FTZ R111, R86, R23, R87 ;  /* 0x00000017566f7223 */ /* 0x000fe20000010057 */
[----:B------:R-:W-:Y:S01]  /*2390*/  FMUL.FTZ R125, R115, R116 ;  /* 0x00000074737d7220 */ /* 0x000fe20000410000 */
[----:B------:R-:W-:Y:S01]  /*23a0*/  FMUL.FTZ R118, R106, -1.4426950216293334961 ;  /* 0xbfb8aa3b6a767820 */ /* 0x000fe20000410000 */
[----:B------:R-:W-:Y:S01]  /*23b0*/  FADD.FTZ R96, -R16, R123 ;  /* 0x0000007b10607221 */ /* 0x000fe20000010100 */
[--C-:B------:R-:W-:Y:S02]  /*23c0*/  HADD2.F32 R116, -RZ, R34.reuse.H0_H0 ;  /* 0x20000022ff747230 */ /* 0x100fe40000004100 */
[----:B------:R-:W-:Y:S01]  /*23d0*/  FMUL.FTZ R123, R114, R103 ;  /* 0x00000067727b7220 */ /* 0x000fe20000410000 */
[----:B------:R-:W-:Y:S01]  /*23e0*/  FMUL.FTZ R127, R120, R127 ;  /* 0x0000007f787f7220 */ /* 0x000fe20000410000 */
[----:B------:R-:W-:Y:S01]  /*23f0*/  FMUL.FTZ R117, R111, -1.4426950216293334961 ;  /* 0xbfb8aa3b6f757820 */ /* 0x000fe20000410000 */
[----:B------:R-:W-:-:S02]  /*2400*/  HADD2.F32 R120, -RZ, R34.H1_H1 ;  /* 0x30000022ff787230 */ /* 0x000fc40000004100 */
[----:B------:R-:W-:Y:S01]  /*2410*/  FMUL.FTZ R129, R122, R129 ;  /* 0x000000817a817220 */ /* 0x000fe20000410000 */
[----:B------:R-:W-:Y:S02]  /*2420*/  HADD2.F32 R122, -RZ, R35.H0_H0 ;  /* 0x20000023ff7a7230 */ /* 0x000fe40000004100 */
[----:B------:R-:W-:Y:S01]  /*2430*/  FMUL.FTZ R123, R116, R123 ;  /* 0x0000007b747b7220 */ /* 0x000fe20000410000 */
[----:B------:R-:W1:Y:S01]  /*2440*/  MUFU.EX2 R118, R118 ;  /* 0x0000007600767308 */ /* 0x000e620000000800 */
[----:B------:R-:W-:Y:S02]  /*2450*/  FMUL.FTZ R125, R120, R125 ;  /* 0x0000007d787d7220 */ /* 0x000fe40000410000 */
[----:B------:R-:W-:Y:S01]  /*2460*/  FMUL.FTZ R120, R0, R123 ;  /* 0x0000007b00787220 */ /* 0x000fe20000410000 */
[----:B------:R-:W-:Y:S01]  /*2470*/  FMUL.FTZ R127, R122, R127 ;  /* 0x0000007f7a7f7220 */ /* 0x000fe20000410000 */
[----:B0-----:R-:W-:-:S03]  /*2480*/  FADD.FTZ R122, R104, 1 ;  /* 0x3f800000687a7421 */ /* 0x001fc60000010000 */
[----:B------:R-:W0:Y:S01]  /*2490*/  MUFU.EX2 R117, R117 ;  /* 0x0000007500757308 */ /* 0x000e220000000800 */
[-C--:B------:R-:W-:Y:S01]  /*24a0*/  FFMA.FTZ R104, R94, R123.reuse, R105 ;  /* 0x0000007b5e687223 */ /* 0x080fe20000010069 */
[----:B------:R-:W-:Y:S01]  /*24b0*/  FFMA.FTZ R119, R0, R123, R119 ;  /* 0x0000007b00777223 */ /* 0x000fe20000010077 */
[----:B------:R-:W-:Y:S01]  /*24c0*/  FFMA.FTZ R94, R94, R120, R121 ;  /* 0x000000785e5e7223 */ /* 0x000fe20000010079 */
[CC--:B------:R-:W-:Y:S01]  /*24d0*/  FMUL.FTZ R121, R84.reuse, R125.reuse ;  /* 0x0000007d54797220 */ /* 0x0c0fe20000410000 */
[-C--:B------:R-:W-:Y:S01]  /*24e0*/  FFMA.FTZ R105, R93, R125.reuse, R110 ;  /* 0x0000007d5d697223 */ /* 0x080fe2000001006e */
[----:B------:R-:W-:Y:S01]  /*24f0*/  FADD.FTZ R107, R107, R125 ;  /* 0x0000007d6b6b7221 */ /* 0x000fe20000010000 */
[----:B------:R-:W-:Y:S01]  /*2500*/  FFMA.FTZ R125, R84, R125, R119 ;  /* 0x0000007d547d7223 */ /* 0x000fe20000010077 */
[--C-:B------:R-:W-:Y:S02]  /*2510*/  HADD2.F32 R119, -RZ, R32.reuse.H0_H0 ;  /* 0x20000020ff777230 */ /* 0x100fe40000004100 */
[----:B------:R-:W-:Y:S01]  /*2520*/  FFMA.FTZ R94, R93, R121, R94 ;  /* 0x000000795d5e7223 */ /* 0x000fe2000001005e */
[----:B------:R-:W-:Y:S01]  /*2530*/  HADD2.F32 R93, -RZ, R32.H1_H1 ;  /* 0x30000020ff5d7230 */ /* 0x000fe20000004100 */
[----:B------:R-:W2:Y:S01]  /*2540*/  MUFU.RCP R120, R122 ;  /* 0x0000007a00787308 */ /* 0x000ea20000001000 */
[----:B-1----:R-:W-:Y:S01]  /*2550*/  FADD.FTZ R118, R118, 1 ;  /* 0x3f80000076767421 */ /* 0x002fe20000010000 */
[----:B------:R-:W-:Y:S01]  /*2560*/  FADD.FTZ R110, -R16, R119 ;  /* 0x00000077106e7221 */ /* 0x000fe20000010100 */
[-C--:B------:R-:W-:Y:S01]  /*2570*/  FFMA.FTZ R119, R91, R127.reuse, R112 ;  /* 0x0000007f5b777223 */ /* 0x080fe20000010070 */
[----:B------:R-:W-:Y:S01]  /*2580*/  FADD.FTZ R102, R102, R127 ;  /* 0x0000007f66667221 */ /* 0x000fe20000010000 */
[CC--:B------:R-:W-:Y:S01]  /*2590*/  FFMA.FTZ R125, R90.reuse, R127.reuse, R125 ;  /* 0x0000007f5a7d7223 */ /* 0x0c0fe2000001007d */
[----:B------:R-:W-:Y:S01]  /*25a0*/  FMUL.FTZ R127, R90, R127 ;  /* 0x0000007f5a7f7220 */ /* 0x000fe20000410000 */
[----:B------:R-:W-:Y:S01]  /*25b0*/  FADD.FTZ R112, -R16, R93 ;  /* 0x0000005d10707221 */ /* 0x000fe20000010100 */
[----:B------:R-:W-:Y:S01]  /*25c0*/  FMUL.FTZ R24, R73, R24 ;  /* 0x0000001849187220 */ /* 0x000fe20000410000 */
[----:B------:R-:W-:Y:S01]  /*25d0*/  FADD.FTZ R108, R108, 1 ;  /* 0x3f8000006c6c7421 */ /* 0x000fe20000010000 */
[----:B0-----:R-:W-:Y:S01]  /*25e0*/  FADD.FTZ R117, R117, 1 ;  /* 0x3f80000075757421 */ /* 0x001fe20000010000 */
[----:B------:R-:W-:Y:S01]  /*25f0*/  FMUL.FTZ R96, R73, R96 ;  /* 0x0000006049607220 */ /* 0x000fe20000410000 */
[----:B------:R-:W-:Y:S01]  /*2600*/  FFMA.FTZ R127, R91, R127, R94 ;  /* 0x0000007f5b7f7223 */ /* 0x000fe2000001005e */
[----:B------:R-:W0:Y:S01]  /*2610*/  MUFU.RCP R118, R118 ;  /* 0x0000007600767308 */ /* 0x000e220000001000 */
[C---:B------:R-:W-:Y:S01]  /*2620*/  FMUL.FTZ R91, R73.reuse, R112 ;  /* 0x00000070495b7220 */ /* 0x040fe20000410000 */
[----:B------:R-:W-:Y:S01]  /*2630*/  FFMA.FTZ R92, R0, R24, R85 ;  /* 0x00000018005c7223 */ /* 0x000fe20000010055 */
[----:B------:R-:W-:Y:S01]  /*2640*/  FFMA.FTZ R99, R90, R96, R81 ;  /* 0x000000605a637223 */ /* 0x000fe20000010051 */
[----:B------:R-:W-:-:S04]  /*2650*/  FMUL.FTZ R98, R73, R124 ;  /* 0x0000007c49627220 */ /* 0x000fc80000410000 */
[----:B------:R-:W1:Y:S01]  /*2660*/  MUFU.RCP R121, R108 ;  /* 0x0000006c00797308 */ /* 0x000e620000001000 */
[----:B------:R-:W-:Y:S01]  /*2670*/  FMUL.FTZ R113, R92, -1.4426950216293334961 ;  /* 0xbfb8aa3b5c717820 */ /* 0x000fe20000410000 */
[----:B------:R-:W-:Y:S01]  /*2680*/  FMUL.FTZ R100, R73, R100 ;  /* 0x0000006449647220 */ /* 0x000fe20000410000 */
[----:B------:R-:W-:-:S05]  /*2690*/  FMUL.FTZ R115, R99, -1.4426950216293334961 ;  /* 0xbfb8aa3b63737820 */ /* 0x000fca0000410000 */
[----:B------:R0:W3:Y:S01]  /*26a0*/  MUFU.RCP R112, R117 ;  /* 0x0000007500707308 */ /* 0x0000e20000001000 */
[----:B------:R-:W-:Y:S01]  /*26b0*/  FADD.FTZ R95, R95, R123 ;  /* 0x0000007b5f5f7221 */ /* 0x000fe20000010000 */
[----:B------:R-:W-:Y:S01]  /*26c0*/  FFMA.FTZ R97, R84, R98, R77 ;  /* 0x0000006254617223 */ /* 0x000fe2000001004d */
[----:B------:R-:W-:Y:S02]  /*26d0*/  HADD2.F32 R123, -RZ, R33.H0_H0 ;  /* 0x20000021ff7b7230 */ /* 0x000fe40000004100 */
[----:B------:R-:W-:Y:S01]  /*26e0*/  FFMA.FTZ R103, R86, R100, R87 ;  /* 0x0000006456677223 */ /* 0x000fe20000010057 */
[----:B------:R-:W-:Y:S01]  /*26f0*/  FMUL.FTZ R93, R73, R110 ;  /* 0x0000006e495d7220 */ /* 0x000fe20000410000 */
[----:B--2---:R-:W-:Y:S01]  /*2700*/  FADD.FTZ R110, -R120, 1 ;  /* 0x3f800000786e7421 */ /* 0x004fe20000010100 */
[----:B------:R-:W-:Y:S01]  /*2710*/  FMUL.FTZ R124, R97, -1.4426950216293334961 ;  /* 0xbfb8aa3b617c7820 */ /* 0x000fe20000410000 */
[----:B------:R-:W2:Y:S01]  /*2720*/  MUFU.EX2 R113, R113 ;  /* 0x0000007100717308 */ /* 0x000ea20000000800 */
[----:B------:R-:W-:Y:S01]  /*2730*/  FMUL.FTZ R126, R103, -1.4426950216293334961 ;  /* 0xbfb8aa3b677e7820 */ /* 0x000fe20000410000 */
[----:B------:R-:W-:Y:S01]  /*2740*/  FADD.FTZ R122, -R16, R123 ;  /* 0x0000007b107a7221 */ /* 0x000fe20000010100 */
[----:B------:R-:W-:Y:S01]  /*2750*/  FFMA.FTZ R25, R25, R110, 1 ;  /* 0x3f80000019197423 */ /* 0x000fe2000001006e */
[----:B------:R-:W-:-:S04]  /*2760*/  FFMA.FTZ R94, R84, R91, R77 ;  /* 0x0000005b545e7223 */ /* 0x000fc8000001004d */
[----:B------:R-:W4:Y:S01]  /*2770*/  MUFU.EX2 R115, R115 ;  /* 0x0000007300737308 */ /* 0x000f220000000800 */
[----:B------:R-:W-:Y:S01]  /*2780*/  FMUL.FTZ R77, R73, R122 ;  /* 0x0000007a494d7220 */ /* 0x000fe20000410000 */
[----:B0-----:R-:W-:Y:S01]  /*2790*/  FADD.FTZ R117, -R118, 1 ;  /* 0x3f80000076757421 */ /* 0x001fe20000010100 */
[----:B-1----:R-:W-:Y:S01]  /*27a0*/  FADD.FTZ R110, -R121, 1 ;  /* 0x3f800000796e7421 */ /* 0x002fe20000010100 */
[----:B---3--:R-:W-:Y:S01]  /*27b0*/  FADD.FTZ R122, -R112, 1 ;  /* 0x3f800000707a7421 */ /* 0x008fe20000010100 */
[----:B------:R-:W-:-:S03]  /*27c0*/  FMUL.FTZ R120, R120, R25 ;  /* 0x0000001978787220 */ /* 0x000fc60000410000 */
[----:B------:R0:W1:Y:S01]  /*27d0*/  MUFU.EX2 R114, R124 ;  /* 0x0000007c00727308 */ /* 0x0000620000000800 */
[----:B------:R-:W-:Y:S02]  /*27e0*/  HADD2.F32 R25, -RZ, R30.H0_H0 ;  /* 0x2000001eff197230 */ /* 0x000fe40000004100 */
[----:B------:R-:W-:Y:S01]  /*27f0*/  FFMA.FTZ R117, R106, R117, 1 ;  /* 0x3f8000006a757423 */ /* 0x000fe20000010075 */
[----:B------:R-:W-:-:S04]  /*2800*/  FFMA.FTZ R110, R21, R110, 1 ;  /* 0x3f800000156e7423 */ /* 0x000fc8000001006e */
[----:B------:R-:W3:Y:S01]  /*2810*/  MUFU.EX2 R116, R126 ;  /* 0x0000007e00747308 */ /* 0x000ee20000000800 */
[----:B0-----:R-:W-:Y:S02]  /*2820*/  HADD2.F32 R124, -RZ, R35.H1_H1 ;  /* 0x30000023ff7c7230 */ /* 0x001fe40000004100 */
[----:B------:R-:W-:Y:S01]  /*2830*/  FFMA.FTZ R111, R111, R122, 1 ;  /* 0x3f8000006f6f7423 */ /* 0x000fe2000001007a */
[----:B------:R-:W-:Y:S02]  /*2840*/  FMUL.FTZ R120, R25, R120 ;  /* 0x0000007819787220 */ /* 0x000fe40000410000 */
[----:B------:R-:W-:Y:S01]  /*2850*/  FMUL.FTZ R124, R124, R129 ;  /* 0x000000817c7c7220 */ /* 0x000fe20000410000 */
[----:B------:R-:W-:Y:S01]  /*2860*/  FMUL.FTZ R118, R118, R117 ;  /* 0x0000007576767220 */ /* 0x000fe20000410000 */
[----:B------:R-:W-:Y:S02]  /*2870*/  HADD2.F32 R25, -RZ, R30.H1_H1 ;  /* 0x3000001eff197230 */ /* 0x000fe40000004100 */
[----:B------:R-:W-:Y:S01]  /*2880*/  FFMA.FTZ R85, R0, R93, R85 ;  /* 0x0000005d00557223 */ /* 0x000fe20000010055 */
[-C--:B------:R-:W-:Y:S01]  /*2890*/  FFMA.FTZ R108, R20, R124.reuse, R109 ;  /* 0x0000007c146c7223 */ /* 0x080fe2000001006d */
[----:B------:R-:W-:Y:S01]  /*28a0*/  FADD.FTZ R101, R101, R124 ;  /* 0x0000007c65657221 */ /* 0x000fe20000010000 */
[----:B------:R-:W-:Y:S01]  /*28b0*/  FFMA.FTZ R125, R86, R124, R125 ;  /* 0x0000007c567d7223 */ /* 0x000fe2000001007d */
[----:B------:R-:W-:Y:S01]  /*28c0*/  FMUL.FTZ R106, R121, R110 ;  /* 0x0000006e796a7220 */ /* 0x000fe20000410000 */
[----:B------:R-:W-:Y:S01]  /*28d0*/  FMUL.FTZ R122, R112, R111 ;  /* 0x0000006f707a7220 */ /* 0x000fe20000410000 */
[----:B------:R-:W-:-:S02]  /*28e0*/  HADD2.F32 R117, -RZ, R33.H1_H1 ;  /* 0x30000021ff757230 */ /* 0x000fc40000004100 */
[----:B------:R-:W-:Y:S01]  /*28f0*/  FMUL.FTZ R124, R86, R124 ;  /* 0x0000007c567c7220 */ /* 0x000fe20000410000 */
[--C-:B------:R-:W-:Y:S02]  /*2900*/  HADD2.F32 R111, -RZ, R31.reuse.H0_H0 ;  /* 0x2000001fff6f7230 */ /* 0x100fe40000004100 */
[----:B--2---:R-:W-:Y:S01]  /*2910*/  FADD.FTZ R110, R113, 1 ;  /* 0x3f800000716e7421 */ /* 0x004fe20000010000 */
[----:B------:R-:W-:Y:S02]  /*2920*/  HADD2.F32 R113, -RZ, R31.H1_H1 ;  /* 0x3000001fff717230 */ /* 0x000fe40000004100 */
[----:B----4-:R-:W-:Y:S01]  /*2930*/  FADD.FTZ R115, R115, 1 ;  /* 0x3f80000073737421 */ /* 0x010fe20000010000 */
[----:B------:R-:W-:Y:S01]  /*2940*/  FMUL.FTZ R123, R85, -1.4426950216293334961 ;  /* 0xbfb8aa3b557b7820 */ /* 0x000fe20000410000 */
[----:B------:R-:W-:Y:S01]  /*2950*/  FMUL.FTZ R112, R25, R106 ;  /* 0x0000006a19707220 */ /* 0x000fe20000410000 */
[----:B------:R-:W-:Y:S01]  /*2960*/  FFMA.FTZ R124, R20, R124, R127 ;  /* 0x0000007c147c7223 */ /* 0x000fe2000001007f */
[----:B------:R-:W-:Y:S01]  /*2970*/  FADD.FTZ R106, -R16, R117 ;  /* 0x00000075106a7221 */ /* 0x000fe20000010100 */
[----:B------:R-:W-:Y:S01]  /*2980*/  FMUL.FTZ R20, R94, -1.4426950216293334961 ;  /* 0xbfb8aa3b5e147820 */ /* 0x000fe20000410000 */
[----:B------:R-:W-:Y:S01]  /*2990*/  FMUL.FTZ R117, R111, R118 ;  /* 0x000000766f757220 */ /* 0x000fe20000410000 */
[----:B------:R-:W-:Y:S01]  /*29a0*/  MUFU.EX2 R109, R123 ;  /* 0x0000007b006d7308 */ /* 0x000fe20000000800 */
[----:B-1----:R-:W-:Y:S01]  /*29b0*/  FADD.FTZ R114, R114, 1 ;  /* 0x3f80000072727421 */ /* 0x002fe20000010000 */
[----:B------:R-:W-:Y:S01]  /*29c0*/  FMUL.FTZ R25, R113, R122 ;  /* 0x0000007a71197220 */ /* 0x000fe20000410000 */
[----:B---3--:R-:W-:Y:S01]  /*29d0*/  FADD.FTZ R116, R116, 1 ;  /* 0x3f80000074747421 */ /* 0x008fe20000010000 */
[----:B------:R-:W-:Y:S01]  /*29e0*/  FFMA.FTZ R81, R90, R77, R81 ;  /* 0x0000004d5a517223 */ /* 0x000fe20000010051 */
[----:B------:R-:W-:-:S03]  /*29f0*/  FMUL.FTZ R113, R0, R120 ;  /* 0x0000007800717220 */ /* 0x000fc60000410000 */
[----:B------:R-:W0:Y:S01]  /*2a00*/  MUFU.RCP R118, R115 ;  /* 0x0000007300767308 */ /* 0x000e220000001000 */
[----:B------:R-:W-:Y:S01]  /*2a10*/  FMUL.FTZ R106, R73, R106 ;  /* 0x0000006a496a7220 */ /* 0x000fe20000410000 */
[----:B------:R-:W-:Y:S01]  /*2a20*/  FFMA.FTZ R111, R19, R120, R104 ;  /* 0x00000078136f7223 */ /* 0x000fe20000010068 */
[----:B------:R-:W-:Y:S01]  /*2a30*/  FMUL.FTZ R21, R81, -1.4426950216293334961 ;  /* 0xbfb8aa3b51157820 */ /* 0x000fe20000410000 */
[----:B------:R-:W-:-:S04]  /*2a40*/  FFMA.FTZ R113, R19, R113, R124 ;  /* 0x0000007113717223 */ /* 0x000fc8000001007c */
[----:B------:R-:W1:Y:S01]  /*2a50*/  MUFU.RCP R110, R110 ;  /* 0x0000006e006e7308 */ /* 0x000e620000001000 */
[----:B------:R-:W-:Y:S01]  /*2a60*/  FMUL.FTZ R104, R84, R112 ;  /* 0x0000007054687220 */ /* 0x000fe20000410000 */
[----:B------:R-:W-:-:S06]  /*2a70*/  FFMA.FTZ R87, R86, R106, R87 ;  /* 0x0000006a56577223 */ /* 0x000fcc0000010057 */
[----:B------:R-:W2:Y:S01]  /*2a80*/  MUFU.EX2 R20, R20 ;  /* 0x0000001400147308 */ /* 0x000ea20000000800 */
[C---:B------:R-:W-:Y:S01]  /*2a90*/  FFMA.FTZ R113, R18.reuse, R104, R113 ;  /* 0x0000006812717223 */ /* 0x040fe20000010071 */
[----:B------:R-:W-:Y:S01]  /*2aa0*/  FFMA.FTZ R105, R18, R112, R105 ;  /* 0x0000007012697223 */ /* 0x000fe20000010069 */
[----:B------:R-:W-:-:S05]  /*2ab0*/  FMUL.FTZ R104, R87, -1.4426950216293334961 ;  /* 0xbfb8aa3b57687820 */ /* 0x000fca0000410000 */
[----:B------:R-:W3:Y:S01]  /*2ac0*/  MUFU.RCP R114, R114 ;  /* 0x0000007200727308 */ /* 0x000ee20000001000 */
[----:B------:R-:W-:-:S07]  /*2ad0*/  FMUL.FTZ R18, R90, R117 ;  /* 0x000000755a127220 */ /* 0x000fce0000410000 */
[----:B------:R-:W4:Y:S01]  /*2ae0*/  MUFU.RCP R116, R116 ;  /* 0x0000007400747308 */ /* 0x000f220000001000 */
[C---:B------:R-:W-:Y:S01]  /*2af0*/  FFMA.FTZ R119, R22.reuse, R117, R119 ;  /* 0x0000007516777223 */ /* 0x040fe20000010077 */
[----:B------:R-:W-:Y:S01]  /*2b00*/  FFMA.FTZ R18, R22, R18, R113 ;  /* 0x0000001216127223 */ /* 0x000fe20000010071 */
[----:B0-----:R-:W-:-:S05]  /*2b10*/  FADD.FTZ R22, -R118, 1 ;  /* 0x3f80000076167421 */ /* 0x001fca0000010100 */
[----:B------:R-:W0:Y:S01]  /*2b20*/  MUFU.EX2 R21, R21 ;  /* 0x0000001500157308 */ /* 0x000e220000000800 */
[----:B------:R-:W-:Y:S01]  /*2b30*/  FADD.FTZ R109, R109, 1 ;  /* 0x3f8000006d6d7421 */ /* 0x000fe20000010000 */
[----:B------:R-:W-:Y:S01]  /*2b40*/  FMUL.FTZ R113, R86, R25 ;  /* 0x0000001956717220 */ /* 0x000fe20000410000 */
[----:B-1----:R-:W-:Y:S01]  /*2b50*/  FADD.FTZ R115, -R110, 1 ;  /* 0x3f8000006e737421 */ /* 0x002fe20000010100 */
[----:B------:R-:W-:-:S04]  /*2b60*/  FFMA.FTZ R99, R99, R22, 1 ;  /* 0x3f80000063637423 */ /* 0x000fc80000010016 */
[----:B------:R-:W1:Y:S01]  /*2b70*/  MUFU.EX2 R104, R104 ;  /* 0x0000006800687308 */ /* 0x000e620000000800 */
[----:B--2---:R-:W-:Y:S01]  /*2b80*/  FADD.FTZ R22, R20, 1 ;  /* 0x3f80000014167421 */ /* 0x004fe20000010000 */
[C---:B------:R-:W-:Y:S01]  /*2b90*/  FFMA.FTZ R113, R23.reuse, R113, R18 ;  /* 0x0000007117717223 */ /* 0x040fe20000010012 */
[----:B------:R-:W-:Y:S01]  /*2ba0*/  FFMA.FTZ R115, R92, R115, 1 ;  /* 0x3f8000005c737423 */ /* 0x000fe20000010073 */
[----:B---3--:R-:W-:Y:S01]  /*2bb0*/  FADD.FTZ R18, -R114, 1 ;  /* 0x3f80000072127421 */ /* 0x008fe20000010100 */
[----:B----4-:R-:W-:Y:S01]  /*2bc0*/  FADD.FTZ R92, -R116, 1 ;  /* 0x3f800000745c7421 */ /* 0x010fe20000010100 */
[----:B------:R-:W-:Y:S02]  /*2bd0*/  FFMA.FTZ R19, R23, R25, R108 ;  /* 0x0000001917137223 */ /* 0x000fe4000001006c */
[----:B------:R-:W2:Y:S01]  /*2be0*/  MUFU.RCP R109, R109 ;  /* 0x0000006d006d7308 */ /* 0x000ea20000001000 */
[----:B------:R-:W-:Y:S01]  /*2bf0*/  FFMA.FTZ R125, R0, R120, R125 ;  /* 0x00000078007d7223 */ /* 0x000fe2000001007d */
[----:B------:R-:W-:Y:S01]  /*2c00*/  FFMA.FTZ R97, R97, R18, 1 ;  /* 0x3f80000061617423 */ /* 0x000fe20000010012 */
[----:B------:R-:W-:Y:S01]  /*2c10*/  FFMA.FTZ R103, R103, R92, 1 ;  /* 0x3f80000067677423 */ /* 0x000fe2000001005c */
[----:B------:R-:W-:-:S02]  /*2c20*/  HADD2.F32 R18, -RZ, R28.H0_H0 ;  /* 0x2000001cff127230 */ /* 0x000fc40000004100 */
[----:B0-----:R-:W-:Y:S02]  /*2c30*/  FADD.FTZ R92, R21, 1 ;  /* 0x3f800000155c7421 */ /* 0x001fe40000010000 */
[----:B------:R0:W3:Y:S01]  /*2c40*/  MUFU.RCP R23, R22 ;  /* 0x0000001600177308 */ /* 0x0000e20000001000 */
[----:B------:R-:W-:Y:S01]  /*2c50*/  FMUL.FTZ R115, R110, R115 ;  /* 0x000000736e737220 */ /* 0x000fe20000410000 */
[----:B------:R-:W-:Y:S01]  /*2c60*/  FFMA.FTZ R125, R84, R112, R125 ;  /* 0x00000070547d7223 */ /* 0x000fe2000001007d */
[----:B------:R-:W-:Y:S02]  /*2c70*/  HADD2.F32 R20, -RZ, R28.H1_H1 ;  /* 0x3000001cff147230 */ /* 0x000fe40000004100 */
[----:B------:R-:W-:Y:S01]  /*2c80*/  FMUL.FTZ R118, R118, R99 ;  /* 0x0000006376767220 */ /* 0x000fe20000410000 */
[----:B------:R-:W-:Y:S01]  /*2c90*/  FMUL.FTZ R97, R114, R97 ;  /* 0x0000006172617220 */ /* 0x000fe20000410000 */
[----:B------:R-:W-:Y:S01]  /*2ca0*/  FMUL.FTZ R18, R18, R115 ;  /* 0x0000007312127220 */ /* 0x000fe20000410000 */
[----:B-1----:R-:W-:Y:S01]  /*2cb0*/  FADD.FTZ R104, R104, 1 ;  /* 0x3f80000068687421 */ /* 0x002fe20000010000 */
[----:B------:R1:W4:Y:S01]  /*2cc0*/  MUFU.RCP R99, R92 ;  /* 0x0000005c00637308 */ /* 0x0003220000001000 */
[----:B0-----:R-:W-:-:S02]  /*2cd0*/  HADD2.F32 R22, -RZ, R29.H1_H1 ;  /* 0x3000001dff167230 */ /* 0x001fc40000004100 */
[----:B------:R-:W-:Y:S01]  /*2ce0*/  FFMA.FTZ R125, R90, R117, R125 ;  /* 0x000000755a7d7223 */ /* 0x000fe2000001007d */
[----:B------:R-:W-:Y:S01]  /*2cf0*/  FMUL.FTZ R103, R116, R103 ;  /* 0x0000006774677220 */ /* 0x000fe20000410000 */
[----:B------:R-:W-:Y:S01]  /*2d00*/  FMUL.FTZ R97, R20, R97 ;  /* 0x0000006114617220 */ /* 0x000fe20000410000 */
[----:B------:R-:W-:Y:S01]  /*2d10*/  FMUL.FTZ R20, R0, R18 ;  /* 0x0000001200147220 */ /* 0x000fe20000410000 */
[----:B------:R-:W-:Y:S01]  /*2d20*/  HADD2.F32 R21, -RZ, R29.H0_H0 ;  /* 0x2000001dff157230 */ /* 0x000fe20000004100 */
[----:B------:R4:W0:Y:S01]  /*2d30*/  MUFU.RCP R108, R104 ;  /* 0x00000068006c7308 */ /* 0x0008220000001000 */
[----:B------:R-:W-:Y:S01]  /*2d40*/  FMUL.FTZ R103, R22, R103 ;  /* 0x0000006716677220 */ /* 0x000fe20000410000 */
[----:B------:R-:W-:Y:S01]  /*2d50*/  FFMA.FTZ R125, R86, R25, R125 ;  /* 0x00000019567d7223 */ /* 0x000fe2000001007d */
[----:B--2---:R-:W-:Y:S01]  /*2d60*/  FADD.FTZ R22, -R109, 1 ;  /* 0x3f8000006d167421 */ /* 0x004fe20000010100 */
[----:B------:R-:W-:Y:S01]  /*2d70*/  FFMA.FTZ R113, R24, R20, R113 ;  /* 0x0000001418717223 */ /* 0x000fe20000010071 */
[----:B------:R-:W-:Y:S01]  /*2d80*/  FADD.FTZ R101, R101, R25 ;  /* 0x0000001965657221 */ /* 0x000fe20000010000 */
[----:B------:R-:W-:Y:S01]  /*2d90*/  FMUL.FTZ R20, R84, R97 ;  /* 0x0000006154147220 */ /* 0x000fe20000410000 */
[----:B---3--:R-:W-:Y:S01]  /*2da0*/  FADD.FTZ R25, -R23, 1 ;  /* 0x3f80000017197421 */ /* 0x008fe20000010100 */
[----:B------:R-:W-:Y:S01]  /*2db0*/  FMUL.FTZ R21, R21, R118 ;  /* 0x0000007615157220 */ /* 0x000fe20000410000 */
[----:B------:R-:W-:Y:S01]  /*2dc0*/  FFMA.FTZ R125, R0, R18, R125 ;  /* 0x00000012007d7223 */ /* 0x000fe2000001007d */
[----:B-1----:R-:W-:Y:S01]  /*2dd0*/  FFMA.FTZ R92, R85, R22, 1 ;  /* 0x3f800000555c7423 */ /* 0x002fe20000010016 */
[----:B------:R-:W-:Y:S01]  /*2de0*/  FFMA.FTZ R113, R98, R20, R113 ;  /* 0x0000001462717223 */ /* 0x000fe20000010071 */
[----:B------:R-:W-:Y:S01]  /*2df0*/  FFMA.FTZ R94, R94, R25, 1 ;  /* 0x3f8000005e5e7423 */ /* 0x000fe20000010019 */
[----:B------:R-:W-:Y:S01]  /*2e00*/  FMUL.FTZ R20, R90, R21 ;  /* 0x000000155a147220 */ /* 0x000fe20000410000 */
[----:B------:R-:W-:-:S02]  /*2e10*/  HADD2.F32 R22, -RZ, R2.H0_H0 ;  /* 0x20000002ff167230 */ /* 0x000fc40000004100 */
[----:B------:R-:W-:Y:S01]  /*2e20*/  FFMA.FTZ R125, R84, R97, R125 ;  /* 0x00000061547d7223 */ /* 0x000fe2000001007d */
[----:B------:R-:W-:Y:S01]  /*2e30*/  FMUL.FTZ R109, R109, R92 ;  /* 0x0000005c6d6d7220 */ /* 0x000fe20000410000 */
[----:B----4-:R-:W-:Y:S01]  /*2e40*/  FADD.FTZ R104, -R99, 1 ;  /* 0x3f80000063687421 */ /* 0x010fe20000010100 */
[----:B------:R-:W-:Y:S01]  /*2e50*/  FMUL.FTZ R94, R23, R94 ;  /* 0x0000005e175e7220 */ /* 0x000fe20000410000 */
[----:B------:R-:W-:Y:S01]  /*2e60*/  FFMA.FTZ R113, R96, R20, R113 ;  /* 0x0000001460717223 */ /* 0x000fe20000010071 */
[----:B------:R-:W-:Y:S01]  /*2e70*/  FFMA.FTZ R125, R90, R21, R125 ;  /* 0x000000155a7d7223 */ /* 0x000fe2000001007d */
[----:B------:R-:W-:Y:S02]  /*2e80*/  HADD2.F32 R23, -RZ, R2.H1_H1 ;  /* 0x30000002ff177230 */ /* 0x000fe40000004100 */
[----:B------:R-:W-:Y:S01]  /*2e90*/  FMUL.FTZ R20, R86, R103 ;  /* 0x0000006756147220 */ /* 0x000fe20000410000 */
[----:B------:R-:W-:Y:S01]  /*2ea0*/  FMUL.FTZ R109, R22, R109 ;  /* 0x0000006d166d7220 */ /* 0x000fe20000410000 */
[----:B------:R-:W-:Y:S01]  /*2eb0*/  FFMA.FTZ R104, R81, R104, 1 ;  /* 0x3f80000051687423 */ /* 0x000fe20000010068 */
[----:B0-----:R-:W-:Y:S01]  /*2ec0*/  FADD.FTZ R110, -R108, 1 ;  /* 0x3f8000006c6e7421 */ /* 0x001fe20000010100 */
[----:B------:R-:W-:Y:S01]  /*2ed0*/  FFMA.FTZ R125, R86, R103, R125 ;  /* 0x00000067567d7223 */ /* 0x000fe2000001007d */
[----:B------:R-:W-:Y:S01]  /*2ee0*/  FFMA.FTZ R20, R100, R20, R113 ;  /* 0x0000001464147223 */ /* 0x000fe20000010071 */
[----:B------:R-:W-:-:S02]  /*2ef0*/  HADD2.F32 R25, -RZ, R3.H0_H0 ;  /* 0x20000003ff197230 */ /* 0x000fc40000004100 */
[CC--:B------:R-:W-:Y:S01]  /*2f00*/  FMUL.FTZ R22, R0.reuse, R109.reuse ;  /* 0x0000006d00167220 */ /* 0x0c0fe20000410000 */
[----:B------:R-:W-:Y:S01]  /*2f10*/  FMUL.FTZ R23, R23, R94 ;  /* 0x0000005e17177220 */ /* 0x000fe20000410000 */
[----:B------:R-:W-:Y:S01]  /*2f20*/  FMUL.FTZ R104, R99, R104 ;  /* 0x0000006863687220 */ /* 0x000fe20000410000 */
[----:B------:R-:W-:Y:S01]  /*2f30*/  FFMA.FTZ R87, R87, R110, 1 ;  /* 0x3f80000057577423 */ /* 0x000fe2000001006e */
[----:B------:R-:W-:Y:S01]  /*2f40*/  FFMA.FTZ R125, R0, R109, R125 ;  /* 0x0000006d007d7223 */ /* 0x000fe2000001007d */
[----:B------:R-:W-:Y:S01]  /*2f50*/  FFMA.FTZ R20, R93, R22, R20 ;  /* 0x000000165d147223 */ /* 0x000fe20000010014 */
[----:B------:R-:W-:Y:S01]  /*2f60*/  FMUL.FTZ R0, R84, R23 ;  /* 0x0000001754007220 */ /* 0x000fe20000410000 */
[----:B------:R-:W-:Y:S01]  /*2f70*/  FMUL.FTZ R104, R25, R104 ;  /* 0x0000006819687220 */ /* 0x000fe20000410000 */
[----:B------:R-:W-:Y:S02]  /*2f80*/  HADD2.F32 R22, -RZ, R3.H1_H1 ;  /* 0x30000003ff167230 */ /* 0x000fe40000004100 */
[----:B------:R-:W-:Y:S01]  /*2f90*/  FMUL.FTZ R87, R108, R87 ;  /* 0x000000576c577220 */ /* 0x000fe20000410000 */
[----:B------:R-:W-:Y:S01]  /*2fa0*/  FFMA.FTZ R0, R91, R0, R20 ;  /* 0x000000005b007223 */ /* 0x000fe20000010014 */
[----:B------:R-:W-:Y:S01]  /*2fb0*/  FMUL.FTZ R20, R90, R104 ;  /* 0x000000685a147220 */ /* 0x000fe20000410000 */
[----:B------:R-:W-:Y:S01]  /*2fc0*/  FFMA.FTZ R125, R84, R23, R125 ;  /* 0x00000017547d7223 */ /* 0x000fe2000001007d */
[----:B------:R-:W-:-:S02]  /*2fd0*/  FMUL.FTZ R81, R22, R87 ;  /* 0x0000005716517220 */ /* 0x000fc40000410000 */
[----:B------:R-:W-:Y:S01]  /*2fe0*/  FFMA.FTZ R87, R77, R20, R0 ;  /* 0x000000144d577223 */ /* 0x000fe20000010000 */
[----:B------:R-:W-:Y:S01]  /*2ff0*/  FFMA.FTZ R125, R90, R104, R125 ;  /* 0x000000685a7d7223 */ /* 0x000fe2000001007d */
[CC--:B------:R-:W-:Y:S01]  /*3000*/  FMUL.FTZ R0, R86.reuse, R81.reuse ;  /* 0x0000005156007220 */ /* 0x0c0fe20000410000 */
[----:B------:R-:W-:Y:S01]  /*3010*/  FADD.FTZ R95, R95, R120 ;  /* 0x000000785f5f7221 */ /* 0x000fe20000010000 */
[----:B------:R-:W-:Y:S01]  /*3020*/  FADD.FTZ R107, R107, R112 ;  /* 0x000000706b6b7221 */ /* 0x000fe20000010000 */
[----:B------:R-:W-:Y:S01]  /*3030*/  FFMA.FTZ R86, R86, R81, R125 ;  /* 0x0000005156567223 */ /* 0x000fe2000001007d */
[----:B------:R-:W-:Y:S01]  /*3040*/  FFMA.FTZ R87, R106, R0, R87 ;  /* 0x000000006a577223 */ /* 0x000fe20000010057 */
        /* <DEDUP_REMOVED lines=42> */
[----:B------:R-:W-:Y:S01]  /*32f0*/  STS.64 [R90], R20 ;  /* 0x000000145a007388 */ /* 0x000fe20000000a00 */
        /* <DEDUP_REMOVED lines=24> */
.L_x_2087:
[----:B------:R-:W-:Y:S04]  /*3480*/  BSSY B0, `(.L_x_2088) ;  /* 0x0000055000007945 */ /* 0x000fe80003800000 */
[----:B------:R-:W-:Y:S05]  /*3490*/  @P1 BRA `(.L_x_2089) ;  /* 0x00000004004c1947 */ /* 0x000fea0003800000 */
[----:B------:R-:W-:Y:S01]  /*34a0*/  SHF.L.U32 R0, R67, 0x1, RZ ;  /* 0x0000000143007819 */ /* 0x000fe200000006ff */
[----:B0-----:R-:W-:Y:S01]  /*34b0*/  HFMA2.MMA R101, -RZ, RZ, 0, 0 ;  /* 0x00000000ff657435 */ /* 0x001fe200000001ff */
[C---:B------:R-:W-:Y:S02]  /*34c0*/  LOP3.LUT R100, R47.reuse, 0x3, RZ, 0xc0, !PT ;  /* 0x000000032f647812 */ /* 0x040fe400078ec0ff */
[----:B------:R-:W-:Y:S02]  /*34d0*/  LOP3.LUT R0, R0, 0xe, RZ, 0xc0, !PT ;  /* 0x0000000e00007812 */ /* 0x000fe400078ec0ff */
[----:B------:R-:W-:Y:S02]  /*34e0*/  MOV R77, RZ ;  /* 0x000000ff004d7202 */ /* 0x000fe40000000f00 */
[----:B------:R-:W-:Y:S02]  /*34f0*/  LEA.HI R81, R47, R0, RZ, 0x1e ;  /* 0x000000002f517211 */ /* 0x000fe400078ff0ff */
[----:B------:R-:W-:-:S03]  /*3500*/  MOV R0, RZ ;  /* 0x000000ff00007202 */ /* 0x000fc60000000f00 */
[----:B------:R-:W-:-:S07]  /*3510*/  IMAD R102, R81, 0xa0, -R80 ;  /* 0x000000a051667824 */ /* 0x000fce00078e0a50 */
.L_x_2090:
[----:B------:R-:W-:Y:S02]  /*3520*/  IADD3 R80, R102, R101, RZ ;  /* 0x0000006566507210 */ /* 0x000fe40007ffe0ff */
[----:B------:R-:W-:Y:S02]  /*3530*/  IADD3 R101, R101, 0x20, RZ ;  /* 0x0000002065657810 */ /* 0x000fe40007ffe0ff */
[C---:B------:R-:W-:Y:S02]  /*3540*/  IADD3 R81, R80.reuse, 0x4, RZ ;  /* 0x0000000450517810 */ /* 0x040fe40007ffe0ff */
[----:B------:R-:W-:Y:S02]  /*3550*/  IADD3 R85, R80, 0x8, RZ ;  /* 0x0000000850557810 */ /* 0x000fe40007ffe0ff */
[----:B------:R-:W-:Y:S02]  /*3560*/  SHF.R.S32.HI R84, RZ, 0x1f, R81 ;  /* 0x0000001fff547819 */ /* 0x000fe40000011451 */
[----:B------:R-:W-:-:S02]  /*3570*/  SHF.R.S32.HI R86, RZ, 0x1f, R85 ;  /* 0x0000001fff567819 */ /* 0x000fc40000011455 */
[----:B------:R-:W-:Y:S02]  /*3580*/  IADD3 R87, R80, 0xc, RZ ;  /* 0x0000000c50577810 */ /* 0x000fe40007ffe0ff */
[----:B------:R-:W-:Y:S02]  /*3590*/  LEA.HI R84, R84, R81, RZ, 0x2 ;  /* 0x0000005154547211 */ /* 0x000fe400078f10ff */
[----:B------:R-:W-:Y:S02]  /*35a0*/  SHF.R.S32.HI R81, RZ, 0x1f, R80 ;  /* 0x0000001fff517819 */ /* 0x000fe40000011450 */
[----:B------:R-:W-:Y:S02]  /*35b0*/  LEA.HI R86, R86, R85, RZ, 0x2 ;  /* 0x0000005556567211 */ /* 0x000fe400078f10ff */
[----:B------:R-:W-:Y:S02]  /*35c0*/  SHF.R.S32.HI R90, RZ, 0x1f, R87 ;  /* 0x0000001fff5a7819 */ /* 0x000fe40000011457 */
[----:B------:R-:W-:-:S02]  /*35d0*/  IADD3 R85, R80, 0x10, RZ ;  /* 0x0000001050557810 */ /* 0x000fc40007ffe0ff */
[----:B------:R-:W-:Y:S02]  /*35e0*/  LEA.HI R81, R81, R80, RZ, 0x2 ;  /* 0x0000005051517211 */ /* 0x000fe400078f10ff */
[----:B------:R-:W-:Y:S02]  /*35f0*/  IADD3 R91, R80, 0x14, RZ ;  /* 0x00000014505b7810 */ /* 0x000fe40007ffe0ff */
[----:B------:R-:W-:Y:S02]  /*3600*/  LEA.HI R90, R90, R87, RZ, 0x2 ;  /* 0x000000575a5a7211 */ /* 0x000fe400078f10ff */
[----:B------:R-:W-:Y:S02]  /*3610*/  SHF.R.S32.HI R92, RZ, 0x1f, R85 ;  /* 0x0000001fff5c7819 */ /* 0x000fe40000011455 */
[----:B------:R-:W-:Y:S02]  /*3620*/  IADD3 R87, R80, 0x18, RZ ;  /* 0x0000001850577810 */ /* 0x000fe40007ffe0ff */
[----:B------:R-:W-:-:S02]  /*3630*/  SHF.R.S32.HI R81, RZ, 0x2, R81 ;  /* 0x00000002ff517819 */ /* 0x000fc40000011451 */
[----:B------:R-:W-:Y:S02]  /*3640*/  SHF.R.S32.HI R94, RZ, 0x1f, R91 ;  /* 0x0000001fff5e7819 */ /* 0x000fe4000001145b */
[----:B------:R-:W-:Y:S01]  /*3650*/  LEA.HI R92, R92, R85, RZ, 0x2 ;  /* 0x000000555c5c7211 */ /* 0x000fe200078f10ff */
[----:B------:R-:W-:Y:S01]  /*3660*/  IMAD R81, R81, 0x28, R48 ;  /* 0x0000002851517824 */ /* 0x000fe200078e0230 */
[----:B------:R-:W-:Y:S02]  /*3670*/  IADD3 R80, R80, 0x1c, RZ ;  /* 0x0000001c50507810 */ /* 0x000fe40007ffe0ff */
[----:B------:R-:W-:Y:S02]  /*3680*/  SHF.R.S32.HI R96, RZ, 0x1f, R87 ;  /* 0x0000001fff607819 */ /* 0x000fe40000011457 */
[----:B------:R-:W-:Y:S02]  /*3690*/  SHF.R.S32.HI R85, RZ, 0x2, R84 ;  /* 0x00000002ff557819 */ /* 0x000fe40000011454 */
[----:B------:R-:W-:-:S02]  /*36a0*/  LEA.HI R94, R94, R91, RZ, 0x2 ;  /* 0x0000005b5e5e7211 */ /* 0x000fc400078f10ff */
[----:B------:R-:W-:Y:S01]  /*36b0*/  SHF.R.S32.HI R91, RZ, 0x1f, R80 ;  /* 0x0000001fff5b7819 */ /* 0x000fe20000011450 */
[----:B------:R-:W-:Y:S01]  /*36c0*/  IMAD R85, R85, 0x28, R48 ;  /* 0x0000002855557824 */ /* 0x000fe200078e0230 */
[----:B------:R-:W-:Y:S02]  /*36d0*/  LEA.HI R96, R96, R87, RZ, 0x2 ;  /* 0x0000005760607211 */ /* 0x000fe400078f10ff */
[----:B------:R-:W-:Y:S02]  /*36e0*/  SHF.R.S32.HI R87, RZ, 0x2, R86 ;  /* 0x00000002ff577819 */ /* 0x000fe40000011456 */
[----:B------:R-:W-:Y:S02]  /*36f0*/  LEA R81, R100, R81, 0x3 ;  /* 0x0000005164517211 */ /* 0x000fe400078e18ff */
[----:B------:R-:W-:Y:S01]  /*3700*/  LEA.HI R86, R91, R80, RZ, 0x2 ;  /* 0x000000505b567211 */ /* 0x000fe200078f10ff */
[----:B------:R-:W-:Y:S01]  /*3710*/  IMAD R87, R87, 0x28, R48 ;  /* 0x0000002857577824 */ /* 0x000fe200078e0230 */
[----:B------:R-:W-:-:S02]  /*3720*/  SHF.R.S32.HI R91, RZ, 0x2, R90 ;  /* 0x00000002ff5b7819 */ /* 0x000fc4000001145a */
[C---:B------:R-:W-:Y:S01]  /*3730*/  LEA R85, R100.reuse, R85, 0x3 ;  /* 0x0000005564557211 */ /* 0x040fe200078e18ff */
[----:B------:R-:W0:Y:S01]  /*3740*/  LDS.64 R80, [R81] ;  /* 0x0000000051507984 */ /* 0x000e220000000a00 */
[----:B------:R-:W-:Y:S01]  /*3750*/  SHF.R.S32.HI R93, RZ, 0x2, R92 ;  /* 0x00000002ff5d7819 */ /* 0x000fe2000001145c */
[----:B------:R-:W-:Y:S01]  /*3760*/  IMAD R91, R91, 0x28, R48 ;  /* 0x000000285b5b7824 */ /* 0x000fe200078e0230 */
[C---:B------:R-:W-:Y:S02]  /*3770*/  LEA R87, R100.reuse, R87, 0x3 ;  /* 0x0000005764577211 */ /* 0x040fe400078e18ff */
[----:B------:R-:W1:Y:S01]  /*3780*/  LDS.64 R84, [R85] ;  /* 0x0000000055547984 */ /* 0x000e620000000a00 */
[----:B------:R-:W-:Y:S01]  /*3790*/  SHF.R.S32.HI R97, RZ, 0x2, R94 ;  /* 0x00000002ff617819 */ /* 0x000fe2000001145e */
[----:B------:R-:W-:Y:S01]  /*37a0*/  IMAD R95, R93, 0x28, R48 ;  /* 0x000000285d5f7824 */ /* 0x000fe200078e0230 */
[C---:B------:R-:W-:Y:S01]  /*37b0*/  LEA R94, R100.reuse, R91, 0x3 ;  /* 0x0000005b645e7211 */ /* 0x040fe200078e18ff */
[----:B------:R-:W2:Y:S01]  /*37c0*/  LDS.64 R92, [R87] ;  /* 0x00000000575c7984 */ /* 0x000ea20000000a00 */
[----:B------:R-:W-:Y:S01]  /*37d0*/  SHF.R.S32.HI R91, RZ, 0x2, R96 ;  /* 0x00000002ff5b7819 */ /* 0x000fe20000011460 */
[----:B------:R-:W-:Y:S01]  /*37e0*/  IMAD R97, R97, 0x28, R48 ;  /* 0x0000002861617824 */ /* 0x000fe200078e0230 */
[----:B------:R-:W-:-:S02]  /*37f0*/  LEA R96, R100, R95, 0x3 ;  /* 0x0000005f64607211 */ /* 0x000fc400078e18ff */
[----:B------:R-:W3:Y:S01]  /*3800*/  LDS.64 R94, [R94] ;  /* 0x000000005e5e7984 */ /* 0x000ee20000000a00 */
[----:B------:R-:W-:Y:S01]  /*3810*/  SHF.R.S32.HI R99, RZ, 0x2, R86 ;  /* 0x00000002ff637819 */ /* 0x000fe20000011456 */
[--C-:B------:R-:W-:Y:S01]  /*3820*/  IMAD R91, R91, 0x28, R48.reuse ;  /* 0x000000285b5b7824 */ /* 0x100fe200078e0230 */
[C---:B------:R-:W-:Y:S02]  /*3830*/  LEA R98, R100.reuse, R97, 0x3 ;  /* 0x0000006164627211 */ /* 0x040fe400078e18ff */
[----:B------:R-:W4:Y:S01]  /*3840*/  LDS.64 R96, [R96] ;  /* 0x0000000060607984 */ /* 0x000f220000000a00 */
[----:B------:R-:W-:Y:S01]  /*3850*/  IMAD R103, R99, 0x28, R48 ;  /* 0x0000002863677824 */ /* 0x000fe200078e0230 */
[----:B------:R-:W-:Y:S02]  /*3860*/  LEA R91, R100, R91, 0x3 ;  /* 0x0000005b645b7211 */ /* 0x000fe400078e18ff */
[----:B------:R-:W4:Y:S01]  /*3870*/  LDS.64 R98, [R98] ;  /* 0x0000000062627984 */ /* 0x000f220000000a00 */
[----:B------:R-:W-:-:S02]  /*3880*/  ISETP.GE.U32.AND P0, PT, R101, 0xa0, PT ;  /* 0x000000a06500780c */ /* 0x000fc40003f06070 */
[----:B------:R-:W-:Y:S01]  /*3890*/  LEA R86, R100, R103, 0x3 ;  /* 0x0000006764567211 */ /* 0x000fe200078e18ff */
[----:B------:R-:W4:Y:S05]  /*38a0*/  LDS.64 R90, [R91] ;  /* 0x000000005b5a7984 */ /* 0x000f2a0000000a00 */
        /* <DEDUP_REMOVED lines=18> */
.L_x_2089:
[----:B------:R-:W-:Y:S05]  /*39d0*/  BSYNC B0 ;  /* 0x0000000000007941 */ /* 0x000fea0003800000 */
.L_x_2088:
[----:B------:R-:W1:Y:S01]  /*39e0*/  SHFL.BFLY PT, R80, R77, 0x2, 0x1f ;  /* 0x0c401f004d507f89 */ /* 0x000e6200000e0000 */
[----:B------:R-:W-:-:S03]  /*39f0*/  LOP3.LUT P0, RZ, R47, 0xfffffffb, RZ, 0xc0, !PT ;  /* 0xfffffffb2fff7812 */ /* 0x000fc6000780c0ff */
[----:B------:R-:W2:Y:S10]  /*3a00*/  SHFL.BFLY PT, R81, R0, 0x2, 0x1f ;  /* 0x0c401f0000517f89 */ /* 0x000eb400000e0000 */
[----:B------:R-:W-:-:S04]  /*3a10*/  @!P0 SHF.R.U32.HI R87, RZ, 0x2, R47 ;  /* 0x00000002ff578819 */ /* 0x000fc8000001162f */
[----:B------:R-:W-:-:S04]  /*3a20*/  @!P0 LEA R86, R56, R87, 0x1 ;  /* 0x0000005738568211 */ /* 0x000fc800078e08ff */
[----:B------:R-:W-:Y:S01]  /*3a30*/  @!P0 LEA R86, R86, R49, 0x3 ;  /* 0x0000003156568211 */ /* 0x000fe200078e18ff */
[----:B-1----:R-:W-:Y:S01]  /*3a40*/  FADD.FTZ R80, R80, R77 ;  /* 0x0000004d50507221 */ /* 0x002fe20000010000 */
[----:B--2---:R-:W-:-:S04]  /*3a50*/  FADD.FTZ R81, R81, R0 ;  /* 0x0000000051517221 */ /* 0x004fc80000010000 */
[----:B0-----:R-:W0:Y:S04]  /*3a60*/  SHFL.BFLY PT, R85, R80, 0x1, 0x1f ;  /* 0x0c201f0050557f89 */ /* 0x001e2800000e0000 */
[----:B------:R-:W1:Y:S01]  /*3a70*/  SHFL.BFLY PT, R84, R81, 0x1, 0x1f ;  /* 0x0c201f0051547f89 */ /* 0x000e6200000e0000 */
[----:B0-----:R-:W-:Y:S01]  /*3a80*/  FADD.FTZ R90, R80, R85 ;  /* 0x00000055505a7221 */ /* 0x001fe20000010000 */
[----:B-1----:R-:W-:-:S05]  /*3a90*/  FADD.FTZ R91, R81, R84 ;  /* 0x00000054515b7221 */ /* 0x002fca0000010000 */
[----:B------:R0:W-:Y:S01]  /*3aa0*/  @!P0 STS.64 [R86], R90 ;  /* 0x0000005a56008388 */ /* 0x0001e20000000a00 */
[----:B------:R-:W-:-:S04]  /*3ab0*/  IADD3 R0, P0, R67, 0x48, RZ ;  /* 0x0000004843007810 */ /* 0x000fc80007f1e0ff */
[----:B------:R-:W-:Y:S02]  /*3ac0*/  IADD3.X R76, RZ, R76, RZ, P0, !PT ;  /* 0x0000004cff4c7210 */ /* 0x000fe400007fe4ff */
[----:B------:R-:W-:-:S04]  /*3ad0*/  ISETP.GE.U32.AND P0, PT, R0, UR7, PT ;  /* 0x0000000700007c0c */ /* 0x000fc8000bf06070 */
[----:B------:R-:W-:-:S13]  /*3ae0*/  ISETP.GE.AND.EX P0, PT, R76, UR5, PT, P0 ;  /* 0x000000054c007c0c */ /* 0x000fda000bf06300 */
[----:B0-----:R-:W-:Y:S05]  /*3af0*/  @P0 BRA `(.L_x_2091) ;  /* 0x0000000000400947 */ /* 0x001fea0003800000 */
        /* <DEDUP_REMOVED lines=9> */
.L_x_2092:
[----:B------:R-:W-:Y:S01]  /*3b90*/  NOP ;  /* 0x0000000000007918 */ /* 0x000fe20000000000 */
.L_x_2093:
[----:B------:R-:W-:Y:S05]  /*3ba0*/  @!P2 BRA `(.L_x_2094) ;  /* 0x00000000000ca947 */ /* 0x000fea0003800000 */
[----:B------:R-:W-:Y:S01]  /*3bb0*/  UCGABAR_WAIT ;  /* 0x0000000000007dc7 */ /* 0x000fe20008000000 */
[----:B------:R-:W-:Y:S01]  /*3bc0*/  CCTL.IVALL ;  /* 0x00000000ff00798f */ /* 0x000fe20002000000 */
[----:B------:R-:W-:Y:S05]  /*3bd0*/  BRA `(.L_x_2095) ;  /* 0x00000000008c7947 */ /* 0x000fea0003800000 */
.L_x_2094:
[----:B------:R-:W-:Y:S06]  /*3be0*/  BAR.SYNC.DEFER_BLOCKING 0x0 ;  /* 0x0000000000007b1d */ /* 0x000fec0000010000 */
[----:B------:R-:W-:Y:S05]  /*3bf0*/  BRA `(.L_x_2095) ;  /* 0x0000000000847947 */ /* 0x000fea0003800000 */
.L_x_2091:
[----:B-----5:R-:W0:Y:S01]  /*3c00*/  LDC R46, c[0x0][0x140] ;  /* 0x00005000ff2e7b82 */ /* 0x020e220000000800 */
        /* <DEDUP_REMOVED lines=8> */
.L_x_2096:
[----:B------:R-:W-:Y:S01]  /*3c90*/  NOP ;  /* 0x0000000000007918 */ /* 0x000fe20000000000 */
.L_x_2097:
[----:B------:R-:W-:Y:S01]  /*3ca0*/  HFMA2.MMA R46, -RZ, RZ, 0, 0 ;  /* 0x00000000ff2e7435 */ /* 0x000fe200000001ff */
[----:B------:R-:W-:Y:S10]  /*3cb0*/  @!P2 BRA `(.L_x_2098) ;  /* 0x00000000000ca947 */ /* 0x000ff40003800000 */
[----:B------:R-:W-:Y:S01]  /*3cc0*/  UCGABAR_WAIT ;  /* 0x0000000000007dc7 */ /* 0x000fe20008000000 */
[----:B------:R-:W-:Y:S01]  /*3cd0*/  CCTL.IVALL ;  /* 0x00000000ff00798f */ /* 0x000fe20002000000 */
[----:B------:R-:W-:Y:S05]  /*3ce0*/  BRA `(.L_x_2099) ;  /* 0x0000000000047947 */ /* 0x000fea0003800000 */
.L_x_2098:
[----:B------:R-:W-:Y:S06]  /*3cf0*/  BAR.SYNC.DEFER_BLOCKING 0x0 ;  /* 0x0000000000007b1d */ /* 0x000fec0000010000 */
.L_x_2099:
        /* <DEDUP_REMOVED lines=16> */
.L_x_2100:
[----:B------:R-:W-:Y:S05]  /*3e00*/  BSYNC B0 ;  /* 0x0000000000007941 */ /* 0x000fea0003800000 */
.L_x_2095:
[----:B------:R-:W-:-:S13]  /*3e10*/  ISETP.GT.U32.AND P3, PT, R47, 0x3, PT ;  /* 0x000000032f00780c */ /* 0x000fda0003f64070 */
[----:B0-----:R-:W-:-:S04]  /*3e20*/  @!P3 SHF.R.U32.HI R77, RZ, 0x1, R47 ;  /* 0x00000001ff4db819 */ /* 0x001fc8000001162f */
[----:B------:R-:W-:-:S05]  /*3e30*/  @!P3 LEA R77, R56, R77, 0x1 ;  /* 0x0000004d384db211 */ /* 0x000fca00078e08ff */
[----:B------:R-:W-:-:S06]  /*3e40*/  @!P3 IMAD.WIDE.U32 R80, R77, 0x8, R26 ;  /* 0x000000084d50b825 */ /* 0x000fcc00078e001a */
[----:B------:R-:W2:Y:S01]  /*3e50*/  @!P3 LD.E.64 R80, desc[UR8][R80.64] ;  /* 0x000000085050b980 */ /* 0x000ea2000c101b00 */
[----:B------:R-:W-:Y:S01]  /*3e60*/  ISETP.GE.U32.AND P1, PT, R0, UR7, PT ;  /* 0x0000000700007c0c */ /* 0x000fe2000bf26070 */
[----:B------:R-:W-:Y:S01]  /*3e70*/  HFMA2.MMA R139, -RZ, RZ, 0, 0 ;  /* 0x00000000ff8b7435 */ /* 0x000fe200000001ff */
[----:B------:R-:W-:Y:S02]  /*3e80*/  MOV R137, RZ ;  /* 0x000000ff00897202 */ /* 0x000fe40000000f00 */
[----:B------:R-:W-:-:S03]  /*3e90*/  ISETP.GE.AND.EX P1, PT, R76, UR5, PT, P1 ;  /* 0x000000054c007c0c */ /* 0x000fc6000bf26310 */
[----:B--2---:R-:W-:Y:S01]  /*3ea0*/  @!P3 FADD.FTZ R139, RZ, R80 ;  /* 0x00000050ff8bb221 */ /* 0x004fe20000010000 */
[----:B------:R-:W-:-:S09]  /*3eb0*/  @!P3 FADD.FTZ R137, RZ, R81 ;  /* 0x00000051ff89b221 */ /* 0x000fd20000010000 */
[----:B------:R-:W-:Y:S05]  /*3ec0*/  @!P1 BRA `(.L_x_2101) ;  /* 0x00000000001c9947 */ /* 0x000fea0003800000 */
[----:B------:R-:W-:Y:S05]  /*3ed0*/  @!P2 BRA `(.L_x_2102) ;  /* 0x000000000014a947 */ /* 0x000fea0003800000 */
[----:B------:R-:W-:Y:S06]  /*3ee0*/  MEMBAR.ALL.GPU ;  /* 0x0000000000007992 */ /* 0x000fec000000a000 */
[----:B------:R-:W-:-:S00]  /*3ef0*/  ERRBAR ;  /* 0x00000000000079ab */ /* 0x000fc00000000000 */
[----:B------:R-:W-:Y:S08]  /*3f00*/  CGAERRBAR ;  /* 0x00000000000075ab */ /* 0x000ff00000000000 */
[----:B------:R-:W-:Y:S01]  /*3f10*/  UCGABAR_ARV ;  /* 0x00000000000079c7 */ /* 0x000fe20008000000 */
[----:B------:R-:W-:Y:S05]  /*3f20*/  BRA `(.L_x_2101) ;  /* 0x0000000000047947 */ /* 0x000fea0003800000 */
.L_x_2102:
[----:B------:R-:W-:Y:S01]  /*3f30*/  NOP ;  /* 0x0000000000007918 */ /* 0x000fe20000000000 */
.L_x_2101:
[----:B------:R-:W-:Y:S01]  /*3f40*/  HADD2.F32 R77, -RZ, R88.H0_H0 ;  /* 0x20000058ff4d7230 */ /* 0x000fe20000004100 */
[----:B------:R-:W-:Y:S01]  /*3f50*/  SHFL.BFLY PT, R140, R137, 0x1, 0x1f ;  /* 0x0c201f00898c7f89 */ /* 0x000fe200000e0000 */
[----:B------:R-:W-:Y:S01]  /*3f60*/  HADD2.F32 R97, -RZ, R42.H1_H1 ;  /* 0x3000002aff617230 */ /* 0x000fe20000004100 */
[----:B------:R-:W-:Y:S01]  /*3f70*/  LOP3.LUT P3, RZ, R47, 0xfffffffd, RZ, 0xc0, !PT ;  /* 0xfffffffd2fff7812 */ /* 0x000fe2000786c0ff */
[----:B------:R-:W-:Y:S02]  /*3f80*/  HADD2.F32 R109, -RZ, R40.H1_H1 ;  /* 0x30000028ff6d7230 */ /* 0x000fe40000004100 */
[C---:B------:R-:W-:Y:S01]  /*3f90*/  FADD.FTZ R84, -R16.reuse, R77 ;  /* 0x0000004d10547221 */ /* 0x040fe20000010100 */
[----:B------:R-:W-:Y:S02]  /*3fa0*/  HADD2.F32 R77, -RZ, R88.H1_H1 ;  /* 0x30000058ff4d7230 */ /* 0x000fe40000004100 */
[----:B------:R-:W-:Y:S01]  /*3fb0*/  FADD.FTZ R98, -R16, R97 ;  /* 0x0000006110627221 */ /* 0x000fe20000010100 */
[----:B------:R-:W-:-:S02]  /*3fc0*/  HADD2.F32 R117, -RZ, R38.H1_H1 ;  /* 0x30000026ff757230 */ /* 0x000fc40000004100 */
[C---:B------:R-:W-:Y:S01]  /*3fd0*/  FADD.FTZ R106, -R16.reuse, R109 ;  /* 0x0000006d106a7221 */ /* 0x040fe20000010100 */
[----:B------:R-:W-:Y:S02]  /*3fe0*/  HADD2.F32 R91, -RZ, R89.H1_H1 ;  /* 0x30000059ff5b7230 */ /* 0x000fe40000004100 */
[C---:B------:R-:W-:Y:S01]  /*3ff0*/  FADD.FTZ R80, -R16.reuse, R77 ;  /* 0x0000004d10507221 */ /* 0x040fe20000010100 */
[----:B------:R-:W-:Y:S02]  /*4000*/  HADD2.F32 R125, -RZ, R36.H1_H1 ;  /* 0x30000024ff7d7230 */ /* 0x000fe40000004100 */
[C---:B------:R-:W-:Y:S01]  /*4010*/  FADD.FTZ R116, -R16.reuse, R117 ;  /* 0x0000007510747221 */ /* 0x040fe20000010100 */
[----:B------:R-:W-:Y:S02]  /*4020*/  HADD2.F32 R97, -RZ, R43.H0_H0 ;  /* 0x2000002bff617230 */ /* 0x000fe40000004100 */
[----:B------:R-:W-:Y:S01]  /*4030*/  FMUL.FTZ R81, R73, R80 ;  /* 0x0000005049517220 */ /* 0x000fe20000410000 */
[----:B------:R-:W-:Y:S01]  /*4040*/  FADD.FTZ R80, -R16, R91 ;  /* 0x0000005b10507221 */ /* 0x000fe20000010100 */
[----:B------:R-:W-:-:S02]  /*4050*/  HADD2.F32 R109, -RZ, R41.H0_H0 ;  /* 0x20000029ff6d7230 */ /* 0x000fc40000004100 */
[C---:B------:R-:W-:Y:S01]  /*4060*/  FADD.FTZ R132, -R16.reuse, R125 ;  /* 0x0000007d10847221 */ /* 0x040fe20000010100 */
[----:B------:R-:W-:Y:S02]  /*4070*/  HADD2.F32 R117, -RZ, R39.H0_H0 ;  /* 0x20000027ff757230 */ /* 0x000fe40000004100 */
[C---:B------:R-:W-:Y:S01]  /*4080*/  FADD.FTZ R104, -R16.reuse, R97 ;  /* 0x0000006110687221 */ /* 0x040fe20000010100 */
[----:B------:R-:W-:Y:S02]  /*4090*/  HADD2.F32 R77, -RZ, R89.H0_H0 ;  /* 0x20000059ff4d7230 */ /* 0x000fe40000004100 */
[C---:B------:R-:W-:Y:S01]  /*40a0*/  FADD.FTZ R114, -R16.reuse, R109 ;  /* 0x0000006d10727221 */ /* 0x040fe20000010100 */
[----:B------:R-:W-:Y:S02]  /*40b0*/  HADD2.F32 R91, -RZ, R42.H0_H0 ;  /* 0x2000002aff5b7230 */ /* 0x000fe40000004100 */
[----:B------:R-:W-:Y:S01]  /*40c0*/  FADD.FTZ R126, -R16, R117 ;  /* 0x00000075107e7221 */ /* 0x000fe20000010100 */
[----:B------:R-:W-:-:S02]  /*40d0*/  HADD2.F32 R43, -RZ, R43.H1_H1 ;  /* 0x3000002bff2b7230 */ /* 0x000fc40000004100 */
[----:B------:R-:W-:Y:S01]  /*40e0*/  FMUL.FTZ R84, R73, R84 ;  /* 0x0000005449547220 */ /* 0x000fe20000410000 */
[----:B------:R-:W-:Y:S02]  /*40f0*/  HADD2.F32 R103, -RZ, R40.H0_H0 ;  /* 0x20000028ff677230 */ /* 0x000fe40000004100 */
[C---:B------:R-:W-:Y:S01]  /*4100*/  FADD.FTZ R100, -R16.reuse, R91 ;  /* 0x0000005b10647221 */ /* 0x040fe20000010100 */
[----:B------:R-:W-:Y:S02]  /*4110*/  HADD2.F32 R41, -RZ, R41.H1_H1 ;  /* 0x30000029ff297230 */ /* 0x000fe40000004100 */
[C---:B------:R-:W-:Y:S01]  /*4120*/  FADD.FTZ R102, -R16.reuse, R43 ;  /* 0x0000002b10667221 */ /* 0x040fe20000010100 */
[----:B------:R-:W-:Y:S02]  /*4130*/  HADD2.F32 R111, -RZ, R38.H0_H0 ;  /* 0x20000026ff6f7230 */ /* 0x000fe40000004100 */
[----:B------:R-:W-:Y:S01]  /*4140*/  FADD.FTZ R108, -R16, R103 ;  /* 0x00000067106c7221 */ /* 0x000fe20000010100 */
[----:B------:R-:W-:-:S02]  /*4150*/  HADD2.F32 R39, -RZ, R39.H1_H1 ;  /* 0x30000027ff277230 */ /* 0x000fc40000004100 */
[C---:B------:R-:W-:Y:S01]  /*4160*/  FADD.FTZ R112, -R16.reuse, R41 ;  /* 0x0000002910707221 */ /* 0x040fe20000010100 */
[----:B------:R-:W-:Y:S02]  /*4170*/  HADD2.F32 R121, -RZ, R36.H0_H0 ;  /* 0x20000024ff797230 */ /* 0x000fe40000004100 */
[C---:B------:R-:W-:Y:S01]  /*4180*/  FADD.FTZ R118, -R16.reuse, R111 ;  /* 0x0000006f10767221 */ /* 0x040fe20000010100 */
[----:B------:R-:W-:Y:S02]  /*4190*/  HADD2.F32 R125, -RZ, R37.H0_H0 ;  /* 0x20000025ff7d7230 */ /* 0x000fe40000004100 */
[C---:B------:R-:W-:Y:S01]  /*41a0*/  FADD.FTZ R124, -R16.reuse, R39 ;  /* 0x00000027107c7221 */ /* 0x040fe20000010100 */
[--C-:B------:R-:W-:Y:S02]  /*41b0*/  HADD2.F32 R87, -RZ, R82.reuse.H0_H0 ;  /* 0x20000052ff577230 */ /* 0x100fe40000004100 */
[----:B------:R-:W-:Y:S01]  /*41c0*/  FADD.FTZ R134, -R16, R121 ;  /* 0x0000007910867221 */ /* 0x000fe20000010100 */
[----:B------:R-:W-:-:S02]  /*41d0*/  HADD2.F32 R85, -RZ, R82.H1_H1 ;  /* 0x30000052ff557230 */ /* 0x000fc40000004100 */
[C---:B------:R-:W-:Y:S01]  /*41e0*/  FADD.FTZ R82, -R16.reuse, R77 ;  /* 0x0000004d10527221 */ /* 0x040fe20000010100 */
[----:B------:R-:W-:Y:S01]  /*41f0*/  FADD.FTZ R130, -R16, R125 ;  /* 0x0000007d10827221 */ /* 0x000fe20000010100 */
[--C-:B------:R-:W-:Y:S02]  /*4200*/  HADD2.F32 R88, -RZ, R78.reuse.H0_H0 ;  /* 0x2000004eff587230 */ /* 0x100fe40000004100 */
[C---:B------:R-:W-:Y:S01]  /*4210*/  FMUL.FTZ R80, R73.reuse, R80 ;  /* 0x0000005049507220 */ /* 0x040fe20000410000 */
[----:B------:R-:W-:Y:S02]  /*4220*/  HADD2.F32 R86, -RZ, R83.H0_H0 ;  /* 0x20000053ff567230 */ /* 0x000fe40000004100 */
[C---:B------:R-:W-:Y:S01]  /*4230*/  FMUL.FTZ R82, R73.reuse, R82 ;  /* 0x0000005249527220 */ /* 0x040fe20000410000 */
[----:B------:R-:W-:Y:S02]  /*4240*/  HADD2.F32 R78, -RZ, R78.H1_H1 ;  /* 0x3000004eff4e7230 */ /* 0x000fe40000004100 */
[----:B------:R-:W-:Y:S01]  /*4250*/  FMUL.FTZ R100, R73, R100 ;  /* 0x0000006449647220 */ /* 0x000fe20000410000 */
[----:B------:R-:W-:-:S02]  /*4260*/  HADD2.F32 R77, -RZ, R79.H0_H0 ;  /* 0x2000004fff4d7230 */ /* 0x000fc40000004100 */
[C---:B------:R-:W-:Y:S01]  /*4270*/  FMUL.FTZ R98, R73.reuse, R98 ;  /* 0x0000006249627220 */ /* 0x040fe20000410000 */
[----:B------:R-:W-:Y:S02]  /*4280*/  HADD2.F32 R83, -RZ, R83.H1_H1 ;  /* 0x30000053ff537230 */ /* 0x000fe40000004100 */
[C---:B------:R-:W-:Y:S01]  /*4290*/  FMUL.FTZ R104, R73.reuse, R104 ;  /* 0x0000006849687220 */ /* 0x040fe20000410000 */
[----:B------:R-:W-:Y:S02]  /*42a0*/  HADD2.F32 R92, -RZ, R79.H1_H1 ;  /* 0x3000004fff5c7230 */ /* 0x000fe40000004100 */
        /* <DEDUP_REMOVED lines=12> */
[----:B------:R-:W0:Y:S01]  /*4370*/  SHFL.BFLY PT, R36, R139, 0x1, 0x1f ;  /* 0x0c201f008b247f89 */ /* 0x000e2200000e0000 */
[----:B------:R-:W-:Y:S01]  /*4380*/  FFMA.FTZ R95, R84, R87, R88 ;  /* 0x00000057545f7223 */ /* 0x000fe20000010058 */
[----:B------:R-:W-:Y:S01]  /*4390*/  FFMA.FTZ R94, R81, R85, R78 ;  /* 0x00000055515e7223 */ /* 0x000fe2000001004e */
[--C-:B------:R-:W-:Y:S01]  /*43a0*/  FFMA.FTZ R93, R82, R86, R77.reuse ;  /* 0x00000056525d7223 */ /* 0x100fe2000001004d */
[----:B------:R-:W-:Y:S01]  /*43b0*/  FFMA.FTZ R91, R80, R83, R92 ;  /* 0x00000053505b7223 */ /* 0x000fe2000001005c */
[----:B------:R-:W-:Y:S01]  /*43c0*/  FFMA.FTZ R99, R87, R100, R88 ;  /* 0x0000006457637223 */ /* 0x000fe20000010058 */
[----:B------:R-:W-:Y:S01]  /*43d0*/  FFMA.FTZ R97, R85, R98, R78 ;  /* 0x0000006255617223 */ /* 0x000fe2000001004e */
[C-C-:B------:R-:W-:Y:S01]  /*43e0*/  FFMA.FTZ R105, R86.reuse, R104, R77.reuse ;  /* 0x0000006856697223 */ /* 0x140fe2000001004d */
        /* <DEDUP_REMOVED lines=31> */
[----:B------:R-:W-:Y:S01]  /*45e0*/  HADD2.F32 R37, -RZ, R37.H1_H1 ;  /* 0x30000025ff257230 */ /* 0x000fe20000004100 */
[----:B------:R-:W1:Y:S01]  /*45f0*/  MUFU.EX2 R90, R90 ;  /* 0x0000005a005a7308 */ /* 0x000e620000000800 */
[----:B------:R-:W-:Y:S01]  /*4600*/  BSSY B0, `(.L_x_2103) ;  /* 0x0000027000007945 */ /* 0x000fe20003800000 */
[----:B0-----:R-:W-:Y:S01]  /*4610*/  FADD.FTZ R36, R36, R139 ;  /* 0x0000008b24247221 */ /* 0x001fe20000010000 */
[----:B------:R-:W-:-:S02]  /*4620*/  HADD2.F32 R141, -RZ, R8.H1_H1 ;  /* 0x30000008ff8d7230 */ /* 0x000fc40000004100 */
[C---:B------:R-:W-:Y:S01]  /*4630*/  FADD.FTZ R138, -R16.reuse, R37 ;  /* 0x00000025108a7221 */ /* 0x040fe20000010100 */
[----:B------:R-:W-:Y:S02]  /*4640*/  HADD2.F32 R37, -RZ, R8.H0_H0 ;  /* 0x20000008ff257230 */ /* 0x000fe40000004100 */
[----:B------:R-:W0:Y:S01]  /*4650*/  MUFU.EX2 R89, R89 ;  /* 0x0000005900597308 */ /* 0x000e220000000800 */
[----:B------:R-:W-:Y:S02]  /*4660*/  FMUL.FTZ R138, R73, R138 ;  /* 0x0000008a498a7220 */ /* 0x000fe40000410000 */
[----:B------:R-:W-:Y:S01]  /*4670*/  FADD.FTZ R142, -R16, R37 ;  /* 0x00000025108e7221 */ /* 0x000fe20000010100 */
[----:B------:R-:W-:Y:S01]  /*4680*/  FADD.FTZ R37, R140, R137 ;  /* 0x000000898c257221 */ /* 0x000fe20000010000 */
[----:B------:R-:W-:Y:S02]  /*4690*/  FFMA.FTZ R136, R83, R138, R92 ;  /* 0x0000008a53887223 */ /* 0x000fe4000001005c */
[----:B------:R-:W-:Y:S01]  /*46a0*/  FMUL.FTZ R8, R73, R142 ;  /* 0x0000008e49087220 */ /* 0x000fe20000410000 */
[----:B------:R-:W2:Y:S01]  /*46b0*/  MUFU.EX2 R79, R79 ;  /* 0x0000004f004f7308 */ /* 0x000ea20000000800 */
        /* <DEDUP_REMOVED lines=27> */
.L_x_2104:
[----:B------:R-:W-:Y:S05]  /*4870*/  BSYNC B0 ;  /* 0x0000000000007941 */ /* 0x000fea0003800000 */
.L_x_2103:
[----:B------:R-:W-:Y:S01]  /*4880*/  FADD.FTZ R90, R90, 1 ;  /* 0x3f8000005a5a7421 */ /* 0x000fe20000010000 */
[----:B------:R-:W-:Y:S01]  /*4890*/  FADD.FTZ R79, R79, 1 ;  /* 0x3f8000004f4f7421 */ /* 0x000fe20000010000 */
[----:B------:R-:W-:Y:S01]  /*48a0*/  FADD.FTZ R42, R42, 1 ;  /* 0x3f8000002a2a7421 */ /* 0x000fe20000010000 */
[----:B0-----:R-:W-:Y:S01]  /*48b0*/  FADD.FTZ R163, R123, 1 ;  /* 0x3f8000007ba37421 */ /* 0x001fe20000010000 */
[----:B------:R-:W-:Y:S01]  /*48c0*/  SHF.L.U32 R123, R67, 0x1, RZ ;  /* 0x00000001437b7819 */ /* 0x000fe200000006ff */
[----:B------:R-:W-:Y:S01]  /*48d0*/  FADD.FTZ R140, -R16, R141 ;  /* 0x0000008d108c7221 */ /* 0x000fe20000010100 */
[----:B------:R-:W0:Y:S01]  /*48e0*/  MUFU.RCP R90, R90 ;  /* 0x0000005a005a7308 */ /* 0x000e220000001000 */
[----:B------:R-:W-:Y:S01]  /*48f0*/  FADD.FTZ R96, R96, 1 ;  /* 0x3f80000060607421 */ /* 0x000fe20000010000 */
[--C-:B------:R-:W-:Y:S01]  /*4900*/  HADD2.F32 R141, -RZ, R9.reuse.H0_H0 ;  /* 0x20000009ff8d7230 */ /* 0x100fe20000004100 */
[----:B------:R-:W-:Y:S01]  /*4910*/  LOP3.LUT R164, R123, 0xe, RZ, 0xc0, !PT ;  /* 0x0000000e7ba47812 */ /* 0x000fe200078ec0ff */
[----:B------:R-:W-:Y:S01]  /*4920*/  FADD.FTZ R101, R101, 1 ;  /* 0x3f80000065657421 */ /* 0x000fe20000010000 */
[----:B------:R-:W-:-:S02]  /*4930*/  HADD2.F32 R143, -RZ, R9.H1_H1 ;  /* 0x30000009ff8f7230 */ /* 0x000fc40000004100 */
[----:B------:R-:W-:Y:S01]  /*4940*/  FADD.FTZ R89, R89, 1 ;  /* 0x3f80000059597421 */ /* 0x000fe20000010000 */
[----:B------:R-:W-:Y:S01]  /*4950*/  FADD.FTZ R142, -R16, R141 ;  /* 0x0000008d108e7221 */ /* 0x000fe20000010100 */
[----:B------:R-:W2:Y:S01]  /*4960*/  MUFU.RCP R79, R79 ;  /* 0x0000004f004f7308 */ /* 0x000ea20000001000 */
[----:B------:R-:W-:Y:S01]  /*4970*/  IADD3 R63, -R164, R63, RZ ;  /* 0x0000003fa43f7210 */ /* 0x000fe20007ffe1ff */
[--C-:B------:R-:W-:Y:S02]  /*4980*/  HADD2.F32 R147, -RZ, R4.reuse.H0_H0 ;  /* 0x20000004ff937230 */ /* 0x100fe40000004100 */
[C---:B------:R-:W-:Y:S01]  /*4990*/  FMUL.FTZ R140, R73.reuse, R140 ;  /* 0x0000008c498c7220 */ /* 0x040fe20000410000 */
[----:B------:R-:W-:Y:S02]  /*49a0*/  HADD2.F32 R149, -RZ, R4.H1_H1 ;  /* 0x30000004ff957230 */ /* 0x000fe40000004100 */
[----:B------:R-:W-:Y:S01]  /*49b0*/  FMUL.FTZ R4, R73, R142 ;  /* 0x0000008e49047220 */ /* 0x000fe20000410000 */
[----:B------:R-:W-:Y:S01]  /*49c0*/  FADD.FTZ R142, -R16, R143 ;  /* 0x0000008f108e7221 */ /* 0x000fe20000010100 */
[----:B-1----:R-:W-:Y:S01]  /*49d0*/  FFMA.FTZ R37, R87, R8, R88 ;  /* 0x0000000857257223 */ /* 0x002fe20000010058 */
[----:B------:R-:W1:Y:S01]  /*49e0*/  MUFU.RCP R42, R42 ;  /* 0x0000002a002a7308 */ /* 0x000e620000001000 */
[----:B0-----:R-:W-:Y:S01]  /*49f0*/  FADD.FTZ R164, -R90, 1 ;  /* 0x3f8000005aa47421 */ /* 0x001fe20000010100 */
[----:B------:R-:W-:-:S02]  /*4a00*/  HADD2.F32 R155, -RZ, R32.H0_H0 ;  /* 0x20000020ff9b7230 */ /* 0x000fc40000004100 */
[----:B------:R-:W-:Y:S01]  /*4a10*/  FADD.FTZ R43, R43, 1 ;  /* 0x3f8000002b2b7421 */ /* 0x000fe20000010000 */
[----:B------:R-:W-:Y:S02]  /*4a20*/  HADD2.F32 R157, -RZ, R32.H1_H1 ;  /* 0x30000020ff9d7230 */ /* 0x000fe40000004100 */
[----:B------:R-:W-:Y:S01]  /*4a30*/  FFMA.FTZ R95, R95, R164, 1 ;  /* 0x3f8000005f5f7423 */ /* 0x000fe200000100a4 */
[--C-:B------:R-:W-:Y:S02]  /*4a40*/  HADD2.F32 R153, -RZ, R5.reuse.H1_H1 ;  /* 0x30000005ff997230 */ /* 0x100fe40000004100 */
[----:B------:R-:W-:Y:S01]  /*4a50*/  FMUL.FTZ R32, R73, R142 ;  /* 0x0000008e49207220 */ /* 0x000fe20000410000 */
[----:B------:R-:W0:Y:S01]  /*4a60*/  MUFU.RCP R96, R96 ;  /* 0x0000006000607308 */ /* 0x000e220000001000 */
[----:B--2---:R-:W-:Y:S01]  /*4a70*/  FADD.FTZ R164, -R79, 1 ;  /* 0x3f8000004fa47421 */ /* 0x004fe20000010100 */
[----:B------:R-:W-:Y:S01]  /*4a80*/  FADD.FTZ R142, -R16, R147 ;  /* 0x00000093108e7221 */ /* 0x000fe20000010100 */
[----:B------:R-:W-:Y:S01]  /*4a90*/  FFMA.FTZ R9, R85, R140, R78 ;  /* 0x0000008c55097223 */ /* 0x000fe2000001004e */
[----:B------:R-:W-:Y:S01]  /*4aa0*/  FMUL.FTZ R137, R37, -1.4426950216293334961 ;  /* 0xbfb8aa3b25897820 */ /* 0x000fe20000410000 */
[----:B------:R-:W-:Y:S01]  /*4ab0*/  FFMA.FTZ R164, R93, R164, 1 ;  /* 0x3f8000005da47423 */ /* 0x000fe200000100a4 */
[----:B------:R-:W-:Y:S01]  /*4ac0*/  FADD.FTZ R93, R128, 1 ;  /* 0x3f800000805d7421 */ /* 0x000fe20000010000 */
[----:B------:R-:W-:Y:S01]  /*4ad0*/  HADD2.F32 R151, -RZ, R5.H0_H0 ;  /* 0x20000005ff977230 */ /* 0x000fe20000004100 */
[----:B------:R-:W2:Y:S01]  /*4ae0*/  MUFU.RCP R101, R101 ;  /* 0x0000006500657308 */ /* 0x000ea20000001000 */
[----:B-1----:R-:W-:Y:S01]  /*4af0*/  FADD.FTZ R128, -R42, 1 ;  /* 0x3f8000002a807421 */ /* 0x002fe20000010100 */
[----:B------:R-:W-:Y:S01]  /*4b00*/  FADD.FTZ R40, R40, 1 ;  /* 0x3f80000028287421 */ /* 0x000fe20000010000 */
[----:B------:R-:W-:Y:S01]  /*4b10*/  FMUL.FTZ R142, R73, R142 ;  /* 0x0000008e498e7220 */ /* 0x000fe20000410000 */
[----:B------:R-:W-:Y:S01]  /*4b20*/  FADD.FTZ R150, -R16, R153 ;  /* 0x0000009910967221 */ /* 0x000fe20000010100 */
[----:B------:R-:W-:Y:S01]  /*4b30*/  FFMA.FTZ R141, R83, R32, R92 ;  /* 0x00000020538d7223 */ /* 0x000fe2000001005c */
[----:B------:R-:W-:-:S02]  /*4b40*/  HADD2.F32 R159, -RZ, R33.H0_H0 ;  /* 0x20000021ff9f7230 */ /* 0x000fc40000004100 */
[----:B------:R-:W-:Y:S01]  /*4b50*/  FFMA.FTZ R91, R91, R128, 1 ;  /* 0x3f8000005b5b7423 */ /* 0x000fe20000010080 */
[----:B------:R-:W1:Y:S01]  /*4b60*/  MUFU.RCP R89, R89 ;  /* 0x0000005900597308 */ /* 0x000e620000001000 */
[----:B------:R-:W-:Y:S02]  /*4b70*/  HADD2.F32 R161, -RZ, R33.H1_H1 ;  /* 0x30000021ffa17230 */ /* 0x000fe40000004100 */
[----:B------:R-:W-:Y:S01]  /*4b80*/  FADD.FTZ R152, -R16, R151 ;  /* 0x0000009710987221 */ /* 0x000fe20000010100 */
[----:B0-----:R-:W-:Y:S01]  /*4b90*/  FADD.FTZ R128, -R96, 1 ;  /* 0x3f80000060807421 */ /* 0x001fe20000010100 */
[----:B------:R-:W-:Y:S01]  /*4ba0*/  FFMA.FTZ R33, R87, R142, R88 ;  /* 0x0000008e57217223 */ /* 0x000fe20000010058 */
[----:B------:R-:W-:Y:S01]  /*4bb0*/  FMUL.FTZ R150, R73, R150 ;  /* 0x0000009649967220 */ /* 0x000fe20000410000 */
[----:B------:R-:W-:Y:S01]  /*4bc0*/  FMUL.FTZ R143, R141, -1.4426950216293334961 ;  /* 0xbfb8aa3b8d8f7820 */ /* 0x000fe20000410000 */
[C---:B------:R-:W-:Y:S01]  /*4bd0*/  FADD.FTZ R148, -R16.reuse, R155 ;  /* 0x0000009b10947221 */ /* 0x040fe20000010100 */
[----:B------:R0:W-:Y:S01]  /*4be0*/  MUFU.EX2 R36, R139 ;  /* 0x0000008b00247308 */ /* 0x0001e20000000800 */
[C---:B------:R-:W-:Y:S01]  /*4bf0*/  FADD.FTZ R154, -R16.reuse, R149 ;  /* 0x00000095109a7221 */ /* 0x040fe20000010100 */
[C---:B------:R-:W-:Y:S01]  /*4c00*/  FADD.FTZ R162, -R16.reuse, R157 ;  /* 0x0000009d10a27221 */ /* 0x040fe20000010100 */
[C---:B------:R-:W-:Y:S01]  /*4c10*/  FADD.FTZ R160, -R16.reuse, R159 ;  /* 0x0000009f10a07221 */ /* 0x040fe20000010100 */
[----:B------:R-:W-:Y:S01]  /*4c20*/  FADD.FTZ R158, -R16, R161 ;  /* 0x000000a1109e7221 */ /* 0x000fe20000010100 */
[----:B------:R-:W-:Y:S01]  /*4c30*/  FMUL.FTZ R152, R73, R152 ;  /* 0x0000009849987220 */ /* 0x000fe20000410000 */
[----:B------:R-:W-:Y:S01]  /*4c40*/  FADD.FTZ R107, R107, 1 ;  /* 0x3f8000006b6b7421 */ /* 0x000fe20000010000 */
[----:B------:R-:W-:Y:S01]  /*4c50*/  FFMA.FTZ R99, R99, R128, 1 ;  /* 0x3f80000063637423 */ /* 0x000fe20000010080 */
[----:B------:R-:W3:Y:S01]  /*4c60*/  MUFU.RCP R43, R43 ;  /* 0x0000002b002b7308 */ /* 0x000ee20000001000 */
[----:B0-----:R-:W-:Y:S01]  /*4c70*/  FMUL.FTZ R139, R9, -1.4426950216293334961 ;  /* 0xbfb8aa3b098b7820 */ /* 0x001fe20000410000 */
[C-C-:B------:R-:W-:Y:S01]  /*4c80*/  FFMA.FTZ R5, R86.reuse, R4, R77.reuse ;  /* 0x0000000456057223 */ /* 0x140fe2000001004d */
[----:B------:R-:W-:Y:S01]  /*4c90*/  FMUL.FTZ R16, R33, -1.4426950216293334961 ;  /* 0xbfb8aa3b21107820 */ /* 0x000fe20000410000 */
[----:B------:R-:W-:Y:S01]  /*4ca0*/  FFMA.FTZ R147, R83, R150, R92 ;  /* 0x0000009653937223 */ /* 0x000fe2000001005c */
[----:B------:R-:W-:Y:S01]  /*4cb0*/  FADD.FTZ R115, R115, 1 ;  /* 0x3f80000073737421 */ /* 0x000fe20000010000 */
[----:B--2---:R-:W-:Y:S01]  /*4cc0*/  FADD.FTZ R128, -R101, 1 ;  /* 0x3f80000065807421 */ /* 0x004fe20000010100 */
[----:B-1----:R-:W-:Y:S01]  /*4cd0*/  FADD.FTZ R123, -R89, 1 ;  /* 0x3f800000597b7421 */ /* 0x002fe20000010100 */
[----:B------:R-:W0:Y:S01]  /*4ce0*/  MUFU.EX2 R137, R137 ;  /* 0x0000008900897308 */ /* 0x000e220000000800 */
[----:B------:R-:W-:Y:S01]  /*4cf0*/  FMUL.FTZ R148, R73, R148 ;  /* 0x0000009449947220 */ /* 0x000fe20000410000 */
[--C-:B------:R-:W-:Y:S01]  /*4d00*/  FFMA.FTZ R146, R86, R152, R77.reuse ;  /* 0x0000009856927223 */ /* 0x100fe2000001004d */
[----:B------:R-:W-:Y:S01]  /*4d10*/  FMUL.FTZ R144, R5, -1.4426950216293334961 ;  /* 0xbfb8aa3b05907820 */ /* 0x000fe20000410000 */
[----:B------:R-:W-:Y:S01]  /*4d20*/  FMUL.FTZ R156, R147, -1.4426950216293334961 ;  /* 0xbfb8aa3b939c7820 */ /* 0x000fe20000410000 */
[----:B------:R-:W-:Y:S01]  /*4d30*/  FMUL.FTZ R160, R73, R160 ;  /* 0x000000a049a07220 */ /* 0x000fe20000410000 */
[----:B------:R-:W-:Y:S01]  /*4d40*/  FFMA.FTZ R128, R97, R128, 1 ;  /* 0x3f80000061807423 */ /* 0x000fe20000010080 */
[----:B------:R-:W-:Y:S01]  /*4d50*/  FADD.FTZ R119, R119, 1 ;  /* 0x3f80000077777421 */ /* 0x000fe20000010000 */
[----:B------:R-:W1:Y:S01]  /*4d60*/  MUFU.RCP R40, R40 ;  /* 0x0000002800287308 */ /* 0x000e620000001000 */
[----:B------:R-:W-:Y:S01]  /*4d70*/  FFMA.FTZ R94, R94, R123, 1 ;  /* 0x3f8000005e5e7423 */ /* 0x000fe2000001007b */
[----:B------:R-:W-:Y:S01]  /*4d80*/  FFMA.FTZ R155, R87, R148, R88 ;  /* 0x00000094579b7223 */ /* 0x000fe20000010058 */
[C---:B------:R-:W-:Y:S01]  /*4d90*/  FMUL.FTZ R154, R73.reuse, R154 ;  /* 0x0000009a499a7220 */ /* 0x040fe20000410000 */
[----:B------:R-:W-:Y:S01]  /*4da0*/  FMUL.FTZ R151, R146, -1.4426950216293334961 ;  /* 0xbfb8aa3b92977820 */ /* 0x000fe20000410000 */
[----:B------:R-:W-:Y:S01]  /*4db0*/  FMUL.FTZ R158, R73, R158 ;  /* 0x0000009e499e7220 */ /* 0x000fe20000410000 */
[----:B------:R-:W-:Y:S01]  /*4dc0*/  FADD.FTZ R133, R133, 1 ;  /* 0x3f80000085857421 */ /* 0x000fe20000010000 */
[----:B------:R-:W-:Y:S01]  /*4dd0*/  FADD.FTZ R131, R131, 1 ;  /* 0x3f80000083837421 */ /* 0x000fe20000010000 */
[----:B------:R-:W2:Y:S01]  /*4de0*/  MUFU.EX2 R139, R139 ;  /* 0x0000008b008b7308 */ /* 0x000ea20000000800 */
[----:B------:R-:W-:Y:S01]  /*4df0*/  FFMA.FTZ R77, R86, R160, R77 ;  /* 0x000000a0564d7223 */ /* 0x000fe2000001004d */
[----:B------:R-:W-:Y:S01]  /*4e00*/  FADD.FTZ R120, R120, 1 ;  /* 0x3f80000078787421 */ /* 0x000fe20000010000 */
[----:B------:R-:W-:Y:S01]  /*4e10*/  FMUL.FTZ R101, R101, R128 ;  /* 0x0000008065657220 */ /* 0x000fe20000410000 */
[----:B---3--:R-:W-:Y:S01]  /*4e20*/  FADD.FTZ R128, -R43, 1 ;  /* 0x3f8000002b807421 */ /* 0x008fe20000010100 */
[----:B------:R-:W-:Y:S01]  /*4e30*/  FMUL.FTZ R157, R155, -1.4426950216293334961 ;  /* 0xbfb8aa3b9b9d7820 */ /* 0x000fe20000410000 */
[----:B------:R-:W-:Y:S01]  /*4e40*/  FMUL.FTZ R90, R90, R95 ;  /* 0x0000005f5a5a7220 */ /* 0x000fe20000410000 */
[----:B------:R-:W-:Y:S01]  /*4e50*/  FMUL.FTZ R89, R89, R94 ;  /* 0x0000005e59597220 */ /* 0x000fe20000410000 */
[----:B------:R-:W3:Y:S01]  /*4e60*/  MUFU.EX2 R143, R143 ;  /* 0x0000008f008f7308 */ /* 0x000ee20000000800 */
[----:B------:R-:W-:Y:S01]  /*4e70*/  FFMA.FTZ R149, R85, R154, R78 ;  /* 0x0000009a55957223 */ /* 0x000fe2000001004e */
[----:B------:R-:W-:Y:S01]  /*4e80*/  FFMA.FTZ R161, R83, R158, R92 ;  /* 0x0000009e53a17223 */ /* 0x000fe2000001005c */
[----:B------:R-:W-:Y:S01]  /*4e90*/  FADD.FTZ R36, R36, 1 ;  /* 0x3f80000024247421 */ /* 0x000fe20000010000 */
[----:B------:R-:W-:Y:S01]  /*4ea0*/  FMUL.FTZ R92, R77, -1.4426950216293334961 ;  /* 0xbfb8aa3b4d5c7820 */ /* 0x000fe20000410000 */
[----:B0-----:R-:W-:Y:S01]  /*4eb0*/  FADD.FTZ R97, R137, 1 ;  /* 0x3f80000089617421 */ /* 0x001fe20000010000 */
[----:B------:R-:W-:Y:S01]  /*4ec0*/  FFMA.FTZ R128, R105, R128, 1 ;  /* 0x3f80000069807423 */ /* 0x000fe20000010080 */
[----:B------:R-:W-:Y:S01]  /*4ed0*/  FADD.FTZ R113, R113, 1 ;  /* 0x3f80000071717421 */ /* 0x000fe20000010000 */
[----:B------:R-:W0:Y:S01]  /*4ee0*/  MUFU.RCP R107, R107 ;  /* 0x0000006b006b7308 */ /* 0x000e220000001000 */
[----:B-1----:R-:W-:Y:S01]  /*4ef0*/  FADD.FTZ R105, -R40, 1 ;  /* 0x3f80000028697421 */ /* 0x002fe20000010100 */
[----:B------:R-:W-:Y:S01]  /*4f00*/  FMUL.FTZ R153, R149, -1.4426950216293334961 ;  /* 0xbfb8aa3b95997820 */ /* 0x000fe20000410000 */
[----:B------:R-:W-:Y:S01]  /*4f10*/  FMUL.FTZ R96, R96, R99 ;  /* 0x0000006360607220 */ /* 0x000fe20000410000 */
[----:B--2---:R-:W-:Y:S01]  /*4f20*/  FADD.FTZ R99, R139, 1 ;  /* 0x3f8000008b637421 */ /* 0x004fe20000010000 */
[----:B------:R-:W-:Y:S01]  /*4f30*/  FMUL.FTZ R88, R73, R162 ;  /* 0x000000a249587220 */ /* 0x000fe20000410000 */
[----:B------:R-:W-:Y:S01]  /*4f40*/  FADD.FTZ R39, R39, 1 ;  /* 0x3f80000027277421 */ /* 0x000fe20000010000 */
[----:B------:R-:W-:Y:S01]  /*4f50*/  FFMA.FTZ R105, R110, R105, 1 ;  /* 0x3f8000006e697423 */ /* 0x000fe20000010069 */
[----:B------:R-:W1:Y:S01]  /*4f60*/  MUFU.EX2 R16, R16 ;  /* 0x0000001000107308 */ /* 0x000e620000000800 */
[----:B---3--:R-:W-:Y:S01]  /*4f70*/  FADD.FTZ R143, R143, 1 ;  /* 0x3f8000008f8f7421 */ /* 0x008fe20000010000 */
[----:B------:R-:W-:Y:S01]  /*4f80*/  FFMA.FTZ R78, R85, R88, R78 ;  /* 0x00000058554e7223 */ /* 0x000fe2000001004e */
[----:B------:R-:W-:Y:S01]  /*4f90*/  FMUL.FTZ R43, R43, R128 ;  /* 0x000000802b2b7220 */ /* 0x000fe20000410000 */
[----:B------:R-:W-:Y:S01]  /*4fa0*/  FMUL.FTZ R40, R40, R105 ;  /* 0x0000006928287220 */ /* 0x000fe20000410000 */
[----:B------:R-:W-:Y:S01]  /*4fb0*/  FMUL.FTZ R162, R161, -1.4426950216293334961 ;  /* 0xbfb8aa3ba1a27820 */ /* 0x000fe20000410000 */
[----:B------:R-:W-:Y:S01]  /*4fc0*/  FMUL.FTZ R159, R78, -1.4426950216293334961 ;  /* 0xbfb8aa3b4e9f7820 */ /* 0x000fe20000410000 */
[----:B------:R-:W-:Y:S01]  /*4fd0*/  FMUL.FTZ R79, R79, R164 ;  /* 0x000000a44f4f7220 */ /* 0x000fe20000410000 */
[----:B------:R-:W2:Y:S01]  /*4fe0*/  MUFU.RCP R115, R115 ;  /* 0x0000007300737308 */ /* 0x000ea20000001000 */
[----:B0-----:R-:W-:Y:S01]  /*4ff0*/  FADD.FTZ R128, -R107, 1 ;  /* 0x3f8000006b807421 */ /* 0x001fe20000010100 */
[----:B------:R-:W-:Y:S01]  /*5000*/  FADD.FTZ R135, R135, 1 ;  /* 0x3f80000087877421 */ /* 0x000fe20000010000 */
[----:B------:R-:W-:Y:S01]  /*5010*/  FMUL.FTZ R42, R42, R91 ;  /* 0x0000005b2a2a7220 */ /* 0x000fe20000410000 */
[----:B------:R-:W0:Y:S01]  /*5020*/  S2UR UR6, SR_CgaCtaId ;  /* 0x00000000000679c3 */ /* 0x000e220000008800 */
[----:B------:R-:W-:-:S07]  /*5030*/  FFMA.FTZ R128, R103, R128, 1 ;  /* 0x3f80000067807423 */ /* 0x000fce0000010080 */
[----:B------:R-:W-:Y:S01]  /*5040*/  BAR.SYNC.DEFER_BLOCKING 0x0 ;  /* 0x0000000000007b1d */ /* 0x000fe20000010000 */
[----:B-1----:R-:W-:Y:S01]  /*5050*/  FADD.FTZ R16, R16, 1 ;  /* 0x3f80000010107421 */ /* 0x002fe20000010000 */
[----:B------:R-:W-:-:S04]  /*5060*/  FMUL.FTZ R107, R107, R128 ;  /* 0x000000806b6b7220 */ /* 0x000fc80000410000 */
[----:B------:R-:W1:Y:S01]  /*5070*/  MUFU.EX2 R144, R144 ;  /* 0x0000009000907308 */ /* 0x000e620000000800 */
[----:B------:R-:W-:Y:S01]  /*5080*/  UMOV UR4, 0x400 ;  /* 0x0000040000047882 */ /* 0x000fe20000000000 */
[----:B------:R-:W-:Y:S01]  /*5090*/  ULDC.64 UR10, c[0x0][0x210] ;  /* 0x00008400000a7ab9 */ /* 0x000fe20000000a00 */
[----:B------:R-:W-:Y:S01]  /*50a0*/  UIADD3 UR4, UR4, 0x34a0, URZ ;  /* 0x000034a004047890 */ /* 0x000fe2000fffe03f */
[----:B--2---:R-:W-:-:S04]  /*50b0*/  FADD.FTZ R110, -R115, 1 ;  /* 0x3f800000736e7421 */ /* 0x004fc80000010100 */
[----:B------:R-:W2:Y:S01]  /*50c0*/  MUFU.EX2 R156, R156 ;  /* 0x0000009c009c7308 */ /* 0x000ea20000000800 */
[----:B------:R-:W-:-:S04]  /*50d0*/  FFMA.FTZ R110, R109, R110, 1 ;  /* 0x3f8000006d6e7423 */ /* 0x000fc8000001006e */
[----:B------:R-:W-:-:S03]  /*50e0*/  FMUL.FTZ R115, R115, R110 ;  /* 0x0000006e73737220 */ /* 0x000fc60000410000 */
[----:B------:R-:W3:Y:S01]  /*50f0*/  MUFU.RCP R119, R119 ;  /* 0x0000007700777308 */ /* 0x000ee20000001000 */
[----:B-1----:R-:W-:Y:S01]  /*5100*/  FADD.FTZ R103, R144, 1 ;  /* 0x3f80000090677421 */ /* 0x002fe20000010000 */
[----:B0-----:R-:W-:-:S06]  /*5110*/  ULEA UR4, UR6, UR4, 0x18 ;  /* 0x0000000406047291 */ /* 0x001fcc000f8ec03f */
[----:B------:R-:W0:Y:S01]  /*5120*/  MUFU.RCP R95, R133 ;  /* 0x00000085005f7308 */ /* 0x000e220000001000 */
[----:B--2---:R-:W-:-:S07]  /*5130*/  FADD.FTZ R123, R156, 1 ;  /* 0x3f8000009c7b7421 */ /* 0x004fce0000010000 */
[----:B------:R-:W1:Y:S01]  /*5140*/  MUFU.RCP R94, R131 ;  /* 0x00000083005e7308 */ /* 0x000e620000001000 */
[----:B---3--:R-:W-:-:S04]  /*5150*/  FADD.FTZ R109, -R119, 1 ;  /* 0x3f800000776d7421 */ /* 0x008fc80000010100 */
[----:B------:R-:W-:-:S03]  /*5160*/  FFMA.FTZ R38, R38, R109, 1 ;  /* 0x3f80000026267423 */ /* 0x000fc6000001006d */
[----:B------:R-:W2:Y:S01]  /*5170*/  MUFU.RCP R93, R93 ;  /* 0x0000005d005d7308 */ /* 0x000ea20000001000 */
[----:B0-----:R-:W-:Y:S01]  /*5180*/  FADD.FTZ R144, -R95, 1 ;  /* 0x3f8000005f907421 */ /* 0x001fe20000010100 */
[----:B------:R-:W-:-:S03]  /*5190*/  FMUL.FTZ R38, R119, R38 ;  /* 0x0000002677267220 */ /* 0x000fc60000410000 */
[----:B------:R-:W-:-:S03]  /*51a0*/  FFMA.FTZ R144, R121, R144, 1 ;  /* 0x3f80000079907423 */ /* 0x000fc60000010090 */
[----:B------:R-:W0:Y:S01]  /*51b0*/  MUFU.EX2 R151, R151 ;  /* 0x0000009700977308 */ /* 0x000e220000000800 */
[----:B-1----:R-:W-:Y:S01]  /*51c0*/  FADD.FTZ R156, -R94, 1 ;  /* 0x3f8000005e9c7421 */ /* 0x002fe20000010100 */
[----:B------:R-:W-:-:S03]  /*51d0*/  FMUL.FTZ R144, R95, R144 ;  /* 0x000000905f907220 */ /* 0x000fc60000410000 */
[----:B------:R-:W-:-:S03]  /*51e0*/  FFMA.FTZ R127, R127, R156, 1 ;  /* 0x3f8000007f7f7423 */ /* 0x000fc6000001009c */
[----:B------:R-:W1:Y:S01]  /*51f0*/  MUFU.RCP R120, R120 ;  /* 0x0000007800787308 */ /* 0x000e620000001000 */
[----:B--2---:R-:W-:Y:S01]  /*5200*/  FADD.FTZ R164, -R93, 1 ;  /* 0x3f8000005da47421 */ /* 0x004fe20000010100 */
[----:B------:R-:W-:-:S03]  /*5210*/  FMUL.FTZ R127, R94, R127 ;  /* 0x0000007f5e7f7220 */ /* 0x000fc60000410000 */
[----:B------:R-:W-:-:S03]  /*5220*/  FFMA.FTZ R156, R125, R164, 1 ;  /* 0x3f8000007d9c7423 */ /* 0x000fc600000100a4 */
[----:B------:R-:W2:Y:S01]  /*5230*/  MUFU.EX2 R157, R157 ;  /* 0x0000009d009d7308 */ /* 0x000ea20000000800 */
[----:B0-----:R-:W-:Y:S01]  /*5240*/  FADD.FTZ R151, R151, 1 ;  /* 0x3f80000097977421 */ /* 0x001fe20000010000 */
[----:B------:R-:W-:Y:S01]  /*5250*/  FMUL.FTZ R156, R93, R156 ;  /* 0x0000009c5d9c7220 */ /* 0x000fe20000410000 */
[----:B------:R-:W-:-:S05]  /*5260*/  HADD2.F32 R93, -RZ, R30.H1_H1 ;  /* 0x3000001eff5d7230 */ /* 0x000fca0000004100 */
[----:B------:R-:W0:Y:S01]  /*5270*/  MUFU.RCP R36, R36 ;  /* 0x0000002400247308 */ /* 0x000e220000001000 */
[----:B-1----:R-:W-:-:S04]  /*5280*/  FADD.FTZ R128, -R120, 1 ;  /* 0x3f80000078807421 */ /* 0x002fc80000010100 */
[----:B------:R-:W-:-:S03]  /*5290*/  FFMA.FTZ R111, R111, R128, 1 ;  /* 0x3f8000006f6f7423 */ /* 0x000fc60000010080 */
[----:B------:R-:W1:Y:S01]  /*52a0*/  MUFU.EX2 R92, R92 ;  /* 0x0000005c005c7308 */ /* 0x000e620000000800 */
[----:B--2---:R-:W-:Y:S01]  /*52b0*/  FADD.FTZ R121, R157, 1 ;  /* 0x3f8000009d797421 */ /* 0x004fe20000010000 */
[----:B------:R-:W-:-:S06]  /*52c0*/  FMUL.FTZ R111, R120, R111 ;  /* 0x0000006f786f7220 */ /* 0x000fcc0000410000 */
[----:B------:R-:W2:Y:S01]  /*52d0*/  MUFU.RCP R67, R163 ;  /* 0x000000a300437308 */ /* 0x000ea20000001000 */
[----:B0-----:R-:W-:-:S04]  /*52e0*/  FADD.FTZ R125, -R36, 1 ;  /* 0x3f800000247d7421 */ /* 0x001fc80000010100 */
[----:B------:R-:W-:-:S03]  /*52f0*/  FFMA.FTZ R125, R136, R125, 1 ;  /* 0x3f800000887d7423 */ /* 0x000fc6000001007d */
[----:B------:R-:W0:Y:S01]  /*5300*/  MUFU.RCP R97, R97 ;  /* 0x0000006100617308 */ /* 0x000e220000001000 */
[----:B-1----:R-:W-:Y:S01]  /*5310*/  FADD.FTZ R131, R92, 1 ;  /* 0x3f8000005c837421 */ /* 0x002fe20000010000 */
[----:B------:R-:W-:-:S06]  /*5320*/  FMUL.FTZ R125, R36, R125 ;  /* 0x0000007d247d7220 */ /* 0x000fcc0000410000 */
[----:B------:R-:W1:Y:S01]  /*5330*/  MUFU.RCP R113, R113 ;  /* 0x0000007100717308 */ /* 0x000e620000001000 */
[----:B--2---:R-:W-:-:S04]  /*5340*/  FADD.FTZ R128, -R67, 1 ;  /* 0x3f80000043807421 */ /* 0x004fc80000010100 */
[----:B------:R-:W-:-:S03]  /*5350*/  FFMA.FTZ R128, R117, R128, 1 ;  /* 0x3f80000075807423 */ /* 0x000fc60000010080 */
[----:B------:R-:W2:Y:S01]  /*5360*/  MUFU.EX2 R153, R153 ;  /* 0x0000009900997308 */ /* 0x000ea20000000800 */
[----:B0-----:R-:W-:Y:S01]  /*5370*/  FADD.FTZ R92, -R97, 1 ;  /* 0x3f800000615c7421 */ /* 0x001fe20000010100 */
[----:B------:R-:W-:-:S03]  /*5380*/  FMUL.FTZ R128, R67, R128 ;  /* 0x0000008043807220 */ /* 0x000fc60000410000 */
[----:B------:R-:W-:-:S03]  /*5390*/  FFMA.FTZ R92, R37, R92, 1 ;  /* 0x3f800000255c7423 */ /* 0x000fc6000001005c */
[----:B------:R-:W0:Y:S01]  /*53a0*/  MUFU.RCP R99, R99 ;  /* 0x0000006300637308 */ /* 0x000e220000001000 */
[----:B-1----:R-:W-:Y:S01]  /*53b0*/  FADD.FTZ R110, -R113, 1 ;  /* 0x3f800000716e7421 */ /* 0x002fe20000010100 */
[----:B------:R-:W-:-:S03]  /*53c0*/  FMUL.FTZ R92, R97, R92 ;  /* 0x0000005c615c7220 */ /* 0x000fc60000410000 */
[----:B------:R-:W-:-:S03]  /*53d0*/  FFMA.FTZ R110, R41, R110, 1 ;  /* 0x3f800000296e7423 */ /* 0x000fc6000001006e */
[----:B------:R-:W1:Y:S01]  /*53e0*/  MUFU.RCP R39, R39 ;  /* 0x0000002700277308 */ /* 0x000e620000001000 */
[----:B--2---:R-:W-:Y:S01]  /*53f0*/  FADD.FTZ R153, R153, 1 ;  /* 0x3f80000099997421 */ /* 0x004fe20000010000 */
[----:B------:R-:W-:-:S06]  /*5400*/  FMUL.FTZ R110, R113, R110 ;  /* 0x0000006e716e7220 */ /* 0x000fcc0000410000 */
[----:B------:R-:W2:Y:S01]  /*5410*/  MUFU.RCP R105, R143 ;  /* 0x0000008f00697308 */ /* 0x000ea20000001000 */
[----:B0-----:R-:W-:-:S04]  /*5420*/  FADD.FTZ R136, -R99, 1 ;  /* 0x3f80000063887421 */ /* 0x001fc80000010100 */
[----:B------:R-:W-:-:S03]  /*5430*/  FFMA.FTZ R136, R9, R136, 1 ;  /* 0x3f80000009887423 */ /* 0x000fc60000010088 */
[----:B------:R-:W0:Y:S01]  /*5440*/  MUFU.RCP R16, R16 ;  /* 0x0000001000107308 */ /* 0x000e220000001000 */
[----:B-1----:R-:W-:Y:S01]  /*5450*/  FADD.FTZ R117, -R39, 1 ;  /* 0x3f80000027757421 */ /* 0x002fe20000010100 */
[----:B------:R-:W-:-:S03]  /*5460*/  FMUL.FTZ R136, R99, R136 ;  /* 0x0000008863887220 */ /* 0x000fc60000410000 */
[----:B------:R-:W-:-:S03]  /*5470*/  FFMA.FTZ R122, R122, R117, 1 ;  /* 0x3f8000007a7a7423 */ /* 0x000fc60000010075 */
[----:B------:R-:W1:Y:S01]  /*5480*/  MUFU.EX2 R159, R159 ;  /* 0x0000009f009f7308 */ /* 0x000e620000000800 */
[----:B--2---:R-:W-:Y:S01]  /*5490*/  FADD.FTZ R37, -R105, 1 ;  /* 0x3f80000069257421 */ /* 0x004fe20000010100 */
[----:B------:R-:W-:-:S03]  /*54a0*/  FMUL.FTZ R122, R39, R122 ;  /* 0x0000007a277a7220 */ /* 0x000fc60000410000 */
[----:B------:R-:W-:-:S03]  /*54b0*/  FFMA.FTZ R141, R141, R37, 1 ;  /* 0x3f8000008d8d7423 */ /* 0x000fc60000010025 */
[----:B------:R-:W2:Y:S01]  /*54c0*/  MUFU.EX2 R162, R162 ;  /* 0x000000a200a27308 */ /* 0x000ea20000000800 */
[----:B0-----:R-:W-:Y:S01]  /*54d0*/  FADD.FTZ R37, -R16, 1 ;  /* 0x3f80000010257421 */ /* 0x001fe20000010100 */
[----:B------:R-:W-:-:S03]  /*54e0*/  FMUL.FTZ R141, R105, R141 ;  /* 0x0000008d698d7220 */ /* 0x000fc60000410000 */
[----:B------:R-:W-:-:S03]  /*54f0*/  FFMA.FTZ R33, R33, R37, 1 ;  /* 0x3f80000021217423 */ /* 0x000fc60000010025 */
[----:B------:R-:W0:Y:S01]  /*5500*/  MUFU.RCP R109, R151 ;  /* 0x00000097006d7308 */ /* 0x000e220000001000 */
[----:B-1----:R-:W-:Y:S01]  /*5510*/  FADD.FTZ R159, R159, 1 ;  /* 0x3f8000009f9f7421 */ /* 0x002fe20000010000 */
[----:B------:R-:W-:Y:S01]  /*5520*/  FMUL.FTZ R33, R16, R33 ;  /* 0x0000002110217220 */ /* 0x000fe20000410000 */
[--C-:B------:R-:W-:Y:S02]  /*5530*/  HADD2.F32 R16, -RZ, R15.reuse.H0_H0 ;  /* 0x2000000fff107230 */ /* 0x100fe40000004100 */
[----:B------:R-:W-:-:S03]  /*5540*/  HADD2.F32 R15, -RZ, R15.H1_H1 ;  /* 0x3000000fff0f7230 */ /* 0x000fc60000004100 */
[----:B------:R-:W1:Y:S01]  /*5550*/  MUFU.RCP R103, R103 ;  /* 0x0000006700677308 */ /* 0x000e620000001000 */
[----:B--2---:R-:W-:Y:S01]  /*5560*/  FADD.FTZ R133, R162, 1 ;  /* 0x3f800000a2857421 */ /* 0x004fe20000010000 */
[----:B------:R-:W-:Y:S01]  /*5570*/  FMUL.FTZ R42, R15, R42 ;  /* 0x0000002a0f2a7220 */ /* 0x000fe20000410000 */
[--C-:B------:R-:W-:Y:S02]  /*5580*/  HADD2.F32 R15, -RZ, R10.reuse.H0_H0 ;  /* 0x2000000aff0f7230 */ /* 0x100fe40000004100 */
[----:B------:R-:W-:Y:S01]  /*5590*/  FMUL.FTZ R79, R16, R79 ;  /* 0x0000004f104f7220 */ /* 0x000fe20000410000 */
[----:B------:R-:W-:Y:S02]  /*55a0*/  HADD2.F32 R10, -RZ, R10.H1_H1 ;  /* 0x3000000aff0a7230 */ /* 0x000fe40000004100 */
[----:B------:R-:W2:Y:S01]  /*55b0*/  MUFU.RCP R91, R135 ;  /* 0x00000087005b7308 */ /* 0x000ea20000001000 */
[----:B0-----:R-:W-:Y:S02]  /*55c0*/  FADD.FTZ R37, -R109, 1 ;  /* 0x3f8000006d257421 */ /* 0x001fe40000010100 */
[----:B------:R-:W-:Y:S01]  /*55d0*/  FMUL.FTZ R115, R10, R115 ;  /* 0x000000730a737220 */ /* 0x000fe20000410000 */
[----:B------:R-:W-:Y:S01]  /*55e0*/  LEA R10, R63, UR4, 0x3 ;  /* 0x000000043f0a7c11 */ /* 0x000fe2000f8e18ff */
[----:B------:R-:W-:-:S02]  /*55f0*/  HADD2.F32 R63, -RZ, R35.H0_H0 ;  /* 0x20000023ff3f7230 */ /* 0x000fc40000004100 */
[----:B------:R-:W-:Y:S01]  /*5600*/  FFMA.FTZ R146, R146, R37, 1 ;  /* 0x3f80000092927423 */ /* 0x000fe20000010025 */
[----:B------:R-:W-:Y:S01]  /*5610*/  FMUL.FTZ R15, R15, R40 ;  /* 0x000000280f0f7220 */ /* 0x000fe20000410000 */
[----:B------:R-:W0:Y:S01]  /*5620*/  MUFU.RCP R121, R121 ;  /* 0x0000007900797308 */ /* 0x000e220000001000 */
[----:B-1----:R-:W-:Y:S01]  /*5630*/  FADD.FTZ R162, -R103, 1 ;  /* 0x3f80000067a27421 */ /* 0x002fe20000010100 */
[----:B------:R-:W-:-:S03]  /*5640*/  FMUL.FTZ R146, R109, R146 ;  /* 0x000000926d927220 */ /* 0x000fc60000410000 */
[----:B------:R-:W-:-:S03]  /*5650*/  FFMA.FTZ R162, R5, R162, 1 ;  /* 0x3f80000005a27423 */ /* 0x000fc600000100a2 */
[----:B------:R-:W1:Y:S01]  /*5660*/  MUFU.RCP R41, R153 ;  /* 0x0000009900297308 */ /* 0x000e620000001000 */
[----:B--2---:R-:W-:Y:S01]  /*5670*/  FADD.FTZ R164, -R91, 1 ;  /* 0x3f8000005ba47421 */ /* 0x004fe20000010100 */
[----:B------:R-:W-:-:S03]  /*5680*/  FMUL.FTZ R162, R103, R162 ;  /* 0x000000a267a27220 */ /* 0x000fc60000410000 */
[----:B------:R-:W-:-:S03]  /*5690*/  FFMA.FTZ R164, R129, R164, 1 ;  /* 0x3f80000081a47423 */ /* 0x000fc600000100a4 */
[----:B------:R-:W2:Y:S01]  /*56a0*/  MUFU.RCP R9, R131 ;  /* 0x0000008300097308 */ /* 0x000ea20000001000 */
[----:B0-----:R-:W-:Y:S01]  /*56b0*/  FADD.FTZ R37, -R121, 1 ;  /* 0x3f80000079257421 */ /* 0x001fe20000010100 */
[----:B------:R-:W-:Y:S01]  /*56c0*/  FMUL.FTZ R164, R91, R164 ;  /* 0x000000a45ba47220 */ /* 0x000fe20000410000 */
[----:B------:R-:W-:Y:S02]  /*56d0*/  HADD2.F32 R91, -RZ, R30.H0_H0 ;  /* 0x2000001eff5b7230 */ /* 0x000fe40000004100 */
[----:B------:R-:W-:Y:S01]  /*56e0*/  FFMA.FTZ R155, R155, R37, 1 ;  /* 0x3f8000009b9b7423 */ /* 0x000fe20000010025 */
[----:B------:R-:W-:Y:S01]  /*56f0*/  FMUL.FTZ R67, R63, R164 ;  /* 0x000000a43f437220 */ /* 0x000fe20000410000 */
[----:B------:R-:W-:Y:S01]  /*5700*/  FMUL.FTZ R63, R93, R136 ;  /* 0x000000885d3f7220 */ /* 0x000fe20000410000 */
[----:B------:R-:W0:Y:S01]  /*5710*/  MUFU.RCP R117, R123 ;  /* 0x0000007b00757308 */ /* 0x000e220000001000 */
[----:B-1----:R-:W-:Y:S01]  /*5720*/  FADD.FTZ R129, -R41, 1 ;  /* 0x3f80000029817421 */ /* 0x002fe20000010100 */
[----:B------:R-:W-:-:S03]  /*5730*/  FMUL.FTZ R155, R121, R155 ;  /* 0x0000009b799b7220 */ /* 0x000fc60000410000 */
[----:B------:R-:W-:-:S03]  /*5740*/  FFMA.FTZ R149, R149, R129, 1 ;  /* 0x3f80000095957423 */ /* 0x000fc60000010081 */
[----:B------:R-:W1:Y:S01]  /*5750*/  MUFU.RCP R123, R159 ;  /* 0x0000009f007b7308 */ /* 0x000e620000001000 */
[----:B--2---:R-:W-:Y:S01]  /*5760*/  FADD.FTZ R37, -R9, 1 ;  /* 0x3f80000009257421 */ /* 0x004fe20000010100 */
[----:B------:R-:W-:Y:S01]  /*5770*/  FMUL.FTZ R149, R41, R149 ;  /* 0x0000009529957220 */ /* 0x000fe20000410000 */
[----:B------:R-:W-:Y:S02]  /*5780*/  HADD2.F32 R41, -RZ, R7.H0_H0 ;  /* 0x20000007ff297230 */ /* 0x000fe40000004100 */
[----:B------:R-:W-:Y:S01]  /*5790*/  FFMA.FTZ R77, R77, R37, 1 ;  /* 0x3f8000004d4d7423 */ /* 0x000fe20000010025 */
[----:B------:R-:W-:Y:S02]  /*57a0*/  HADD2.F32 R37, -RZ, R14.H0_H0 ;  /* 0x2000000eff257230 */ /* 0x000fe40000004100 */
[----:B------:R-:W2:Y:S01]  /*57b0*/  MUFU.RCP R5, R133 ;  /* 0x0000008500057308 */ /* 0x000ea20000001000 */
[----:B0-----:R-:W-:Y:S01]  /*57c0*/  FADD.FTZ R129, -R117, 1 ;  /* 0x3f80000075817421 */ /* 0x001fe20000010100 */
[----:B------:R-:W-:Y:S01]  /*57d0*/  FMUL.FTZ R77, R9, R77 ;  /* 0x0000004d094d7220 */ /* 0x000fe20000410000 */
[----:B------:R-:W-:-:S02]  /*57e0*/  HADD2.F32 R9, -RZ, R12.H0_H0 ;  /* 0x2000000cff097230 */ /* 0x000fc40000004100 */
[----:B------:R-:W-:Y:S01]  /*57f0*/  FMUL.FTZ R90, R37, R90 ;  /* 0x0000005a255a7220 */ /* 0x000fe20000410000 */
[----:B------:R-:W-:Y:S01]  /*5800*/  FFMA.FTZ R147, R147, R129, 1 ;  /* 0x3f80000093937423 */ /* 0x000fe20000010081 */
[----:B------:R-:W-:Y:S02]  /*5810*/  HADD2.F32 R12, -RZ, R12.H1_H1 ;  /* 0x3000000cff0c7230 */ /* 0x000fe40000004100 */
[----:B------:R-:W-:Y:S02]  /*5820*/  HADD2.F32 R14, -RZ, R14.H1_H1 ;  /* 0x3000000eff0e7230 */ /* 0x000fe40000004100 */
[----:B-1----:R-:W-:Y:S01]  /*5830*/  FADD.FTZ R129, -R123, 1 ;  /* 0x3f8000007b817421 */ /* 0x002fe20000010100 */
[----:B------:R-:W-:Y:S02]  /*5840*/  HADD2.F32 R37, -RZ, R6.H1_H1 ;  /* 0x30000006ff257230 */ /* 0x000fe40000004100 */
[----:B------:R-:W-:Y:S01]  /*5850*/  FMUL.FTZ R101, R12, R101 ;  /* 0x000000650c657220 */ /* 0x000fe20000410000 */
[----:B------:R-:W-:-:S02]  /*5860*/  HADD2.F32 R12, -RZ, R13.H1_H1 ;  /* 0x3000000dff0c7230 */ /* 0x000fc40000004100 */
[----:B------:R-:W-:Y:S01]  /*5870*/  FFMA.FTZ R78, R78, R129, 1 ;  /* 0x3f8000004e4e7423 */ /* 0x000fe20000010081 */
[----:B------:R-:W-:Y:S01]  /*5880*/  FMUL.FTZ R89, R14, R89 ;  /* 0x000000590e597220 */ /* 0x000fe20000410000 */
[----:B------:R-:W-:Y:S02]  /*5890*/  HADD2.F32 R14, -RZ, R13.H0_H0 ;  /* 0x2000000dff0e7230 */ /* 0x000fe40000004100 */
[----:B------:R-:W-:Y:S01]  /*58a0*/  FMUL.FTZ R9, R9, R96 ;  /* 0x0000006009097220 */ /* 0x000fe20000410000 */
[----:B--2---:R-:W-:Y:S01]  /*58b0*/  FADD.FTZ R129, -R5, 1 ;  /* 0x3f80000005817421 */ /* 0x004fe20000010100 */
[----:B------:R-:W-:Y:S01]  /*58c0*/  FMUL.FTZ R107, R12, R107 ;  /* 0x0000006b0c6b7220 */ /* 0x000fe20000410000 */
[----:B------:R-:W-:Y:S02]  /*58d0*/  HADD2.F32 R12, -RZ, R11.H1_H1 ;  /* 0x3000000bff0c7230 */ /* 0x000fe40000004100 */
[----:B------:R-:W-:Y:S01]  /*58e0*/  FMUL.FTZ R78, R123, R78 ;  /* 0x0000004e7b4e7220 */ /* 0x000fe20000410000 */
[----:B------:R-:W-:Y:S01]  /*58f0*/  FFMA.FTZ R161, R161, R129, 1 ;  /* 0x3f800000a1a17423 */ /* 0x000fe20000010081 */
[----:B------:R-:W-:-:S02]  /*5900*/  HADD2.F32 R13, -RZ, R6.H0_H0 ;  /* 0x20000006ff0d7230 */ /* 0x000fc40000004100 */
[----:B------:R-:W-:Y:S01]  /*5910*/  FMUL.FTZ R43, R14, R43 ;  /* 0x0000002b0e2b7220 */ /* 0x000fe20000410000 */
[--C-:B------:R-:W-:Y:S02]  /*5920*/  HADD2.F32 R6, -RZ, R34.reuse.H0_H0 ;  /* 0x20000022ff067230 */ /* 0x100fe40000004100 */
[----:B------:R-:W-:Y:S01]  /*5930*/  FMUL.FTZ R161, R5, R161 ;  /* 0x000000a105a17220 */ /* 0x000fe20000410000 */
[----:B------:R-:W-:Y:S02]  /*5940*/  HADD2.F32 R5, -RZ, R11.H0_H0 ;  /* 0x2000000bff057230 */ /* 0x000fe40000004100 */
[----:B------:R-:W-:Y:S01]  /*5950*/  FMUL.FTZ R39, R13, R38 ;  /* 0x000000260d277220 */ /* 0x000fe20000410000 */
[----:B------:R-:W0:Y:S01]  /*5960*/  LDS.64 R10, [R10] ;  /* 0x000000000a0a7984 */ /* 0x000e220000000a00 */
[----:B------:R-:W-:Y:S01]  /*5970*/  FMUL.FTZ R127, R6, R127 ;  /* 0x0000007f067f7220 */ /* 0x000fe20000410000 */
[----:B------:R-:W-:Y:S02]  /*5980*/  HADD2.F32 R6, -RZ, R35.H1_H1 ;  /* 0x30000023ff067230 */ /* 0x000fe40000004100 */
[----:B------:R-:W-:Y:S01]  /*5990*/  FMUL.FTZ R13, R41, R122 ;  /* 0x0000007a290d7220 */ /* 0x000fe20000410000 */
[----:B------:R-:W-:-:S02]  /*59a0*/  HADD2.F32 R41, -RZ, R34.H1_H1 ;  /* 0x30000022ff297230 */ /* 0x000fc40000004100 */
[----:B------:R-:W-:Y:S01]  /*59b0*/  FMUL.FTZ R111, R12, R111 ;  /* 0x0000006f0c6f7220 */ /* 0x000fe20000410000 */
[----:B------:R-:W-:Y:S02]  /*59c0*/  HADD2.F32 R12, -RZ, R28.H0_H0 ;  /* 0x2000001cff0c7230 */ /* 0x000fe40000004100 */
[----:B------:R-:W-:Y:S01]  /*59d0*/  FMUL.FTZ R125, R6, R125 ;  /* 0x0000007d067d7220 */ /* 0x000fe20000410000 */
[--C-:B------:R-:W-:Y:S02]  /*59e0*/  HADD2.F32 R6, -RZ, R31.reuse.H1_H1 ;  /* 0x3000001fff067230 */ /* 0x100fe40000004100 */
[----:B------:R-:W-:Y:S01]  /*59f0*/  FMUL.FTZ R35, R41, R156 ;  /* 0x0000009c29237220 */ /* 0x000fe20000410000 */
[----:B------:R-:W-:Y:S01]  /*5a00*/  FMUL.FTZ R41, R91, R92 ;  /* 0x0000005c5b297220 */ /* 0x000fe20000410000 */
[----:B------:R-:W-:Y:S02]  /*5a10*/  HADD2.F32 R91, -RZ, R31.H0_H0 ;  /* 0x2000001fff5b7230 */ /* 0x000fe40000004100 */
[----:B------:R-:W-:Y:S01]  /*5a20*/  FMUL.FTZ R5, R5, R110 ;  /* 0x0000006e05057220 */ /* 0x000fe20000410000 */
[----:B------:R-:W-:Y:S01]  /*5a30*/  FMUL.FTZ R141, R6, R141 ;  /* 0x0000008d068d7220 */ /* 0x000fe20000410000 */
[----:B------:R-:W-:-:S02]  /*5a40*/  HADD2.F32 R31, -RZ, R29.H0_H0 ;  /* 0x2000001dff1f7230 */ /* 0x000fc40000004100 */
[----:B------:R-:W-:Y:S01]  /*5a50*/  FMUL.FTZ R147, R117, R147 ;  /* 0x0000009375937220 */ /* 0x000fe20000410000 */
[----:B------:R-:W-:Y:S02]  /*5a60*/  HADD2.F32 R6, -RZ, R29.H1_H1 ;  /* 0x3000001dff067230 */ /* 0x000fe40000004100 */
[----:B------:R-:W-:Y:S01]  /*5a70*/  FMUL.FTZ R97, R91, R162 ;  /* 0x000000a25b617220 */ /* 0x000fe20000410000 */
[--C-:B------:R-:W-:Y:S02]  /*5a80*/  HADD2.F32 R29, -RZ, R2.reuse.H1_H1 ;  /* 0x30000002ff1d7230 */ /* 0x100fe40000004100 */
[----:B------:R-:W-:Y:S01]  /*5a90*/  FMUL.FTZ R91, R12, R33 ;  /* 0x000000210c5b7220 */ /* 0x000fe20000410000 */
[----:B------:R-:W-:Y:S02]  /*5aa0*/  HADD2.F32 R12, -RZ, R2.H0_H0 ;  /* 0x20000002ff0c7230 */ /* 0x000fe40000004100 */
[----:B------:R-:W-:Y:S01]  /*5ab0*/  FMUL.FTZ R99, R31, R146 ;  /* 0x000000921f637220 */ /* 0x000fe20000410000 */
[----:B------:R-:W-:-:S02]  /*5ac0*/  HADD2.F32 R2, -RZ, R3.H0_H0 ;  /* 0x20000003ff027230 */ /* 0x000fc40000004100 */
[----:B------:R-:W-:Y:S01]  /*5ad0*/  FMUL.FTZ R29, R29, R78 ;  /* 0x0000004e1d1d7220 */ /* 0x000fe20000410000 */
[----:B------:R-:W-:Y:S02]  /*5ae0*/  HADD2.F32 R14, -RZ, R3.H1_H1 ;  /* 0x30000003ff0e7230 */ /* 0x000fe40000004100 */
[----:B------:R-:W-:Y:S01]  /*5af0*/  FMUL.FTZ R93, R12, R155 ;  /* 0x0000009b0c5d7220 */ /* 0x000fe20000410000 */
[----:B------:R-:W-:Y:S02]  /*5b00*/  HADD2.F32 R7, -RZ, R7.H1_H1 ;  /* 0x30000007ff077230 */ /* 0x000fe40000004100 */
[----:B------:R-:W-:Y:S01]  /*5b10*/  FMUL.FTZ R77, R2, R77 ;  /* 0x0000004d024d7220 */ /* 0x000fe20000410000 */
[----:B------:R-:W-:Y:S02]  /*5b20*/  HADD2.F32 R28, -RZ, R28.H1_H1 ;  /* 0x3000001cff1c7230 */ /* 0x000fe40000004100 */
[----:B------:R-:W-:Y:S01]  /*5b30*/  FMUL.FTZ R37, R37, R128 ;  /* 0x0000008025257220 */ /* 0x000fe20000410000 */
[----:B------:R-:W-:Y:S01]  /*5b40*/  FMUL.FTZ R147, R6, R147 ;  /* 0x0000009306937220 */ /* 0x000fe20000410000 */
[----:B------:R-:W-:Y:S01]  /*5b50*/  FMUL.FTZ R7, R7, R144 ;  /* 0x0000009007077220 */ /* 0x000fe20000410000 */
[----:B------:R-:W-:Y:S01]  /*5b60*/  FMUL.FTZ R161, R14, R161 ;  /* 0x000000a10ea17220 */ /* 0x000fe20000410000 */
[----:B------:R-:W-:Y:S01]  /*5b70*/  FMUL.FTZ R149, R28, R149 ;  /* 0x000000951c957220 */ /* 0x000fe20000410000 */
[--C-:B0-----:R-:W-:Y:S01]  /*5b80*/  FFMA.FTZ R95, R85, R29, -R10.reuse ;  /* 0x0000001d555f7223 */ /* 0x101fe2000001080a */
[C-C-:B------:R-:W-:Y:S01]  /*5b90*/  FFMA.FTZ R29, R86.reuse, R5, -R10.reuse ;  /* 0x00000005561d7223 */ /* 0x140fe2000001080a */
[--C-:B------:R-:W-:Y:S01]  /*5ba0*/  FFMA.FTZ R79, R86, R79, -R10.reuse ;  /* 0x0000004f564f7223 */ /* 0x100fe2000001080a */
[--C-:B------:R-:W-:Y:S01]  /*5bb0*/  FFMA.FTZ R5, R83, R42, -R10.reuse ;  /* 0x0000002a53057223 */ /* 0x100fe2000001080a */
[--C-:B------:R-:W-:Y:S01]  /*5bc0*/  FFMA.FTZ R3, R87, R90, -R10.reuse ;  /* 0x0000005a57037223 */ /* 0x100fe2000001080a */
[--C-:B------:R-:W-:Y:S01]  /*5bd0*/  FFMA.FTZ R2, R85, R89, -R10.reuse ;  /* 0x0000005955027223 */ /* 0x100fe2000001080a */
[-C--:B------:R-:W-:Y:S01]  /*5be0*/  FFMA.FTZ R82, R82, -R11.reuse, R79 ;  /* 0x8000000b52527223 */ /* 0x080fe2000001004f */
[----:B------:R-:W-:Y:S01]  /*5bf0*/  FFMA.FTZ R80, R80, -R11, R5 ;  /* 0x8000000b50507223 */ /* 0x000fe20000010005 */
[----:B------:R-:W-:Y:S01]  /*5c00*/  FFMA.FTZ R31, R87, R39, -R10 ;  /* 0x00000027571f7223 */ /* 0x000fe2000001080a */
[-C--:B------:R-:W-:Y:S01]  /*5c10*/  FFMA.FTZ R84, R84, -R11.reuse, R3 ;  /* 0x8000000b54547223 */ /* 0x080fe20000010003 */
[----:B------:R-:W-:Y:S01]  /*5c20*/  FFMA.FTZ R2, R81, -R11, R2 ;  /* 0x8000000b51027223 */ /* 0x000fe20000010002 */
[--C-:B------:R-:W-:Y:S01]  /*5c30*/  FFMA.FTZ R9, R87, R9, -R10.reuse ;  /* 0x0000000957097223 */ /* 0x100fe2000001080a */
[--C-:B------:R-:W-:Y:S01]  /*5c40*/  FFMA.FTZ R101, R85, R101, -R10.reuse ;  /* 0x0000006555657223 */ /* 0x100fe2000001080a */
[C-C-:B------:R-:W-:Y:S01]  /*5c50*/  FFMA.FTZ R39, R86.reuse, R67, -R10.reuse ;  /* 0x0000004356277223 */ /* 0x140fe2000001080a */
[C-C-:B------:R-:W-:Y:S01]  /*5c60*/  FFMA.FTZ R67, R86.reuse, R97, -R10.reuse ;  /* 0x0000006156437223 */ /* 0x140fe2000001080a */
[--C-:B------:R-:W-:Y:S01]  /*5c70*/  FFMA.FTZ R43, R86, R43, -R10.reuse ;  /* 0x0000002b562b7223 */ /* 0x100fe2000001080a */
[--C-:B------:R-:W-:Y:S01]  /*5c80*/  FFMA.FTZ R107, R83, R107, -R10.reuse ;  /* 0x0000006b536b7223 */ /* 0x100fe2000001080a */
[C---:B------:R-:W-:Y:S01]  /*5c90*/  FMUL.FTZ R82, R73.reuse, R82 ;  /* 0x0000005249527220 */ /* 0x040fe20000410000 */
[C---:B------:R-:W-:Y:S01]  /*5ca0*/  FMUL.FTZ R5, R73.reuse, R80 ;  /* 0x0000005049057220 */ /* 0x040fe20000410000 */
[C---:B------:R-:W-:Y:S01]  /*5cb0*/  FMUL.FTZ R84, R73.reuse, R84 ;  /* 0x0000005449547220 */ /* 0x040fe20000410000 */
[----:B------:R-:W-:Y:S01]  /*5cc0*/  FMUL.FTZ R3, R73, R2 ;  /* 0x0000000249037220 */ /* 0x000fe20000410000 */
[-C--:B------:R-:W-:Y:S01]  /*5cd0*/  FFMA.FTZ R100, R100, -R11.reuse, R9 ;  /* 0x8000000b64647223 */ /* 0x080fe20000010009 */
[----:B------:R-:W-:Y:S01]  /*5ce0*/  FFMA.FTZ R98, R98, -R11, R101 ;  /* 0x8000000b62627223 */ /* 0x000fe20000010065 */
[C-C-:B------:R-:W-:Y:S01]  /*5cf0*/  FFMA.FTZ R7, R83.reuse, R7, -R10.reuse ;  /* 0x0000000753077223 */ /* 0x140fe2000001080a */
[-C--:B------:R-:W-:Y:S01]  /*5d00*/  FFMA.FTZ R4, R4, -R11.reuse, R67 ;  /* 0x8000000b04047223 */ /* 0x080fe20000010043 */
[----:B------:R-:W-:Y:S01]  /*5d10*/  IADD3 R2, P3, R58, UR10, RZ ;  /* 0x0000000a3a027c10 */ /* 0x000fe2000ff7e0ff */
[-C--:B------:R-:W-:Y:S01]  /*5d20*/  FFMA.FTZ R104, R104, -R11.reuse, R43 ;  /* 0x8000000b68687223 */ /* 0x080fe2000001002b */
[----:B------:R-:W-:Y:S01]  /*5d30*/  FFMA.FTZ R102, R102, -R11, R107 ;  /* 0x8000000b66667223 */ /* 0x000fe2000001006b */
[--C-:B------:R-:W-:Y:S01]  /*5d40*/  FFMA.FTZ R111, R83, R111, -R10.reuse ;  /* 0x0000006f536f7223 */ /* 0x100fe2000001080a */
[----:B------:R-:W-:Y:S01]  /*5d50*/  F2FP.F16.F32.PACK_AB R82, R5, R82 ;  /* 0x000000520552723e */ /* 0x000fe200000000ff */
[C-C-:B------:R-:W-:Y:S01]  /*5d60*/  FFMA.FTZ R15, R87.reuse, R15, -R10.reuse ;  /* 0x0000000f570f7223 */ /* 0x140fe2000001080a */
[C-C-:B------:R-:W-:Y:S01]  /*5d70*/  FFMA.FTZ R33, R87.reuse, R127, -R10.reuse ;  /* 0x0000007f57217223 */ /* 0x140fe2000001080a */
[C-C-:B------:R-:W-:Y:S01]  /*5d80*/  FFMA.FTZ R41, R87.reuse, R41, -R10.reuse ;  /* 0x0000002957297223 */ /* 0x140fe2000001080a */
[C-C-:B------:R-:W-:Y:S01]  /*5d90*/  FFMA.FTZ R91, R87.reuse, R91, -R10.reuse ;  /* 0x0000005b575b7223 */ /* 0x140fe2000001080a */
[--C-:B------:R-:W-:Y:S01]  /*5da0*/  FFMA.FTZ R93, R87, R93, -R10.reuse ;  /* 0x0000005d575d7223 */ /* 0x100fe2000001080a */
[--C-:B------:R-:W-:Y:S01]  /*5db0*/  FFMA.FTZ R97, R86, R77, -R10.reuse ;  /* 0x0000004d56617223 */ /* 0x100fe2000001080a */
[----:B------:R-:W-:Y:S01]  /*5dc0*/  F2FP.F16.F32.PACK_AB R84, R3, R84 ;  /* 0x000000540354723e */ /* 0x000fe200000000ff */
        /* <DEDUP_REMOVED lines=10> */
[----:B------:R-:W-:Y:S01]  /*5e70*/  FFMA.FTZ R124, R124, -R11, R7 ;  /* 0x8000000b7c7c7223 */ /* 0x000fe20000010007 */
[----:B------:R-:W-:Y:S01]  /*5e80*/  IADD3.X R3, R66, UR11, RZ, P3, !PT ;  /* 0x0000000b42037c10 */ /* 0x000fe20009ffe4ff */
[----:B------:R-:W-:Y:S01]  /*5e90*/  FMUL.FTZ R6, R73, R4 ;  /* 0x0000000449067220 */ /* 0x000fe20000410000 */
[C-C-:B------:R-:W-:Y:S01]  /*5ea0*/  FFMA.FTZ R13, R86.reuse, R13, -R10.reuse ;  /* 0x0000000d560d7223 */ /* 0x140fe2000001080a */
[--C-:B------:R-:W-:Y:S01]  /*5eb0*/  FFMA.FTZ R85, R86, R99, -R10.reuse ;  /* 0x0000006356557223 */ /* 0x100fe2000001080a */
[--C-:B------:R-:W-:Y:S01]  /*5ec0*/  FFMA.FTZ R83, R83, R161, -R10.reuse ;  /* 0x000000a153537223 */ /* 0x100fe2000001080a */
[C---:B------:R-:W-:Y:S01]  /*5ed0*/  FMUL.FTZ R104, R73.reuse, R104 ;  /* 0x0000006849687220 */ /* 0x040fe20000410000 */
[----:B------:R-:W-:Y:S01]  /*5ee0*/  FMUL.FTZ R7, R73, R102 ;  /* 0x0000006649077220 */ /* 0x000fe20000410000 */
[----:B------:R-:W-:Y:S01]  /*5ef0*/  IADD3 R4, P3, R65, UR10, RZ ;  /* 0x0000000a41047c10 */ /* 0x000fe2000ff7e0ff */
[-C--:B------:R-:W-:Y:S01]  /*5f00*/  FFMA.FTZ R114, R114, -R11.reuse, R29 ;  /* 0x8000000b72727223 */ /* 0x080fe2000001001d */
[-C--:B------:R-:W-:Y:S01]  /*5f10*/  FFMA.FTZ R112, R112, -R11.reuse, R111 ;  /* 0x8000000b70707223 */ /* 0x080fe2000001006f */
[----:B------:R-:W-:Y:S01]  /*5f20*/  F2FP.F16.F32.PACK_AB R100, R5, R100 ;  /* 0x000000640564723e */ /* 0x000fe200000000ff */
        /* <DEDUP_REMOVED lines=20> */
[----:B------:R-:W-:Y:S01]  /*6070*/  IADD3.X R5, R64, UR11, RZ, P3, !PT ;  /* 0x0000000b40057c10 */ /* 0x000fe20009ffe4ff */
[C---:B------:R-:W-:Y:S01]  /*6080*/  FMUL.FTZ R114, R73.reuse, R114 ;  /* 0x0000007249727220 */ /* 0x040fe20000410000 */
[----:B------:R-:W-:Y:S01]  /*6090*/  FMUL.FTZ R11, R73, R112 ;  /* 0x00000070490b7220 */ /* 0x000fe20000410000 */
[----:B------:R-:W-:Y:S01]  /*60a0*/  F2FP.F16.F32.PACK_AB R104, R7, R104 ;  /* 0x000000680768723e */ /* 0x000fe200000000ff */
[C---:B------:R-:W-:Y:S01]  /*60b0*/  FMUL.FTZ R108, R73.reuse, R108 ;  /* 0x0000006c496c7220 */ /* 0x040fe20000410000 */
[----:B------:R-:W-:Y:S01]  /*60c0*/  IADD3 R62, P3, R62, UR10, RZ ;  /* 0x0000000a3e3e7c10 */ /* 0x000fe2000ff7e0ff */
[C---:B------:R-:W-:Y:S01]  /*60d0*/  FMUL.FTZ R9, R73.reuse, R106 ;  /* 0x0000006a49097220 */ /* 0x040fe20000410000 */
[----:B------:R-:W-:Y:S01]  /*60e0*/  PRMT R10, R84, 0x7632, R10 ;  /* 0x00007632540a7816 */ /* 0x000fe2000000000a */
[C---:B------:R-:W-:Y:S01]  /*60f0*/  FMUL.FTZ R126, R73.reuse, R126 ;  /* 0x0000007e497e7220 */ /* 0x040fe20000410000 */
[----:B------:R-:W-:Y:S01]  /*6100*/  PRMT R7, R82, 0x7632, R7 ;  /* 0x0000763252077816 */ /* 0x000fe20000000007 */
[----:B------:R-:W-:Y:S01]  /*6110*/  FMUL.FTZ R15, R73, R124 ;  /* 0x0000007c490f7220 */ /* 0x000fe20000410000 */
[----:B------:R-:W-:Y:S01]  /*6120*/  IADD3.X R63, R61, UR11, RZ, P3, !PT ;  /* 0x0000000b3d3f7c10 */ /* 0x000fe20009ffe4ff */
[----:B------:R-:W-:Y:S01]  /*6130*/  STG.E.U16 desc[UR8][R2.64], R84 ;  /* 0x0000005402007986 */ /* 0x000fe2000c101508 */
[----:B------:R-:W-:Y:S01]  /*6140*/  F2FP.F16.F32.PACK_AB R114, R11, R114 ;  /* 0x000000720b72723e */ /* 0x000fe200000000ff */
[C---:B------:R-:W-:Y:S01]  /*6150*/  FMUL.FTZ R118, R73.reuse, R118 ;  /* 0x0000007649767220 */ /* 0x040fe20000410000 */
[----:B------:R-:W-:Y:S01]  /*6160*/  IADD3 R60, P3, R60, UR10, RZ ;  /* 0x0000000a3c3c7c10 */ /* 0x000fe2000ff7e0ff */
[----:B------:R-:W-:Y:S01]  /*6170*/  STG.E.U16 desc[UR8][R2.64+0x2], R10 ;  /* 0x0000020a02007986 */ /* 0x000fe2000c101508 */
[C---:B------:R-:W-:Y:S01]  /*6180*/  FMUL.FTZ R13, R73.reuse, R116 ;  /* 0x00000074490d7220 */ /* 0x040fe20000410000 */
[----:B------:R-:W-:Y:S01]  /*6190*/  PRMT R12, R100, 0x7632, R12 ;  /* 0x00007632640c7816 */ /* 0x000fe2000000000c */
[----:B------:R-:W-:Y:S01]  /*61a0*/  FMUL.FTZ R134, R73, R134 ;  /* 0x0000008649867220 */ /* 0x000fe20000410000 */
[----:B------:R-:W-:Y:S01]  /*61b0*/  STG.E.U16 desc[UR8][R2.64+0x4], R82 ;  /* 0x0000045202007986 */ /* 0x000fe2000c101508 */
[----:B------:R-:W-:Y:S01]  /*61c0*/  F2FP.F16.F32.PACK_AB R108, R9, R108 ;  /* 0x0000006c096c723e */ /* 0x000fe200000000ff */
[C---:B------:R-:W-:Y:S01]  /*61d0*/  FMUL.FTZ R29, R73.reuse, R132 ;  /* 0x00000084491d7220 */ /* 0x040fe20000410000 */
[C---:B------:R-:W-:Y:S01]  /*61e0*/  FMUL.FTZ R130, R73.reuse, R130 ;  /* 0x0000008249827220 */ /* 0x040fe20000410000 */
[----:B------:R0:W-:Y:S01]  /*61f0*/  STG.E.U16 desc[UR8][R2.64+0x6], R7 ;  /* 0x0000060702007986 */ /* 0x0001e2000c101508 */
[----:B------:R-:W-:Y:S01]  /*6200*/  FMUL.FTZ R31, R73, R138 ;  /* 0x0000008a491f7220 */ /* 0x000fe20000410000 */
[----:B------:R-:W-:Y:S01]  /*6210*/  F2FP.F16.F32.PACK_AB R126, R15, R126 ;  /* 0x0000007e0f7e723e */ /* 0x000fe200000000ff */
[----:B------:R-:W-:Y:S01]  /*6220*/  FMUL.FTZ R8, R73, R8 ;  /* 0x0000000849087220 */ /* 0x000fe20000410000 */
[----:B------:R-:W-:Y:S01]  /*6230*/  IADD3.X R61, R59, UR11, RZ, P3, !PT ;  /* 0x0000000b3b3d7c10 */ /* 0x000fe20009ffe4ff */
[C---:B------:R-:W-:Y:S01]  /*6240*/  FMUL.FTZ R33, R73.reuse, R140 ;  /* 0x0000008c49217220 */ /* 0x040fe20000410000 */
[C---:B------:R-:W-:Y:S01]  /*6250*/  FMUL.FTZ R35, R73.reuse, R32 ;  /* 0x0000002049237220 */ /* 0x040fe20000410000 */
[----:B------:R-:W-:Y:S01]  /*6260*/  IADD3 R72, P3, R72, UR10, RZ ;  /* 0x0000000a48487c10 */ /* 0x000fe2000ff7e0ff */
[C---:B------:R-:W-:Y:S01]  /*6270*/  FMUL.FTZ R142, R73.reuse, R142 ;  /* 0x0000008e498e7220 */ /* 0x040fe20000410000 */
[----:B------:R-:W-:Y:S01]  /*6280*/  PRMT R9, R108, 0x7632, R9 ;  /* 0x000076326c097816 */ /* 0x000fe20000000009 */
[C---:B------:R-:W-:Y:S01]  /*6290*/  FMUL.FTZ R37, R73.reuse, R154 ;  /* 0x0000009a49257220 */ /* 0x040fe20000410000 */
[C---:B------:R-:W-:Y:S01]  /*62a0*/  FMUL.FTZ R152, R73.reuse, R152 ;  /* 0x0000009849987220 */ /* 0x040fe20000410000 */
[----:B0-----:R-:W-:Y:S01]  /*62b0*/  PRMT R3, R104, 0x7632, R3 ;  /* 0x0000763268037816 */ /* 0x001fe20000000003 */
[C---:B------:R-:W-:Y:S01]  /*62c0*/  FMUL.FTZ R39, R73.reuse, R150 ;  /* 0x0000009649277220 */ /* 0x040fe20000410000 */
[----:B------:R-:W-:Y:S01]  /*62d0*/  PRMT R2, R114, 0x7632, R2 ;  /* 0x0000763272027816 */ /* 0x000fe20000000002 */
[C---:B------:R-:W-:Y:S01]  /*62e0*/  FMUL.FTZ R148, R73.reuse, R148 ;  /* 0x0000009449947220 */ /* 0x040fe20000410000 */
[C---:B------:R-:W-:Y:S01]  /*62f0*/  FMUL.FTZ R41, R73.reuse, R88 ;  /* 0x0000005849297220 */ /* 0x040fe20000410000 */
[----:B------:R0:W-:Y:S01]  /*6300*/  STG.E.U16 desc[UR8][R4.64+0x6], R3 ;  /* 0x0000060304007986 */ /* 0x0001e2000c101508 */
[C---:B------:R-:W-:Y:S01]  /*6310*/  FMUL.FTZ R160, R73.reuse, R160 ;  /* 0x000000a049a07220 */ /* 0x040fe20000410000 */
[----:B------:R-:W-:Y:S01]  /*6320*/  FMUL.FTZ R43, R73, R158 ;  /* 0x0000009e492b7220 */ /* 0x000fe20000410000 */
[----:B------:R-:W-:Y:S01]  /*6330*/  F2FP.F16.F32.PACK_AB R118, R13, R118 ;  /* 0x000000760d76723e */ /* 0x000fe200000000ff */
[----:B------:R-:W-:Y:S01]  /*6340*/  STG.E.U16 desc[UR8][R4.64], R100 ;  /* 0x0000006404007986 */ /* 0x000fe2000c101508 */
[----:B------:R-:W-:-:S02]  /*6350*/  F2FP.F16.F32.PACK_AB R134, R29, R134 ;  /* 0x000000861d86723e */ /* 0x000fc400000000ff */
[----:B------:R-:W-:Y:S01]  /*6360*/  IADD3.X R73, R70, UR11, RZ, P3, !PT ;  /* 0x0000000b46497c10 */ /* 0x000fe20009ffe4ff */
[----:B------:R-:W-:Y:S01]  /*6370*/  STG.E.U16 desc[UR8][R4.64+0x2], R12 ;  /* 0x0000020c04007986 */ /* 0x000fe2000c101508 */
[----:B------:R-:W-:Y:S02]  /*6380*/  F2FP.F16.F32.PACK_AB R130, R31, R130 ;  /* 0x000000821f82723e */ /* 0x000fe400000000ff */
[----:B------:R-:W-:Y:S01]  /*6390*/  F2FP.F16.F32.PACK_AB R8, R33, R8 ;  /* 0x000000082108723e */ /* 0x000fe200000000ff */
[----:B------:R1:W-:Y:S01]  /*63a0*/  STG.E.U16 desc[UR8][R4.64+0x4], R104 ;  /* 0x0000046804007986 */ /* 0x0003e2000c101508 */
[----:B0-----:R-:W-:Y:S02]  /*63b0*/  PRMT R3, R126, 0x7632, R3 ;  /* 0x000076327e037816 */ /* 0x001fe40000000003 */
        /* <DEDUP_REMOVED lines=8> */
[----:B-1----:R-:W-:Y:S02]  /*6440*/  PRMT R5, R130, 0x7632, R5 ;  /* 0x0000763282057816 */ /* 0x002fe40000000005 */
[----:B------:R-:W-:Y:S01]  /*6450*/  F2FP.F16.F32.PACK_AB R152, R39, R152 ;  /* 0x000000982798723e */ /* 0x000fe200000000ff */
[----:B------:R-:W-:Y:S01]  /*6460*/  STG.E.U16 desc[UR8][R62.64+0x4], R114 ;  /* 0x000004723e007986 */ /* 0x000fe2000c101508 */
[----:B0-----:R-:W-:-:S02]  /*6470*/  IADD3 R2, P3, R71, UR10, RZ ;  /* 0x0000000a47027c10 */ /* 0x001fc4000ff7e0ff */
[----:B------:R-:W-:Y:S01]  /*6480*/  F2FP.F16.F32.PACK_AB R148, R41, R148 ;  /* 0x000000942994723e */ /* 0x000fe200000000ff */
[----:B------:R0:W-:Y:S01]  /*6490*/  STG.E.U16 desc[UR8][R60.64+0x6], R3 ;  /* 0x000006033c007986 */ /* 0x0001e2000c101508 */
[----:B------:R-:W-:Y:S02]  /*64a0*/  F2FP.F16.F32.PACK_AB R160, R43, R160 ;  /* 0x000000a02ba0723e */ /* 0x000fe400000000ff */
[----:B--2---:R-:W-:Y:S01]  /*64b0*/  PRMT R9, R6, 0x7632, R9 ;  /* 0x0000763206097816 */ /* 0x004fe20000000009 */
[----:B------:R-:W-:Y:S04]  /*64c0*/  STG.E.U16 desc[UR8][R60.64], R118 ;  /* 0x000000763c007986 */ /* 0x000fe8000c101508 */
[----:B------:R-:W-:Y:S01]  /*64d0*/  STG.E.U16 desc[UR8][R60.64+0x2], R30 ;  /* 0x0000021e3c007986 */ /* 0x000fe2000c101508 */
[----:B0-----:R-:W-:-:S03]  /*64e0*/  IADD3.X R3, R68, UR11, RZ, P3, !PT ;  /* 0x0000000b44037c10 */ /* 0x001fc60009ffe4ff */
[----:B------:R-:W-:Y:S01]  /*64f0*/  STG.E.U16 desc[UR8][R60.64+0x4], R126 ;  /* 0x0000047e3c007986 */ /* 0x000fe2000c101508 */
[----:B------:R-:W-:-:S03]  /*6500*/  IADD3 R4, P3, R69, UR10, RZ ;  /* 0x0000000a45047c10 */ /* 0x000fc6000ff7e0ff */
[----:B------:R-:W-:Y:S04]  /*6510*/  STG.E.U16 desc[UR8][R72.64], R134 ;  /* 0x0000008648007986 */ /* 0x000fe8000c101508 */
[----:B------:R-:W-:Y:S04]  /*6520*/  STG.E.U16 desc[UR8][R72.64+0x2], R36 ;  /* 0x0000022448007986 */ /* 0x000fe8000c101508 */
[----:B------:R-:W-:Y:S04]  /*6530*/  STG.E.U16 desc[UR8][R72.64+0x4], R130 ;  /* 0x0000048248007986 */ /* 0x000fe8000c101508 */
[----:B------:R0:W-:Y:S04]  /*6540*/  STG.E.U16 desc[UR8][R72.64+0x6], R5 ;  /* 0x0000060548007986 */ /* 0x0001e8000c101508 */
[----:B------:R-:W-:Y:S04]  /*6550*/  STG.E.U16 desc[UR8][R2.64], R8 ;  /* 0x0000000802007986 */ /* 0x000fe8000c101508 */
[----:B------:R1:W-:Y:S04]  /*6560*/  STG.E.U16 desc[UR8][R2.64+0x2], R7 ;  /* 0x0000020702007986 */ /* 0x0003e8000c101508 */
[----:B------:R2:W-:Y:S01]  /*6570*/  STG.E.U16 desc[UR8][R2.64+0x4], R6 ;  /* 0x0000040602007986 */ /* 0x0005e2000c101508 */
[----:B0-----:R-:W-:-:S03]  /*6580*/  IADD3.X R5, R17, UR11, RZ, P3, !PT ;  /* 0x0000000b11057c10 */ /* 0x001fc60009ffe4ff */
[----:B------:R0:W-:Y:S01]  /*6590*/  STG.E.U16 desc[UR8][R2.64+0x6], R9 ;  /* 0x0000060902007986 */ /* 0x0001e2000c101508 */
[----:B-1----:R-:W-:-:S03]  /*65a0*/  PRMT R7, R152, 0x7632, R7 ;  /* 0x0000763298077816 */ /* 0x002fc60000000007 */
[----:B------:R-:W-:Y:S01]  /*65b0*/  STG.E.U16 desc[UR8][R4.64], R142 ;  /* 0x0000008e04007986 */ /* 0x000fe2000c101508 */
[----:B--2---:R-:W-:-:S03]  /*65c0*/  IADD3 R6, P3, R75, UR10, RZ ;  /* 0x0000000a4b067c10 */ /* 0x004fc6000ff7e0ff */
[----:B------:R-:W-:Y:S01]  /*65d0*/  STG.E.U16 desc[UR8][R4.64+0x4], R152 ;  /* 0x0000049804007986 */ /* 0x000fe2000c101508 */
[----:B0-----:R-:W-:-:S03]  /*65e0*/  PRMT R3, R142, 0x7632, R3 ;  /* 0x000076328e037816 */ /* 0x001fc60000000003 */
[----:B------:R0:W-:Y:S01]  /*65f0*/  STG.E.U16 desc[UR8][R4.64+0x6], R7 ;  /* 0x0000060704007986 */ /* 0x0001e2000c101508 */
[----:B------:R-:W-:-:S03]  /*6600*/  PRMT R2, R148, 0x7632, R2 ;  /* 0x0000763294027816 */ /* 0x000fc60000000002 */
[----:B------:R1:W-:Y:S01]  /*6610*/  STG.E.U16 desc[UR8][R4.64+0x2], R3 ;  /* 0x0000020304007986 */ /* 0x0003e2000c101508 */
[----:B0-----:R-:W-:Y:S02]  /*6620*/  IADD3.X R7, R74, UR11, RZ, P3, !PT ;  /* 0x0000000b4a077c10 */ /* 0x001fe40009ffe4ff */
[----:B-1----:R-:W-:-:S03]  /*6630*/  PRMT R5, R160, 0x7632, R5 ;  /* 0x00007632a0057816 */ /* 0x002fc60000000005 */
        /* <DEDUP_REMOVED lines=9> */
.L_x_2106:
[----:B------:R-:W-:Y:S06]  /*66d0*/  BAR.SYNC.DEFER_BLOCKING 0x0 ;  /* 0x0000000000007b1d */ /* 0x000fec0000010000 */
.L_x_2105:
[----:B------:R-:W-:Y:S02]  /*66e0*/  LOP3.LUT R56, R56, 0x1, RZ, 0x3c, !PT ;  /* 0x0000000138387812 */ /* 0x000fe400078e3cff */
[----:B------:R-:W-:Y:S01]  /*66f0*/  MOV R67, R0 ;  /* 0x0000000000437202 */ /* 0x000fe20000000f00 */
[----:B------:R-:W-:Y:S06]  /*6700*/  @!P0 BRA `(.L_x_2107) ;  /* 0xffffff9c00988947 */ /* 0x000fec000383ffff */
.L_x_2086:
[----:B------:R-:W1:Y:S02]  /*6710*/  S2R R0, SR_TID.X ;  /* 0x0000000000007919 */ /* 0x000e640000002100 */
[----:B-1----:R-:W-:-:S13]  /*6720*/  ISETP.NE.AND P0, PT, R0, RZ, PT ;  /* 0x000000ff0000720c */ /* 0x002fda0003f05270 */
[----:B------:R-:W-:Y:S05]  /*6730*/  @P0 BRA `(.L_x_2108) ;  /* 0x0000000000280947 */ /* 0x000fea0003800000 */
[----:B0-----:R-:W0:Y:S01]  /*6740*/  LDC.64 R2, c[0x0][0x268] ;  /* 0x00009a00ff027b82 */ /* 0x001e220000000a00 */
[----:B------:R-:W-:-:S04]  /*6750*/  LOP3.LUT R4, R44, 0x7, RZ, 0xc0, !PT ;  /* 0x000000072c047812 */ /* 0x000fc800078ec0ff */
[----:B------:R-:W-:-:S05]  /*6760*/  LOP3.LUT R5, R4, 0x48, RZ, 0xfc, !PT ;  /* 0x0000004804057812 */ /* 0x000fca00078efcff */
[----:B0-----:R-:W-:-:S07]  /*6770*/  IMAD.WIDE.U32 R2, R5, 0x4, R2 ;  /* 0x0000000405027825 */ /* 0x001fce00078e0002 */
.L_x_2109:
[----:B------:R-:W2:Y:S04]  /*6780*/  LD.E.STRONG.GPU R5, desc[UR8][R2.64] ;  /* 0x0000000802057980 */ /* 0x000ea8000c10f900 */
[----:B--2---:R-:W-:Y:S01]  /*6790*/  CCTL.IVALL ;  /* 0x00000000ff00798f */ /* 0x004fe20002000000 */
[----:B------:R-:W-:Y:S05]  /*67a0*/  YIELD ;  /* 0x0000000000007946 */ /* 0x000fea0003800000 */
[----:B-----5:R-:W-:-:S04]  /*67b0*/  LOP3.LUT R5, R5, R46, RZ, 0x3c, !PT ;  /* 0x0000002e05057212 */ /* 0x020fc800078e3cff */
[----:B------:R-:W-:-:S13]  /*67c0*/  ISETP.GT.AND P0, PT, R5, -0x1, PT ;  /* 0xffffffff0500780c */ /* 0x000fda0003f04270 */
[----:B------:R-:W-:Y:S05]  /*67d0*/  @P0 BRA `(.L_x_2109) ;  /* 0xfffffffc00e80947 */ /* 0x000fea000383ffff */
.L_x_2108:
[----:B------:R-:W-:Y:S05]  /*67e0*/  WARPSYNC.ALL ;  /* 0x0000000000007948 */ /* 0x000fea0003800000 */
[----:B0-----:R-:W-:Y:S01]  /*67f0*/  SHF.R.U32.HI R2, RZ, 0x2, R44 ;  /* 0x00000002ff027819 */ /* 0x001fe2000001162c */
        /* <DEDUP_REMOVED lines=77> */
.L_x_2126:
        /* <DEDUP_REMOVED lines=40> */
.L_x_2113:
[----:B------:R-:W-:Y:S05]  /*6f50*/  BSYNC B1 ;  /* 0x0000000000017941 */ /* 0x000fea0003800000 */
.L_x_2112:
        /* <DEDUP_REMOVED lines=18> */
.L_x_2116:
[----:B------:R-:W2:Y:S04]  /*7080*/  LDG.E.64 R32, desc[UR8][R26.64+-0x64000] ;  /* 0xf9c000081a207981 */ /* 0x000ea8000c1e1b00 */
[----:B------:R-:W3:Y:S04]  /*7090*/  LDG.E.64 R34, desc[UR8][R26.64+-0x32000] ;  /* 0xfce000081a227981 */ /* 0x000ee8000c1e1b00 */
[----:B------:R-:W4:Y:S04]  /*70a0*/  LDG.E.64 R36, desc[UR8][R26.64] ;  /* 0x000000081a247981 */ /* 0x000f28000c1e1b00 */
        /* <DEDUP_REMOVED lines=52> */
.L_x_2115:
[----:B------:R-:W-:Y:S05]  /*73f0*/  BSYNC B1 ;  /* 0x0000000000017941 */ /* 0x000fea0003800000 */
.L_x_2114:
        /* <DEDUP_REMOVED lines=12> */
[----:B-----5:R-:W4:Y:S04]  /*74c0*/  LDG.E.64 R46, desc[UR8][R26.64+0xc8000] ;  /* 0x0c8000081a2e7981 */ /* 0x020f28000c1e1b00 */
        /* <DEDUP_REMOVED lines=22> */
.L_x_2118:
[----:B------:R-:W-:Y:S05]  /*7630*/  BSYNC B1 ;  /* 0x0000000000017941 */ /* 0x000fea0003800000 */
.L_x_2117:
        /* <DEDUP_REMOVED lines=15> */
.L_x_2111:
[----:B------:R-:W-:Y:S05]  /*7730*/  BSYNC B0 ;  /* 0x0000000000007941 */ /* 0x000fea0003800000 */
.L_x_2110:
        /* <DEDUP_REMOVED lines=38> */
.L_x_2135:
        /* <DEDUP_REMOVED lines=28> */
[----:B-----5:R-:W-:Y:S01]  /*7b60*/  MOV R46, 0xffff ;  /* 0x0000ffff002e7802 */ /* 0x020fe20000000f00 */
        /* <DEDUP_REMOVED lines=14> */
.L_x_2145:
        /* <DEDUP_REMOVED lines=37> */
.L_x_2155:
[----:B0-----:R-:W-:Y:S01]  /*7ea0*/  FADD.FTZ R31, R30, R31 ;  /* 0x0000001f1e1f7221 */ /* 0x001fe20000010000 */
[----:B------:R-:W-:-:S04]  /*7eb0*/  @!P1 F2FP.F16.F32.PACK_AB R30, RZ, R36 ;  /* 0x00000024ff1e923e */ /* 0x000fc800000000ff */
[----:B------:R-:W-:Y:S02]  /*7ec0*/  PRMT R32, R30, 0x7610, R32 ;  /* 0x000076101e207816 */ /* 0x000fe40000000020 */
[----:B------:R-:W-:Y:S02]  /*7ed0*/  @!P1 F2FP.F16.F32.PACK_AB R31, RZ, R31 ;  /* 0x0000001fff1f923e */ /* 0x000fe400000000ff */
[----:B------:R-:W-:Y:S01]  /*7ee0*/  MOV R30, R19 ;  /* 0x00000013001e7202 */ /* 0x000fe20000000f00 */
[----:B------:R3:W-:Y:S04]  /*7ef0*/  @!P1 STG.E.U16 desc[UR8][R26.64+0x50], R32 ;  /* 0x000050201a009986 */ /* 0x0007e8000c101508 */
[----:B------:R3:W-:Y:S02]  /*7f00*/  @!P1 STG.E.U16 desc[UR8][R28.64+0x50], R31 ;  /* 0x0000501f1c009986 */ /* 0x0007e4000c101508 */
.L_x_2121:
[----:B------:R-:W-:Y:S05]  /*7f10*/  BSYNC B0 ;  /* 0x0000000000007941 */ /* 0x000fea0003800000 */
.L_x_2120:
        /* <DEDUP_REMOVED lines=47> */
[----:B-----5:R-:W0:Y:S01]  /*8210*/  SHFL.BFLY PT, R46, R43, 0x8, 0x101f ;  /* 0x0d101f002b2e7f89 */ /* 0x020e2200000e0000 */
        /* <DEDUP_REMOVED lines=98> */
.L_x_2189:
[----:B-12---:R-:W-:Y:S01]  /*8840*/  FADD.FTZ R31, R47, R30 ;  /* 0x0000001e2f1f7221 */ /* 0x006fe20000010000 */
[----:B------:R-:W-:-:S04]  /*8850*/  @!P0 F2FP.F16.F32.PACK_AB R30, RZ, R34 ;  /* 0x00000022ff1e823e */ /* 0x000fc800000000ff */
[----:B------:R-:W-:Y:S01]  /*8860*/  @!P0 F2FP.F16.F32.PACK_AB R31, RZ, R31 ;  /* 0x0000001fff1f823e */ /* 0x000fe200000000ff */
[----:B------:R4:W-:Y:S04]  /*8870*/  @!P0 STG.E.U16 desc[UR8][R26.64+0x78], R30 ;  /* 0x0000781e1a008986 */ /* 0x0009e8000c101508 */
[----:B------:R4:W-:Y:S02]  /*8880*/  @!P0 STG.E.U16 desc[UR8][R28.64+0x78], R31 ;  /* 0x0000781f1c008986 */ /* 0x0009e4000c101508 */
.L_x_2119:
[----:B------:R-:W-:Y:S05]  /*8890*/  WARPSYNC.ALL ;  /* 0x0000000000007948 */ /* 0x000fea0003800000 */
[----:B------:R-:W-:Y:S01]  /*88a0*/  IADD3 R23, R23, 0x240, RZ ;  /* 0x0000024017177810 */ /* 0x000fe20007ffe0ff */
[----:B------:R-:W-:Y:S03]  /*88b0*/  BAR.SYNC.DEFER_BLOCKING 0x0 ;  /* 0x0000000000007b1d */ /* 0x000fe60000010000 */
[----:B------:R-:W-:-:S13]  /*88c0*/  ISETP.GE.AND P0, PT, R23, R2, PT ;  /* 0x000000021700720c */ /* 0x000fda0003f06270 */
[----:B------:R-:W-:Y:S05]  /*88d0*/  @!P0 BRA `(.L_x_2126) ;  /* 0xffffffe000fc8947 */ /* 0x000fea000383ffff */
[----:B------:R-:W-:Y:S05]  /*88e0*/  EXIT ;  /* 0x000000000000794d */ /* 0x000fea0003800000 */
.L_x_2122:
[----:B------:R-:W-:Y:S01]  /*88f0*/  HFMA2.MMA R53, -RZ, RZ, 0, 4.76837158203125e-07 ;  /* 0x00000008ff357435 */ /* 0x000fe200000001ff */
[----:B-1----:R-:W-:Y:S02]  /*8900*/  MOV R54, R26 ;  /* 0x0000001a00367202 */ /* 0x002fe40000000f00 */
[----:B------:R-:W-:Y:S02]  /*8910*/  MOV R56, 0x101f ;  /* 0x0000101f00387802 */ /* 0x000fe40000000f00 */
[----:B------:R-:W-:-:S07]  /*8920*/  MOV R51, 0xffff ;  /* 0x0000ffff00337802 */ /* 0x000fce0000000f00 */
[----:B0-2--5:R-:W-:Y:S05]  /*8930*/  WARPSYNC.COLLECTIVE R51, `(.L_x_2127) ;  /* 0x0000000033087348 */ /* 0x025fea0003c00000 */
[----:B------:R1:W3:Y:S02]  /*8940*/  SHFL.BFLY P2, R52, R54, R53, R56 ;  /* 0x0c00003536347389 */ /* 0x0002e40000040038 */
[----:B0123-5:R-:W-:Y:S01]  /*8950*/  ENDCOLLECTIVE ;  /* 0x000000000000791b */ /* 0x02ffe20003800000 */
.L_x_2127:
[----:B------:R-:W-:Y:S02]  /*8960*/  MOV R54, R27 ;  /* 0x0000001b00367202 */ /* 0x000fe40000000f00 */
[----:B------:R-:W-:-:S07]  /*8970*/  MOV R29, R52 ;  /* 0x00000034001d7202 */ /* 0x000fce0000000f00 */
[----:B------:R-:W-:Y:S05]  /*8980*/  WARPSYNC.COLLECTIVE R51, `(.L_x_2128) ;  /* 0x0000000033087348 */ /* 0x000fea0003c00000 */
[----:B------:R0:W1:Y:S02]  /*8990*/  SHFL.BFLY P2, R52, R54, R53, R56 ;  /* 0x0c00003536347389 */ /* 0x0000640000040038 */
[----:B01----:R-:W-:Y:S01]  /*89a0*/  ENDCOLLECTIVE ;  /* 0x000000000000791b */ /* 0x003fe20003800000 */
.L_x_2128:
[----:B------:R-:W-:Y:S01]  /*89b0*/  FADD.FTZ R29, R29, R26 ;  /* 0x0000001a1d1d7221 */ /* 0x000fe20000010000 */
[----:B------:R-:W-:-:S04]  /*89c0*/  HFMA2.MMA R53, -RZ, RZ, 0, 2.384185791015625e-07 ;  /* 0x00000004ff357435 */ /* 0x000fc800000001ff */
[----:B------:R-:W-:Y:S02]  /*89d0*/  MOV R54, R29 ;  /* 0x0000001d00367202 */ /* 0x000fe40000000f00 */
[----:B------:R-:W-:-:S07]  /*89e0*/  MOV R28, R52 ;  /* 0x00000034001c7202 */ /* 0x000fce0000000f00 */
[----:B------:R-:W-:Y:S05]  /*89f0*/  WARPSYNC.COLLECTIVE R51, `(.L_x_2129) ;  /* 0x0000000033087348 */ /* 0x000fea0003c00000 */
[----:B------:R0:W1:Y:S02]  /*8a00*/  SHFL.BFLY P2, R52, R54, R53, R56 ;  /* 0x0c00003536347389 */ /* 0x0000640000040038 */
[----:B01----:R-:W-:Y:S01]  /*8a10*/  ENDCOLLECTIVE ;  /* 0x000000000000791b */ /* 0x003fe20003800000 */
.L_x_2129:
[----:B------:R-:W-:-:S05]  /*8a20*/  FADD.FTZ R28, R28, R27 ;  /* 0x0000001b1c1c7221 */ /* 0x000fca0000010000 */
[----:B------:R-:W-:Y:S02]  /*8a30*/  MOV R54, R28 ;  /* 0x0000001c00367202 */ /* 0x000fe40000000f00 */
[----:B------:R-:W-:-:S07]  /*8a40*/  MOV R30, R52 ;  /* 0x00000034001e7202 */ /* 0x000fce0000000f00 */
[----:B------:R-:W-:Y:S05]  /*8a50*/  WARPSYNC.COLLECTIVE R51, `(.L_x_2130) ;  /* 0x0000000033087348 */ /* 0x000fea0003c00000 */
[----:B------:R0:W1:Y:S02]  /*8a60*/  SHFL.BFLY P2, R52, R54, R53, R56 ;  /* 0x0c00003536347389 */ /* 0x0000640000040038 */
[----:B01----:R-:W-:Y:S01]  /*8a70*/  ENDCOLLECTIVE ;  /* 0x000000000000791b */ /* 0x003fe20003800000 */
.L_x_2130:
[----:B------:R-:W-:Y:S01]  /*8a80*/  FADD.FTZ R30, R29, R30 ;  /* 0x0000001e1d1e7221 */ /* 0x000fe20000010000 */
[----:B------:R-:W-:-:S04]  /*8a90*/  HFMA2.MMA R53, -RZ, RZ, 0, 1.1920928955078125e-07 ;  /* 0x00000002ff357435 */ /* 0x000fc800000001ff */
[----:B------:R-:W-:Y:S02]  /*8aa0*/  MOV R54, R30 ;  /* 0x0000001e00367202 */ /* 0x000fe40000000f00 */
[----:B------:R-:W-:-:S07]  /*8ab0*/  MOV R31, R52 ;  /* 0x00000034001f7202 */ /* 0x000fce0000000f00 */
[----:B------:R-:W-:Y:S05]  /*8ac0*/  WARPSYNC.COLLECTIVE R51, `(.L_x_2131) ;  /* 0x0000000033087348 */ /* 0x000fea0003c00000 */
[----:B------:R0:W1:Y:S02]  /*8ad0*/  SHFL.BFLY P2, R52, R54, R53, R56 ;  /* 0x0c00003536347389 */ /* 0x0000640000040038 */
[----:B01----:R-:W-:Y:S01]  /*8ae0*/  ENDCOLLECTIVE ;  /* 0x000000000000791b */ /* 0x003fe20003800000 */
.L_x_2131:
[----:B------:R-:W-:-:S05]  /*8af0*/  FADD.FTZ R31, R28, R31 ;  /* 0x0000001f1c1f7221 */ /* 0x000fca0000010000 */
[----:B------:R-:W-:Y:S02]  /*8b00*/  MOV R54, R31 ;  /* 0x0000001f00367202 */ /* 0x000fe40000000f00 */
[----:B------:R-:W-:-:S07]  /*8b10*/  MOV R33, R52 ;  /* 0x0000003400217202 */ /* 0x000fce0000000f00 */
[----:B------:R-:W-:Y:S05]  /*8b20*/  WARPSYNC.COLLECTIVE R51, `(.L_x_2132) ;  /* 0x0000000033087348 */ /* 0x000fea0003c00000 */
[----:B------:R0:W1:Y:S02]  /*8b30*/  SHFL.BFLY P2, R52, R54, R53, R56 ;  /* 0x0c00003536347389 */ /* 0x0000640000040038 */
[----:B01----:R-:W-:Y:S01]  /*8b40*/  ENDCOLLECTIVE ;  /* 0x000000000000791b */ /* 0x003fe20003800000 */
.L_x_2132:
[----:B------:R-:W-:Y:S01]  /*8b50*/  FADD.FTZ R33, R30, R33 ;  /* 0x000000211e217221 */ /* 0x000fe20000010000 */
[----:B------:R-:W-:-:S04]  /*8b60*/  HFMA2.MMA R53, -RZ, RZ, 0, 5.9604644775390625e-08 ;  /* 0x00000001ff357435 */ /* 0x000fc800000001ff */
[----:B------:R-:W-:Y:S02]  /*8b70*/  MOV R54, R33 ;  /* 0x0000002100367202 */ /* 0x000fe40000000f00 */
[----:B------:R-:W-:-:S07]  /*8b80*/  MOV R26, R52 ;  /* 0x00000034001a7202 */ /* 0x000fce0000000f00 */
[----:B------:R-:W-:Y:S05]  /*8b90*/  WARPSYNC.COLLECTIVE R51, `(.L_x_2133) ;  /* 0x0000000033087348 */ /* 0x000fea0003c00000 */
[----:B------:R0:W1:Y:S02]  /*8ba0*/  SHFL.BFLY P2, R52, R54, R53, R56 ;  /* 0x0c00003536347389 */ /* 0x0000640000040038 */
[----:B01----:R-:W-:Y:S01]  /*8bb0*/  ENDCOLLECTIVE ;  /* 0x000000000000791b */ /* 0x003fe20003800000 */
.L_x_2133:
[----:B------:R-:W-:-:S05]  /*8bc0*/  FADD.FTZ R32, R31, R26 ;  /* 0x0000001a1f207221 */ /* 0x000fca0000010000 */
[----:B------:R-:W-:Y:S02]  /*8bd0*/  MOV R54, R32 ;  /* 0x0000002000367202 */ /* 0x000fe40000000f00 */
[----:B------:R-:W-:-:S07]  /*8be0*/  MOV R34, R52 ;  /* 0x0000003400227202 */ /* 0x000fce0000000f00 */
[----:B------:R-:W-:Y:S05]  /*8bf0*/  WARPSYNC.COLLECTIVE R51, `(.L_x_2134) ;  /* 0x0000000033087348 */ /* 0x000fea0003c00000 */
[----:B------:R0:W1:Y:S02]  /*8c00*/  SHFL.BFLY P2, R52, R54, R53, R56 ;  /* 0x0c00003536347389 */ /* 0x0000640000040038 */
[----:B01----:R-:W-:Y:S01]  /*8c10*/  ENDCOLLECTIVE ;  /* 0x000000000000791b */ /* 0x003fe20003800000 */
.L_x_2134:
[----:B------:R-:W-:Y:S01]  /*8c20*/  FADD.FTZ R34, R33, R34 ;  /* 0x0000002221227221 */ /* 0x000fe20000010000 */
[----:B------:R-:W-:Y:S01]  /*8c30*/  MOV R35, R52 ;  /* 0x0000003400237202 */ /* 0x000fe20000000f00 */
[----:B------:R-:W-:Y:S06]  /*8c40*/  BRA `(.L_x_2135) ;  /* 0xffffffec00547947 */ /* 0x000fec000383ffff */
.L_x_2123:
        /* <DEDUP_REMOVED lines=8> */
.L_x_2137:
[----:B------:R-:W-:Y:S05]  /*8cd0*/  BSYNC B1 ;  /* 0x0000000000017941 */ /* 0x000fea0003800000 */
.L_x_2136:
        /* <DEDUP_REMOVED lines=8> */
.L_x_2138:
[----:B------:R-:W-:Y:S01]  /*8d60*/  FADD.FTZ R33, R33, R30 ;  /* 0x0000001e21217221 */ /* 0x000fe20000010000 */
[----:B------:R-:W-:-:S04]  /*8d70*/  HFMA2.MMA R53, -RZ, RZ, 0, 2.384185791015625e-07 ;  /* 0x00000004ff357435 */ /* 0x000fc800000001ff */
[----:B------:R-:W-:Y:S02]  /*8d80*/  MOV R54, R33 ;  /* 0x0000002100367202 */ /* 0x000fe40000000f00 */
[----:B------:R-:W-:-:S07]  /*8d90*/  MOV R32, R52 ;  /* 0x0000003400207202 */ /* 0x000fce0000000f00 */
[----:B------:R-:W-:Y:S05]  /*8da0*/  WARPSYNC.COLLECTIVE R51, `(.L_x_2139) ;  /* 0x0000000033087348 */ /* 0x000fea0003c00000 */
[----:B------:R0:W1:Y:S02]  /*8db0*/  SHFL.BFLY P2, R52, R54, R53, R56 ;  /* 0x0c00003536347389 */ /* 0x0000640000040038 */
[----:B01----:R-:W-:Y:S01]  /*8dc0*/  ENDCOLLECTIVE ;  /* 0x000000000000791b */ /* 0x003fe20003800000 */
.L_x_2139:
[----:B------:R-:W-:-:S05]  /*8dd0*/  FADD.FTZ R32, R32, R31 ;  /* 0x0000001f20207221 */ /* 0x000fca0000010000 */
[----:B------:R-:W-:Y:S02]  /*8de0*/  MOV R54, R32 ;  /* 0x0000002000367202 */ /* 0x000fe40000000f00 */
[----:B------:R-:W-:-:S07]  /*8df0*/  MOV R34, R52 ;  /* 0x0000003400227202 */ /* 0x000fce0000000f00 */
[----:B------:R-:W-:Y:S05]  /*8e00*/  WARPSYNC.COLLECTIVE R51, `(.L_x_2140) ;  /* 0x0000000033087348 */ /* 0x000fea0003c00000 */
[----:B------:R0:W1:Y:S02]  /*8e10*/  SHFL.BFLY P2, R52, R54, R53, R56 ;  /* 0x0c00003536347389 */ /* 0x0000640000040038 */
[----:B01----:R-:W-:Y:S01]  /*8e20*/  ENDCOLLECTIVE ;  /* 0x000000000000791b */ /* 0x003fe20003800000 */
.L_x_2140:
[----:B------:R-:W-:Y:S01]  /*8e30*/  FADD.FTZ R34, R33, R34 ;  /* 0x0000002221227221 */ /* 0x000fe20000010000 */
[----:B------:R-:W-:-:S04]  /*8e40*/  HFMA2.MMA R53, -RZ, RZ, 0, 1.1920928955078125e-07 ;  /* 0x00000002ff357435 */ /* 0x000fc800000001ff */
[----:B------:R-:W-:Y:S02]  /*8e50*/  MOV R54, R34 ;  /* 0x0000002200367202 */ /* 0x000fe40000000f00 */
[----:B------:R-:W-:-:S07]  /*8e60*/  MOV R35, R52 ;  /* 0x0000003400237202 */ /* 0x000fce0000000f00 */
[----:B------:R-:W-:Y:S05]  /*8e70*/  WARPSYNC.COLLECTIVE R51, `(.L_x_2141) ;  /* 0x0000000033087348 */ /* 0x000fea0003c00000 */
[----:B------:R0:W1:Y:S02]  /*8e80*/  SHFL.BFLY P2, R52, R54, R53, R56 ;  /* 0x0c00003536347389 */ /* 0x0000640000040038 */
[----:B01----:R-:W-:Y:S01]  /*8e90*/  ENDCOLLECTIVE ;  /* 0x000000000000791b */ /* 0x003fe20003800000 */
.L_x_2141:
[----:B------:R-:W-:-:S05]  /*8ea0*/  FADD.FTZ R35, R32, R35 ;  /* 0x0000002320237221 */ /* 0x000fca0000010000 */
[----:B------:R-:W-:Y:S02]  /*8eb0*/  MOV R54, R35 ;  /* 0x0000002300367202 */ /* 0x000fe40000000f00 */
[----:B------:R-:W-:-:S07]  /*8ec0*/  MOV R37, R52 ;  /* 0x0000003400257202 */ /* 0x000fce0000000f00 */
[----:B------:R-:W-:Y:S05]  /*8ed0*/  WARPSYNC.COLLECTIVE R51, `(.L_x_2142) ;  /* 0x0000000033087348 */ /* 0x000fea0003c00000 */
[----:B------:R0:W1:Y:S02]  /*8ee0*/  SHFL.BFLY P2, R52, R54, R53, R56 ;  /* 0x0c00003536347389 */ /* 0x0000640000040038 */
[----:B01----:R-:W-:Y:S01]  /*8ef0*/  ENDCOLLECTIVE ;  /* 0x000000000000791b */ /* 0x003fe20003800000 */
.L_x_2142:
[----:B------:R-:W-:Y:S01]  /*8f00*/  FADD.FTZ R37, R34, R37 ;  /* 0x0000002522257221 */ /* 0x000fe20000010000 */
[----:B------:R-:W-:-:S04]  /*8f10*/  HFMA2.MMA R53, -RZ, RZ, 0, 5.9604644775390625e-08 ;  /* 0x00000001ff357435 */ /* 0x000fc800000001ff */
[----:B------:R-:W-:Y:S02]  /*8f20*/  MOV R54, R37 ;  /* 0x0000002500367202 */ /* 0x000fe40000000f00 */
[----:B------:R-:W-:-:S07]  /*8f30*/  MOV R30, R52 ;  /* 0x00000034001e7202 */ /* 0x000fce0000000f00 */
[----:B------:R-:W-:Y:S05]  /*8f40*/  WARPSYNC.COLLECTIVE R51, `(.L_x_2143) ;  /* 0x0000000033087348 */ /* 0x000fea0003c00000 */
[----:B------:R0:W1:Y:S02]  /*8f50*/  SHFL.BFLY P2, R52, R54, R53, R56 ;  /* 0x0c00003536347389 */ /* 0x0000640000040038 */
[----:B01----:R-:W-:Y:S01]  /*8f60*/  ENDCOLLECTIVE ;  /* 0x000000000000791b */ /* 0x003fe20003800000 */
.L_x_2143:
[----:B------:R-:W-:-:S05]  /*8f70*/  FADD.FTZ R30, R35, R30 ;  /* 0x0000001e231e7221 */ /* 0x000fca0000010000 */
[----:B------:R-:W-:Y:S02]  /*8f80*/  MOV R54, R30 ;  /* 0x0000001e00367202 */ /* 0x000fe40000000f00 */
[----:B------:R-:W-:-:S07]  /*8f90*/  MOV R36, R52 ;  /* 0x0000003400247202 */ /* 0x000fce0000000f00 */
[----:B------:R-:W-:Y:S05]  /*8fa0*/  WARPSYNC.COLLECTIVE R51, `(.L_x_2144) ;  /* 0x0000000033087348 */ /* 0x000fea0003c00000 */
[----:B------:R0:W1:Y:S02]  /*8fb0*/  SHFL.BFLY P2, R52, R54, R53, R56 ;  /* 0x0c00003536347389 */ /* 0x0000640000040038 */
[----:B01----:R-:W-:Y:S01]  /*8fc0*/  ENDCOLLECTIVE ;  /* 0x000000000000791b */ /* 0x003fe20003800000 */
.L_x_2144:
[----:B------:R-:W-:Y:S01]  /*8fd0*/  FADD.FTZ R36, R37, R36 ;  /* 0x0000002425247221 */ /* 0x000fe20000010000 */
[----:B------:R-:W-:Y:S01]  /*8fe0*/  MOV R31, R52 ;  /* 0x00000034001f7202 */ /* 0x000fe20000000f00 */
[----:B------:R-:W-:Y:S06]  /*8ff0*/  BRA `(.L_x_2145) ;  /* 0xffffffec00147947 */ /* 0x000fec000383ffff */
.L_x_2124:
        /* <DEDUP_REMOVED lines=8> */
.L_x_2147:
[----:B------:R-:W-:Y:S05]  /*9080*/  BSYNC B1 ;  /* 0x0000000000017941 */ /* 0x000fea0003800000 */
.L_x_2146:
        /* <DEDUP_REMOVED lines=8> */
.L_x_2148:
[----:B------:R-:W-:Y:S01]  /*9110*/  FADD.FTZ R33, R33, R30 ;  /* 0x0000001e21217221 */ /* 0x000fe20000010000 */
[----:B------:R-:W-:-:S04]  /*9120*/  HFMA2.MMA R53, -RZ, RZ, 0, 2.384185791015625e-07 ;  /* 0x00000004ff357435 */ /* 0x000fc800000001ff */
[----:B------:R-:W-:Y:S02]  /*9130*/  MOV R54, R33 ;  /* 0x0000002100367202 */ /* 0x000fe40000000f00 */
[----:B------:R-:W-:-:S07]  /*9140*/  MOV R32, R52 ;  /* 0x0000003400207202 */ /* 0x000fce0000000f00 */
[----:B------:R-:W-:Y:S05]  /*9150*/  WARPSYNC.COLLECTIVE R51, `(.L_x_2149) ;  /* 0x0000000033087348 */ /* 0x000fea0003c00000 */
[----:B------:R0:W1:Y:S02]  /*9160*/  SHFL.BFLY P2, R52, R54, R53, R56 ;  /* 0x0c00003536347389 */ /* 0x0000640000040038 */
[----:B01----:R-:W-:Y:S01]  /*9170*/  ENDCOLLECTIVE ;  /* 0x000000000000791b */ /* 0x003fe20003800000 */
.L_x_2149:
[----:B------:R-:W-:-:S05]  /*9180*/  FADD.FTZ R32, R32, R31 ;  /* 0x0000001f20207221 */ /* 0x000fca0000010000 */
[----:B------:R-:W-:Y:S02]  /*9190*/  MOV R54, R32 ;  /* 0x0000002000367202 */ /* 0x000fe40000000f00 */
[----:B------:R-:W-:-:S07]  /*91a0*/  MOV R34, R52 ;  /* 0x0000003400227202 */ /* 0x000fce0000000f00 */
[----:B------:R-:W-:Y:S05]  /*91b0*/  WARPSYNC.COLLECTIVE R51, `(.L_x_2150) ;  /* 0x0000000033087348 */ /* 0x000fea0003c00000 */
[----:B------:R0:W1:Y:S02]  /*91c0*/  SHFL.BFLY P2, R52, R54, R53, R56 ;  /* 0x0c00003536347389 */ /* 0x0000640000040038 */
[----:B01----:R-:W-:Y:S01]  /*91d0*/  ENDCOLLECTIVE ;  /* 0x000000000000791b */ /* 0x003fe20003800000 */
.L_x_2150:
[----:B------:R-:W-:Y:S01]  /*91e0*/  FADD.FTZ R34, R33, R34 ;  /* 0x0000002221227221 */ /* 0x000fe20000010000 */
[----:B------:R-:W-:-:S04]  /*91f0*/  HFMA2.MMA R53, -RZ, RZ, 0, 1.1920928955078125e-07 ;  /* 0x00000002ff357435 */ /* 0x000fc800000001ff */
[----:B------:R-:W-:Y:S02]  /*9200*/  MOV R54, R34 ;  /* 0x0000002200367202 */ /* 0x000fe40000000f00 */
[----:B------:R-:W-:-:S07]  /*9210*/  MOV R35, R52 ;  /* 0x0000003400237202 */ /* 0x000fce0000000f00 */
[----:B------:R-:W-:Y:S05]  /*9220*/  WARPSYNC.COLLECTIVE R51, `(.L_x_2151) ;  /* 0x0000000033087348 */ /* 0x000fea0003c00000 */
[----:B------:R0:W1:Y:S02]  /*9230*/  SHFL.BFLY P2, R52, R54, R53, R56 ;  /* 0x0c00003536347389 */ /* 0x0000640000040038 */
[----:B01----:R-:W-:Y:S01]  /*9240*/  ENDCOLLECTIVE ;  /* 0x000000000000791b */ /* 0x003fe20003800000 */
.L_x_2151:
[----:B------:R-:W-:-:S05]  /*9250*/  FADD.FTZ R35, R32, R35 ;  /* 0x0000002320237221 */ /* 0x000fca0000010000 */
[----:B------:R-:W-:Y:S02]  /*9260*/  MOV R54, R35 ;  /* 0x0000002300367202 */ /* 0x000fe40000000f00 */
[----:B------:R-:W-:-:S07]  /*9270*/  MOV R37, R52 ;  /* 0x0000003400257202 */ /* 0x000fce0000000f00 */
[----:B------:R-:W-:Y:S05]  /*9280*/  WARPSYNC.COLLECTIVE R51, `(.L_x_2152) ;  /* 0x0000000033087348 */ /* 0x000fea0003c00000 */
[----:B------:R0:W1:Y:S02]  /*9290*/  SHFL.BFLY P2, R52, R54, R53, R56 ;  /* 0x0c00003536347389 */ /* 0x0000640000040038 */
[----:B01----:R-:W-:Y:S01]  /*92a0*/  ENDCOLLECTIVE ;  /* 0x000000000000791b */ /* 0x003fe20003800000 */
.L_x_2152:
[----:B------:R-:W-:Y:S01]  /*92b0*/  FADD.FTZ R37, R34, R37 ;  /* 0x0000002522257221 */ /* 0x000fe20000010000 */
[----:B------:R-:W-:-:S04]  /*92c0*/  HFMA2.MMA R53, -RZ, RZ, 0, 5.9604644775390625e-08 ;  /* 0x00000001ff357435 */ /* 0x000fc800000001ff */
[----:B------:R-:W-:Y:S02]  /*92d0*/  MOV R54, R37 ;  /* 0x0000002500367202 */ /* 0x000fe40000000f00 */
[----:B------:R-:W-:-:S07]  /*92e0*/  MOV R30, R52 ;  /* 0x00000034001e7202 */ /* 0x000fce0000000f00 */
[----:B------:R-:W-:Y:S05]  /*92f0*/  WARPSYNC.COLLECTIVE R51, `(.L_x_2153) ;  /* 0x0000000033087348 */ /* 0x000fea0003c00000 */
[----:B------:R0:W1:Y:S02]  /*9300*/  SHFL.BFLY P2, R52, R54, R53, R56 ;  /* 0x0c00003536347389 */ /* 0x0000640000040038 */
[----:B01----:R-:W-:Y:S01]  /*9310*/  ENDCOLLECTIVE ;  /* 0x000000000000791b */ /* 0x003fe20003800000 */
.L_x_2153:
[----:B------:R-:W-:-:S05]  /*9320*/  FADD.FTZ R30, R35, R30 ;  /* 0x0000001e231e7221 */ /* 0x000fca0000010000 */
[----:B------:R-:W-:Y:S02]  /*9330*/  MOV R54, R30 ;  /* 0x0000001e00367202 */ /* 0x000fe40000000f00 */
[----:B------:R-:W-:-:S07]  /*9340*/  MOV R36, R52 ;  /* 0x0000003400247202 */ /* 0x000fce0000000f00 */
[----:B------:R-:W-:Y:S05]  /*9350*/  WARPSYNC.COLLECTIVE R51, `(.L_x_2154) ;  /* 0x0000000033087348 */ /* 0x000fea0003c00000 */
[----:B------:R0:W1:Y:S02]  /*9360*/  SHFL.BFLY P2, R52, R54, R53, R56 ;  /* 0x0c00003536347389 */ /* 0x0000640000040038 */
[----:B01----:R-:W-:Y:S01]  /*9370*/  ENDCOLLECTIVE ;  /* 0x000000000000791b */ /* 0x003fe20003800000 */
.L_x_2154:
[----:B------:R-:W-:Y:S01]  /*9380*/  FADD.FTZ R36, R37, R36 ;  /* 0x0000002425247221 */ /* 0x000fe20000010000 */
[----:B------:R-:W-:Y:S01]  /*9390*/  MOV R31, R52 ;  /* 0x00000034001f7202 */ /* 0x000fe20000000f00 */
[----:B------:R-:W-:Y:S06]  /*93a0*/  BRA `(.L_x_2155) ;  /* 0xffffffe800bc7947 */ /* 0x000fec000383ffff */
.L_x_2125:
        /* <DEDUP_REMOVED lines=8> */
.L_x_2157:
[----:B------:R-:W-:Y:S05]  /*9430*/  BSYNC B0 ;  /* 0x0000000000007941 */ /* 0x000fea0003800000 */
.L_x_2156:
        /* <DEDUP_REMOVED lines=12> */
.L_x_2158:
        /* <DEDUP_REMOVED lines=19> */
.L_x_2159:
        /* <DEDUP_REMOVED lines=8> */
.L_x_2160:
        /* <DEDUP_REMOVED lines=11> */
.L_x_2161:
[----:B------:R-:W-:-:S05]  /*9760*/  FADD.FTZ R27, R28, R27 ;  /* 0x0000001b1c1b7221 */ /* 0x000fca0000010000 */
[----:B------:R-:W-:Y:S02]  /*9770*/  MOV R54, R27 ;  /* 0x0000001b00367202 */ /* 0x000fe40000000f00 */
[----:B------:R-:W-:-:S07]  /*9780*/  MOV R29, R52 ;  /* 0x00000034001d7202 */ /* 0x000fce0000000f00 */
[----:B------:R-:W-:Y:S05]  /*9790*/  WARPSYNC.COLLECTIVE R51, `(.L_x_2162) ;  /* 0x0000000033087348 */ /* 0x000fea0003c00000 */
[----:B------:R0:W1:Y:S02]  /*97a0*/  SHFL.BFLY P2, R52, R54, R53, R56 ;  /* 0x0c00003536347389 */ /* 0x0000640000040038 */
[----:B01----:R-:W-:Y:S01]  /*97b0*/  ENDCOLLECTIVE ;  /* 0x000000000000791b */ /* 0x003fe20003800000 */
.L_x_2162:
        /* <DEDUP_REMOVED lines=8> */
.L_x_2163:
        /* <DEDUP_REMOVED lines=12> */
.L_x_2164:
        /* <DEDUP_REMOVED lines=9> */
.L_x_2165:
        /* <DEDUP_REMOVED lines=10> */
.L_x_2166:
        /* <DEDUP_REMOVED lines=14> */
.L_x_2167:
[----:B------:R-:W-:-:S05]  /*9b10*/  FADD.FTZ R37, R37, R36 ;  /* 0x0000002425257221 */ /* 0x000fca0000010000 */
[----:B------:R-:W-:Y:S02]  /*9b20*/  MOV R54, R37 ;  /* 0x0000002500367202 */ /* 0x000fe40000000f00 */
[----:B------:R-:W-:-:S07]  /*9b30*/  MOV R35, R52 ;  /* 0x0000003400237202 */ /* 0x000fce0000000f00 */
[----:B------:R-:W-:Y:S05]  /*9b40*/  WARPSYNC.COLLECTIVE R51, `(.L_x_2168) ;  /* 0x0000000033087348 */ /* 0x000fea0003c00000 */
[----:B------:R0:W1:Y:S02]  /*9b50*/  SHFL.BFLY P2, R52, R54, R53, R56 ;  /* 0x0c00003536347389 */ /* 0x0000640000040038 */
[----:B01----:R-:W-:Y:S01]  /*9b60*/  ENDCOLLECTIVE ;  /* 0x000000000000791b */ /* 0x003fe20003800000 */
.L_x_2168:
[----:B------:R-:W-:Y:S01]  /*9b70*/  FADD.FTZ R35, R42, R35 ;  /* 0x000000232a237221 */ /* 0x000fe20000010000 */
[----:B------:R-:W-:-:S04]  /*9b80*/  HFMA2.MMA R53, -RZ, RZ, 0, 1.1920928955078125e-07 ;  /* 0x00000002ff357435 */ /* 0x000fc800000001ff */
[----:B------:R-:W-:Y:S02]  /*9b90*/  MOV R54, R35 ;  /* 0x0000002300367202 */ /* 0x000fe40000000f00 */
[----:B------:R-:W-:-:S07]  /*9ba0*/  MOV R36, R52 ;  /* 0x0000003400247202 */ /* 0x000fce0000000f00 */
[----:B------:R-:W-:Y:S05]  /*9bb0*/  WARPSYNC.COLLECTIVE R51, `(.L_x_2169) ;  /* 0x0000000033087348 */ /* 0x000fea0003c00000 */
[----:B------:R0:W1:Y:S02]  /*9bc0*/  SHFL.BFLY P2, R52, R54, R53, R56 ;  /* 0x0c00003536347389 */ /* 0x0000640000040038 */
[----:B01----:R-:W-:Y:S01]  /*9bd0*/  ENDCOLLECTIVE ;  /* 0x000000000000791b */ /* 0x003fe20003800000 */
.L_x_2169:
[----:B------:R-:W-:-:S05]  /*9be0*/  FADD.FTZ R36, R37, R36 ;  /* 0x0000002425247221 */ /* 0x000fca0000010000 */
[----:B------:R-:W-:Y:S02]  /*9bf0*/  MOV R54, R36 ;  /* 0x0000002400367202 */ /* 0x000fe40000000f00 */
[----:B------:R-:W-:-:S07]  /*9c00*/  MOV R42, R52 ;  /* 0x00000034002a7202 */ /* 0x000fce0000000f00 */
[----:B------:R-:W-:Y:S05]  /*9c10*/  WARPSYNC.COLLECTIVE R51, `(.L_x_2170) ;  /* 0x0000000033087348 */ /* 0x000fea0003c00000 */
[----:B------:R0:W1:Y:S02]  /*9c20*/  SHFL.BFLY P2, R52, R54, R53, R56 ;  /* 0x0c00003536347389 */ /* 0x0000640000040038 */
[----:B01----:R-:W-:Y:S01]  /*9c30*/  ENDCOLLECTIVE ;  /* 0x000000000000791b */ /* 0x003fe20003800000 */
.L_x_2170:
[----:B------:R-:W-:Y:S01]  /*9c40*/  FADD.FTZ R42, R35, R42 ;  /* 0x0000002a232a7221 */ /* 0x000fe20000010000 */
[----:B------:R-:W-:-:S04]  /*9c50*/  HFMA2.MMA R53, -RZ, RZ, 0, 5.9604644775390625e-08 ;  /* 0x00000001ff357435 */ /* 0x000fc800000001ff */
[----:B------:R-:W-:Y:S02]  /*9c60*/  MOV R54, R42 ;  /* 0x0000002a00367202 */ /* 0x000fe40000000f00 */
[----:B------:R-:W-:-:S07]  /*9c70*/  MOV R37, R52 ;  /* 0x0000003400257202 */ /* 0x000fce0000000f00 */
[----:B------:R-:W-:Y:S05]  /*9c80*/  WARPSYNC.COLLECTIVE R51, `(.L_x_2171) ;  /* 0x0000000033087348 */ /* 0x000fea0003c00000 */
[----:B------:R0:W1:Y:S02]  /*9c90*/  SHFL.BFLY P2, R52, R54, R53, R56 ;  /* 0x0c00003536347389 */ /* 0x0000640000040038 */
[----:B01----:R-:W-:Y:S01]  /*9ca0*/  ENDCOLLECTIVE ;  /* 0x000000000000791b */ /* 0x003fe20003800000 */
.L_x_2171:
[----:B------:R-:W-:-:S05]  /*9cb0*/  FADD.FTZ R37, R36, R37 ;  /* 0x0000002524257221 */ /* 0x000fca0000010000 */
[----:B------:R-:W-:Y:S02]  /*9cc0*/  MOV R54, R37 ;  /* 0x0000002500367202 */ /* 0x000fe40000000f00 */
[----:B------:R-:W-:-:S07]  /*9cd0*/  MOV R35, R52 ;  /* 0x0000003400237202 */ /* 0x000fce0000000f00 */
[----:B------:R-:W-:Y:S05]  /*9ce0*/  WARPSYNC.COLLECTIVE R51, `(.L_x_2172) ;  /* 0x0000000033087348 */ /* 0x000fea0003c00000 */
[----:B------:R0:W1:Y:S02]  /*9cf0*/  SHFL.BFLY P2, R52, R54, R53, R56 ;  /* 0x0c00003536347389 */ /* 0x0000640000040038 */
[----:B01----:R-:W-:Y:S01]  /*9d00*/  ENDCOLLECTIVE ;  /* 0x000000000000791b */ /* 0x003fe20003800000 */
.L_x_2172:
        /* <DEDUP_REMOVED lines=10> */
.L_x_2173:
        /* <DEDUP_REMOVED lines=8> */
.L_x_2174:
[----:B------:R-:W-:Y:S01]  /*9e30*/  FADD.FTZ R44, R44, R41 ;  /* 0x000000292c2c7221 */ /* 0x000fe20000010000 */
[----:B------:R-:W-:-:S04]  /*9e40*/  HFMA2.MMA R53, -RZ, RZ, 0, 2.384185791015625e-07 ;  /* 0x00000004ff357435 */ /* 0x000fc800000001ff */
[----:B------:R-:W-:Y:S02]  /*9e50*/  MOV R54, R44 ;  /* 0x0000002c00367202 */ /* 0x000fe40000000f00 */
[----:B------:R-:W-:-:S07]  /*9e60*/  MOV R46, R52 ;  /* 0x00000034002e7202 */ /* 0x000fce0000000f00 */
[----:B------:R-:W-:Y:S05]  /*9e70*/  WARPSYNC.COLLECTIVE R51, `(.L_x_2175) ;  /* 0x0000000033087348 */ /* 0x000fea0003c00000 */
[----:B------:R0:W1:Y:S02]  /*9e80*/  SHFL.BFLY P2, R52, R54, R53, R56 ;  /* 0x0c00003536347389 */ /* 0x0000640000040038 */
[----:B01----:R-:W-:Y:S01]  /*9e90*/  ENDCOLLECTIVE ;  /* 0x000000000000791b */ /* 0x003fe20003800000 */
.L_x_2175:
[----:B------:R-:W-:-:S05]  /*9ea0*/  FADD.FTZ R46, R46, R43 ;  /* 0x0000002b2e2e7221 */ /* 0x000fca0000010000 */
[----:B------:R-:W-:Y:S02]  /*9eb0*/  MOV R54, R46 ;  /* 0x0000002e00367202 */ /* 0x000fe40000000f00 */
[----:B------:R-:W-:-:S07]  /*9ec0*/  MOV R41, R52 ;  /* 0x0000003400297202 */ /* 0x000fce0000000f00 */
[----:B------:R-:W-:Y:S05]  /*9ed0*/  WARPSYNC.COLLECTIVE R51, `(.L_x_2176) ;  /* 0x0000000033087348 */ /* 0x000fea0003c00000 */
[----:B------:R0:W1:Y:S02]  /*9ee0*/  SHFL.BFLY P2, R52, R54, R53, R56 ;  /* 0x0c00003536347389 */ /* 0x0000640000040038 */
[----:B01----:R-:W-:Y:S01]  /*9ef0*/  ENDCOLLECTIVE ;  /* 0x000000000000791b */ /* 0x003fe20003800000 */
.L_x_2176:
[----:B------:R-:W-:Y:S01]  /*9f00*/  FADD.FTZ R41, R44, R41 ;  /* 0x000000292c297221 */ /* 0x000fe20000010000 */
[----:B------:R-:W-:-:S04]  /*9f10*/  HFMA2.MMA R53, -RZ, RZ, 0, 1.1920928955078125e-07 ;  /* 0x00000002ff357435 */ /* 0x000fc800000001ff */
[----:B------:R-:W-:Y:S02]  /*9f20*/  MOV R54, R41 ;  /* 0x0000002900367202 */ /* 0x000fe40000000f00 */
[----:B------:R-:W-:-:S07]  /*9f30*/  MOV R43, R52 ;  /* 0x00000034002b7202 */ /* 0x000fce0000000f00 */
[----:B------:R-:W-:Y:S05]  /*9f40*/  WARPSYNC.COLLECTIVE R51, `(.L_x_2177) ;  /* 0x0000000033087348 */ /* 0x000fea0003c00000 */
[----:B------:R0:W1:Y:S02]  /*9f50*/  SHFL.BFLY P2, R52, R54, R53, R56 ;  /* 0x0c00003536347389 */ /* 0x0000640000040038 */
[----:B01----:R-:W-:Y:S01]  /*9f60*/  ENDCOLLECTIVE ;  /* 0x000000000000791b */ /* 0x003fe20003800000 */
.L_x_2177:
[----:B------:R-:W-:-:S05]  /*9f70*/  FADD.FTZ R43, R46, R43 ;  /* 0x0000002b2e2b7221 */ /* 0x000fca0000010000 */
[----:B------:R-:W-:Y:S02]  /*9f80*/  MOV R54, R43 ;  /* 0x0000002b00367202 */ /* 0x000fe40000000f00 */
[----:B------:R-:W-:-:S07]  /*9f90*/  MOV R44, R52 ;  /* 0x00000034002c7202 */ /* 0x000fce0000000f00 */
[----:B------:R-:W-:Y:S05]  /*9fa0*/  WARPSYNC.COLLECTIVE R51, `(.L_x_2178) ;  /* 0x0000000033087348 */ /* 0x000fea0003c00000 */
[----:B------:R0:W1:Y:S02]  /*9fb0*/  SHFL.BFLY P2, R52, R54, R53, R56 ;  /* 0x0c00003536347389 */ /* 0x0000640000040038 */
[----:B01----:R-:W-:Y:S01]  /*9fc0*/  ENDCOLLECTIVE ;  /* 0x000000000000791b */ /* 0x003fe20003800000 */
.L_x_2178:
[----:B------:R-:W-:Y:S01]  /*9fd0*/  FADD.FTZ R44, R41, R44 ;  /* 0x0000002c292c7221 */ /* 0x000fe20000010000 */
[----:B------:R-:W-:-:S04]  /*9fe0*/  HFMA2.MMA R53, -RZ, RZ, 0, 5.9604644775390625e-08 ;  /* 0x00000001ff357435 */ /* 0x000fc800000001ff */
[----:B------:R-:W-:Y:S02]  /*9ff0*/  MOV R54, R44 ;  /* 0x0000002c00367202 */ /* 0x000fe40000000f00 */
[----:B------:R-:W-:-:S07]  /*a000*/  MOV R46, R52 ;  /* 0x00000034002e7202 */ /* 0x000fce0000000f00 */
[----:B------:R-:W-:Y:S05]  /*a010*/  WARPSYNC.COLLECTIVE R51, `(.L_x_2179) ;  /* 0x0000000033087348 */ /* 0x000fea0003c00000 */
[----:B------:R0:W1:Y:S02]  /*a020*/  SHFL.BFLY P2, R52, R54, R53, R56 ;  /* 0x0c00003536347389 */ /* 0x0000640000040038 */
[----:B01----:R-:W-:Y:S01]  /*a030*/  ENDCOLLECTIVE ;  /* 0x000000000000791b */ /* 0x003fe20003800000 */
.L_x_2179:
[----:B------:R-:W-:-:S05]  /*a040*/  FADD.FTZ R43, R43, R46 ;  /* 0x0000002e2b2b7221 */ /* 0x000fca0000010000 */
[----:B------:R-:W-:Y:S02]  /*a050*/  MOV R54, R43 ;  /* 0x0000002b00367202 */ /* 0x000fe40000000f00 */
[----:B------:R-:W-:-:S07]  /*a060*/  MOV R41, R52 ;  /* 0x0000003400297202 */ /* 0x000fce0000000f00 */
[----:B------:R-:W-:Y:S05]  /*a070*/  WARPSYNC.COLLECTIVE R51, `(.L_x_2180) ;  /* 0x0000000033087348 */ /* 0x000fea0003c00000 */
[----:B------:R0:W1:Y:S02]  /*a080*/  SHFL.BFLY P2, R52, R54, R53, R56 ;  /* 0x0c00003536347389 */ /* 0x0000640000040038 */
[----:B01----:R-:W-:Y:S01]  /*a090*/  ENDCOLLECTIVE ;  /* 0x000000000000791b */ /* 0x003fe20003800000 */
.L_x_2180:
        /* <DEDUP_REMOVED lines=9> */
.L_x_2181:
        /* <DEDUP_REMOVED lines=8> */
.L_x_2182:
[----:B------:R-:W-:Y:S01]  /*a1b0*/  FADD.FTZ R48, R48, R45 ;  /* 0x0000002d30307221 */ /* 0x000fe20000010000 */
[----:B------:R-:W-:-:S04]  /*a1c0*/  HFMA2.MMA R53, -RZ, RZ, 0, 2.384185791015625e-07 ;  /* 0x00000004ff357435 */ /* 0x000fc800000001ff */
[----:B------:R-:W-:Y:S02]  /*a1d0*/  MOV R54, R48 ;  /* 0x0000003000367202 */ /* 0x000fe40000000f00 */
[----:B------:R-:W-:-:S07]  /*a1e0*/  MOV R50, R52 ;  /* 0x0000003400327202 */ /* 0x000fce0000000f00 */
[----:B------:R-:W-:Y:S05]  /*a1f0*/  WARPSYNC.COLLECTIVE R51, `(.L_x_2183) ;  /* 0x0000000033087348 */ /* 0x000fea0003c00000 */
[----:B------:R0:W1:Y:S02]  /*a200*/  SHFL.BFLY P2, R52, R54, R53, R56 ;  /* 0x0c00003536347389 */ /* 0x0000640000040038 */
[----:B01----:R-:W-:Y:S01]  /*a210*/  ENDCOLLECTIVE ;  /* 0x000000000000791b */ /* 0x003fe20003800000 */
.L_x_2183:
[----:B------:R-:W-:-:S05]  /*a220*/  FADD.FTZ R50, R50, R47 ;  /* 0x0000002f32327221 */ /* 0x000fca0000010000 */
[----:B------:R-:W-:Y:S02]  /*a230*/  MOV R54, R50 ;  /* 0x0000003200367202 */ /* 0x000fe40000000f00 */
[----:B------:R-:W-:-:S07]  /*a240*/  MOV R45, R52 ;  /* 0x00000034002d7202 */ /* 0x000fce0000000f00 */
[----:B------:R-:W-:Y:S05]  /*a250*/  WARPSYNC.COLLECTIVE R51, `(.L_x_2184) ;  /* 0x0000000033087348 */ /* 0x000fea0003c00000 */
[----:B------:R0:W1:Y:S02]  /*a260*/  SHFL.BFLY P2, R52, R54, R53, R56 ;  /* 0x0c00003536347389 */ /* 0x0000640000040038 */
[----:B01----:R-:W-:Y:S01]  /*a270*/  ENDCOLLECTIVE ;  /* 0x000000000000791b */ /* 0x003fe20003800000 */
.L_x_2184:
[----:B------:R-:W-:Y:S01]  /*a280*/  FADD.FTZ R45, R48, R45 ;  /* 0x0000002d302d7221 */ /* 0x000fe20000010000 */
[----:B------:R-:W-:-:S04]  /*a290*/  HFMA2.MMA R53, -RZ, RZ, 0, 1.1920928955078125e-07 ;  /* 0x00000002ff357435 */ /* 0x000fc800000001ff */
[----:B------:R-:W-:Y:S02]  /*a2a0*/  MOV R54, R45 ;  /* 0x0000002d00367202 */ /* 0x000fe40000000f00 */
[----:B------:R-:W-:-:S07]  /*a2b0*/  MOV R47, R52 ;  /* 0x00000034002f7202 */ /* 0x000fce0000000f00 */
[----:B------:R-:W-:Y:S05]  /*a2c0*/  WARPSYNC.COLLECTIVE R51, `(.L_x_2185) ;  /* 0x0000000033087348 */ /* 0x000fea0003c00000 */
[----:B------:R0:W1:Y:S02]  /*a2d0*/  SHFL.BFLY P2, R52, R54, R53, R56 ;  /* 0x0c00003536347389 */ /* 0x0000640000040038 */
[----:B01----:R-:W-:Y:S01]  /*a2e0*/  ENDCOLLECTIVE ;  /* 0x000000000000791b */ /* 0x003fe20003800000 */
.L_x_2185:
[----:B------:R-:W-:-:S05]  /*a2f0*/  FADD.FTZ R47, R50, R47 ;  /* 0x0000002f322f7221 */ /* 0x000fca0000010000 */
[----:B------:R-:W-:Y:S02]  /*a300*/  MOV R54, R47 ;  /* 0x0000002f00367202 */ /* 0x000fe40000000f00 */
[----:B------:R-:W-:-:S07]  /*a310*/  MOV R48, R52 ;  /* 0x0000003400307202 */ /* 0x000fce0000000f00 */
[----:B------:R-:W-:Y:S05]  /*a320*/  WARPSYNC.COLLECTIVE R51, `(.L_x_2186) ;  /* 0x0000000033087348 */ /* 0x000fea0003c00000 */
[----:B------:R0:W1:Y:S02]  /*a330*/  SHFL.BFLY P2, R52, R54, R53, R56 ;  /* 0x0c00003536347389 */ /* 0x0000640000040038 */
[----:B01----:R-:W-:Y:S01]  /*a340*/  ENDCOLLECTIVE ;  /* 0x000000000000791b */ /* 0x003fe20003800000 */
.L_x_2186:
[----:B------:R-:W-:Y:S01]  /*a350*/  FADD.FTZ R45, R45, R48 ;  /* 0x000000302d2d7221 */ /* 0x000fe20000010000 */
[----:B------:R-:W-:-:S04]  /*a360*/  HFMA2.MMA R53, -RZ, RZ, 0, 5.9604644775390625e-08 ;  /* 0x00000001ff357435 */ /* 0x000fc800000001ff */
[----:B------:R-:W-:Y:S02]  /*a370*/  MOV R54, R45 ;  /* 0x0000002d00367202 */ /* 0x000fe40000000f00 */
[----:B------:R-:W-:-:S07]  /*a380*/  MOV R50, R52 ;  /* 0x0000003400327202 */ /* 0x000fce0000000f00 */
[----:B------:R-:W-:Y:S05]  /*a390*/  WARPSYNC.COLLECTIVE R51, `(.L_x_2187) ;  /* 0x0000000033087348 */ /* 0x000fea0003c00000 */
[----:B------:R0:W1:Y:S02]  /*a3a0*/  SHFL.BFLY P2, R52, R54, R53, R56 ;  /* 0x0c00003536347389 */ /* 0x0000640000040038 */
[----:B01----:R-:W-:Y:S01]  /*a3b0*/  ENDCOLLECTIVE ;  /* 0x000000000000791b */ /* 0x003fe20003800000 */
.L_x_2187:
[----:B------:R-:W-:-:S05]  /*a3c0*/  FADD.FTZ R47, R47, R50 ;  /* 0x000000322f2f7221 */ /* 0x000fca0000010000 */
[----:B------:R-:W-:Y:S02]  /*a3d0*/  MOV R54, R47 ;  /* 0x0000002f00367202 */ /* 0x000fe40000000f00 */
[----:B------:R-:W-:-:S07]  /*a3e0*/  MOV R34, R52 ;  /* 0x0000003400227202 */ /* 0x000fce0000000f00 */
[----:B------:R-:W-:Y:S05]  /*a3f0*/  WARPSYNC.COLLECTIVE R51, `(.L_x_2188) ;  /* 0x0000000033087348 */ /* 0x000fea0003c00000 */
[----:B------:R0:W1:Y:S02]  /*a400*/  SHFL.BFLY P2, R52, R54, R53, R56 ;  /* 0x0c00003536347389 */ /* 0x0000640000040038 */
[----:B01----:R-:W-:Y:S01]  /*a410*/  ENDCOLLECTIVE ;  /* 0x000000000000791b */ /* 0x003fe20003800000 */
.L_x_2188:
[----:B------:R-:W-:Y:S01]  /*a420*/  FADD.FTZ R34, R45, R34 ;  /* 0x000000222d227221 */ /* 0x000fe20000010000 */
[----:B------:R-:W-:Y:S01]  /*a430*/  MOV R30, R52 ;  /* 0x00000034001e7202 */ /* 0x000fe20000000f00 */
[----:B------:R-:W-:Y:S06]  /*a440*/  BRA `(.L_x_2189) ;  /* 0xffffffe000fc7947 */ /* 0x000fec000383ffff */
.L_x_2190:
        /* <DEDUP_REMOVED lines=11> */
.L_x_2467:


//--------------------- .text._ZN13group_norm_v218gn_bwd_cuda_kernelI6__halfLi320ELi3ELi16ELi160ELi64ELb1ELb1ELi32ELi320ELi320ELi4ELb1ELi168ELb0ELb0ELNS_15WgradSyncMethodE3ENS_16CompileConditionILi900EEEEEvPT_S6_S6_PKS5_S8_S8_S8_PKfflPfPj --------------------------
	.section	.text._ZN13group_norm_v218gn_bwd_cuda_kernelI6__halfLi320ELi3ELi16ELi160ELi64ELb1ELb1ELi32ELi320ELi320ELi4ELb1ELi168ELb0ELb0ELNS_15WgradSyncMethodE3ENS_16CompileConditionILi900EEEEEvPT_S6_S6_PKS5_S8_S8_S8_PKfflPfPj,"ax",@progbits
	.align	128
        .global         _ZN13group_norm_v218gn_bwd_cuda_kernelI6__halfLi320ELi3ELi16ELi160ELi64ELb1ELb1ELi32ELi320ELi320ELi4ELb1ELi168ELb0ELb0ELNS_15WgradSyncMethodE3ENS_16CompileConditionILi900EEEEEvPT_S6_S6_PKS5_S8_S8_S8_PKfflPfPj
        .type           _ZN13group_norm_v218gn_bwd_cuda_kernelI6__halfLi320ELi3ELi16ELi160ELi64ELb1ELb1ELi32ELi320ELi320ELi4ELb1ELi168ELb0ELb0ELNS_15WgradSyncMethodE3ENS_16CompileConditionILi900EEEEEvPT_S6_S6_PKS5_S8_S8_S8_PKfflPfPj,@function
        .size           _ZN13group_norm_v218gn_bwd_cuda_kernelI6__halfLi320ELi3ELi16ELi160ELi64ELb1ELb1ELi32ELi320ELi320ELi4ELb1ELi168ELb0ELb0ELNS_15WgradSyncMethodE3ENS_16CompileConditionILi900EEEEEvPT_S6_S6_PKS5_S8_S8_S8_PKfflPfPj,(.L_x_2468 - _ZN13group_norm_v218gn_bwd_cuda_kernelI6__halfLi320ELi3ELi16ELi160ELi64ELb1ELb1ELi32ELi320ELi320ELi4ELb1ELi168ELb0ELb0ELNS_15WgradSyncMethodE3ENS_16CompileConditionILi900EEEEEvPT_S6_S6_PKS5_S8_S8_S8_PKfflPfPj)
        .other          _ZN13group_norm_v218gn_bwd_cuda_kernelI6__halfLi320ELi3ELi16ELi160ELi64ELb1ELb1ELi32ELi320ELi320ELi4ELb1ELi168ELb0ELb0ELNS_15WgradSyncMethodE3ENS_16CompileConditionILi900EEEEEvPT_S6_S6_PKS5_S8_S8_S8_PKfflPfPj,@"STO_CUDA_ENTRY STV_DEFAULT"
_ZN13group_norm_v218gn_bwd_cuda_kernelI6__halfLi320ELi3ELi16ELi160ELi64ELb1ELb1ELi32ELi320ELi320ELi4ELb1ELi168ELb0ELb0ELNS_15WgradSyncMethodE3ENS_16CompileConditionILi900EEEEEvPT_S6_S6_PKS5_S8_S8_S8_PKfflPfPj:
.text._ZN13group_norm_v218gn_bwd_cuda_kernelI6__halfLi320ELi3ELi16ELi160ELi64ELb1ELb1ELi32ELi320ELi320ELi4ELb1ELi168ELb0ELb0ELNS_15WgradSyncMethodE3ENS_16CompileConditionILi900EEEEEvPT_S6_S6_PKS5_S8_S8_S8_PKfflPfPj:
        /* <DEDUP_REMOVED lines=32> */
.L_x_2193:
[----:B------:R-:W2:Y:S04]  /*0200*/  LD.E.STRONG.GPU R0, desc[UR12][R2.64] ;  /* 0x0000000c02007980 */ /* 0x000ea8000c10f900 */
[----:B--2---:R-:W-:Y:S01]  /*0210*/  CCTL.IVALL ;  /* 0x00000000ff00798f */ /* 0x004fe20002000000 */
[----:B------:R-:W-:Y:S05]  /*0220*/  YIELD ;  /* 0x0000000000007946 */ /* 0x000fea0003800000 */
[----:B-----5:R-:W-:-:S04]  /*0230*/  LOP3.LUT R0, R0, R5, RZ, 0x3c, !PT ;  /* 0x0000000500007212 */ /* 0x020fc800078e3cff */
[----:B------:R-:W-:-:S13]  /*0240*/  ISETP.GT.AND P0, PT, R0, -0x1, PT ;  /* 0xffffffff0000780c */ /* 0x000fda0003f04270 */
[----:B------:R-:W-:Y:S05]  /*0250*/  @P0 BRA `(.L_x_2193) ;  /* 0xfffffffc00e80947 */ /* 0x000fea000383ffff */
.L_x_2192:
[----:B------:R-:W-:Y:S05]  /*0260*/  WARPSYNC.ALL ;  /* 0x0000000000007948 */ /* 0x000fea0003800000 */
[----:B------:R-:W-:Y:S06]  /*0270*/  BAR.SYNC.DEFER_BLOCKING 0x0 ;  /* 0x0000000000007b1d */ /* 0x000fec0000010000 */
[----:B------:R-:W-:Y:S05]  /*0280*/  BRA `(.L_x_2194) ;  /* 0x00000068007c7947 */ /* 0x000fea0003800000 */
.L_x_2191:
[----:B------:R-:W0:Y:S01]  /*0290*/  S2R R9, SR_TID.X ;  /* 0x0000000000097919 */ /* 0x000e220000002100 */
[----:B------:R-:W1:Y:S01]  /*02a0*/  S2UR UR8, SR_CgaCtaId ;  /* 0x00000000000879c3 */ /* 0x000e620000008800 */
[----:B------:R-:W-:Y:S01]  /*02b0*/  UMOV UR4, 0x400 ;  /* 0x0000040000047882 */ /* 0x000fe20000000000 */
[----:B------:R-:W-:Y:S01]  /*02c0*/  CS2R R10, SRZ ;  /* 0x00000000000a7805 */ /* 0x000fe2000001ff00 */
[----:B------:R-:W-:Y:S01]  /*02d0*/  UIADD3 UR4, UR4, 0x2800, URZ ;  /* 0x0000280004047890 */ /* 0x000fe2000fffe03f */
        /* <DEDUP_REMOVED lines=29> */
[----:B------:R1:W-:Y:S01]  /*04b0*/  STL [R1+0x54], R3 ;  /* 0x0000540301007387 */ /* 0x0003e20000100800 */
[----:B------:R-:W-:-:S03]  /*04c0*/  CS2R R8, SRZ ;  /* 0x0000000000087805 */ /* 0x000fc6000001ff00 */
[----:B------:R1:W-:Y:S04]  /*04d0*/  STL [R1+0x50], R0 ;  /* 0x0000500001007387 */ /* 0x0003e80000100800 */
.L_x_2207:
        /* <DEDUP_REMOVED lines=10> */
[----:B------:R-:W-:Y:S01]  /*0580*/  ULDC.64 UR18, c[0x0][0x248] ;  /* 0x0000920000127ab9 */ /* 0x000fe20000000a00 */
[----:B------:R-:W-:Y:S01]  /*0590*/  ULDC.64 UR20, c[0x0][0x228] ;  /* 0x00008a0000147ab9 */ /* 0x000fe20000000a00 */
[----:B------:R-:W-:Y:S01]  /*05a0*/  MOV R18, UR9 ;  /* 0x0000000900127c02 */ /* 0x000fe20008000f00 */
[----:B------:R-:W-:Y:S01]  /*05b0*/  UIMAD UR9, UR9, 0x28000, URZ ;  /* 0x00028000090978a4 */ /* 0x000fe2000f8e023f */
[----:B0-----:R-:W-:-:S05]  /*05c0*/  IMAD.WIDE.U32 R4, R0, -0x33333333, RZ ;  /* 0xcccccccd00047825 */ /* 0x001fca00078e00ff */
[----:B------:R-:W-:-:S04]  /*05d0*/  SHF.R.U32.HI R4, RZ, 0x6, R5 ;  /* 0x00000006ff047819 */ /* 0x000fc80000011605 */
[C---:B------:R-:W-:Y:S01]  /*05e0*/  IADD3 R37, R4.reuse, UR14, RZ ;  /* 0x0000000e04257c10 */ /* 0x040fe2000fffe0ff */
[----:B------:R-:W-:-:S04]  /*05f0*/  IMAD R5, R4, -0x50, R0 ;  /* 0xffffffb004057824 */ /* 0x000fc800078e0200 */
        /* <DEDUP_REMOVED lines=8> */
[----:B------:R-:W-:Y:S01]  /*0680*/  IADD3 R2, R7, UR9, RZ ;  /* 0x0000000907027c10 */ /* 0x000fe2000fffe0ff */
[C---:B-1----:R-:W-:Y:S01]  /*0690*/  IMAD.WIDE R22, R20.reuse, 0x2, R22 ;  /* 0x0000000214167825 */ /* 0x042fe200078e0216 */
[----:B------:R-:W-:Y:S01]  /*06a0*/  LEA.HI.X R18, R17, RZ, R18, 0x4, P0 ;  /* 0x000000ff11127211 */ /* 0x000fe200000f2412 */
[----:B------:R-:W-:Y:S01]  /*06b0*/  ULDC UR9, c[0x0][0x250] ;  /* 0x0000940000097ab9 */ /* 0x000fe20000000800 */
[C---:B------:R-:W-:Y:S01]  /*06c0*/  LEA R16, P0, R3.reuse, UR18, 0x3 ;  /* 0x0000001203107c11 */ /* 0x040fe2000f8018ff */
[----:B--2---:R-:W-:Y:S02]  /*06d0*/  IMAD.WIDE R26, R20, 0x2, R26 ;  /* 0x00000002141a7825 */ /* 0x004fe400078e021a */
[----:B------:R-:W2:Y:S01]  /*06e0*/  LDG.E.64.CONSTANT R22, desc[UR12][R22.64] ;  /* 0x0000000c16167981 */ /* 0x000ea2000c1e9b00 */
[----:B------:R-:W-:Y:S01]  /*06f0*/  LEA.HI.X R17, R3, UR19, R18, 0x3, P0 ;  /* 0x0000001303117c11 */ /* 0x000fe200080f1c12 */
[----:B------:R-:W-:Y:S01]  /*0700*/  ULDC.64 UR18, c[0x0][0x230] ;  /* 0x00008c0000127ab9 */ /* 0x000fe20000000a00 */
[----:B0-----:R-:W-:Y:S01]  /*0710*/  IADD3 R0, P1, R37, R6, RZ ;  /* 0x0000000625007210 */ /* 0x001fe20007f3e0ff */
[----:B------:R0:W3:Y:S03]  /*0720*/  LDG.E.64.CONSTANT R20, desc[UR12][R26.64] ;  /* 0x0000000c1a147981 */ /* 0x0000e6000c1e9b00 */
[----:B------:R-:W-:Y:S01]  /*0730*/  IADD3.X R3, RZ, R2, RZ, P1, !PT ;  /* 0x00000002ff037210 */ /* 0x000fe20000ffe4ff */
[----:B------:R-:W4:Y:S01]  /*0740*/  LDG.E.64.CONSTANT R16, desc[UR12][R16.64] ;  /* 0x0000000c10107981 */ /* 0x000f22000c1e9b00 */
[----:B------:R-:W-:-:S02]  /*0750*/  SHF.L.U32 R31, R0, 0x1, RZ ;  /* 0x00000001001f7819 */ /* 0x000fc400000006ff */
[----:B------:R-:W-:Y:S02]  /*0760*/  SHF.L.U64.HI R29, R0, 0x1, R3 ;  /* 0x00000001001d7819 */ /* 0x000fe40000010203 */
        /* <DEDUP_REMOVED lines=8> */
[----:B------:R-:W-:Y:S01]  /*07f0*/  IADD3 R24, P0, R28, UR18, RZ ;  /* 0x000000121c187c10 */ /* 0x000fe2000ff1e0ff */
[----:B------:R-:W-:Y:S03]  /*0800*/  STL [R1+0x18], R31 ;  /* 0x0000181f01007387 */ /* 0x000fe60000100800 */
[----:B------:R-:W-:-:S02]  /*0810*/  IADD3.X R25, R30, UR19, RZ, P0, !PT ;  /* 0x000000131e197c10 */ /* 0x000fc400087fe4ff */
[----:B0-----:R-:W-:Y:S01]  /*0820*/  IADD3 R26, P0, R31, UR20, RZ ;  /* 0x000000141f1a7c10 */ /* 0x001fe2000ff1e0ff */
[----:B------:R-:W-:Y:S01]  /*0830*/  STL [R1+0x1c], R29 ;  /* 0x00001c1d01007387 */ /* 0x000fe20000100800 */
[----:B------:R-:W-:Y:S02]  /*0840*/  IADD3 R3, R37, 0x5000, RZ ;  /* 0x0000500025037810 */ /* 0x000fe40007ffe0ff */
[----:B------:R-:W-:Y:S01]  /*0850*/  IADD3.X R27, R29, UR21, RZ, P0, !PT ;  /* 0x000000151d1b7c10 */ /* 0x000fe200087fe4ff */
[----:B------:R0:W-:Y:S04]  /*0860*/  STL [R1+0x38], R28 ;  /* 0x0000381c01007387 */ /* 0x0001e80000100800 */
[----:B------:R-:W3:Y:S04]  /*0870*/  LDG.E.64.CONSTANT R24, desc[UR12][R24.64] ;  /* 0x0000000c18187981 */ /* 0x000ee8000c1e9b00 */
[----:B------:R-:W3:Y:S01]  /*0880*/  LDG.E.64.CONSTANT R26, desc[UR12][R26.64] ;  /* 0x0000000c1a1a7981 */ /* 0x000ee2000c1e9b00 */
[----:B0-----:R-:W-:-:S04]  /*0890*/  IADD3 R28, P0, R28, UR20, RZ ;  /* 0x000000141c1c7c10 */ /* 0x001fc8000ff1e0ff */
[----:B------:R-:W-:Y:S02]  /*08a0*/  IADD3.X R29, R30, UR21, RZ, P0, !PT ;  /* 0x000000151e1d7c10 */ /* 0x000fe400087fe4ff */
[----:B------:R-:W-:Y:S01]  /*08b0*/  IADD3 R3, P0, R3, R6, RZ ;  /* 0x0000000603037210 */ /* 0x000fe20007f1e0ff */
[----:B------:R0:W-:Y:S03]  /*08c0*/  STL [R1+0x4c], R30 ;  /* 0x00004c1e01007387 */ /* 0x0001e60000100800 */
[----:B------:R-:W-:Y:S01]  /*08d0*/  IADD3.X R0, RZ, R2, RZ, P0, !PT ;  /* 0x00000002ff007210 */ /* 0x000fe200007fe4ff */
[----:B------:R-:W3:Y:S01]  /*08e0*/  LDG.E.64.CONSTANT R28, desc[UR12][R28.64] ;  /* 0x0000000c1c1c7981 */ /* 0x000ee2000c1e9b00 */
[C---:B------:R-:W-:Y:S02]  /*08f0*/  SHF.L.U32 R32, R3.reuse, 0x1, RZ ;  /* 0x0000000103207819 */ /* 0x040fe400000006ff */
[----:B------:R-:W-:-:S02]  /*0900*/  SHF.L.U64.HI R36, R3, 0x1, R0 ;  /* 0x0000000103247819 */ /* 0x000fc40000010200 */
[----:B------:R-:W-:Y:S02]  /*0910*/  IADD3 R3, R37, 0x7800, RZ ;  /* 0x0000780025037810 */ /* 0x000fe40007ffe0ff */
[----:B0-----:R-:W-:-:S04]  /*0920*/  IADD3 R30, P0, R32, UR18, RZ ;  /* 0x00000012201e7c10 */ /* 0x001fc8000ff1e0ff */
[----:B------:R-:W-:Y:S02]  /*0930*/  IADD3.X R31, R36, UR19, RZ, P0, !PT ;  /* 0x00000013241f7c10 */ /* 0x000fe400087fe4ff */
[----:B------:R-:W-:-:S04]  /*0940*/  IADD3 R3, P0, R3, R6, RZ ;  /* 0x0000000603037210 */ /* 0x000fc80007f1e0ff */
[----:B------:R-:W-:Y:S01]  /*0950*/  IADD3.X R0, RZ, R2, RZ, P0, !PT ;  /* 0x00000002ff007210 */ /* 0x000fe200007fe4ff */
[----:B------:R0:W-:Y:S03]  /*0960*/  STL [R1+0x44], R32 ;  /* 0x0000442001007387 */ /* 0x0001e60000100800 */
[C---:B------:R-:W-:Y:S01]  /*0970*/  SHF.L.U64.HI R38, R3.reuse, 0x1, R0 ;  /* 0x0000000103267819 */ /* 0x040fe20000010200 */
[----:B------:R-:W3:Y:S01]  /*0980*/  LDG.E.64.CONSTANT R30, desc[UR12][R30.64] ;  /* 0x0000000c1e1e7981 */ /* 0x000ee2000c1e9b00 */
[----:B------:R-:W-:Y:S02]  /*0990*/  SHF.L.U32 R39, R3, 0x1, RZ ;  /* 0x0000000103277819 */ /* 0x000fe400000006ff */
[----:B0-----:R-:W-:Y:S01]  /*09a0*/  IADD3 R32, P0, R32, UR20, RZ ;  /* 0x0000001420207c10 */ /* 0x001fe2000ff1e0ff */
[----:B------:R0:W-:Y:S03]  /*09b0*/  STL [R1+0x48], R36 ;  /* 0x0000482401007387 */ /* 0x0001e60000100800 */
[----:B------:R-:W-:Y:S01]  /*09c0*/  IADD3.X R33, R36, UR21, RZ, P0, !PT ;  /* 0x0000001524217c10 */ /* 0x000fe200087fe4ff */
[----:B------:R-:W-:Y:S04]  /*09d0*/  STL [R1+0x3c], R39 ;  /* 0x00003c2701007387 */ /* 0x000fe80000100800 */
[----:B------:R-:W-:Y:S01]  /*09e0*/  STL [R1+0x40], R38 ;  /* 0x0000402601007387 */ /* 0x000fe20000100800 */
[----:B----4-:R-:W-:Y:S01]  /*09f0*/  FADD.FTZ R0, R17, UR9 ;  /* 0x0000000911007e21 */ /* 0x010fe20008010000 */
[----:B--2---:R-:W-:-:S02]  /*0a00*/  HADD2.F32 R41, -RZ, R22.H0_H0 ;  /* 0x20000016ff297230 */ /* 0x004fc40000004100 */
[----:B------:R-:W-:Y:S02]  /*0a10*/  HADD2.F32 R52, -RZ, R23.H0_H0 ;  /* 0x20000017ff347230 */ /* 0x000fe40000004100 */
[--C-:B---3--:R-:W-:Y:S01]  /*0a20*/  HADD2.F32 R7, -RZ, R18.reuse.H1_H1 ;  /* 0x30000012ff077230 */ /* 0x108fe20000004100 */
[----:B------:R-:W1:Y:S01]  /*0a30*/  MUFU.RSQ R0, R0 ;  /* 0x0000000000007308 */ /* 0x000e620000001400 */
[--C-:B------:R-:W-:Y:S02]  /*0a40*/  HADD2.F32 R47, -RZ, R19.reuse.H0_H0 ;  /* 0x20000013ff2f7230 */ /* 0x100fe40000004100 */
[----:B------:R-:W-:Y:S02]  /*0a50*/  HADD2.F32 R3, -RZ, R18.H0_H0 ;  /* 0x20000012ff037230 */ /* 0x000fe40000004100 */
[C---:B------:R-:W-:Y:S01]  /*0a60*/  FADD.FTZ R7, -R16.reuse, R7 ;  /* 0x0000000710077221 */ /* 0x040fe20000010100 */
[----:B0-----:R-:W-:Y:S02]  /*0a70*/  HADD2.F32 R36, -RZ, R20.H1_H1 ;  /* 0x30000014ff247230 */ /* 0x001fe40000004100 */
[----:B------:R-:W-:Y:S01]  /*0a80*/  FADD.FTZ R47, -R16, R47 ;  /* 0x0000002f102f7221 */ /* 0x000fe20000010100 */
[----:B------:R-:W-:Y:S04]  /*0a90*/  STL [R1+0x60], R18 ;  /* 0x0000601201007387 */ /* 0x000fe80000100800 */
[----:B------:R-:W-:Y:S01]  /*0aa0*/  STL [R1+0x64], R20 ;  /* 0x0000641401007387 */ /* 0x000fe20000100800 */
[----:B------:R-:W-:Y:S01]  /*0ab0*/  HADD2.F32 R42, -RZ, R19.H1_H1 ;  /* 0x30000013ff2a7230 */ /* 0x000fe20000004100 */
[----:B------:R-:W-:-:S02]  /*0ac0*/  IADD3 R34, P1, R39, UR18, RZ ;  /* 0x0000001227227c10 */ /* 0x000fc4000ff3e0ff */
[----:B------:R-:W-:Y:S01]  /*0ad0*/  IADD3 R57, R37, 0xf000, RZ ;  /* 0x0000f00025397810 */ /* 0x000fe20007ffe0ff */
[----:B------:R-:W2:Y:S01]  /*0ae0*/  LDG.E.64.CONSTANT R32, desc[UR12][R32.64] ;  /* 0x0000000c20207981 */ /* 0x000ea2000c1e9b00 */
[C---:B-1----:R-:W-:Y:S01]  /*0af0*/  FMUL.FTZ R46, R0.reuse, R7 ;  /* 0x00000007002e7220 */ /* 0x042fe20000410000 */
[----:B------:R-:W-:Y:S02]  /*0b00*/  HADD2.F32 R7, -RZ, R21.H0_H0 ;  /* 0x20000015ff077230 */ /* 0x000fe40000004100 */
[----:B------:R-:W-:Y:S01]  /*0b10*/  FMUL.FTZ R47, R0, R47 ;  /* 0x0000002f002f7220 */ /* 0x000fe20000410000 */
[----:B------:R-:W-:Y:S04]  /*0b20*/  STL [R1+0x20], R41 ;  /* 0x0000202901007387 */ /* 0x000fe80000100800 */
[----:B------:R-:W-:Y:S01]  /*0b30*/  STL [R1+0x4], R36 ;  /* 0x0000042401007387 */ /* 0x000fe20000100800 */
[----:B------:R-:W-:-:S03]  /*0b40*/  FFMA.FTZ R51, R47, R7, R52 ;  /* 0x000000072f337223 */ /* 0x000fc60000010034 */
[----:B------:R-:W-:Y:S04]  /*0b50*/  STL [R1+0x68], R22 ;  /* 0x0000681601007387 */ /* 0x000fe80000100800 */
[----:B------:R0:W-:Y:S01]  /*0b60*/  STL [R1+0x8], R7 ;  /* 0x0000080701007387 */ /* 0x0001e20000100800 */
[----:B------:R-:W-:Y:S01]  /*0b70*/  HADD2.F32 R17, -RZ, R21.H1_H1 ;  /* 0x30000015ff117230 */ /* 0x000fe20000004100 */
[----:B0-----:R-:W-:Y:S02]  /*0b80*/  HFMA2.MMA R7, -RZ, RZ, 0, 2.384185791015625e-06 ;  /* 0x00000028ff077435 */ /* 0x001fe400000001ff */
[----:B------:R-:W-:Y:S04]  /*0b90*/  STL [R1+0x24], R52 ;  /* 0x0000243401007387 */ /* 0x000fe80000100800 */
[----:B------:R-:W-:Y:S04]  /*0ba0*/  STL [R1+0x6c], R19 ;  /* 0x00006c1301007387 */ /* 0x000fe80000100800 */
[----:B------:R-:W-:Y:S01]  /*0bb0*/  STL [R1+0x70], R21 ;  /* 0x0000701501007387 */ /* 0x000fe20000100800 */
[----:B------:R-:W-:-:S02]  /*0bc0*/  IMAD R5, R5, R7, UR8 ;  /* 0x0000000805057e24 */ /* 0x000fc4000f8e0207 */
[----:B------:R-:W-:Y:S01]  /*0bd0*/  HADD2.F32 R7, -RZ, R23.H1_H1 ;  /* 0x30000017ff077230 */ /* 0x000fe20000004100 */
[----:B------:R-:W-:Y:S04]  /*0be0*/  STL [R1+0xc], R17 ;  /* 0x00000c1101007387 */ /* 0x000fe80000100800 */
[----:B------:R0:W-:Y:S04]  /*0bf0*/  STL [R1+0x74], R23 ;  /* 0x0000741701007387 */ /* 0x0001e80000100800 */
[----:B0-----:R-:W3:Y:S01]  /*0c00*/  LDL.LU R23, [R1+0xc] ;  /* 0x00000c0001177983 */ /* 0x001ee20000300800 */
[----:B------:R-:W-:Y:S01]  /*0c10*/  FADD.FTZ R45, -R16, R3 ;  /* 0x00000003102d7221 */ /* 0x000fe20000010100 */
[----:B------:R-:W-:-:S02]  /*0c20*/  HADD2.F32 R3, -RZ, R20.H0_H0 ;  /* 0x20000014ff037230 */ /* 0x000fc40000004100 */
[----:B------:R-:W-:Y:S02]  /*0c30*/  HADD2.F32 R18, -RZ, R22.H1_H1 ;  /* 0x30000016ff127230 */ /* 0x000fe40000004100 */
[----:B------:R-:W-:-:S04]  /*0c40*/  FMUL.FTZ R45, R0, R45 ;  /* 0x0000002d002d7220 */ /* 0x000fc80000410000 */
[----:B------:R-:W-:Y:S01]  /*0c50*/  FFMA.FTZ R43, R45, R3, R41 ;  /* 0x000000032d2b7223 */ /* 0x000fe20000010029 */
[----:B------:R-:W-:-:S03]  /*0c60*/  FFMA.FTZ R48, R46, R36, R18 ;  /* 0x000000242e307223 */ /* 0x000fc60000010012 */
[----:B------:R-:W-:Y:S01]  /*0c70*/  FMUL.FTZ R53, R43, -1.4426950216293334961 ;  /* 0xbfb8aa3b2b357820 */ /* 0x000fe20000410000 */
[----:B------:R-:W-:Y:S01]  /*0c80*/  FMUL.FTZ R56, R48, -1.4426950216293334961 ;  /* 0xbfb8aa3b30387820 */ /* 0x000fe20000410000 */
[----:B------:R-:W-:-:S04]  /*0c90*/  FADD.FTZ R42, -R16, R42 ;  /* 0x0000002a102a7221 */ /* 0x000fc80000010100 */
[----:B------:R-:W0:Y:S08]  /*0ca0*/  MUFU.EX2 R53, R53 ;  /* 0x0000003500357308 */ /* 0x000e300000000800 */
[----:B------:R-:W1:Y:S01]  /*0cb0*/  MUFU.EX2 R56, R56 ;  /* 0x0000003800387308 */ /* 0x000e620000000800 */
[----:B------:R-:W-:Y:S01]  /*0cc0*/  FMUL.FTZ R42, R0, R42 ;  /* 0x0000002a002a7220 */ /* 0x000fe20000410000 */
[----:B------:R-:W-:Y:S01]  /*0cd0*/  STL [R1+0x28], R7 ;  /* 0x0000280701007387 */ /* 0x000fe20000100800 */
[----:B------:R-:W-:Y:S01]  /*0ce0*/  LEA R22, R4, R5, 0x3 ;  /* 0x0000000504167211 */ /* 0x000fe200078e18ff */
[----:B0-----:R-:W-:Y:S01]  /*0cf0*/  FADD.FTZ R53, R53, 1 ;  /* 0x3f80000035357421 */ /* 0x001fe20000010000 */
[----:B------:R-:W-:Y:S01]  /*0d00*/  IADD3 R17, R37, 0xa000, RZ ;  /* 0x0000a00025117810 */ /* 0x000fe20007ffe0ff */
[----:B-1----:R-:W-:-:S04]  /*0d10*/  FADD.FTZ R56, R56, 1 ;  /* 0x3f80000038387421 */ /* 0x002fc80000010000 */
[----:B------:R-:W0:Y:S01]  /*0d20*/  MUFU.RCP R53, R53 ;  /* 0x0000003500357308 */ /* 0x000e220000001000 */
[----:B------:R-:W-:Y:S02]  /*0d30*/  IADD3.X R35, R38, UR19, RZ, P1, !PT ;  /* 0x0000001326237c10 */ /* 0x000fe40008ffe4ff */
[----:B------:R-:W-:-:S05]  /*0d40*/  IADD3 R17, P1, R17, R6, RZ ;  /* 0x0000000611117210 */ /* 0x000fca0007f3e0ff */
[----:B------:R-:W-:Y:S01]  /*0d50*/  MUFU.RCP R56, R56 ;  /* 0x0000003800387308 */ /* 0x000fe20000001000 */
[----:B------:R-:W-:Y:S02]  /*0d60*/  IADD3.X R36, RZ, R2, RZ, P1, !PT ;  /* 0x00000002ff247210 */ /* 0x000fe40000ffe4ff */
[----:B------:R-:W-:Y:S01]  /*0d70*/  IADD3 R4, R37, 0xc800, RZ ;  /* 0x0000c80025047810 */ /* 0x000fe20007ffe0ff */
[----:B------:R1:W-:Y:S01]  /*0d80*/  STL [R1+0x78], R22 ;  /* 0x0000781601007387 */ /* 0x0003e20000100800 */
[C---:B------:R-:W-:Y:S02]  /*0d90*/  SHF.L.U64.HI R61, R17.reuse, 0x1, R36 ;  /* 0x00000001113d7819 */ /* 0x040fe40000010224 */
[----:B------:R-:W-:Y:S01]  /*0da0*/  SHF.L.U32 R20, R17, 0x1, RZ ;  /* 0x0000000111147819 */ /* 0x000fe200000006ff */
[----:B------:R-:W-:Y:S01]  /*0db0*/  HADD2.F32 R40, -RZ, R24.H0_H0 ;  /* 0x20000018ff287230 */ /* 0x000fe20000004100 */
[----:B------:R-:W-:Y:S01]  /*0dc0*/  IADD3 R37, R37, 0x11800, RZ ;  /* 0x0001180025257810 */ /* 0x000fe20007ffe0ff */
[----:B0-----:R-:W-:Y:S01]  /*0dd0*/  FADD.FTZ R17, -R53, 1 ;  /* 0x3f80000035117421 */ /* 0x001fe20000010100 */
[----:B------:R-:W-:-:S02]  /*0de0*/  IADD3 R4, P0, R4, R6, RZ ;  /* 0x0000000604047210 */ /* 0x000fc40007f1e0ff */
[-C--:B------:R-:W-:Y:S01]  /*0df0*/  IADD3 R57, P2, R57, R6.reuse, RZ ;  /* 0x0000000639397210 */ /* 0x080fe20007f5e0ff */
[----:B-1----:R-:W4:Y:S01]  /*0e00*/  LDL.LU R22, [R1+0x8] ;  /* 0x0000080001167983 */ /* 0x002f220000300800 */
[----:B------:R-:W-:Y:S01]  /*0e10*/  IADD3 R19, P1, R37, R6, RZ ;  /* 0x0000000625137210 */ /* 0x000fe20007f3e0ff */
[----:B------:R-:W-:Y:S02]  /*0e20*/  HADD2.F32 R6, -RZ, R24.H1_H1 ;  /* 0x30000018ff067230 */ /* 0x000fe40000004100 */
[----:B------:R-:W-:Y:S04]  /*0e30*/  STL [R1+0x34], R61 ;  /* 0x0000343d01007387 */ /* 0x000fe80000100800 */
[----:B------:R-:W-:Y:S01]  /*0e40*/  STL [R1+0x30], R20 ;  /* 0x0000301401007387 */ /* 0x000fe20000100800 */
[----:B------:R-:W-:-:S03]  /*0e50*/  FFMA.FTZ R43, R43, R17, 1 ;  /* 0x3f8000002b2b7423 */ /* 0x000fc60000010011 */
[----:B------:R0:W-:Y:S01]  /*0e60*/  STL [R1+0x7c], R24 ;  /* 0x00007c1801007387 */ /* 0x0001e20000100800 */
[----:B------:R-:W-:Y:S02]  /*0e70*/  HADD2.F32 R17, -RZ, R25.H0_H0 ;  /* 0x20000019ff117230 */ /* 0x000fe40000004100 */
[----:B------:R-:W-:Y:S01]  /*0e80*/  FMUL.FTZ R49, R51, -1.4426950216293334961 ;  /* 0xbfb8aa3b33317820 */ /* 0x000fe20000410000 */
[----:B------:R-:W2:Y:S04]  /*0e90*/  LDG.E.64.CONSTANT R34, desc[UR12][R34.64] ;  /* 0x0000000c22227981 */ /* 0x000ea8000c1e9b00 */
[----:B0-----:R-:W4:Y:S04]  /*0ea0*/  LDL.LU R24, [R1+0x4] ;  /* 0x0000040001187983 */ /* 0x001f280000300800 */
[----:B------:R0:W-:Y:S01]  /*0eb0*/  STL [R1+0x80], R25 ;  /* 0x0000801901007387 */ /* 0x0001e20000100800 */
[----:B------:R-:W1:Y:S02]  /*0ec0*/  MUFU.EX2 R49, R49 ;  /* 0x0000003100317308 */ /* 0x000e640000000800 */
[----:B-1----:R-:W-:-:S06]  /*0ed0*/  FADD.FTZ R49, R49, 1 ;  /* 0x3f80000031317421 */ /* 0x002fcc0000010000 */
[----:B------:R-:W1:Y:S01]  /*0ee0*/  MUFU.RCP R49, R49 ;  /* 0x0000003100317308 */ /* 0x000e620000001000 */
[----:B------:R-:W-:Y:S01]  /*0ef0*/  FMUL.FTZ R53, R53, R43 ;  /* 0x0000002b35357220 */ /* 0x000fe20000410000 */
[----:B-1----:R-:W-:-:S04]  /*0f00*/  FADD.FTZ R54, -R49, 1 ;  /* 0x3f80000031367421 */ /* 0x002fc80000010100 */
[----:B------:R-:W-:-:S04]  /*0f10*/  FFMA.FTZ R51, R51, R54, 1 ;  /* 0x3f80000033337423 */ /* 0x000fc80000010036 */
[----:B------:R-:W-:Y:S01]  /*0f20*/  FMUL.FTZ R49, R49, R51 ;  /* 0x0000003331317220 */ /* 0x000fe20000410000 */
[----:B------:R-:W-:Y:S02]  /*0f30*/  HADD2.F32 R51, -RZ, R26.H1_H1 ;  /* 0x3000001aff337230 */ /* 0x000fe40000004100 */
[----:B---3--:R-:W-:-:S04]  /*0f40*/  FFMA.FTZ R7, R42, R23, R7 ;  /* 0x000000172a077223 */ /* 0x008fc80000010007 */
[----:B------:R-:W-:-:S06]  /*0f50*/  FMUL.FTZ R5, R7, -1.4426950216293334961 ;  /* 0xbfb8aa3b07057820 */ /* 0x000fcc0000410000 */
[----:B------:R-:W1:Y:S02]  /*0f60*/  MUFU.EX2 R5, R5 ;  /* 0x0000000500057308 */ /* 0x000e640000000800 */
[----:B-1----:R-:W-:Y:S01]  /*0f70*/  FADD.FTZ R58, R5, 1 ;  /* 0x3f800000053a7421 */ /* 0x002fe20000010000 */
[----:B------:R-:W-:-:S04]  /*0f80*/  FADD.FTZ R5, -R56, 1 ;  /* 0x3f80000038057421 */ /* 0x000fc80000010100 */
[----:B------:R-:W-:Y:S01]  /*0f90*/  FFMA.FTZ R48, R48, R5, 1 ;  /* 0x3f80000030307423 */ /* 0x000fe20000010005 */
[----:B------:R-:W-:Y:S02]  /*0fa0*/  HADD2.F32 R5, -RZ, R25.H1_H1 ;  /* 0x30000019ff057230 */ /* 0x000fe40000004100 */
[----:B0-----:R-:W3:Y:S01]  /*0fb0*/  LDL.LU R25, [R1+0x28] ;  /* 0x0000280001197983 */ /* 0x001ee20000300800 */
[----:B------:R-:W0:Y:S03]  /*0fc0*/  MUFU.RCP R58, R58 ;  /* 0x0000003a003a7308 */ /* 0x000e260000001000 */
[----:B------:R1:W-:Y:S01]  /*0fd0*/  STL [R1+0x84], R26 ;  /* 0x0000841a01007387 */ /* 0x0003e20000100800 */
[----:B0-----:R-:W-:-:S04]  /*0fe0*/  FADD.FTZ R59, -R58, 1 ;  /* 0x3f8000003a3b7421 */ /* 0x001fc80000010100 */
[----:B------:R-:W-:-:S04]  /*0ff0*/  FFMA.FTZ R7, R7, R59, 1 ;  /* 0x3f80000007077423 */ /* 0x000fc8000001003b */
[----:B------:R-:W-:Y:S01]  /*1000*/  FMUL.FTZ R7, R58, R7 ;  /* 0x000000073a077220 */ /* 0x000fe20000410000 */
[----:B------:R-:W-:Y:S02]  /*1010*/  HADD2.F32 R58, -RZ, R26.H0_H0 ;  /* 0x2000001aff3a7230 */ /* 0x000fe40000004100 */
[----:B-1----:R-:W2:Y:S01]  /*1020*/  LDL.LU R26, [R1+0x24] ;  /* 0x00002400011a7983 */ /* 0x002ea20000300800 */
[--C-:B------:R-:W-:Y:S02]  /*1030*/  HADD2.F32 R59, -RZ, R27.reuse.H0_H0 ;  /* 0x2000001bff3b7230 */ /* 0x100fe40000004100 */
[----:B------:R-:W-:Y:S01]  /*1040*/  FMUL.FTZ R58, R58, R53 ;  /* 0x000000353a3a7220 */ /* 0x000fe20000410000 */
[----:B------:R-:W-:Y:S01]  /*1050*/  HADD2.F32 R53, -RZ, R27.H1_H1 ;  /* 0x3000001bff357230 */ /* 0x000fe20000004100 */
[----:B------:R0:W-:Y:S04]  /*1060*/  STL [R1+0x88], R27 ;  /* 0x0000881b01007387 */ /* 0x0001e80000100800 */
[----:B0-----:R-:W2:Y:S01]  /*1070*/  LDL.LU R27, [R1+0x20] ;  /* 0x00002000011b7983 */ /* 0x001ea20000300800 */
[----:B------:R-:W-:-:S04]  /*1080*/  IADD3 R36, P3, R39, UR20, RZ ;  /* 0x0000001427247c10 */ /* 0x000fc8000ff7e0ff */
[----:B------:R-:W-:-:S06]  /*1090*/  IADD3.X R37, R38, UR21, RZ, P3, !PT ;  /* 0x0000001526257c10 */ /* 0x000fcc0009ffe4ff */
[----:B------:R-:W2:Y:S01]  /*10a0*/  LDG.E.64.CONSTANT R36, desc[UR12][R36.64] ;  /* 0x0000000c24247981 */ /* 0x000ea2000c1e9b00 */
[----:B------:R-:W-:Y:S01]  /*10b0*/  IADD3 R38, P3, R20, UR18, RZ ;  /* 0x0000001214267c10 */ /* 0x000fe2000ff7e0ff */
[----:B------:R-:W-:-:S03]  /*10c0*/  FADD.FTZ R40, -R16, R40 ;  /* 0x0000002810287221 */ /* 0x000fc60000010100 */
[----:B------:R-:W-:Y:S01]  /*10d0*/  IADD3.X R39, R61, UR19, RZ, P3, !PT ;  /* 0x000000133d277c10 */ /* 0x000fe20009ffe4ff */
[----:B------:R-:W-:Y:S01]  /*10e0*/  FMUL.FTZ R40, R0, R40 ;  /* 0x0000002800287220 */ /* 0x000fe20000410000 */
[C---:B------:R-:W-:Y:S01]  /*10f0*/  FADD.FTZ R6, -R16.reuse, R6 ;  /* 0x0000000610067221 */ /* 0x040fe20000010100 */
[----:B------:R-:W-:Y:S02]  /*1100*/  FADD.FTZ R17, -R16, R17 ;  /* 0x0000001110117221 */ /* 0x000fe40000010100 */
[----:B------:R-:W-:Y:S01]  /*1110*/  FFMA.FTZ R41, R3, R40, R41 ;  /* 0x0000002803297223 */ /* 0x000fe20000010029 */
[----:B------:R-:W2:Y:S01]  /*1120*/  LDG.E.64.CONSTANT R38, desc[UR12][R38.64] ;  /* 0x0000000c26267981 */ /* 0x000ea2000c1e9b00 */
[----:B------:R-:W-:Y:S01]  /*1130*/  FMUL.FTZ R6, R0, R6 ;  /* 0x0000000600067220 */ /* 0x000fe20000410000 */
[----:B------:R-:W-:Y:S01]  /*1140*/  FADD.FTZ R5, -R16, R5 ;  /* 0x0000000510057221 */ /* 0x000fe20000010100 */
[----:B------:R-:W-:Y:S01]  /*1150*/  FMUL.FTZ R50, R41, -1.4426950216293334961 ;  /* 0xbfb8aa3b29327820 */ /* 0x000fe20000410000 */
[----:B------:R-:W-:Y:S01]  /*1160*/  FMUL.FTZ R17, R0, R17 ;  /* 0x0000001100117220 */ /* 0x000fe20000410000 */
[----:B----4-:R-:W-:Y:S01]  /*1170*/  FFMA.FTZ R44, R24, R6, R18 ;  /* 0x00000006182c7223 */ /* 0x010fe20000010012 */
[----:B------:R-:W-:-:S02]  /*1180*/  FMUL.FTZ R5, R0, R5 ;  /* 0x0000000500057220 */ /* 0x000fc40000410000 */
[----:B------:R-:W-:Y:S01]  /*1190*/  FFMA.FTZ R43, R22, R17, R52 ;  /* 0x00000011162b7223 */ /* 0x000fe20000010034 */
[----:B------:R-:W0:Y:S01]  /*11a0*/  MUFU.EX2 R50, R50 ;  /* 0x0000003200327308 */ /* 0x000e220000000800 */
[----:B------:R-:W-:Y:S01]  /*11b0*/  FMUL.FTZ R56, R56, R48 ;  /* 0x0000003038387220 */ /* 0x000fe20000410000 */
[----:B------:R-:W-:Y:S01]  /*11c0*/  FMUL.FTZ R55, R44, -1.4426950216293334961 ;  /* 0xbfb8aa3b2c377820 */ /* 0x000fe20000410000 */
[----:B------:R-:W-:-:S05]  /*11d0*/  FMUL.FTZ R52, R43, -1.4426950216293334961 ;  /* 0xbfb8aa3b2b347820 */ /* 0x000fca0000410000 */
[----:B------:R-:W1:Y:S08]  /*11e0*/  MUFU.EX2 R55, R55 ;  /* 0x0000003700377308 */ /* 0x000e700000000800 */
[----:B------:R-:W4:Y:S01]  /*11f0*/  MUFU.EX2 R52, R52 ;  /* 0x0000003400347308 */ /* 0x000f220000000800 */
[----:B0-----:R-:W-:-:S07]  /*1200*/  FADD.FTZ R50, R50, 1 ;  /* 0x3f80000032327421 */ /* 0x001fce0000010000 */
[----:B------:R-:W0:Y:S01]  /*1210*/  MUFU.RCP R50, R50 ;  /* 0x0000003200327308 */ /* 0x000e220000001000 */
[----:B-1----:R-:W-:Y:S01]  /*1220*/  FADD.FTZ R60, R55, 1 ;  /* 0x3f800000373c7421 */ /* 0x002fe20000010000 */
[----:B------:R-:W-:Y:S01]  /*1230*/  FMUL.FTZ R55, R51, R56 ;  /* 0x0000003833377220 */ /* 0x000fe20000410000 */
[-C--:B------:R-:W-:Y:S01]  /*1240*/  FMUL.FTZ R56, R3, R58.reuse ;  /* 0x0000003a03387220 */ /* 0x080fe20000410000 */
[----:B------:R-:W-:Y:S01]  /*1250*/  FMUL.FTZ R53, R53, R7 ;  /* 0x0000000735357220 */ /* 0x000fe20000410000 */
[----:B----4-:R-:W-:Y:S01]  /*1260*/  FADD.FTZ R52, R52, 1 ;  /* 0x3f80000034347421 */ /* 0x010fe20000010000 */
[C---:B------:R-:W-:Y:S01]  /*1270*/  FFMA.FTZ R7, R45.reuse, R58, R8 ;  /* 0x0000003a2d077223 */ /* 0x040fe20000010008 */
[----:B------:R-:W-:Y:S01]  /*1280*/  FFMA.FTZ R56, R45, R56, RZ ;  /* 0x000000382d387223 */ /* 0x000fe200000100ff */
[----:B------:R-:W-:Y:S01]  /*1290*/  FFMA.FTZ R8, R46, R55, R10 ;  /* 0x000000372e087223 */ /* 0x000fe2000001000a */
[----:B------:R-:W-:Y:S01]  /*12a0*/  FADD.FTZ R45, R55, R11 ;  /* 0x0000000b372d7221 */ /* 0x000fe20000010000 */
[----:B------:R-:W-:Y:S01]  /*12b0*/  FMUL.FTZ R49, R59, R49 ;  /* 0x000000313b317220 */ /* 0x000fe20000410000 */
[----:B------:R-:W-:Y:S01]  /*12c0*/  MUFU.RCP R52, R52 ;  /* 0x0000003400347308 */ /* 0x000fe20000001000 */
[----:B------:R-:W-:Y:S01]  /*12d0*/  FMUL.FTZ R10, R24, R55 ;  /* 0x00000037180a7220 */ /* 0x000fe20000410000 */
[----:B------:R-:W-:Y:S01]  /*12e0*/  FADD.FTZ R9, R58, R9 ;  /* 0x000000093a097221 */ /* 0x000fe20000010000 */
[----:B------:R-:W-:-:S02]  /*12f0*/  FFMA.FTZ R58, R3, R58, RZ ;  /* 0x0000003a033a7223 */ /* 0x000fc400000100ff */
[----:B------:R-:W-:-:S03]  /*1300*/  FFMA.FTZ R56, R46, R10, R56 ;  /* 0x0000000a2e387223 */ /* 0x000fc60000010038 */
[----:B------:R-:W-:Y:S01]  /*1310*/  MUFU.RCP R51, R60 ;  /* 0x0000003c00337308 */ /* 0x000fe20000001000 */
[----:B------:R-:W-:Y:S01]  /*1320*/  FADD.FTZ R46, R49, R13 ;  /* 0x0000000d312e7221 */ /* 0x000fe20000010000 */
[----:B------:R-:W-:Y:S01]  /*1330*/  FFMA.FTZ R58, R24, R55, R58 ;  /* 0x00000037183a7223 */ /* 0x000fe2000001003a */
[----:B0-----:R-:W-:Y:S01]  /*1340*/  FADD.FTZ R13, -R50, 1 ;  /* 0x3f800000320d7421 */ /* 0x001fe20000010100 */
[----:B------:R-:W-:Y:S01]  /*1350*/  FFMA.FTZ R10, R47, R49, R12 ;  /* 0x000000312f0a7223 */ /* 0x000fe2000001000c */
[----:B------:R-:W-:Y:S01]  /*1360*/  FMUL.FTZ R12, R23, R53 ;  /* 0x00000035170c7220 */ /* 0x000fe20000410000 */
[----:B------:R-:W-:Y:S01]  /*1370*/  FFMA.FTZ R58, R22, R49, R58 ;  /* 0x00000031163a7223 */ /* 0x000fe2000001003a */
[----:B------:R-:W-:-:S04]  /*1380*/  FFMA.FTZ R13, R41, R13, 1 ;  /* 0x3f800000290d7423 */ /* 0x000fc8000001000d */
[----:B------:R-:W-:Y:S01]  /*1390*/  FMUL.FTZ R13, R50, R13 ;  /* 0x0000000d320d7220 */ /* 0x000fe20000410000 */
[----:B------:R-:W-:Y:S01]  /*13a0*/  HADD2.F32 R41, -RZ, R28.H1_H1 ;  /* 0x3000001cff297230 */ /* 0x000fe20000004100 */
[----:B------:R-:W-:Y:S01]  /*13b0*/  SHF.L.U32 R21, R4, 0x1, RZ ;  /* 0x0000000104157819 */ /* 0x000fe200000006ff */
[----:B---3--:R-:W-:-:S04]  /*13c0*/  FFMA.FTZ R48, R23, R5, R25 ;  /* 0x0000000517307223 */ /* 0x008fc80000010019 */
[----:B------:R-:W-:-:S06]  /*13d0*/  FMUL.FTZ R54, R48, -1.4426950216293334961 ;  /* 0xbfb8aa3b30367820 */ /* 0x000fcc0000410000 */
[----:B------:R-:W0:Y:S02]  /*13e0*/  MUFU.EX2 R54, R54 ;  /* 0x0000003600367308 */ /* 0x000e240000000800 */
[----:B0-----:R-:W-:-:S06]  /*13f0*/  FADD.FTZ R54, R54, 1 ;  /* 0x3f80000036367421 */ /* 0x001fcc0000010000 */
[----:B------:R0:W1:Y:S02]  /*1400*/  MUFU.RCP R11, R54 ;  /* 0x00000036000b7308 */ /* 0x0000640000001000 */
[----:B0-----:R-:W-:Y:S01]  /*1410*/  FMUL.FTZ R54, R22, R49 ;  /* 0x0000003116367220 */ /* 0x001fe20000410000 */
[----:B------:R-:W-:-:S03]  /*1420*/  FFMA.FTZ R49, R42, R53, R14 ;  /* 0x000000352a317223 */ /* 0x000fc6000001000e */
[----:B------:R-:W-:-:S04]  /*1430*/  FFMA.FTZ R54, R47, R54, R56 ;  /* 0x000000362f367223 */ /* 0x000fc80000010038 */
[----:B------:R-:W-:Y:S01]  /*1440*/  FFMA.FTZ R42, R42, R12, R54 ;  /* 0x0000000c2a2a7223 */ /* 0x000fe20000010036 */
[----:B------:R-:W-:Y:S02]  /*1450*/  HADD2.F32 R54, -RZ, R28.H0_H0 ;  /* 0x2000001cff367230 */ /* 0x000fe40000004100 */
[----:B------:R-:W-:Y:S01]  /*1460*/  FADD.FTZ R47, R53, R15 ;  /* 0x0000000f352f7221 */ /* 0x000fe20000010000 */
[----:B------:R-:W-:Y:S01]  /*1470*/  FADD.FTZ R12, -R52, 1 ;  /* 0x3f800000340c7421 */ /* 0x000fe20000010100 */
[----:B-1----:R-:W-:Y:S01]  /*1480*/  FADD.FTZ R15, -R11, 1 ;  /* 0x3f8000000b0f7421 */ /* 0x002fe20000010100 */
[----:B------:R-:W-:Y:S01]  /*1490*/  FADD.FTZ R14, -R51, 1 ;  /* 0x3f800000330e7421 */ /* 0x000fe20000010100 */
[----:B------:R-:W-:Y:S01]  /*14a0*/  FMUL.FTZ R54, R54, R13 ;  /* 0x0000000d36367220 */ /* 0x000fe20000410000 */
[----:B------:R-:W-:Y:S01]  /*14b0*/  FFMA.FTZ R12, R43, R12, 1 ;  /* 0x3f8000002b0c7423 */ /* 0x000fe2000001000c */
[----:B------:R-:W-:Y:S01]  /*14c0*/  FFMA.FTZ R15, R48, R15, 1 ;  /* 0x3f800000300f7423 */ /* 0x000fe2000001000f */
[----:B------:R-:W-:Y:S01]  /*14d0*/  FFMA.FTZ R14, R44, R14, 1 ;  /* 0x3f8000002c0e7423 */ /* 0x000fe2000001000e */
[----:B------:R-:W-:Y:S01]  /*14e0*/  FMUL.FTZ R13, R3, R54 ;  /* 0x00000036030d7220 */ /* 0x000fe20000410000 */
[----:B------:R-:W-:Y:S01]  /*14f0*/  FMUL.FTZ R52, R52, R12 ;  /* 0x0000000c34347220 */ /* 0x000fe20000410000 */
[----:B------:R-:W-:Y:S01]  /*1500*/  FMUL.FTZ R12, R11, R15 ;  /* 0x0000000f0b0c7220 */ /* 0x000fe20000410000 */
[----:B------:R-:W-:Y:S01]  /*1510*/  FMUL.FTZ R14, R51, R14 ;  /* 0x0000000e330e7220 */ /* 0x000fe20000410000 */
[----:B------:R-:W-:Y:S01]  /*1520*/  IADD3.X R11, RZ, R2, RZ, P0, !PT ;  /* 0x00000002ff0b7210 */ /* 0x000fe200007fe4ff */
[C---:B------:R-:W-:Y:S01]  /*1530*/  FFMA.FTZ R7, R40.reuse, R54, R7 ;  /* 0x0000003628077223 */ /* 0x040fe20000010007 */
[----:B------:R-:W-:Y:S01]  /*1540*/  FFMA.FTZ R42, R40, R13, R42 ;  /* 0x0000000d282a7223 */ /* 0x000fe2000001002a */
[----:B------:R-:W-:Y:S01]  /*1550*/  IADD3 R40, P0, R20, UR20, RZ ;  /* 0x0000001414287c10 */ /* 0x000fe2000ff1e0ff */
[----:B------:R-:W-:-:S03]  /*1560*/  FMUL.FTZ R15, R41, R14 ;  /* 0x0000000e290f7220 */ /* 0x000fc60000410000 */
[----:B------:R-:W-:Y:S01]  /*1570*/  IADD3.X R41, R61, UR21, RZ, P0, !PT ;  /* 0x000000153d297c10 */ /* 0x000fe200087fe4ff */
[----:B------:R-:W-:-:S05]  /*1580*/  FMUL.FTZ R55, R24, R15 ;  /* 0x0000000f18377220 */ /* 0x000fca0000410000 */
[----:B------:R-:W3:Y:S01]  /*1590*/  LDG.E.64.CONSTANT R40, desc[UR12][R40.64] ;  /* 0x0000000c28287981 */ /* 0x000ee2000c1e9b00 */
[----:B------:R-:W-:Y:S01]  /*15a0*/  FFMA.FTZ R55, R6, R55, R42 ;  /* 0x0000003706377223 */ /* 0x000fe2000001002a */
[----:B------:R-:W-:Y:S02]  /*15b0*/  SHF.L.U64.HI R20, R4, 0x1, R11 ;  /* 0x0000000104147819 */ /* 0x000fe4000001020b */
[----:B------:R-:W-:Y:S01]  /*15c0*/  IADD3 R42, P0, R21, UR18, RZ ;  /* 0x00000012152a7c10 */ /* 0x000fe2000ff1e0ff */
[----:B------:R-:W-:-:S03]  /*15d0*/  HADD2.F32 R48, -RZ, R29.H0_H0 ;  /* 0x2000001dff307230 */ /* 0x000fc60000004100 */
[----:B------:R-:W-:Y:S01]  /*15e0*/  IADD3.X R43, R20, UR19, RZ, P0, !PT ;  /* 0x00000013142b7c10 */ /* 0x000fe200087fe4ff */
[----:B------:R-:W-:Y:S02]  /*15f0*/  HADD2.F32 R13, -RZ, R30.H0_H0 ;  /* 0x2000001eff0d7230 */ /* 0x000fe40000004100 */
[----:B------:R-:W-:-:S03]  /*1600*/  FMUL.FTZ R48, R48, R52 ;  /* 0x0000003430307220 */ /* 0x000fc60000410000 */
[----:B------:R-:W4:Y:S01]  /*1610*/  LDG.E.64.CONSTANT R42, desc[UR12][R42.64] ;  /* 0x0000000c2a2a7981 */ /* 0x000f22000c1e9b00 */
[----:B------:R-:W-:Y:S01]  /*1620*/  FMUL.FTZ R14, R22, R48 ;  /* 0x00000030160e7220 */ /* 0x000fe20000410000 */
[----:B------:R-:W-:Y:S01]  /*1630*/  FADD.FTZ R11, -R16, R13 ;  /* 0x0000000d100b7221 */ /* 0x000fe20000010100 */
[----:B------:R-:W-:Y:S01]  /*1640*/  FFMA.FTZ R4, R6, R15, R8 ;  /* 0x0000000f06047223 */ /* 0x000fe20000010008 */
[----:B------:R-:W-:Y:S02]  /*1650*/  HADD2.F32 R8, -RZ, R30.H1_H1 ;  /* 0x3000001eff087230 */ /* 0x000fe40000004100 */
[----:B------:R-:W-:Y:S01]  /*1660*/  FFMA.FTZ R55, R17, R14, R55 ;  /* 0x0000000e11377223 */ /* 0x000fe20000010037 */
[--C-:B------:R-:W-:Y:S02]  /*1670*/  HADD2.F32 R6, -RZ, R31.reuse.H0_H0 ;  /* 0x2000001fff067230 */ /* 0x100fe40000004100 */
[----:B------:R-:W-:Y:S01]  /*1680*/  FMUL.FTZ R11, R0, R11 ;  /* 0x0000000b000b7220 */ /* 0x000fe20000410000 */
[----:B------:R-:W-:-:S02]  /*1690*/  HADD2.F32 R14, -RZ, R31.H1_H1 ;  /* 0x3000001fff0e7230 */ /* 0x000fc40000004100 */
[C---:B------:R-:W-:Y:S01]  /*16a0*/  FADD.FTZ R8, -R16.reuse, R8 ;  /* 0x0000000810087221 */ /* 0x040fe20000010100 */
[C---:B------:R-:W-:Y:S01]  /*16b0*/  FADD.FTZ R6, -R16.reuse, R6 ;  /* 0x0000000610067221 */ /* 0x040fe20000010100 */
[----:B--2---:R-:W-:Y:S01]  /*16c0*/  FFMA.FTZ R13, R3, R11, R27 ;  /* 0x0000000b030d7223 */ /* 0x004fe2000001001b */
[----:B------:R-:W-:Y:S01]  /*16d0*/  FADD.FTZ R14, -R16, R14 ;  /* 0x0000000e100e7221 */ /* 0x000fe20000010100 */
[C---:B------:R-:W-:Y:S01]  /*16e0*/  FMUL.FTZ R8, R0.reuse, R8 ;  /* 0x0000000800087220 */ /* 0x040fe20000410000 */
[C---:B------:R-:W-:Y:S01]  /*16f0*/  FMUL.FTZ R6, R0.reuse, R6 ;  /* 0x0000000600067220 */ /* 0x040fe20000410000 */
[----:B------:R-:W-:Y:S01]  /*1700*/  FMUL.FTZ R52, R13, -1.4426950216293334961 ;  /* 0xbfb8aa3b0d347820 */ /* 0x000fe20000410000 */
[----:B------:R-:W-:Y:S01]  /*1710*/  FMUL.FTZ R14, R0, R14 ;  /* 0x0000000e000e7220 */ /* 0x000fe20000410000 */
[----:B------:R-:W-:Y:S01]  /*1720*/  FFMA.FTZ R44, R24, R8, R18 ;  /* 0x00000008182c7223 */ /* 0x000fe20000010012 */
[----:B------:R-:W-:Y:S02]  /*1730*/  FFMA.FTZ R50, R22, R6, R26 ;  /* 0x0000000616327223 */ /* 0x000fe4000001001a */
[C---:B------:R-:W-:Y:S01]  /*1740*/  FFMA.FTZ R51, R23.reuse, R14, R25 ;  /* 0x0000000e17337223 */ /* 0x040fe20000010019 */
[----:B------:R-:W-:Y:S01]  /*1750*/  FFMA.FTZ R53, R23, R53, R58 ;  /* 0x0000003517357223 */ /* 0x000fe2000001003a */
[----:B------:R-:W0:Y:S01]  /*1760*/  MUFU.EX2 R52, R52 ;  /* 0x0000003400347308 */ /* 0x000e220000000800 */
[----:B------:R-:W-:Y:S01]  /*1770*/  FMUL.FTZ R59, R44, -1.4426950216293334961 ;  /* 0xbfb8aa3b2c3b7820 */ /* 0x000fe20000410000 */
[----:B------:R-:W-:Y:S01]  /*1780*/  FMUL.FTZ R58, R50, -1.4426950216293334961 ;  /* 0xbfb8aa3b323a7820 */ /* 0x000fe20000410000 */
[----:B------:R-:W-:-:S05]  /*1790*/  FMUL.FTZ R56, R51, -1.4426950216293334961 ;  /* 0xbfb8aa3b33387820 */ /* 0x000fca0000410000 */
[----:B------:R-:W1:Y:S08]  /*17a0*/  MUFU.EX2 R59, R59 ;  /* 0x0000003b003b7308 */ /* 0x000e700000000800 */
[----:B------:R-:W2:Y:S08]  /*17b0*/  MUFU.EX2 R58, R58 ;  /* 0x0000003a003a7308 */ /* 0x000eb00000000800 */
[----:B------:R-:W2:Y:S01]  /*17c0*/  MUFU.EX2 R56, R56 ;  /* 0x0000003800387308 */ /* 0x000ea20000000800 */
[----:B0-----:R-:W-:Y:S01]  /*17d0*/  FADD.FTZ R52, R52, 1 ;  /* 0x3f80000034347421 */ /* 0x001fe20000010000 */
[----:B------:R-:W-:Y:S01]  /*17e0*/  FFMA.FTZ R10, R17, R48, R10 ;  /* 0x00000030110a7223 */ /* 0x000fe2000001000a */
[----:B------:R-:W-:Y:S01]  /*17f0*/  FADD.FTZ R9, R9, R54 ;  /* 0x0000003609097221 */ /* 0x000fe20000010000 */
[----:B------:R-:W-:Y:S01]  /*1800*/  FFMA.FTZ R17, R3, R54, R53 ;  /* 0x0000003603117223 */ /* 0x000fe20000010035 */
[----:B-1----:R-:W-:-:S03]  /*1810*/  FADD.FTZ R59, R59, 1 ;  /* 0x3f8000003b3b7421 */ /* 0x002fc60000010000 */
[----:B------:R-:W0:Y:S01]  /*1820*/  MUFU.RCP R52, R52 ;  /* 0x0000003400347308 */ /* 0x000e220000001000 */
[----:B--2---:R-:W-:Y:S01]  /*1830*/  FADD.FTZ R54, R58, 1 ;  /* 0x3f8000003a367421 */ /* 0x004fe20000010000 */
[----:B------:R-:W-:Y:S02]  /*1840*/  HADD2.F32 R58, -RZ, R29.H1_H1 ;  /* 0x3000001dff3a7230 */ /* 0x000fe40000004100 */
[----:B------:R-:W-:-:S04]  /*1850*/  FADD.FTZ R56, R56, 1 ;  /* 0x3f80000038387421 */ /* 0x000fc80000010000 */
[----:B------:R1:W2:Y:S01]  /*1860*/  MUFU.RCP R53, R59 ;  /* 0x0000003b00357308 */ /* 0x0002a20000001000 */
[----:B------:R-:W-:Y:S01]  /*1870*/  FMUL.FTZ R58, R58, R12 ;  /* 0x0000000c3a3a7220 */ /* 0x000fe20000410000 */
[----:B------:R-:W-:-:S06]  /*1880*/  FADD.FTZ R12, R45, R15 ;  /* 0x0000000f2d0c7221 */ /* 0x000fcc0000010000 */
[----:B------:R-:W2:Y:S01]  /*1890*/  MUFU.RCP R54, R54 ;  /* 0x0000003600367308 */ /* 0x000ea20000001000 */
[----:B------:R-:W-:-:S07]  /*18a0*/  FMUL.FTZ R45, R23, R58 ;  /* 0x0000003a172d7220 */ /* 0x000fce0000410000 */
[----:B------:R-:W2:Y:S01]  /*18b0*/  MUFU.RCP R56, R56 ;  /* 0x0000003800387308 */ /* 0x000ea20000001000 */
[----:B-1----:R-:W-:Y:S01]  /*18c0*/  FFMA.FTZ R59, R24, R15, R17 ;  /* 0x0000000f183b7223 */ /* 0x002fe20000010011 */
[C---:B------:R-:W-:Y:S01]  /*18d0*/  FFMA.FTZ R45, R5.reuse, R45, R55 ;  /* 0x0000002d052d7223 */ /* 0x040fe20000010037 */
[----:B------:R-:W-:Y:S01]  /*18e0*/  FFMA.FTZ R15, R5, R58, R49 ;  /* 0x0000003a050f7223 */ /* 0x000fe20000010031 */
[----:B0-----:R-:W-:Y:S01]  /*18f0*/  FADD.FTZ R5, -R52, 1 ;  /* 0x3f80000034057421 */ /* 0x001fe20000010100 */
[----:B------:R-:W-:Y:S01]  /*1900*/  FADD.FTZ R17, R46, R48 ;  /* 0x000000302e117221 */ /* 0x000fe20000010000 */
[----:B------:R-:W-:Y:S02]  /*1910*/  FADD.FTZ R46, R47, R58 ;  /* 0x0000003a2f2e7221 */ /* 0x000fe40000010000 */
[----:B------:R-:W-:Y:S01]  /*1920*/  FFMA.FTZ R5, R13, R5, 1 ;  /* 0x3f8000000d057423 */ /* 0x000fe20000010005 */
[----:B--2---:R-:W-:Y:S01]  /*1930*/  FADD.FTZ R13, -R53, 1 ;  /* 0x3f800000350d7421 */ /* 0x004fe20000010100 */
[----:B------:R-:W-:Y:S01]  /*1940*/  FFMA.FTZ R55, R22, R48, R59 ;  /* 0x0000003016377223 */ /* 0x000fe2000001003b */
[----:B------:R-:W-:-:S02]  /*1950*/  FADD.FTZ R47, -R54, 1 ;  /* 0x3f800000362f7421 */ /* 0x000fc40000010100 */
[----:B------:R-:W-:Y:S01]  /*1960*/  FFMA.FTZ R13, R44, R13, 1 ;  /* 0x3f8000002c0d7423 */ /* 0x000fe2000001000d */
[--C-:B------:R-:W-:Y:S02]  /*1970*/  HADD2.F32 R44, -RZ, R32.reuse.H0_H0 ;  /* 0x20000020ff2c7230 */ /* 0x100fe40000004100 */
[----:B------:R-:W-:Y:S01]  /*1980*/  FADD.FTZ R48, -R56, 1 ;  /* 0x3f80000038307421 */ /* 0x000fe20000010100 */
[----:B------:R-:W-:Y:S01]  /*1990*/  FFMA.FTZ R47, R50, R47, 1 ;  /* 0x3f800000322f7423 */ /* 0x000fe2000001002f */
[----:B------:R-:W-:Y:S01]  /*19a0*/  FMUL.FTZ R5, R52, R5 ;  /* 0x0000000534057220 */ /* 0x000fe20000410000 */
[----:B------:R-:W-:Y:S02]  /*19b0*/  HADD2.F32 R50, -RZ, R32.H1_H1 ;  /* 0x30000020ff327230 */ /* 0x000fe40000004100 */
[----:B------:R-:W-:Y:S01]  /*19c0*/  FFMA.FTZ R48, R51, R48, 1 ;  /* 0x3f80000033307423 */ /* 0x000fe20000010030 */
[----:B------:R-:W-:Y:S01]  /*19d0*/  FMUL.FTZ R13, R53, R13 ;  /* 0x0000000d350d7220 */ /* 0x000fe20000410000 */
[----:B------:R-:W-:-:S02]  /*19e0*/  HADD2.F32 R49, -RZ, R34.H0_H0 ;  /* 0x20000022ff317230 */ /* 0x000fc40000004100 */
[----:B------:R-:W-:Y:S01]  /*19f0*/  FMUL.FTZ R44, R44, R5 ;  /* 0x000000052c2c7220 */ /* 0x000fe20000410000 */
[----:B------:R-:W-:Y:S01]  /*1a00*/  FMUL.FTZ R52, R56, R48 ;  /* 0x0000003038347220 */ /* 0x000fe20000410000 */
[----:B------:R-:W-:Y:S02]  /*1a10*/  HADD2.F32 R5, -RZ, R33.H0_H0 ;  /* 0x20000021ff057230 */ /* 0x000fe40000004100 */
[----:B------:R-:W-:Y:S01]  /*1a20*/  FMUL.FTZ R47, R54, R47 ;  /* 0x0000002f362f7220 */ /* 0x000fe20000410000 */
[----:B------:R-:W-:Y:S01]  /*1a30*/  FMUL.FTZ R56, R50, R13 ;  /* 0x0000000d32387220 */ /* 0x000fe20000410000 */
[----:B------:R-:W-:Y:S02]  /*1a40*/  FADD.FTZ R50, -R16, R49 ;  /* 0x0000003110327221 */ /* 0x000fe40000010100 */
[----:B------:R-:W-:Y:S02]  /*1a50*/  FMUL.FTZ R49, R5, R47 ;  /* 0x0000002f05317220 */ /* 0x000fe40000410000 */
[----:B------:R-:W-:Y:S01]  /*1a60*/  FMUL.FTZ R5, R0, R50 ;  /* 0x0000003200057220 */ /* 0x000fe20000410000 */
[----:B------:R-:W-:-:S03]  /*1a70*/  FMUL.FTZ R13, R3, R44 ;  /* 0x0000002c030d7220 */ /* 0x000fc60000410000 */
[----:B------:R-:W-:Y:S01]  /*1a80*/  FFMA.FTZ R50, R3, R5, R27 ;  /* 0x0000000503327223 */ /* 0x000fe2000001001b */
[C---:B------:R-:W-:Y:S01]  /*1a90*/  FFMA.FTZ R13, R11.reuse, R13, R45 ;  /* 0x0000000d0b0d7223 */ /* 0x040fe2000001002d */
[----:B------:R-:W-:Y:S02]  /*1aa0*/  HADD2.F32 R48, -RZ, R34.H1_H1 ;  /* 0x30000022ff307230 */ /* 0x000fe40000004100 */
[----:B------:R-:W-:Y:S01]  /*1ab0*/  FMUL.FTZ R45, R50, -1.4426950216293334961 ;  /* 0xbfb8aa3b322d7820 */ /* 0x000fe20000410000 */
[----:B------:R-:W-:Y:S02]  /*1ac0*/  FFMA.FTZ R7, R11, R44, R7 ;  /* 0x0000002c0b077223 */ /* 0x000fe40000010007 */
[----:B------:R-:W-:-:S03]  /*1ad0*/  FADD.FTZ R11, -R16, R48 ;  /* 0x00000030100b7221 */ /* 0x000fc60000010100 */
[----:B------:R-:W0:Y:S01]  /*1ae0*/  MUFU.EX2 R45, R45 ;  /* 0x0000002d002d7308 */ /* 0x000e220000000800 */
[----:B------:R-:W-:Y:S01]  /*1af0*/  FFMA.FTZ R55, R23, R58, R55 ;  /* 0x0000003a17377223 */ /* 0x000fe20000010037 */
[----:B------:R-:W-:Y:S02]  /*1b00*/  HADD2.F32 R47, -RZ, R35.H0_H0 ;  /* 0x20000023ff2f7230 */ /* 0x000fe40000004100 */
[-C--:B------:R-:W-:Y:S01]  /*1b10*/  FMUL.FTZ R48, R24, R56.reuse ;  /* 0x0000003818307220 */ /* 0x080fe20000410000 */
[----:B------:R-:W-:Y:S01]  /*1b20*/  FMUL.FTZ R11, R0, R11 ;  /* 0x0000000b000b7220 */ /* 0x000fe20000410000 */
[C---:B------:R-:W-:Y:S01]  /*1b30*/  FFMA.FTZ R4, R8.reuse, R56, R4 ;  /* 0x0000003808047223 */ /* 0x040fe20000010004 */
[----:B------:R-:W-:Y:S01]  /*1b40*/  FADD.FTZ R9, R9, R44 ;  /* 0x0000002c09097221 */ /* 0x000fe20000010000 */
[----:B------:R-:W-:Y:S01]  /*1b50*/  FFMA.FTZ R13, R8, R48, R13 ;  /* 0x00000030080d7223 */ /* 0x000fe2000001000d */
[----:B------:R-:W-:Y:S01]  /*1b60*/  FFMA.FTZ R55, R3, R44, R55 ;  /* 0x0000002c03377223 */ /* 0x000fe20000010037 */
[----:B------:R-:W-:Y:S01]  /*1b70*/  FADD.FTZ R8, -R16, R47 ;  /* 0x0000002f10087221 */ /* 0x000fe20000010100 */
[----:B------:R-:W-:Y:S01]  /*1b80*/  FFMA.FTZ R51, R24, R11, R18 ;  /* 0x0000000b18337223 */ /* 0x000fe20000010012 */
[----:B------:R-:W-:-:S02]  /*1b90*/  HADD2.F32 R44, -RZ, R33.H1_H1 ;  /* 0x30000021ff2c7230 */ /* 0x000fc40000004100 */
[----:B------:R-:W-:Y:S01]  /*1ba0*/  FMUL.FTZ R47, R22, R49 ;  /* 0x00000031162f7220 */ /* 0x000fe20000410000 */
[----:B------:R-:W-:Y:S02]  /*1bb0*/  HADD2.F32 R48, -RZ, R35.H1_H1 ;  /* 0x30000023ff307230 */ /* 0x000fe40000004100 */
[----:B------:R-:W-:Y:S01]  /*1bc0*/  FMUL.FTZ R8, R0, R8 ;  /* 0x0000000800087220 */ /* 0x000fe20000410000 */
[----:B------:R-:W-:Y:S01]  /*1bd0*/  FMUL.FTZ R59, R51, -1.4426950216293334961 ;  /* 0xbfb8aa3b333b7820 */ /* 0x000fe20000410000 */
[----:B------:R-:W-:Y:S01]  /*1be0*/  FMUL.FTZ R52, R44, R52 ;  /* 0x000000342c347220 */ /* 0x000fe20000410000 */
[----:B------:R-:W-:Y:S01]  /*1bf0*/  IADD3 R44, P0, R21, UR20, RZ ;  /* 0x00000014152c7c10 */ /* 0x000fe2000ff1e0ff */
[C---:B------:R-:W-:Y:S01]  /*1c00*/  FFMA.FTZ R13, R6.reuse, R47, R13 ;  /* 0x0000002f060d7223 */ /* 0x040fe2000001000d */
[----:B------:R-:W-:Y:S01]  /*1c10*/  FFMA.FTZ R6, R6, R49, R10 ;  /* 0x0000003106067223 */ /* 0x000fe2000001000a */
[----:B------:R-:W-:Y:S01]  /*1c20*/  FFMA.FTZ R47, R22, R8, R26 ;  /* 0x00000008162f7223 */ /* 0x000fe2000001001a */
[----:B------:R-:W-:Y:S01]  /*1c30*/  FADD.FTZ R10, -R16, R48 ;  /* 0x00000030100a7221 */ /* 0x000fe20000010100 */
[----:B0-----:R-:W-:Y:S01]  /*1c40*/  FADD.FTZ R54, R45, 1 ;  /* 0x3f8000002d367421 */ /* 0x001fe20000010000 */
[----:B------:R-:W0:Y:S01]  /*1c50*/  MUFU.EX2 R59, R59 ;  /* 0x0000003b003b7308 */ /* 0x000e220000000800 */
[----:B------:R-:W-:Y:S01]  /*1c60*/  IADD3.X R45, R20, UR21, RZ, P0, !PT ;  /* 0x00000015142d7c10 */ /* 0x000fe200087fe4ff */
[----:B------:R-:W-:Y:S01]  /*1c70*/  FMUL.FTZ R58, R47, -1.4426950216293334961 ;  /* 0xbfb8aa3b2f3a7820 */ /* 0x000fe20000410000 */
[----:B------:R-:W-:-:S04]  /*1c80*/  FMUL.FTZ R10, R0, R10 ;  /* 0x0000000a000a7220 */ /* 0x000fc80000410000 */
[----:B------:R-:W2:Y:S01]  /*1c90*/  LDG.E.64.CONSTANT R44, desc[UR12][R44.64] ;  /* 0x0000000c2c2c7981 */ /* 0x000ea2000c1e9b00 */
[----:B------:R-:W-:Y:S01]  /*1ca0*/  FFMA.FTZ R48, R23, R10, R25 ;  /* 0x0000000a17307223 */ /* 0x000fe20000010019 */
[----:B------:R-:W1:Y:S03]  /*1cb0*/  MUFU.EX2 R58, R58 ;  /* 0x0000003a003a7308 */ /* 0x000e660000000800 */
[----:B------:R-:W-:Y:S01]  /*1cc0*/  FMUL.FTZ R53, R48, -1.4426950216293334961 ;  /* 0xbfb8aa3b30357820 */ /* 0x000fe20000410000 */
[----:B------:R-:W-:Y:S01]  /*1cd0*/  FADD.FTZ R12, R12, R56 ;  /* 0x000000380c0c7221 */ /* 0x000fe20000010000 */
[----:B------:R-:W-:Y:S01]  /*1ce0*/  FFMA.FTZ R56, R24, R56, R55 ;  /* 0x0000003818387223 */ /* 0x000fe20000010037 */
[----:B0-----:R-:W-:-:S03]  /*1cf0*/  FADD.FTZ R59, R59, 1 ;  /* 0x3f8000003b3b7421 */ /* 0x001fc60000010000 */
[----:B------:R-:W0:Y:S08]  /*1d00*/  MUFU.EX2 R53, R53 ;  /* 0x0000003500357308 */ /* 0x000e300000000800 */
[----:B------:R-:W0:Y:S01]  /*1d10*/  MUFU.RCP R54, R54 ;  /* 0x0000003600367308 */ /* 0x000e220000001000 */
[----:B-1----:R-:W-:-:S07]  /*1d20*/  FADD.FTZ R58, R58, 1 ;  /* 0x3f8000003a3a7421 */ /* 0x002fce0000010000 */
[----:B------:R1:W0:Y:S02]  /*1d30*/  MUFU.RCP R55, R59 ;  /* 0x0000003b00377308 */ /* 0x0002240000001000 */
[----:B-1----:R-:W-:-:S04]  /*1d40*/  FMUL.FTZ R59, R23, R52 ;  /* 0x00000034173b7220 */ /* 0x002fc80000410000 */
[C---:B------:R-:W-:Y:S01]  /*1d50*/  FFMA.FTZ R13, R14.reuse, R59, R13 ;  /* 0x0000003b0e0d7223 */ /* 0x040fe2000001000d */
[----:B------:R-:W-:Y:S02]  /*1d60*/  FFMA.FTZ R14, R14, R52, R15 ;  /* 0x000000340e0e7223 */ /* 0x000fe4000001000f */
[----:B------:R-:W1:Y:S01]  /*1d70*/  MUFU.RCP R15, R58 ;  /* 0x0000003a000f7308 */ /* 0x000e620000001000 */
[----:B------:R-:W-:Y:S01]  /*1d80*/  FADD.FTZ R17, R17, R49 ;  /* 0x0000003111117221 */ /* 0x000fe20000010000 */
[----:B------:R-:W-:Y:S01]  /*1d90*/  FFMA.FTZ R56, R22, R49, R56 ;  /* 0x0000003116387223 */ /* 0x000fe20000010038 */
[----:B0-----:R-:W-:Y:S01]  /*1da0*/  FADD.FTZ R49, R53, 1 ;  /* 0x3f80000035317421 */ /* 0x001fe20000010000 */
[----:B------:R-:W-:Y:S01]  /*1db0*/  FADD.FTZ R53, -R54, 1 ;  /* 0x3f80000036357421 */ /* 0x000fe20000010100 */
[----:B------:R-:W-:Y:S01]  /*1dc0*/  FADD.FTZ R59, R46, R52 ;  /* 0x000000342e3b7221 */ /* 0x000fe20000010000 */
[----:B------:R-:W-:Y:S02]  /*1dd0*/  FADD.FTZ R46, -R55, 1 ;  /* 0x3f800000372e7421 */ /* 0x000fe40000010100 */
[----:B------:R-:W-:Y:S01]  /*1de0*/  FFMA.FTZ R53, R50, R53, 1 ;  /* 0x3f80000032357423 */ /* 0x000fe20000010035 */
[----:B------:R-:W0:Y:S01]  /*1df0*/  MUFU.RCP R49, R49 ;  /* 0x0000003100317308 */ /* 0x000e220000001000 */
[----:B------:R-:W-:Y:S01]  /*1e00*/  IADD3.X R50, RZ, R2, RZ, P2, !PT ;  /* 0x00000002ff327210 */ /* 0x000fe200017fe4ff */
[----:B------:R1:W-:Y:S01]  /*1e10*/  STL [R1+0x14], R20 ;  /* 0x0000141401007387 */ /* 0x0003e20000100800 */
[----:B------:R-:W-:-:S04]  /*1e20*/  FFMA.FTZ R46, R51, R46, 1 ;  /* 0x3f800000332e7423 */ /* 0x000fc8000001002e */
[----:B------:R-:W-:Y:S01]  /*1e30*/  FMUL.FTZ R55, R55, R46 ;  /* 0x0000002e37377220 */ /* 0x000fe20000410000 */
[C---:B-1----:R-:W-:Y:S02]  /*1e40*/  SHF.L.U32 R20, R57.reuse, 0x1, RZ ;  /* 0x0000000139147819 */ /* 0x042fe400000006ff */
[----:B------:R-:W-:Y:S01]  /*1e50*/  SHF.L.U64.HI R57, R57, 0x1, R50 ;  /* 0x0000000139397819 */ /* 0x000fe20000010232 */
[----:B------:R-:W-:Y:S01]  /*1e60*/  FADD.FTZ R50, -R15, 1 ;  /* 0x3f8000000f327421 */ /* 0x000fe20000010100 */
[----:B------:R-:W-:-:S03]  /*1e70*/  IADD3 R46, P0, R20, UR18, RZ ;  /* 0x00000012142e7c10 */ /* 0x000fc6000ff1e0ff */
[----:B------:R-:W-:Y:S01]  /*1e80*/  FFMA.FTZ R50, R47, R50, 1 ;  /* 0x3f8000002f327423 */ /* 0x000fe20000010032 */
[----:B------:R-:W-:Y:S01]  /*1e90*/  IADD3.X R47, R57, UR19, RZ, P0, !PT ;  /* 0x00000013392f7c10 */ /* 0x000fe200087fe4ff */
[----:B------:R-:W-:Y:S01]  /*1ea0*/  FMUL.FTZ R51, R54, R53 ;  /* 0x0000003536337220 */ /* 0x000fe20000410000 */
[----:B0-----:R-:W-:-:S04]  /*1eb0*/  FADD.FTZ R53, -R49, 1 ;  /* 0x3f80000031357421 */ /* 0x001fc80000010100 */
[----:B------:R-:W2:Y:S01]  /*1ec0*/  LDG.E.64.CONSTANT R46, desc[UR12][R46.64] ;  /* 0x0000000c2e2e7981 */ /* 0x000ea2000c1e9b00 */
[----:B------:R-:W-:Y:S01]  /*1ed0*/  FFMA.FTZ R48, R48, R53, 1 ;  /* 0x3f80000030307423 */ /* 0x000fe20000010035 */
[----:B------:R-:W-:Y:S02]  /*1ee0*/  HADD2.F32 R53, -RZ, R36.H0_H0 ;  /* 0x20000024ff357230 */ /* 0x000fe40000004100 */
[----:B------:R-:W-:-:S03]  /*1ef0*/  FMUL.FTZ R50, R15, R50 ;  /* 0x000000320f327220 */ /* 0x000fc60000410000 */
[----:B------:R-:W-:Y:S01]  /*1f00*/  FMUL.FTZ R51, R53, R51 ;  /* 0x0000003335337220 */ /* 0x000fe20000410000 */
[----:B------:R-:W-:Y:S01]  /*1f10*/  FMUL.FTZ R49, R49, R48 ;  /* 0x0000003031317220 */ /* 0x000fe20000410000 */
[----:B------:R-:W-:Y:S02]  /*1f20*/  HADD2.F32 R48, -RZ, R36.H1_H1 ;  /* 0x30000024ff307230 */ /* 0x000fe40000004100 */
[----:B------:R-:W-:-:S04]  /*1f30*/  FMUL.FTZ R15, R3, R51 ;  /* 0x00000033030f7220 */ /* 0x000fc80000410000 */
[C---:B------:R-:W-:Y:S01]  /*1f40*/  FFMA.FTZ R13, R5.reuse, R15, R13 ;  /* 0x0000000f050d7223 */ /* 0x040fe2000001000d */
[--C-:B------:R-:W-:Y:S02]  /*1f50*/  HADD2.F32 R15, -RZ, R37.reuse.H0_H0 ;  /* 0x20000025ff0f7230 */ /* 0x100fe40000004100 */
[----:B------:R-:W-:Y:S01]  /*1f60*/  FMUL.FTZ R48, R48, R55 ;  /* 0x0000003730307220 */ /* 0x000fe20000410000 */
[----:B------:R-:W-:Y:S01]  /*1f70*/  FFMA.FTZ R55, R5, R51, R7 ;  /* 0x0000003305377223 */ /* 0x000fe20000010007 */
[----:B------:R-:W-:Y:S02]  /*1f80*/  HADD2.F32 R7, -RZ, R37.H1_H1 ;  /* 0x30000025ff077230 */ /* 0x000fe40000004100 */
[----:B------:R-:W-:Y:S01]  /*1f90*/  FMUL.FTZ R50, R15, R50 ;  /* 0x000000320f327220 */ /* 0x000fe20000410000 */
[-C--:B------:R-:W-:Y:S01]  /*1fa0*/  FMUL.FTZ R15, R24, R48.reuse ;  /* 0x00000030180f7220 */ /* 0x080fe20000410000 */
[--C-:B------:R-:W-:Y:S02]  /*1fb0*/  HADD2.F32 R5, -RZ, R38.reuse.H0_H0 ;  /* 0x20000026ff057230 */ /* 0x100fe40000004100 */
[C---:B------:R-:W-:Y:S01]  /*1fc0*/  FFMA.FTZ R4, R11.reuse, R48, R4 ;  /* 0x000000300b047223 */ /* 0x040fe20000010004 */
[-C--:B------:R-:W-:Y:S01]  /*1fd0*/  FMUL.FTZ R53, R22, R50.reuse ;  /* 0x0000003216357220 */ /* 0x080fe20000410000 */
[----:B------:R-:W-:Y:S01]  /*1fe0*/  FFMA.FTZ R11, R11, R15, R13 ;  /* 0x0000000f0b0b7223 */ /* 0x000fe2000001000d */
[----:B------:R-:W-:Y:S01]  /*1ff0*/  FMUL.FTZ R49, R7, R49 ;  /* 0x0000003107317220 */ /* 0x000fe20000410000 */
[----:B------:R-:W-:Y:S01]  /*2000*/  FADD.FTZ R5, -R16, R5 ;  /* 0x0000000510057221 */ /* 0x000fe20000010100 */
[C---:B------:R-:W-:Y:S01]  /*2010*/  FFMA.FTZ R13, R8.reuse, R50, R6 ;  /* 0x00000032080d7223 */ /* 0x040fe20000010006 */
[----:B------:R-:W-:Y:S01]  /*2020*/  FFMA.FTZ R11, R8, R53, R11 ;  /* 0x00000035080b7223 */ /* 0x000fe2000001000b */
[----:B------:R-:W-:Y:S01]  /*2030*/  FMUL.FTZ R8, R23, R49 ;  /* 0x0000003117087220 */ /* 0x000fe20000410000 */
[----:B------:R-:W-:-:S02]  /*2040*/  HADD2.F32 R7, -RZ, R38.H1_H1 ;  /* 0x30000026ff077230 */ /* 0x000fc40000004100 */
[----:B------:R-:W-:Y:S01]  /*2050*/  FMUL.FTZ R15, R0, R5 ;  /* 0x00000005000f7220 */ /* 0x000fe20000410000 */
[C---:B------:R-:W-:Y:S01]  /*2060*/  FFMA.FTZ R5, R10.reuse, R49, R14 ;  /* 0x000000310a057223 */ /* 0x040fe2000001000e */
[----:B------:R-:W-:Y:S01]  /*2070*/  FFMA.FTZ R10, R10, R8, R11 ;  /* 0x000000080a0a7223 */ /* 0x000fe2000001000b */
[----:B------:R-:W-:Y:S02]  /*2080*/  HADD2.F32 R11, -RZ, R39.H0_H0 ;  /* 0x20000027ff0b7230 */ /* 0x000fe40000004100 */
[C---:B------:R-:W-:Y:S01]  /*2090*/  FADD.FTZ R6, -R16.reuse, R7 ;  /* 0x0000000710067221 */ /* 0x040fe20000010100 */
[----:B------:R-:W-:Y:S01]  /*20a0*/  FADD.FTZ R8, R9, R51 ;  /* 0x0000003309087221 */ /* 0x000fe20000010000 */
[----:B------:R-:W-:Y:S01]  /*20b0*/  FFMA.FTZ R53, R3, R15, R27 ;  /* 0x0000000f03357223 */ /* 0x000fe2000001001b */
[----:B------:R-:W-:Y:S01]  /*20c0*/  FADD.FTZ R9, -R16, R11 ;  /* 0x0000000b10097221 */ /* 0x000fe20000010100 */
[----:B------:R-:W-:Y:S01]  /*20d0*/  FMUL.FTZ R6, R0, R6 ;  /* 0x0000000600067220 */ /* 0x000fe20000410000 */
[----:B------:R-:W-:-:S02]  /*20e0*/  FFMA.FTZ R52, R23, R52, R56 ;  /* 0x0000003417347223 */ /* 0x000fc40000010038 */
[----:B------:R-:W-:Y:S01]  /*20f0*/  FMUL.FTZ R9, R0, R9 ;  /* 0x0000000900097220 */ /* 0x000fe20000410000 */
[----:B------:R-:W-:Y:S01]  /*2100*/  FFMA.FTZ R54, R24, R6, R18 ;  /* 0x0000000618367223 */ /* 0x000fe20000010012 */
[----:B------:R-:W-:Y:S01]  /*2110*/  FMUL.FTZ R7, R53, -1.4426950216293334961 ;  /* 0xbfb8aa3b35077820 */ /* 0x000fe20000410000 */
[----:B------:R-:W-:Y:S01]  /*2120*/  FFMA.FTZ R61, R3, R51, R52 ;  /* 0x00000033033d7223 */ /* 0x000fe20000010034 */
[----:B------:R-:W-:Y:S01]  /*2130*/  FFMA.FTZ R52, R22, R9, R26 ;  /* 0x0000000916347223 */ /* 0x000fe2000001001a */
[----:B------:R-:W-:Y:S01]  /*2140*/  FMUL.FTZ R11, R54, -1.4426950216293334961 ;  /* 0xbfb8aa3b360b7820 */ /* 0x000fe20000410000 */
[----:B------:R0:W1:Y:S02]  /*2150*/  MUFU.EX2 R51, R7 ;  /* 0x0000000700337308 */ /* 0x0000640000000800 */
[----:B------:R-:W-:Y:S01]  /*2160*/  FMUL.FTZ R60, R52, -1.4426950216293334961 ;  /* 0xbfb8aa3b343c7820 */ /* 0x000fe20000410000 */
[----:B0-----:R-:W-:-:S05]  /*2170*/  HADD2.F32 R7, -RZ, R39.H1_H1 ;  /* 0x30000027ff077230 */ /* 0x001fca0000004100 */
[----:B------:R-:W0:Y:S01]  /*2180*/  MUFU.EX2 R11, R11 ;  /* 0x0000000b000b7308 */ /* 0x000e220000000800 */
[----:B------:R-:W-:-:S07]  /*2190*/  FADD.FTZ R7, -R16, R7 ;  /* 0x0000000710077221 */ /* 0x000fce0000010100 */
[----:B------:R-:W3:Y:S01]  /*21a0*/  MUFU.EX2 R60, R60 ;  /* 0x0000003c003c7308 */ /* 0x000ee20000000800 */
[----:B------:R-:W-:-:S04]  /*21b0*/  FMUL.FTZ R7, R0, R7 ;  /* 0x0000000700077220 */ /* 0x000fc80000410000 */
[----:B------:R-:W-:Y:S01]  /*21c0*/  FFMA.FTZ R56, R23, R7, R25 ;  /* 0x0000000717387223 */ /* 0x000fe20000010019 */
[----:B-1----:R-:W-:-:S03]  /*21d0*/  FADD.FTZ R51, R51, 1 ;  /* 0x3f80000033337421 */ /* 0x002fc60000010000 */
[----:B------:R-:W-:Y:S01]  /*21e0*/  FMUL.FTZ R14, R56, -1.4426950216293334961 ;  /* 0xbfb8aa3b380e7820 */ /* 0x000fe20000410000 */
[----:B------:R-:W1:Y:S01]  /*21f0*/  MUFU.RCP R58, R51 ;  /* 0x00000033003a7308 */ /* 0x000e620000001000 */
[----:B0-----:R-:W-:Y:S01]  /*2200*/  FADD.FTZ R11, R11, 1 ;  /* 0x3f8000000b0b7421 */ /* 0x001fe20000010000 */
[----:B---3--:R-:W-:-:S06]  /*2210*/  FADD.FTZ R60, R60, 1 ;  /* 0x3f8000003c3c7421 */ /* 0x008fcc0000010000 */
[----:B------:R-:W0:Y:S08]  /*2220*/  MUFU.EX2 R14, R14 ;  /* 0x0000000e000e7308 */ /* 0x000e300000000800 */
[----:B------:R3:W4:Y:S08]  /*2230*/  MUFU.RCP R51, R11 ;  /* 0x0000000b00337308 */ /* 0x0007300000001000 */
[----:B------:R-:W4:Y:S01]  /*2240*/  MUFU.RCP R60, R60 ;  /* 0x0000003c003c7308 */ /* 0x000f220000001000 */
[----:B---3--:R-:W-:Y:S01]  /*2250*/  FADD.FTZ R11, R12, R48 ;  /* 0x000000300c0b7221 */ /* 0x008fe20000010000 */
[----:B------:R-:W-:Y:S01]  /*2260*/  FADD.FTZ R12, R17, R50 ;  /* 0x00000032110c7221 */ /* 0x000fe20000010000 */
[----:B-1----:R-:W-:Y:S01]  /*2270*/  FADD.FTZ R17, -R58, 1 ;  /* 0x3f8000003a117421 */ /* 0x002fe20000010100 */
[----:B0-----:R-:W-:Y:S01]  /*2280*/  FADD.FTZ R14, R14, 1 ;  /* 0x3f8000000e0e7421 */ /* 0x001fe20000010000 */
[----:B------:R-:W-:-:S02]  /*2290*/  FFMA.FTZ R61, R24, R48, R61 ;  /* 0x00000030183d7223 */ /* 0x000fc4000001003d */
[----:B------:R-:W-:Y:S01]  /*22a0*/  FFMA.FTZ R53, R53, R17, 1 ;  /* 0x3f80000035357423 */ /* 0x000fe20000010011 */
[----:B----4-:R-:W-:Y:S01]  /*22b0*/  FADD.FTZ R48, -R51, 1 ;  /* 0x3f80000033307421 */ /* 0x010fe20000010100 */
[----:B------:R0:W1:Y:S03]  /*22c0*/  MUFU.RCP R17, R14 ;  /* 0x0000000e00117308 */ /* 0x0000660000001000 */
[----:B------:R-:W-:Y:S01]  /*22d0*/  FFMA.FTZ R54, R54, R48, 1 ;  /* 0x3f80000036367423 */ /* 0x000fe20000010030 */
[----:B------:R-:W-:Y:S01]  /*22e0*/  FFMA.FTZ R61, R22, R50, R61 ;  /* 0x00000032163d7223 */ /* 0x000fe2000001003d */
[----:B------:R-:W-:Y:S01]  /*22f0*/  FADD.FTZ R48, -R60, 1 ;  /* 0x3f8000003c307421 */ /* 0x000fe20000010100 */
[----:B------:R-:W-:Y:S02]  /*2300*/  FADD.FTZ R59, R59, R49 ;  /* 0x000000313b3b7221 */ /* 0x000fe40000010000 */
[----:B0-----:R-:W-:Y:S01]  /*2310*/  FFMA.FTZ R14, R23, R49, R61 ;  /* 0x00000031170e7223 */ /* 0x001fe2000001003d */
[----:B------:R-:W-:Y:S01]  /*2320*/  FFMA.FTZ R48, R52, R48, 1 ;  /* 0x3f80000034307423 */ /* 0x000fe20000010030 */
[----:B------:R-:W-:-:S02]  /*2330*/  HADD2.F32 R49, -RZ, R40.H0_H0 ;  /* 0x20000028ff317230 */ /* 0x000fc40000004100 */
[----:B------:R-:W-:Y:S01]  /*2340*/  FMUL.FTZ R50, R58, R53 ;  /* 0x000000353a327220 */ /* 0x000fe20000410000 */
[----:B------:R-:W-:Y:S01]  /*2350*/  FMUL.FTZ R60, R60, R48 ;  /* 0x000000303c3c7220 */ /* 0x000fe20000410000 */
[----:B------:R-:W-:Y:S02]  /*2360*/  IADD3 R48, P0, R20, UR20, RZ ;  /* 0x0000001414307c10 */ /* 0x000fe4000ff1e0ff */
[----:B------:R-:W-:Y:S01]  /*2370*/  FMUL.FTZ R50, R49, R50 ;  /* 0x0000003231327220 */ /* 0x000fe20000410000 */
[----:B-1----:R-:W-:Y:S01]  /*2380*/  FADD.FTZ R52, -R17, 1 ;  /* 0x3f80000011347421 */ /* 0x002fe20000010100 */
[----:B------:R-:W-:-:S03]  /*2390*/  IADD3.X R49, R57, UR21, RZ, P0, !PT ;  /* 0x0000001539317c10 */ /* 0x000fc600087fe4ff */
[----:B------:R-:W-:Y:S01]  /*23a0*/  FFMA.FTZ R56, R56, R52, 1 ;  /* 0x3f80000038387423 */ /* 0x000fe20000010034 */
[----:B------:R-:W-:Y:S01]  /*23b0*/  FMUL.FTZ R52, R51, R54 ;  /* 0x0000003633347220 */ /* 0x000fe20000410000 */
[----:B------:R-:W-:Y:S01]  /*23c0*/  FMUL.FTZ R51, R3, R50 ;  /* 0x0000003203337220 */ /* 0x000fe20000410000 */
[----:B------:R-:W3:Y:S03]  /*23d0*/  LDG.E.64.CONSTANT R48, desc[UR12][R48.64] ;  /* 0x0000000c30307981 */ /* 0x000ee6000c1e9b00 */
[----:B------:R-:W-:Y:S01]  /*23e0*/  FFMA.FTZ R51, R15, R51, R10 ;  /* 0x000000330f337223 */ /* 0x000fe2000001000a */
[----:B------:R-:W-:-:S05]  /*23f0*/  HADD2.F32 R10, -RZ, R42.H0_H0 ;  /* 0x2000002aff0a7230 */ /* 0x000fca0000004100 */
[----:B------:R-:W-:Y:S01]  /*2400*/  FADD.FTZ R10, -R16, R10 ;  /* 0x0000000a100a7221 */ /* 0x000fe20000010100 */
[----:B------:R-:W-:Y:S01]  /*2410*/  FFMA.FTZ R55, R15, R50, R55 ;  /* 0x000000320f377223 */ /* 0x000fe20000010037 */
[----:B------:R-:W-:Y:S02]  /*2420*/  HADD2.F32 R15, -RZ, R40.H1_H1 ;  /* 0x30000028ff0f7230 */ /* 0x000fe40000004100 */
[----:B------:R-:W-:-:S04]  /*2430*/  FMUL.FTZ R10, R0, R10 ;  /* 0x0000000a000a7220 */ /* 0x000fc80000410000 */
[----:B------:R-:W-:Y:S01]  /*2440*/  FFMA.FTZ R54, R3, R10, R27 ;  /* 0x0000000a03367223 */ /* 0x000fe2000001001b */
[----:B------:R-:W-:Y:S01]  /*2450*/  FMUL.FTZ R15, R15, R52 ;  /* 0x000000340f0f7220 */ /* 0x000fe20000410000 */
[----:B------:R-:W-:Y:S02]  /*2460*/  HADD2.F32 R53, -RZ, R41.H0_H0 ;  /* 0x20000029ff357230 */ /* 0x000fe40000004100 */
[----:B------:R-:W-:-:S03]  /*2470*/  FMUL.FTZ R52, R54, -1.4426950216293334961 ;  /* 0xbfb8aa3b36347820 */ /* 0x000fc60000410000 */
[----:B------:R-:W-:Y:S01]  /*2480*/  FMUL.FTZ R60, R53, R60 ;  /* 0x0000003c353c7220 */ /* 0x000fe20000410000 */
[----:B------:R-:W-:Y:S02]  /*2490*/  FMUL.FTZ R53, R24, R15 ;  /* 0x0000000f18357220 */ /* 0x000fe40000410000 */
[----:B------:R-:W0:Y:S02]  /*24a0*/  MUFU.EX2 R52, R52 ;  /* 0x0000003400347308 */ /* 0x000e240000000800 */
[C---:B------:R-:W-:Y:S01]  /*24b0*/  FFMA.FTZ R51, R6.reuse, R53, R51 ;  /* 0x0000003506337223 */ /* 0x040fe20000010033 */
[----:B------:R-:W-:Y:S01]  /*24c0*/  FFMA.FTZ R6, R6, R15, R4 ;  /* 0x0000000f06067223 */ /* 0x000fe20000010004 */
[-C--:B------:R-:W-:Y:S01]  /*24d0*/  FMUL.FTZ R4, R22, R60.reuse ;  /* 0x0000003c16047220 */ /* 0x080fe20000410000 */
[----:B------:R-:W-:Y:S01]  /*24e0*/  FFMA.FTZ R13, R9, R60, R13 ;  /* 0x0000003c090d7223 */ /* 0x000fe2000001000d */
[----:B------:R-:W-:Y:S02]  /*24f0*/  FMUL.FTZ R17, R17, R56 ;  /* 0x0000003811117220 */ /* 0x000fe40000410000 */
[----:B------:R-:W-:Y:S01]  /*2500*/  FFMA.FTZ R4, R9, R4, R51 ;  /* 0x0000000409047223 */ /* 0x000fe20000010033 */
[----:B------:R-:W-:-:S05]  /*2510*/  HADD2.F32 R9, -RZ, R41.H1_H1 ;  /* 0x30000029ff097230 */ /* 0x000fca0000004100 */
[----:B------:R-:W-:Y:S01]  /*2520*/  FMUL.FTZ R9, R9, R17 ;  /* 0x0000001109097220 */ /* 0x000fe20000410000 */
[----:B------:R-:W-:Y:S01]  /*2530*/  FADD.FTZ R17, R8, R50 ;  /* 0x0000003208117221 */ /* 0x000fe20000010000 */
[----:B0-----:R-:W-:Y:S01]  /*2540*/  FADD.FTZ R52, R52, 1 ;  /* 0x3f80000034347421 */ /* 0x001fe20000010000 */
[----:B------:R-:W-:Y:S01]  /*2550*/  FFMA.FTZ R50, R3, R50, R14 ;  /* 0x0000003203327223 */ /* 0x000fe2000001000e */
[-C--:B------:R-:W-:Y:S02]  /*2560*/  FMUL.FTZ R8, R23, R9.reuse ;  /* 0x0000000917087220 */ /* 0x080fe40000410000 */
[----:B------:R-:W0:Y:S02]  /*2570*/  MUFU.RCP R14, R52 ;  /* 0x00000034000e7308 */ /* 0x000e240000001000 */
[----:B------:R-:W-:Y:S01]  /*2580*/  FFMA.FTZ R8, R7, R8, R4 ;  /* 0x0000000807087223 */ /* 0x000fe20000010004 */
[----:B------:R-:W-:Y:S02]  /*2590*/  HADD2.F32 R4, -RZ, R42.H1_H1 ;  /* 0x3000002aff047230 */ /* 0x000fe40000004100 */
[----:B------:R-:W-:Y:S01]  /*25a0*/  FADD.FTZ R11, R11, R15 ;  /* 0x0000000f0b0b7221 */ /* 0x000fe20000010000 */
[----:B------:R-:W-:Y:S01]  /*25b0*/  FFMA.FTZ R5, R7, R9, R5 ;  /* 0x0000000907057223 */ /* 0x000fe20000010005 */
[----:B------:R-:W-:Y:S01]  /*25c0*/  FFMA.FTZ R15, R24, R15, R50 ;  /* 0x0000000f180f7223 */ /* 0x000fe20000010032 */
[----:B------:R-:W-:-:S02]  /*25d0*/  HADD2.F32 R50, -RZ, R43.H0_H0 ;  /* 0x2000002bff327230 */ /* 0x000fc40000004100 */
[----:B------:R-:W-:Y:S01]  /*25e0*/  FADD.FTZ R7, -R16, R4 ;  /* 0x0000000410077221 */ /* 0x000fe20000010100 */
[----:B------:R-:W-:-:S03]  /*25f0*/  FADD.FTZ R4, R12, R60 ;  /* 0x0000003c0c047221 */ /* 0x000fc60000010000 */
[----:B------:R-:W-:Y:S01]  /*2600*/  FMUL.FTZ R7, R0, R7 ;  /* 0x0000000700077220 */ /* 0x000fe20000410000 */
[----:B------:R-:W-:-:S03]  /*2610*/  FADD.FTZ R50, -R16, R50 ;  /* 0x0000003210327221 */ /* 0x000fc60000010100 */
[----:B------:R-:W-:Y:S01]  /*2620*/  FFMA.FTZ R53, R24, R7, R18 ;  /* 0x0000000718357223 */ /* 0x000fe20000010012 */
[----:B0-----:R-:W-:Y:S01]  /*2630*/  FADD.FTZ R12, -R14, 1 ;  /* 0x3f8000000e0c7421 */ /* 0x001fe20000010100 */
[----:B------:R-:W-:Y:S01]  /*2640*/  FMUL.FTZ R50, R0, R50 ;  /* 0x0000003200327220 */ /* 0x000fe20000410000 */
[----:B------:R-:W-:Y:S02]  /*2650*/  FFMA.FTZ R60, R22, R60, R15 ;  /* 0x0000003c163c7223 */ /* 0x000fe4000001000f */
[----:B------:R-:W-:Y:S01]  /*2660*/  FFMA.FTZ R54, R54, R12, 1 ;  /* 0x3f80000036367423 */ /* 0x000fe2000001000c */
[----:B------:R-:W-:Y:S01]  /*2670*/  FMUL.FTZ R12, R53, -1.4426950216293334961 ;  /* 0xbfb8aa3b350c7820 */ /* 0x000fe20000410000 */
[----:B------:R-:W-:Y:S02]  /*2680*/  HADD2.F32 R15, -RZ, R43.H1_H1 ;  /* 0x3000002bff0f7230 */ /* 0x000fe40000004100 */
[----:B------:R-:W-:-:S04]  /*2690*/  FFMA.FTZ R56, R22, R50, R26 ;  /* 0x0000003216387223 */ /* 0x000fc8000001001a */
[----:B------:R-:W-:Y:S01]  /*26a0*/  FMUL.FTZ R51, R56, -1.4426950216293334961 ;  /* 0xbfb8aa3b38337820 */ /* 0x000fe20000410000 */
[----:B------:R-:W-:Y:S01]  /*26b0*/  FADD.FTZ R15, -R16, R15 ;  /* 0x0000000f100f7221 */ /* 0x000fe20000010100 */
[----:B------:R-:W0:Y:S03]  /*26c0*/  MUFU.EX2 R12, R12 ;  /* 0x0000000c000c7308 */ /* 0x000e260000000800 */
[----:B------:R-:W-:-:S05]  /*26d0*/  FMUL.FTZ R15, R0, R15 ;  /* 0x0000000f000f7220 */ /* 0x000fca0000410000 */
[----:B------:R-:W1:Y:S01]  /*26e0*/  MUFU.EX2 R51, R51 ;  /* 0x0000003300337308 */ /* 0x000e620000000800 */
[----:B------:R-:W-:-:S04]  /*26f0*/  FFMA.FTZ R58, R23, R15, R25 ;  /* 0x0000000f173a7223 */ /* 0x000fc80000010019 */
[----:B------:R-:W-:Y:S01]  /*2700*/  FMUL.FTZ R52, R58, -1.4426950216293334961 ;  /* 0xbfb8aa3b3a347820 */ /* 0x000fe20000410000 */
[----:B0-----:R-:W-:-:S05]  /*2710*/  FADD.FTZ R12, R12, 1 ;  /* 0x3f8000000c0c7421 */ /* 0x001fca0000010000 */
[----:B------:R-:W0:Y:S01]  /*2720*/  MUFU.EX2 R52, R52 ;  /* 0x0000003400347308 */ /* 0x000e220000000800 */
[----:B-1----:R-:W-:-:S07]  /*2730*/  FADD.FTZ R51, R51, 1 ;  /* 0x3f80000033337421 */ /* 0x002fce0000010000 */
[----:B------:R-:W1:Y:S08]  /*2740*/  MUFU.RCP R12, R12 ;  /* 0x0000000c000c7308 */ /* 0x000e700000001000 */
[----:B------:R-:W4:Y:S01]  /*2750*/  MUFU.RCP R51, R51 ;  /* 0x0000003300337308 */ /* 0x000f220000001000 */
[----:B0-----:R-:W-:Y:S01]  /*2760*/  FADD.FTZ R52, R52, 1 ;  /* 0x3f80000034347421 */ /* 0x001fe20000010000 */
[----:B------:R-:W-:-:S06]  /*2770*/  FMUL.FTZ R14, R14, R54 ;  /* 0x000000360e0e7220 */ /* 0x000fcc0000410000 */
[----:B------:R-:W0:Y:S01]  /*2780*/  MUFU.RCP R52, R52 ;  /* 0x0000003400347308 */ /* 0x000e220000001000 */
[----:B-1----:R-:W-:-:S04]  /*2790*/  FADD.FTZ R54, -R12, 1 ;  /* 0x3f8000000c367421 */ /* 0x002fc80000010100 */
[----:B------:R-:W-:Y:S01]  /*27a0*/  FFMA.FTZ R53, R53, R54, 1 ;  /* 0x3f80000035357423 */ /* 0x000fe20000010036 */
[----:B----4-:R-:W-:-:S04]  /*27b0*/  FADD.FTZ R54, -R51, 1 ;  /* 0x3f80000033367421 */ /* 0x010fc80000010100 */
[----:B------:R-:W-:Y:S01]  /*27c0*/  FFMA.FTZ R56, R56, R54, 1 ;  /* 0x3f80000038387423 */ /* 0x000fe20000010036 */
[----:B--2---:R-:W-:Y:S02]  /*27d0*/  HADD2.F32 R54, -RZ, R44.H0_H0 ;  /* 0x2000002cff367230 */ /* 0x004fe40000004100 */
[----:B------:R-:W-:Y:S01]  /*27e0*/  FADD.FTZ R59, R59, R9 ;  /* 0x000000093b3b7221 */ /* 0x000fe20000010000 */
[----:B------:R-:W-:Y:S02]  /*27f0*/  FFMA.FTZ R9, R23, R9, R60 ;  /* 0x0000000917097223 */ /* 0x000fe4000001003c */
[----:B------:R-:W-:Y:S01]  /*2800*/  FMUL.FTZ R14, R54, R14 ;  /* 0x0000000e360e7220 */ /* 0x000fe20000410000 */
[----:B0-----:R-:W-:Y:S01]  /*2810*/  FADD.FTZ R60, -R52, 1 ;  /* 0x3f800000343c7421 */ /* 0x001fe20000010100 */
[----:B------:R-:W-:Y:S02]  /*2820*/  FMUL.FTZ R56, R51, R56 ;  /* 0x0000003833387220 */ /* 0x000fe40000410000 */
[----:B------:R-:W-:Y:S01]  /*2830*/  FMUL.FTZ R51, R3, R14 ;  /* 0x0000000e03337220 */ /* 0x000fe20000410000 */
[----:B------:R-:W-:Y:S01]  /*2840*/  FFMA.FTZ R60, R58, R60, 1 ;  /* 0x3f8000003a3c7423 */ /* 0x000fe2000001003c */
[----:B------:R-:W-:-:S02]  /*2850*/  FMUL.FTZ R53, R12, R53 ;  /* 0x000000350c357220 */ /* 0x000fc40000410000 */
[----:B------:R-:W-:Y:S01]  /*2860*/  FFMA.FTZ R51, R10, R51, R8 ;  /* 0x000000330a337223 */ /* 0x000fe20000010008 */
[----:B------:R-:W-:Y:S02]  /*2870*/  HADD2.F32 R8, -RZ, R44.H1_H1 ;  /* 0x3000002cff087230 */ /* 0x000fe40000004100 */
[----:B------:R-:W-:Y:S01]  /*2880*/  FMUL.FTZ R12, R52, R60 ;  /* 0x0000003c340c7220 */ /* 0x000fe20000410000 */
[--C-:B------:R-:W-:Y:S02]  /*2890*/  HADD2.F32 R52, -RZ, R45.reuse.H1_H1 ;  /* 0x3000002dff347230 */ /* 0x100fe40000004100 */
[----:B------:R-:W-:Y:S01]  /*28a0*/  FFMA.FTZ R55, R10, R14, R55 ;  /* 0x0000000e0a377223 */ /* 0x000fe20000010037 */
[----:B------:R-:W-:Y:S02]  /*28b0*/  HADD2.F32 R10, -RZ, R45.H0_H0 ;  /* 0x2000002dff0a7230 */ /* 0x000fe40000004100 */
[----:B------:R-:W-:Y:S01]  /*28c0*/  FMUL.FTZ R8, R8, R53 ;  /* 0x0000003508087220 */ /* 0x000fe20000410000 */
[----:B------:R-:W-:-:S03]  /*28d0*/  FMUL.FTZ R12, R52, R12 ;  /* 0x0000000c340c7220 */ /* 0x000fc60000410000 */
[----:B------:R-:W-:Y:S01]  /*28e0*/  FMUL.FTZ R52, R24, R8 ;  /* 0x0000000818347220 */ /* 0x000fe20000410000 */
[----:B------:R-:W-:Y:S01]  /*28f0*/  FMUL.FTZ R10, R10, R56 ;  /* 0x000000380a0a7220 */ /* 0x000fe20000410000 */
[----:B------:R-:W-:Y:S01]  /*2900*/  IADD3.X R2, RZ, R2, RZ, P1, !PT ;  /* 0x00000002ff027210 */ /* 0x000fe20000ffe4ff */
[C---:B------:R-:W-:Y:S01]  /*2910*/  FFMA.FTZ R6, R7.reuse, R8, R6 ;  /* 0x0000000807067223 */ /* 0x040fe20000010006 */
[----:B------:R-:W-:Y:S01]  /*2920*/  FFMA.FTZ R51, R7, R52, R51 ;  /* 0x0000003407337223 */ /* 0x000fe20000010033 */
[----:B------:R-:W-:Y:S01]  /*2930*/  FMUL.FTZ R52, R22, R10 ;  /* 0x0000000a16347220 */ /* 0x000fe20000410000 */
[C---:B------:R-:W-:Y:S02]  /*2940*/  SHF.L.U64.HI R7, R19.reuse, 0x1, R2 ;  /* 0x0000000113077819 */ /* 0x040fe40000010202 */
[----:B------:R-:W-:Y:S01]  /*2950*/  SHF.L.U32 R2, R19, 0x1, RZ ;  /* 0x0000000113027819 */ /* 0x000fe200000006ff */
[C---:B------:R-:W-:Y:S01]  /*2960*/  FFMA.FTZ R51, R50.reuse, R52, R51 ;  /* 0x0000003432337223 */ /* 0x040fe20000010033 */
[----:B------:R-:W-:Y:S01]  /*2970*/  FFMA.FTZ R13, R50, R10, R13 ;  /* 0x0000000a320d7223 */ /* 0x000fe2000001000d */
[-C--:B------:R-:W-:Y:S01]  /*2980*/  FMUL.FTZ R52, R23, R12.reuse ;  /* 0x0000000c17347220 */ /* 0x080fe20000410000 */
[----:B------:R-:W-:Y:S01]  /*2990*/  IADD3 R50, P0, R2, UR18, RZ ;  /* 0x0000001202327c10 */ /* 0x000fe2000ff1e0ff */
[----:B------:R-:W-:-:S02]  /*29a0*/  FFMA.FTZ R19, R15, R12, R5 ;  /* 0x0000000c0f137223 */ /* 0x000fc40000010005 */
[----:B------:R-:W-:Y:S01]  /*29b0*/  FFMA.FTZ R5, R15, R52, R51 ;  /* 0x000000340f057223 */ /* 0x000fe20000010033 */
[----:B------:R-:W-:-:S06]  /*29c0*/  IADD3.X R51, R7, UR19, RZ, P0, !PT ;  /* 0x0000001307337c10 */ /* 0x000fcc00087fe4ff */
[----:B------:R-:W2:Y:S01]  /*29d0*/  LDG.E.64.CONSTANT R50, desc[UR12][R50.64] ;  /* 0x0000000c32327981 */ /* 0x000ea2000c1e9b00 */
[--C-:B------:R-:W-:Y:S02]  /*29e0*/  HADD2.F32 R15, -RZ, R46.reuse.H0_H0 ;  /* 0x2000002eff0f7230 */ /* 0x100fe40000004100 */
[----:B------:R-:W-:Y:S01]  /*29f0*/  FADD.FTZ R17, R17, R14 ;  /* 0x0000000e11117221 */ /* 0x000fe20000010000 */
[----:B------:R-:W-:Y:S01]  /*2a00*/  FFMA.FTZ R58, R3, R14, R9 ;  /* 0x0000000e033a7223 */ /* 0x000fe20000010009 */
[----:B------:R-:W-:Y:S02]  /*2a10*/  HADD2.F32 R14, -RZ, R46.H1_H1 ;  /* 0x3000002eff0e7230 */ /* 0x000fe40000004100 */
[----:B------:R-:W-:Y:S01]  /*2a20*/  FADD.FTZ R9, -R16, R15 ;  /* 0x0000000f10097221 */ /* 0x000fe20000010100 */
[----:B------:R-:W-:Y:S01]  /*2a30*/  FADD.FTZ R11, R11, R8 ;  /* 0x000000080b0b7221 */ /* 0x000fe20000010000 */
[----:B------:R-:W-:Y:S01]  /*2a40*/  FFMA.FTZ R58, R24, R8, R58 ;  /* 0x00000008183a7223 */ /* 0x000fe2000001003a */
[----:B------:R-:W-:Y:S01]  /*2a50*/  FADD.FTZ R8, -R16, R14 ;  /* 0x0000000e10087221 */ /* 0x000fe20000010100 */
[----:B------:R-:W-:Y:S01]  /*2a60*/  FMUL.FTZ R9, R0, R9 ;  /* 0x0000000900097220 */ /* 0x000fe20000410000 */
[----:B------:R-:W-:-:S02]  /*2a70*/  HADD2.F32 R15, -RZ, R47.H0_H0 ;  /* 0x2000002fff0f7230 */ /* 0x000fc40000004100 */
[----:B------:R-:W-:Y:S01]  /*2a80*/  FMUL.FTZ R8, R0, R8 ;  /* 0x0000000800087220 */ /* 0x000fe20000410000 */
[----:B------:R-:W-:Y:S02]  /*2a90*/  FFMA.FTZ R56, R3, R9, R27 ;  /* 0x0000000903387223 */ /* 0x000fe4000001001b */
[----:B------:R-:W-:Y:S01]  /*2aa0*/  FADD.FTZ R15, -R16, R15 ;  /* 0x0000000f100f7221 */ /* 0x000fe20000010100 */
[----:B------:R-:W-:Y:S01]  /*2ab0*/  FFMA.FTZ R53, R24, R8, R18 ;  /* 0x0000000818357223 */ /* 0x000fe20000010012 */
[----:B------:R-:W-:Y:S02]  /*2ac0*/  FMUL.FTZ R52, R56, -1.4426950216293334961 ;  /* 0xbfb8aa3b38347820 */ /* 0x000fe40000410000 */
[----:B------:R-:W-:Y:S01]  /*2ad0*/  FMUL.FTZ R15, R0, R15 ;  /* 0x0000000f000f7220 */ /* 0x000fe20000410000 */
[----:B------:R-:W-:-:S03]  /*2ae0*/  FMUL.FTZ R60, R53, -1.4426950216293334961 ;  /* 0xbfb8aa3b353c7820 */ /* 0x000fc60000410000 */
[----:B------:R-:W0:Y:S01]  /*2af0*/  MUFU.EX2 R52, R52 ;  /* 0x0000003400347308 */ /* 0x000e220000000800 */
[----:B------:R-:W-:-:S04]  /*2b00*/  FFMA.FTZ R14, R22, R15, R26 ;  /* 0x0000000f160e7223 */ /* 0x000fc8000001001a */
[----:B------:R-:W-:-:S03]  /*2b10*/  FMUL.FTZ R54, R14, -1.4426950216293334961 ;  /* 0xbfb8aa3b0e367820 */ /* 0x000fc60000410000 */
[----:B------:R-:W1:Y:S08]  /*2b20*/  MUFU.EX2 R60, R60 ;  /* 0x0000003c003c7308 */ /* 0x000e700000000800 */
[----:B------:R-:W4:Y:S01]  /*2b30*/  MUFU.EX2 R54, R54 ;  /* 0x0000003600367308 */ /* 0x000f220000000800 */
[----:B0-----:R-:W-:Y:S01]  /*2b40*/  FADD.FTZ R52, R52, 1 ;  /* 0x3f80000034347421 */ /* 0x001fe20000010000 */
[----:B------:R0:W-:Y:S06]  /*2b50*/  STL [R1+0x10], R21 ;  /* 0x0000101501007387 */ /* 0x0001ec0000100800 */
[----:B------:R-:W4:Y:S01]  /*2b60*/  MUFU.RCP R52, R52 ;  /* 0x0000003400347308 */ /* 0x000f220000001000 */
[----:B-1----:R-:W-:Y:S01]  /*2b70*/  FADD.FTZ R60, R60, 1 ;  /* 0x3f8000003c3c7421 */ /* 0x002fe20000010000 */
[----:B0-----:R-:W-:Y:S01]  /*2b80*/  FADD.FTZ R21, R4, R10 ;  /* 0x0000000a04157221 */ /* 0x001fe20000010000 */
[----:B------:R-:W-:-:S05]  /*2b90*/  FFMA.FTZ R4, R22, R10, R58 ;  /* 0x0000000a16047223 */ /* 0x000fca000001003a */
[----:B------:R-:W0:Y:S01]  /*2ba0*/  MUFU.RCP R60, R60 ;  /* 0x0000003c003c7308 */ /* 0x000e220000001000 */
[----:B----4-:R-:W-:-:S07]  /*2bb0*/  FADD.FTZ R10, R54, 1 ;  /* 0x3f800000360a7421 */ /* 0x010fce0000010000 */
[----:B------:R-:W1:Y:S01]  /*2bc0*/  MUFU.RCP R10, R10 ;  /* 0x0000000a000a7308 */ /* 0x000e620000001000 */
[----:B------:R-:W-:Y:S01]  /*2bd0*/  FADD.FTZ R54, -R52, 1 ;  /* 0x3f80000034367421 */ /* 0x000fe20000010100 */
[----:B------:R-:W-:Y:S01]  /*2be0*/  FADD.FTZ R59, R59, R12 ;  /* 0x0000000c3b3b7221 */ /* 0x000fe20000010000 */
[----:B------:R-:W-:Y:S01]  /*2bf0*/  FFMA.FTZ R12, R23, R12, R4 ;  /* 0x0000000c170c7223 */ /* 0x000fe20000010004 */
[----:B------:R-:W-:Y:S02]  /*2c00*/  HADD2.F32 R4, -RZ, R47.H1_H1 ;  /* 0x3000002fff047230 */ /* 0x000fe40000004100 */
[----:B------:R-:W-:Y:S01]  /*2c10*/  FFMA.FTZ R56, R56, R54, 1 ;  /* 0x3f80000038387423 */ /* 0x000fe20000010036 */
[----:B0-----:R-:W-:Y:S02]  /*2c20*/  FADD.FTZ R54, -R60, 1 ;  /* 0x3f8000003c367421 */ /* 0x001fe40000010100 */
[----:B------:R-:W-:Y:S02]  /*2c30*/  FADD.FTZ R4, -R16, R4 ;  /* 0x0000000410047221 */ /* 0x000fe40000010100 */
[----:B------:R-:W-:-:S02]  /*2c40*/  FFMA.FTZ R53, R53, R54, 1 ;  /* 0x3f80000035357423 */ /* 0x000fc40000010036 */
[----:B------:R-:W-:Y:S01]  /*2c50*/  FMUL.FTZ R4, R0, R4 ;  /* 0x0000000400047220 */ /* 0x000fe20000410000 */
[----:B-1----:R-:W-:-:S04]  /*2c60*/  FADD.FTZ R54, -R10, 1 ;  /* 0x3f8000000a367421 */ /* 0x002fc80000010100 */
[----:B------:R-:W-:Y:S01]  /*2c70*/  FFMA.FTZ R14, R14, R54, 1 ;  /* 0x3f8000000e0e7423 */ /* 0x000fe20000010036 */
[----:B------:R-:W-:Y:S01]  /*2c80*/  FFMA.FTZ R54, R23, R4, R25 ;  /* 0x0000000417367223 */ /* 0x000fe20000010019 */
[----:B------:R-:W-:-:S03]  /*2c90*/  FMUL.FTZ R52, R52, R56 ;  /* 0x0000003834347220 */ /* 0x000fc60000410000 */
        /* <DEDUP_REMOVED lines=8> */
[----:B------:R-:W-:Y:S01]  /*2d20*/  IADD3 R52, P0, R2, UR20, RZ ;  /* 0x0000001402347c10 */ /* 0x000fe2000ff1e0ff */
[----:B0-----:R-:W-:-:S04]  /*2d30*/  FADD.FTZ R53, -R58, 1 ;  /* 0x3f8000003a357421 */ /* 0x001fc80000010100 */
        /* <DEDUP_REMOVED lines=8> */
[----:B------:R-:W-:-:S03]  /*2dc0*/  HADD2.F32 R5, -RZ, R49.H0_H0 ;  /* 0x20000031ff057230 */ /* 0x000fc60000004100 */
[----:B------:R-:W-:Y:S02]  /*2dd0*/  FMUL.FTZ R60, R9, R60 ;  /* 0x0000003c093c7220 */ /* 0x000fe40000410000 */
[----:B------:R-:W-:Y:S02]  /*2de0*/  FMUL.FTZ R5, R5, R10 ;  /* 0x0000000a05057220 */ /* 0x000fe40000410000 */
[-C--:B------:R-:W-:Y:S01]  /*2df0*/  FMUL.FTZ R9, R24, R60.reuse ;  /* 0x0000003c18097220 */ /* 0x080fe20000410000 */
[----:B------:R0:W-:Y:S03]  /*2e00*/  STL [R1], R20 ;  /* 0x0000001401007387 */ /* 0x0001e60000100800 */
[C---:B------:R-:W-:Y:S01]  /*2e10*/  FFMA.FTZ R54, R8.reuse, R9, R54 ;  /* 0x0000000908367223 */ /* 0x040fe20000010036 */
[----:B0-----:R-:W-:Y:S01]  /*2e20*/  FFMA.FTZ R20, R8, R60, R6 ;  /* 0x0000003c08147223 */ /* 0x001fe20000010006 */
[----:B------:R-:W-:-:S04]  /*2e30*/  FMUL.FTZ R8, R22, R5 ;  /* 0x0000000516087220 */ /* 0x000fc80000410000 */
[----:B------:R-:W-:Y:S01]  /*2e40*/  FFMA.FTZ R8, R15, R8, R54 ;  /* 0x000000080f087223 */ /* 0x000fe20000010036 */
[----:B------:R-:W-:Y:S01]  /*2e50*/  FADD.FTZ R17, R17, R14 ;  /* 0x0000000e11117221 */ /* 0x000fe20000010000 */
[----:B------:R-:W-:Y:S01]  /*2e60*/  FFMA.FTZ R12, R3, R14, R12 ;  /* 0x0000000e030c7223 */ /* 0x000fe2000001000c */
[----:B------:R-:W-:-:S03]  /*2e70*/  FADD.FTZ R11, R11, R60 ;  /* 0x0000003c0b0b7221 */ /* 0x000fc60000010000 */
[----:B------:R-:W-:Y:S01]  /*2e80*/  FFMA.FTZ R60, R24, R60, R12 ;  /* 0x0000003c183c7223 */ /* 0x000fe2000001000c */
[----:B--2---:R-:W-:-:S05]  /*2e90*/  HADD2.F32 R56, -RZ, R50.H0_H0 ;  /* 0x20000032ff387230 */ /* 0x004fca0000004100 */
[----:B------:R-:W-:-:S04]  /*2ea0*/  FADD.FTZ R56, -R16, R56 ;  /* 0x0000003810387221 */ /* 0x000fc80000010100 */
[----:B------:R-:W-:-:S04]  /*2eb0*/  FMUL.FTZ R56, R0, R56 ;  /* 0x0000003800387220 */ /* 0x000fc80000410000 */
[----:B------:R-:W-:Y:S01]  /*2ec0*/  FFMA.FTZ R9, R3, R56, R27 ;  /* 0x0000003803097223 */ /* 0x000fe2000001001b */
[----:B------:R-:W-:Y:S02]  /*2ed0*/  HADD2.F32 R10, -RZ, R50.H1_H1 ;  /* 0x30000032ff0a7230 */ /* 0x000fe40000004100 */
[----:B------:R-:W-:Y:S02]  /*2ee0*/  HADD2.F32 R14, -RZ, R51.H0_H0 ;  /* 0x20000033ff0e7230 */ /* 0x000fe40000004100 */
[----:B------:R-:W-:Y:S01]  /*2ef0*/  FMUL.FTZ R54, R9, -1.4426950216293334961 ;  /* 0xbfb8aa3b09367820 */ /* 0x000fe20000410000 */
[----:B------:R-:W-:Y:S01]  /*2f00*/  FFMA.FTZ R60, R22, R5, R60 ;  /* 0x00000005163c7223 */ /* 0x000fe2000001003c */
[----:B------:R0:W5:Y:S04]  /*2f10*/  LDL.LU R27, [R1+0x88] ;  /* 0x00008800011b7983 */ /* 0x0001680000300800 */
[----:B------:R-:W1:Y:S01]  /*2f20*/  MUFU.EX2 R54, R54 ;  /* 0x0000003600367308 */ /* 0x000e620000000800 */
[----:B------:R-:W-:-:S04]  /*2f30*/  FADD.FTZ R10, -R16, R10 ;  /* 0x0000000a100a7221 */ /* 0x000fc80000010100 */
[----:B------:R-:W-:-:S04]  /*2f40*/  FMUL.FTZ R10, R0, R10 ;  /* 0x0000000a000a7220 */ /* 0x000fc80000410000 */
[----:B------:R-:W-:Y:S01]  /*2f50*/  FFMA.FTZ R6, R24, R10, R18 ;  /* 0x0000000a18067223 */ /* 0x000fe20000010012 */
[----:B------:R-:W-:-:S03]  /*2f60*/  FFMA.FTZ R18, R15, R5, R13 ;  /* 0x000000050f127223 */ /* 0x000fc6000001000d */
[----:B------:R-:W-:Y:S01]  /*2f70*/  FMUL.FTZ R13, R6, -1.4426950216293334961 ;  /* 0xbfb8aa3b060d7820 */ /* 0x000fe20000410000 */
[----:B-1----:R-:W-:-:S05]  /*2f80*/  FADD.FTZ R54, R54, 1 ;  /* 0x3f80000036367421 */ /* 0x002fca0000010000 */
[----:B------:R-:W1:Y:S08]  /*2f90*/  MUFU.EX2 R13, R13 ;  /* 0x0000000d000d7308 */ /* 0x000e700000000800 */
[----:B------:R-:W2:Y:S01]  /*2fa0*/  MUFU.RCP R54, R54 ;  /* 0x0000003600367308 */ /* 0x000ea20000001000 */
[----:B------:R-:W-:-:S04]  /*2fb0*/  FADD.FTZ R14, -R16, R14 ;  /* 0x0000000e100e7221 */ /* 0x000fc80000010100 */
[----:B------:R-:W-:Y:S01]  /*2fc0*/  FMUL.FTZ R12, R0, R14 ;  /* 0x0000000e000c7220 */ /* 0x000fe20000410000 */
[----:B-1----:R-:W-:-:S03]  /*2fd0*/  FADD.FTZ R13, R13, 1 ;  /* 0x3f8000000d0d7421 */ /* 0x002fc60000010000 */
[----:B------:R-:W-:Y:S02]  /*2fe0*/  FFMA.FTZ R15, R22, R12, R26 ;  /* 0x0000000c160f7223 */ /* 0x000fe4000001001a */
[----:B------:R0:W5:Y:S01]  /*2ff0*/  LDL.LU R26, [R1+0x84] ;  /* 0x00008400011a7983 */ /* 0x0001620000300800 */
[----:B--2---:R-:W-:Y:S01]  /*3000*/  FADD.FTZ R14, -R54, 1 ;  /* 0x3f800000360e7421 */ /* 0x004fe20000010100 */
[----:B------:R-:W1:Y:S03]  /*3010*/  MUFU.RCP R13, R13 ;  /* 0x0000000d000d7308 */ /* 0x000e660000001000 */
[----:B------:R-:W-:Y:S01]  /*3020*/  FFMA.FTZ R14, R9, R14, 1 ;  /* 0x3f800000090e7423 */ /* 0x000fe2000001000e */
[----:B------:R-:W-:-:S06]  /*3030*/  FMUL.FTZ R9, R15, -1.4426950216293334961 ;  /* 0xbfb8aa3b0f097820 */ /* 0x000fcc0000410000 */
[----:B------:R-:W2:Y:S01]  /*3040*/  MUFU.EX2 R9, R9 ;  /* 0x0000000900097308 */ /* 0x000ea20000000800 */
[----:B------:R-:W-:Y:S01]  /*3050*/  FMUL.FTZ R54, R54, R14 ;  /* 0x0000000e36367220 */ /* 0x000fe20000410000 */
[----:B-1----:R-:W-:-:S04]  /*3060*/  FADD.FTZ R14, -R13, 1 ;  /* 0x3f8000000d0e7421 */ /* 0x002fc80000010100 */
[----:B------:R-:W-:Y:S01]  /*3070*/  FFMA.FTZ R6, R6, R14, 1 ;  /* 0x3f80000006067423 */ /* 0x000fe2000001000e */
[----:B--2---:R-:W-:-:S03]  /*3080*/  FADD.FTZ R9, R9, 1 ;  /* 0x3f80000009097421 */ /* 0x004fc60000010000 */
[----:B------:R-:W-:Y:S02]  /*3090*/  FMUL.FTZ R6, R13, R6 ;  /* 0x000000060d067220 */ /* 0x000fe40000410000 */
[----:B------:R1:W2:Y:S01]  /*30a0*/  MUFU.RCP R13, R9 ;  /* 0x00000009000d7308 */ /* 0x0002a20000001000 */
[----:B------:R-:W-:-:S05]  /*30b0*/  HADD2.F32 R14, -RZ, R51.H1_H1 ;  /* 0x30000033ff0e7230 */ /* 0x000fca0000004100 */
[----:B------:R-:W-:Y:S01]  /*30c0*/  FADD.FTZ R14, -R16, R14 ;  /* 0x0000000e100e7221 */ /* 0x000fe20000010100 */
[----:B-1----:R-:W-:-:S03]  /*30d0*/  HADD2.F32 R9, -RZ, R49.H1_H1 ;  /* 0x30000031ff097230 */ /* 0x002fc60000004100 */
[----:B------:R-:W-:Y:S02]  /*30e0*/  FMUL.FTZ R14, R0, R14 ;  /* 0x0000000e000e7220 */ /* 0x000fe40000410000 */
[----:B------:R-:W-:Y:S02]  /*30f0*/  FMUL.FTZ R58, R9, R58 ;  /* 0x0000003a093a7220 */ /* 0x000fe40000410000 */
[----:B------:R-:W-:Y:S01]  /*3100*/  FFMA.FTZ R9, R23, R14, R25 ;  /* 0x0000000e17097223 */ /* 0x000fe20000010019 */
[----:B--2---:R-:W-:Y:S01]  /*3110*/  FADD.FTZ R61, -R13, 1 ;  /* 0x3f8000000d3d7421 */ /* 0x004fe20000010100 */
[----:B------:R-:W-:Y:S01]  /*3120*/  FFMA.FTZ R60, R23, R58, R60 ;  /* 0x0000003a173c7223 */ /* 0x000fe2000001003c */
[----:B------:R0:W5:Y:S02]  /*3130*/  LDL.LU R25, [R1+0x80] ;  /* 0x0000800001197983 */ /* 0x0001640000300800 */
[----:B------:R-:W-:Y:S01]  /*3140*/  FFMA.FTZ R61, R15, R61, 1 ;  /* 0x3f8000000f3d7423 */ /* 0x000fe2000001003d */
[----:B------:R-:W-:-:S06]  /*3150*/  FMUL.FTZ R15, R9, -1.4426950216293334961 ;  /* 0xbfb8aa3b090f7820 */ /* 0x000fcc0000410000 */
[----:B------:R-:W1:Y:S01]  /*3160*/  MUFU.EX2 R15, R15 ;  /* 0x0000000f000f7308 */ /* 0x000e620000000800 */
[----:B------:R-:W-:Y:S01]  /*3170*/  FMUL.FTZ R13, R13, R61 ;  /* 0x0000003d0d0d7220 */ /* 0x000fe20000410000 */
[----:B------:R-:W-:-:S04]  /*3180*/  FMUL.FTZ R61, R23, R58 ;  /* 0x0000003a173d7220 */ /* 0x000fc80000410000 */
[----:B------:R-:W-:Y:S01]  /*3190*/  FFMA.FTZ R8, R4, R61, R8 ;  /* 0x0000003d04087223 */ /* 0x000fe20000010008 */
[----:B-1----:R-:W-:Y:S01]  /*31a0*/  FADD.FTZ R15, R15, 1 ;  /* 0x3f8000000f0f7421 */ /* 0x002fe20000010000 */
[----:B---3--:R-:W-:-:S05]  /*31b0*/  HADD2.F32 R61, -RZ, R52.H0_H0 ;  /* 0x20000034ff3d7230 */ /* 0x008fca0000004100 */
[----:B------:R-:W1:Y:S01]  /*31c0*/  MUFU.RCP R15, R15 ;  /* 0x0000000f000f7308 */ /* 0x000e620000001000 */
[----:B------:R-:W-:Y:S01]  /*31d0*/  FMUL.FTZ R54, R61, R54 ;  /* 0x000000363d367220 */ /* 0x000fe20000410000 */
[----:B------:R-:W-:-:S03]  /*31e0*/  HADD2.F32 R61, -RZ, R52.H1_H1 ;  /* 0x30000034ff3d7230 */ /* 0x000fc60000004100 */
[CC--:B------:R-:W-:Y:S01]  /*31f0*/  FFMA.FTZ R60, R3.reuse, R54.reuse, R60 ;  /* 0x00000036033c7223 */ /* 0x0c0fe2000001003c */
[----:B------:R-:W-:Y:S01]  /*3200*/  FMUL.FTZ R3, R3, R54 ;  /* 0x0000003603037220 */ /* 0x000fe20000410000 */
[----:B------:R-:W-:-:S03]  /*3210*/  FMUL.FTZ R6, R61, R6 ;  /* 0x000000063d067220 */ /* 0x000fc60000410000 */
[----:B------:R-:W-:Y:S01]  /*3220*/  FFMA.FTZ R3, R56, R3, R8 ;  /* 0x0000000338037223 */ /* 0x000fe20000010008 */
[----:B------:R-:W-:-:S04]  /*3230*/  FMUL.FTZ R8, R24, R6 ;  /* 0x0000000618087220 */ /* 0x000fc80000410000 */
[----:B------:R-:W-:Y:S01]  /*3240*/  FFMA.FTZ R3, R10, R8, R3 ;  /* 0x000000080a037223 */ /* 0x000fe20000010003 */
[----:B------:R-:W-:Y:S02]  /*3250*/  HADD2.F32 R8, -RZ, R53.H0_H0 ;  /* 0x20000035ff087230 */ /* 0x000fe40000004100 */
[----:B-1----:R-:W-:-:S04]  /*3260*/  FADD.FTZ R61, -R15, 1 ;  /* 0x3f8000000f3d7421 */ /* 0x002fc80000010100 */
[----:B------:R-:W-:Y:S01]  /*3270*/  FFMA.FTZ R61, R9, R61, 1 ;  /* 0x3f800000093d7423 */ /* 0x000fe2000001003d */
[----:B------:R-:W-:Y:S01]  /*3280*/  FMUL.FTZ R13, R8, R13 ;  /* 0x0000000d080d7220 */ /* 0x000fe20000410000 */
[----:B------:R-:W-:Y:S02]  /*3290*/  HADD2.F32 R8, -RZ, R53.H1_H1 ;  /* 0x30000035ff087230 */ /* 0x000fe40000004100 */
[----:B------:R-:W-:Y:S01]  /*32a0*/  FFMA.FTZ R60, R24, R6, R60 ;  /* 0x00000006183c7223 */ /* 0x000fe2000001003c */
[----:B------:R-:W-:Y:S01]  /*32b0*/  FMUL.FTZ R15, R15, R61 ;  /* 0x0000003d0f0f7220 */ /* 0x000fe20000410000 */
[----:B------:R0:W5:Y:S02]  /*32c0*/  LDL.LU R24, [R1+0x7c] ;  /* 0x00007c0001187983 */ /* 0x0001640000300800 */
[----:B------:R-:W-:Y:S01]  /*32d0*/  FFMA.FTZ R60, R22, R13, R60 ;  /* 0x0000000d163c7223 */ /* 0x000fe2000001003c */
[----:B------:R-:W-:Y:S01]  /*32e0*/  FMUL.FTZ R15, R8, R15 ;  /* 0x0000000f080f7220 */ /* 0x000fe20000410000 */
[----:B------:R-:W-:-:S02]  /*32f0*/  FMUL.FTZ R8, R22, R13 ;  /* 0x0000000d16087220 */ /* 0x000fc40000410000 */
[----:B------:R-:W2:Y:S01]  /*3300*/  LDL.LU R22, [R1+0x78] ;  /* 0x0000780001167983 */ /* 0x000ea20000300800 */
[CC--:B------:R-:W-:Y:S01]  /*3310*/  FMUL.FTZ R9, R23.reuse, R15.reuse ;  /* 0x0000000f17097220 */ /* 0x0c0fe20000410000 */
[----:B------:R-:W-:Y:S01]  /*3320*/  FFMA.FTZ R3, R12, R8, R3 ;  /* 0x000000080c037223 */ /* 0x000fe20000010003 */
[----:B------:R-:W-:Y:S01]  /*3330*/  FFMA.FTZ R8, R23, R15, R60 ;  /* 0x0000000f17087223 */ /* 0x000fe2000001003c */
[----:B------:R-:W-:Y:S01]  /*3340*/  FADD.FTZ R5, R21, R5 ;  /* 0x0000000515057221 */ /* 0x000fe20000010000 */
[----:B------:R0:W5:Y:S01]  /*3350*/  LDL.LU R23, [R1+0x74] ;  /* 0x0000740001177983 */ /* 0x0001620000300800 */
[----:B------:R-:W-:Y:S01]  /*3360*/  FFMA.FTZ R9, R14, R9, R3 ;  /* 0x000000090e097223 */ /* 0x000fe20000010003 */
[----:B------:R-:W-:Y:S02]  /*3370*/  FFMA.FTZ R4, R4, R58, R19 ;  /* 0x0000003a04047223 */ /* 0x000fe40000010013 */
[----:B------:R0:W5:Y:S01]  /*3380*/  LDL.LU R21, [R1+0x70] ;  /* 0x0000700001157983 */ /* 0x0001620000300800 */
[----:B------:R-:W-:Y:S01]  /*3390*/  FFMA.FTZ R10, R10, R6, R20 ;  /* 0x000000060a0a7223 */ /* 0x000fe20000010014 */
[----:B------:R-:W-:-:S02]  /*33a0*/  FFMA.FTZ R12, R12, R13, R18 ;  /* 0x0000000d0c0c7223 */ /* 0x000fc40000010012 */
[----:B------:R0:W5:Y:S01]  /*33b0*/  LDL.LU R19, [R1+0x6c] ;  /* 0x00006c0001137983 */ /* 0x0001620000300800 */
[----:B------:R-:W-:Y:S01]  /*33c0*/  UIADD3 UR9, UP0, UR11, 0xa8, URZ ;  /* 0x000000a80b097890 */ /* 0x000fe2000ff1e03f */
[----:B------:R-:W1:Y:S03]  /*33d0*/  S2R R61, SR_TID.X ;  /* 0x00000000003d7919 */ /* 0x000e660000002100 */
[----:B------:R-:W-:Y:S02]  /*33e0*/  UIADD3.X UR14, URZ, UR5, URZ, UP0, !UPT ;  /* 0x000000053f0e7290 */ /* 0x000fe400087fe43f */
[----:B------:R-:W-:Y:S01]  /*33f0*/  UISETP.GE.U32.AND UP0, UPT, UR9, UR15, UPT ;  /* 0x0000000f0900728c */ /* 0x000fe2000bf06070 */
[----:B--2---:R2:W-:Y:S04]  /*3400*/  STS.64 [R22], R8 ;  /* 0x0000000816007388 */ /* 0x0045e80000000a00 */
[----:B--2---:R0:W5:Y:S04]  /*3410*/  LDL.LU R22, [R1+0x68] ;  /* 0x0000680001167983 */ /* 0x0041680000300800 */
[----:B------:R0:W5:Y:S04]  /*3420*/  LDL.LU R20, [R1+0x64] ;  /* 0x0000640001147983 */ /* 0x0001680000300800 */
[----:B------:R0:W5:Y:S01]  /*3430*/  LDL.LU R18, [R1+0x60] ;  /* 0x0000600001127983 */ /* 0x0001620000300800 */
[----:B------:R-:W-:-:S06]  /*3440*/  UISETP.GE.AND.EX UP0, UPT, UR14, UR7, UPT, UP0 ;  /* 0x000000070e00728c */ /* 0x000fcc000bf06300 */
[----:B------:R-:W-:Y:S01]  /*3450*/  PLOP3.LUT P1, PT, PT, PT, UP0, 0x80, 0x0 ;  /* 0x000000000000781c */ /* 0x000fe20003f2f008 */
[----:B------:R-:W-:Y:S01]  /*3460*/  FADD.FTZ R3, R59, R58 ;  /* 0x0000003a3b037221 */ /* 0x000fe20000010000 */
[----:B------:R-:W-:Y:S01]  /*3470*/  FFMA.FTZ R8, R56, R54, R55 ;  /* 0x0000003638087223 */ /* 0x000fe20000010037 */
[----:B------:R-:W-:Y:S01]  /*3480*/  HFMA2.MMA R56, -RZ, RZ, 0, 0 ;  /* 0x00000000ff387435 */ /* 0x000fe200000001ff */
[----:B------:R-:W-:Y:S01]  /*3490*/  FADD.FTZ R9, R17, R54 ;  /* 0x0000003611097221 */ /* 0x000fe20000010000 */
[----:B------:R-:W-:Y:S01]  /*34a0*/  FFMA.FTZ R14, R14, R15, R4 ;  /* 0x0000000f0e0e7223 */ /* 0x000fe20000010004 */
[----:B------:R-:W-:Y:S01]  /*34b0*/  FADD.FTZ R11, R11, R6 ;  /* 0x000000060b0b7221 */ /* 0x000fe20000010000 */
[----:B------:R-:W-:Y:S01]  /*34c0*/  BAR.SYNC.DEFER_BLOCKING 0x0 ;  /* 0x0000000000007b1d */ /* 0x000fe20000010000 */
[----:B-1----:R-:W-:Y:S01]  /*34d0*/  ISETP.GT.U32.AND P0, PT, R61, 0x7, PT ;  /* 0x000000073d00780c */ /* 0x002fe20003f04070 */
[----:B------:R-:W-:Y:S01]  /*34e0*/  FADD.FTZ R13, R5, R13 ;  /* 0x0000000d050d7221 */ /* 0x000fe20000010000 */
[----:B------:R-:W-:Y:S01]  /*34f0*/  FADD.FTZ R15, R3, R15 ;  /* 0x0000000f030f7221 */ /* 0x000fe20000010000 */
[----:B------:R-:W-:-:S02]  /*3500*/  MOV R17, RZ ;  /* 0x000000ff00117202 */ /* 0x000fc40000000f00 */
[----:B0-----:R-:W-:Y:S08]  /*3510*/  @!P1 BRA `(.L_x_2195) ;  /* 0x0000000000d49947 */ /* 0x001ff00003800000 */
        /* <DEDUP_REMOVED lines=24> */
[----:B------:R-:W-:Y:S01]  /*36a0*/  STS.64 [R5], R12 ;  /* 0x0000000c05007388 */ /* 0x000fe20000000a00 */
[----:B------:R-:W-:-:S03]  /*36b0*/  USHF.R.U32.HI UR9, URZ, 0x3, UR6 ;  /* 0x000000033f097899 */ /* 0x000fc60008011606 */
[----:B------:R2:W-:Y:S01]  /*36c0*/  STS.64 [R4], R14 ;  /* 0x0000000e04007388 */ /* 0x0005e20000000a00 */
        /* <DEDUP_REMOVED lines=8> */
[----:B------:R-:W-:-:S03]  /*3750*/  FADD.FTZ R5, RZ, R5 ;  /* 0x00000005ff057221 */ /* 0x000fc60000010000 */
[----:B-1----:R-:W-:Y:S01]  /*3760*/  FADD.FTZ R6, R4, R54 ;  /* 0x0000003604067221 */ /* 0x002fe20000010000 */
[----:B----4-:R-:W-:Y:S01]  /*3770*/  LEA R4, R59, R3, 0x3 ;  /* 0x000000033b047211 */ /* 0x010fe200078e18ff */
[----:B------:R-:W-:-:S05]  /*3780*/  FADD.FTZ R55, R5, R55 ;  /* 0x0000003705377221 */ /* 0x000fca0000010000 */
        /* <DEDUP_REMOVED lines=14> */
.L_x_2195:
        /* <DEDUP_REMOVED lines=11> */
.L_x_2198:
        /* <DEDUP_REMOVED lines=83> */
.L_x_2197:
[----:B------:R-:W-:Y:S05]  /*3e50*/  BSYNC B0 ;  /* 0x0000000000007941 */ /* 0x000fea0003800000 */
.L_x_2196:
[----:B0-----:R-:W0:Y:S01]  /*3e60*/  SHFL.BFLY PT, R4, R17, 0x2, 0x1f ;  /* 0x0c401f0011047f89 */ /* 0x001e2200000e0000 */
[----:B------:R-:W-:Y:S03]  /*3e70*/  BSSY B0, `(.L_x_2199) ;  /* 0x0000017000007945 */ /* 0x000fe60003800000 */
        /* <DEDUP_REMOVED lines=8> */
[----:B-1----:R-:W-:-:S11]  /*3f00*/  FADD.FTZ R5, R3, R5 ;  /* 0x0000000503057221 */ /* 0x002fd60000010000 */
        /* <DEDUP_REMOVED lines=13> */
.L_x_2200:
[----:B------:R-:W-:Y:S05]  /*3fe0*/  BSYNC B0 ;  /* 0x0000000000007941 */ /* 0x000fea0003800000 */
.L_x_2199:
        /* <DEDUP_REMOVED lines=19> */
.L_x_2203:
[----:B------:R-:W2:Y:S04]  /*4120*/  LD.E.STRONG.GPU R6, desc[UR12][R4.64] ;  /* 0x0000000c04067980 */ /* 0x000ea8000c10f900 */
[----:B--2---:R-:W-:Y:S01]  /*4130*/  CCTL.IVALL ;  /* 0x00000000ff00798f */ /* 0x004fe20002000000 */
[----:B------:R-:W-:Y:S05]  /*4140*/  YIELD ;  /* 0x0000000000007946 */ /* 0x000fea0003800000 */
[----:B-----5:R-:W-:-:S04]  /*4150*/  LOP3.LUT R6, R6, R3, RZ, 0x3c, !PT ;  /* 0x0000000306067212 */ /* 0x020fc800078e3cff */
[----:B------:R-:W-:-:S13]  /*4160*/  ISETP.GT.AND P0, PT, R6, -0x1, PT ;  /* 0xffffffff0600780c */ /* 0x000fda0003f04270 */
[----:B------:R-:W-:Y:S05]  /*4170*/  @P0 BRA `(.L_x_2203) ;  /* 0xfffffffc00e80947 */ /* 0x000fea000383ffff */
.L_x_2202:
[----:B------:R-:W-:Y:S05]  /*4180*/  WARPSYNC.ALL ;  /* 0x0000000000007948 */ /* 0x000fea0003800000 */
[----:B------:R-:W-:Y:S06]  /*4190*/  BAR.SYNC.DEFER_BLOCKING 0x0 ;  /* 0x0000000000007b1d */ /* 0x000fec0000010000 */
[----:B------:R-:W-:Y:S05]  /*41a0*/  BRA `(.L_x_2204) ;  /* 0x0000000000687947 */ /* 0x000fea0003800000 */
.L_x_2201:
[----:B------:R-:W1:Y:S01]  /*41b0*/  S2R R3, SR_TID.X ;  /* 0x0000000000037919 */ /* 0x000e620000002100 */
[----:B------:R-:W-:Y:S01]  /*41c0*/  BAR.SYNC.DEFER_BLOCKING 0x0 ;  /* 0x0000000000007b1d */ /* 0x000fe20000010000 */
[----:B-1----:R-:W-:-:S13]  /*41d0*/  ISETP.NE.AND P0, PT, R3, RZ, PT ;  /* 0x000000ff0300720c */ /* 0x002fda0003f05270 */
[----:B------:R-:W-:Y:S05]  /*41e0*/  @P0 BRA `(.L_x_2205) ;  /* 0x0000000000500947 */ /* 0x000fea0003800000 */
[----:B0-----:R-:W0:Y:S01]  /*41f0*/  LDC.64 R54, c[0x0][0x268] ;  /* 0x00009a00ff367b82 */ /* 0x001e220000000a00 */
[----:B------:R-:W-:-:S06]  /*4200*/  USHF.R.U32.HI UR5, URZ, 0x3, UR6 ;  /* 0x000000033f057899 */ /* 0x000fcc0008011606 */
[----:B------:R-:W-:Y:S01]  /*4210*/  IADD3 R3, RZ, -UR5, RZ ;  /* 0x80000005ff037c10 */ /* 0x000fe2000fffe0ff */
[----:B------:R-:W-:-:S03]  /*4220*/  ULOP3.LUT UR5, UR6, 0x7, URZ, 0xc0, !UPT ;  /* 0x0000000706057892 */ /* 0x000fc6000f8ec03f */
[----:B------:R-:W-:Y:S01]  /*4230*/  ISETP.NE.AND P0, PT, R3, UR16, PT ;  /* 0x0000001003007c0c */ /* 0x000fe2000bf05270 */
[----:B------:R-:W-:Y:S01]  /*4240*/  ULOP3.LUT UR5, UR5, 0xa8, URZ, 0xfc, !UPT ;  /* 0x000000a805057892 */ /* 0x000fe2000f8efc3f */
[----:B------:R-:W-:-:S04]  /*4250*/  MOV R3, 0x7fffffd7 ;  /* 0x7fffffd700037802 */ /* 0x000fc80000000f00 */
[----:B------:R-:W-:Y:S02]  /*4260*/  SEL R3, R3, 0x1, !P0 ;  /* 0x0000000103037807 */ /* 0x000fe40004000000 */
[----:B------:R-:W-:-:S05]  /*4270*/  MOV R4, UR5 ;  /* 0x0000000500047c02 */ /* 0x000fca0008000f00 */
[----:B0-----:R-:W-:Y:S01]  /*4280*/  IMAD.WIDE.U32 R4, R4, 0x4, R54 ;  /* 0x0000000404047825 */ /* 0x001fe200078e0036 */
[----:B------:R-:W-:Y:S06]  /*4290*/  MEMBAR.ALL.GPU ;  /* 0x0000000000007992 */ /* 0x000fec000000a000 */
[----:B------:R-:W-:-:S00]  /*42a0*/  ERRBAR ;  /* 0x00000000000079ab */ /* 0x000fc00000000000 */
[----:B------:R-:W-:Y:S06]  /*42b0*/  CGAERRBAR ;  /* 0x00000000000075ab */ /* 0x000fec0000000000 */
[----:B------:R0:W5:Y:S02]  /*42c0*/  ATOM.E.ADD.STRONG.GPU PT, R3, desc[UR12][R4.64], R3 ;  /* 0x000000030403798a */ /* 0x00016400081ee1cc */
.L_x_2206:
[----:B------:R-:W2:Y:S04]  /*42d0*/  LD.E.STRONG.GPU R6, desc[UR12][R4.64] ;  /* 0x0000000c04067980 */ /* 0x000ea8000c10f900 */
[----:B--2---:R-:W-:Y:S01]  /*42e0*/  CCTL.IVALL ;  /* 0x00000000ff00798f */ /* 0x004fe20002000000 */
[----:B------:R-:W-:Y:S05]  /*42f0*/  YIELD ;  /* 0x0000000000007946 */ /* 0x000fea0003800000 */
[----:B-----5:R-:W-:-:S04]  /*4300*/  LOP3.LUT R6, R6, R3, RZ, 0x3c, !PT ;  /* 0x0000000306067212 */ /* 0x020fc800078e3cff */
[----:B------:R-:W-:-:S13]  /*4310*/  ISETP.GT.AND P0, PT, R6, -0x1, PT ;  /* 0xffffffff0600780c */ /* 0x000fda0003f04270 */
[----:B------:R-:W-:Y:S05]  /*4320*/  @P0 BRA `(.L_x_2206) ;  /* 0xfffffffc00e80947 */ /* 0x000fea000383ffff */
.L_x_2205:
[----:B------:R-:W-:Y:S05]  /*4330*/  WARPSYNC.ALL ;  /* 0x0000000000007948 */ /* 0x000fea0003800000 */
[----:B------:R-:W-:Y:S06]  /*4340*/  BAR.SYNC.DEFER_BLOCKING 0x0 ;  /* 0x0000000000007b1d */ /* 0x000fec0000010000 */
.L_x_2204:
[----:B------:R-:W1:Y:S01]  /*4350*/  S2R R17, SR_TID.X ;  /* 0x0000000000117919 */ /* 0x000e620000002100 */
[----:B0-----:R-:W-:Y:S01]  /*4360*/  MOV R4, UR4 ;  /* 0x0000000400047c02 */ /* 0x001fe20008000f00 */
[----:B------:R-:W2:Y:S01]  /*4370*/  LDL.LU R56, [R1+0x2c] ;  /* 0x00002c0001387983 */ /* 0x000ea20000300800 */
[----:B------:R-:W0:Y:S01]  /*4380*/  S2UR UR14, SR_CgaCtaId ;  /* 0x00000000000e79c3 */ /* 0x000e220000008800 */
[----:B------:R-:W-:Y:S01]  /*4390*/  UMOV UR5, 0x400 ;  /* 0x0000040000057882 */ /* 0x000fe20000000000 */
[----:B------:R-:W-:Y:S01]  /*43a0*/  USHF.L.U32 UR11, UR11, 0x1, URZ ;  /* 0x000000010b0b7899 */ /* 0x000fe2000800063f */
[----:B------:R-:W3:Y:S01]  /*43b0*/  LDL.LU R60, [R1+0x18] ;  /* 0x00001800013c7983 */ /* 0x000ee20000300800 */
[----:B------:R-:W-:Y:S01]  /*43c0*/  ULDC.64 UR18, c[0x0][0x210] ;  /* 0x0000840000127ab9 */ /* 0x000fe20000000a00 */
[----:B-1----:R-:W-:Y:S01]  /*43d0*/  ISETP.GT.U32.AND P0, PT, R17, 0x3, PT ;  /* 0x000000031100780c */ /* 0x002fe20003f04070 */
[----:B------:R-:W-:Y:S01]  /*43e0*/  UIADD3 UR5, UR5, 0x3480, URZ ;  /* 0x0000348005057890 */ /* 0x000fe2000fffe03f */
[----:B------:R-:W4:Y:S11]  /*43f0*/  LDL.LU R59, [R1+0x1c] ;  /* 0x00001c00013b7983 */ /* 0x000f360000300800 */
[----:B------:R-:W1:Y:S08]  /*4400*/  @!P0 LDC R3, c[0x0][0x10] ;  /* 0x00000400ff038b82 */ /* 0x000e700000000800 */
[----:B------:R-:W0:Y:S01]  /*4410*/  @!P0 LDC.64 R54, c[0x0][0x260] ;  /* 0x00009800ff368b82 */ /* 0x000e220000000a00 */
[----:B-1----:R-:W-:Y:S01]  /*4420*/  @!P0 IMAD R3, R3, R4, UR6 ;  /* 0x0000000603038e24 */ /* 0x002fe2000f8e0204 */
[----:B------:R-:W-:-:S04]  /*4430*/  @!P0 LOP3.LUT R4, R17, 0x7ffffffe, RZ, 0xc0, !PT ;  /* 0x7ffffffe11048812 */ /* 0x000fc800078ec0ff */
[----:B------:R-:W-:Y:S02]  /*4440*/  @!P0 LEA R3, R3, R4, 0x2 ;  /* 0x0000000403038211 */ /* 0x000fe400078e10ff */
[----:B------:R-:W-:-:S04]  /*4450*/  @!P0 LOP3.LUT R4, R17, 0x1, RZ, 0xc0, !PT ;  /* 0x0000000111048812 */ /* 0x000fc800078ec0ff */
[----:B------:R-:W-:-:S04]  /*4460*/  @!P0 IADD3 R3, R3, R4, RZ ;  /* 0x0000000403038210 */ /* 0x000fc80007ffe0ff */
[----:B------:R-:W-:-:S05]  /*4470*/  @!P0 SHF.L.U32 R3, R3, 0x1, RZ ;  /* 0x0000000103038819 */ /* 0x000fca00000006ff */
[----:B0-----:R-:W-:-:S06]  /*4480*/  @!P0 IMAD.WIDE.U32 R4, R3, 0x4, R54 ;  /* 0x0000000403048825 */ /* 0x001fcc00078e0036 */
[----:B------:R-:W2:Y:S01]  /*4490*/  @!P0 LDG.E.64 R4, desc[UR12][R4.64] ;  /* 0x0000000c04048981 */ /* 0x000ea2000c1e1b00 */
[----:B------:R-:W-:Y:S01]  /*44a0*/  HFMA2.MMA R3, -RZ, RZ, 0, 0 ;  /* 0x00000000ff037435 */ /* 0x000fe200000001ff */
[----:B------:R-:W-:Y:S02]  /*44b0*/  ULEA UR5, UR14, UR5, 0x18 ;  /* 0x000000050e057291 */ /* 0x000fe4000f8ec03f */
[----:B------:R-:W-:-:S03]  /*44c0*/  ULOP3.LUT UR11, UR11, 0xe, URZ, 0xc0, !UPT ;  /* 0x0000000e0b0b7892 */ /* 0x000fc6000f8ec03f */
[----:B--2---:R-:W-:Y:S01]  /*44d0*/  @!P0 FADD.FTZ R3, RZ, R4 ;  /* 0x00000004ff038221 */ /* 0x004fe20000010000 */
[----:B------:R-:W-:Y:S01]  /*44e0*/  MOV R4, RZ ;  /* 0x000000ff00047202 */ /* 0x000fe20000000f00 */
[----:B------:R-:W-:Y:S01]  /*44f0*/  @!P0 FADD.FTZ R4, RZ, R5 ;  /* 0x00000005ff048221 */ /* 0x000fe20000010000 */
[----:B------:R-:W-:Y:S02]  /*4500*/  LOP3.LUT P0, RZ, R17, 0xfffffffd, RZ, 0xc0, !PT ;  /* 0xfffffffd11ff7812 */ /* 0x000fe4000780c0ff */
[----:B------:R-:W0:Y:S04]  /*4510*/  SHFL.BFLY PT, R6, R3, 0x1, 0x1f ;  /* 0x0c201f0003067f89 */ /* 0x000e2800000e0000 */
[----:B------:R-:W1:Y:S01]  /*4520*/  SHFL.BFLY PT, R5, R4, 0x1, 0x1f ;  /* 0x0c201f0004057f89 */ /* 0x000e6200000e0000 */
[----:B0-----:R-:W-:-:S06]  /*4530*/  FADD.FTZ R3, R6, R3 ;  /* 0x0000000306037221 */ /* 0x001fcc0000010000 */
[----:B------:R-:W-:Y:S01]  /*4540*/  @!P0 SHF.L.U32 R6, R17, 0x2, RZ ;  /* 0x0000000211068819 */ /* 0x000fe200000006ff */
[----:B-1----:R-:W-:Y:S01]  /*4550*/  FADD.FTZ R5, R5, R4 ;  /* 0x0000000405057221 */ /* 0x002fe20000010000 */
[----:B------:R-:W-:Y:S01]  /*4560*/  @!P0 FMUL.FTZ R4, R3, 9.7656251455191522837e-05 ;  /* 0x38cccccd03048820 */ /* 0x000fe20000410000 */
[----:B-----5:R-:W-:Y:S01]  /*4570*/  HADD2.F32 R3, -RZ, R18.H0_H0 ;  /* 0x20000012ff037230 */ /* 0x020fe20000004100 */
[----:B------:R-:W-:Y:S01]  /*4580*/  @!P0 LOP3.LUT R6, R6, 0xfffffff8, RZ, 0xc0, !PT ;  /* 0xfffffff806068812 */ /* 0x000fe200078ec0ff */
[----:B------:R-:W-:-:S03]  /*4590*/  @!P0 FMUL.FTZ R5, R5, 9.7656251455191522837e-05 ;  /* 0x38cccccd05058820 */ /* 0x000fc60000410000 */
[----:B------:R-:W-:Y:S02]  /*45a0*/  FADD.FTZ R3, -R16, R3 ;  /* 0x0000000310037221 */ /* 0x000fe40000010100 */
[----:B------:R0:W-:Y:S02]  /*45b0*/  @!P0 STS.64 [R6+UR5], R4 ;  /* 0x0000000406008988 */ /* 0x0001e40008000a05 */
[----:B------:R-:W-:Y:S01]  /*45c0*/  FMUL.FTZ R17, R0, R3 ;  /* 0x0000000300117220 */ /* 0x000fe20000410000 */
[----:B------:R-:W-:Y:S02]  /*45d0*/  HADD2.F32 R3, -RZ, R20.H0_H0 ;  /* 0x20000014ff037230 */ /* 0x000fe40000004100 */
[----:B0-----:R-:W-:-:S05]  /*45e0*/  HADD2.F32 R6, -RZ, R22.H0_H0 ;  /* 0x20000016ff067230 */ /* 0x001fca0000004100 */
[----:B------:R-:W-:-:S04]  /*45f0*/  FFMA.FTZ R4, R17, R3, R6 ;  /* 0x0000000311047223 */ /* 0x000fc80000010006 */
[----:B------:R-:W-:-:S06]  /*4600*/  FMUL.FTZ R5, R4, -1.4426950216293334961 ;  /* 0xbfb8aa3b04057820 */ /* 0x000fcc0000410000 */
[----:B------:R-:W0:Y:S02]  /*4610*/  MUFU.EX2 R5, R5 ;  /* 0x0000000500057308 */ /* 0x000e240000000800 */
[----:B0-----:R-:W-:-:S06]  /*4620*/  FADD.FTZ R5, R5, 1 ;  /* 0x3f80000005057421 */ /* 0x001fcc0000010000 */
[----:B------:R-:W0:Y:S01]  /*4630*/  MUFU.RCP R5, R5 ;  /* 0x0000000500057308 */ /* 0x000e220000001000 */
[----:B------:R-:W-:Y:S02]  /*4640*/  HADD2.F32 R20, -RZ, R20.H1_H1 ;  /* 0x30000014ff147230 */ /* 0x000fe40000004100 */
[----:B------:R-:W-:Y:S02]  /*4650*/  HADD2.F32 R22, -RZ, R22.H1_H1 ;  /* 0x30000016ff167230 */ /* 0x000fe40000004100 */
[----:B0-----:R-:W-:-:S04]  /*4660*/  FADD.FTZ R54, -R5, 1 ;  /* 0x3f80000005367421 */ /* 0x001fc80000010100 */
[----:B------:R-:W-:Y:S01]  /*4670*/  FFMA.FTZ R54, R4, R54, 1 ;  /* 0x3f80000004367423 */ /* 0x000fe20000010036 */
[----:B------:R-:W-:-:S05]  /*4680*/  HADD2.F32 R4, -RZ, R18.H1_H1 ;  /* 0x30000012ff047230 */ /* 0x000fca0000004100 */
[----:B------:R-:W-:Y:S01]  /*4690*/  FADD.FTZ R4, -R16, R4 ;  /* 0x0000000410047221 */ /* 0x000fe20000010100 */
[----:B------:R-:W-:-:S03]  /*46a0*/  FMUL.FTZ R18, R5, R54 ;  /* 0x0000003605127220 */ /* 0x000fc60000410000 */
[----:B------:R-:W-:-:S04]  /*46b0*/  FMUL.FTZ R54, R0, R4 ;  /* 0x0000000400367220 */ /* 0x000fc80000410000 */
[----:B------:R-:W-:-:S04]  /*46c0*/  FFMA.FTZ R55, R54, R20, R22 ;  /* 0x0000001436377223 */ /* 0x000fc80000010016 */
[----:B------:R-:W-:-:S06]  /*46d0*/  FMUL.FTZ R4, R55, -1.4426950216293334961 ;  /* 0xbfb8aa3b37047820 */ /* 0x000fcc0000410000 */
[----:B------:R-:W0:Y:S01]  /*46e0*/  MUFU.EX2 R4, R4 ;  /* 0x0000000400047308 */ /* 0x000e220000000800 */
[----:B------:R-:W-:Y:S02]  /*46f0*/  HADD2.F32 R5, -RZ, R26.H0_H0 ;  /* 0x2000001aff057230 */ /* 0x000fe40000004100 */
[----:B0-----:R-:W-:-:S06]  /*4700*/  FADD.FTZ R4, R4, 1 ;  /* 0x3f80000004047421 */ /* 0x001fcc0000010000 */
[----:B------:R-:W0:Y:S01]  /*4710*/  MUFU.RCP R4, R4 ;  /* 0x0000000400047308 */ /* 0x000e220000001000 */
[----:B------:R-:W-:Y:S01]  /*4720*/  FMUL.FTZ R18, R5, R18 ;  /* 0x0000001205127220 */ /* 0x000fe20000410000 */
[----:B------:R-:W-:-:S04]  /*4730*/  IADD3 R5, R56, -UR11, RZ ;  /* 0x8000000b38057c10 */ /* 0x000fc8000fffe0ff */
[----:B------:R-:W-:Y:S01]  /*4740*/  LEA R5, R5, UR5, 0x3 ;  /* 0x0000000505057c11 */ /* 0x000fe2000f8e18ff */
[----:B0-----:R-:W-:-:S04]  /*4750*/  FADD.FTZ R56, -R4, 1 ;  /* 0x3f80000004387421 */ /* 0x001fc80000010100 */
[----:B------:R-:W-:-:S04]  /*4760*/  FFMA.FTZ R56, R55, R56, 1 ;  /* 0x3f80000037387423 */ /* 0x000fc80000010038 */
[----:B------:R-:W-:Y:S01]  /*4770*/  FMUL.FTZ R56, R4, R56 ;  /* 0x0000003804387220 */ /* 0x000fe20000410000 */
[----:B------:R-:W-:Y:S06]  /*4780*/  BAR.SYNC.DEFER_BLOCKING 0x0 ;  /* 0x0000000000007b1d */ /* 0x000fec0000010000 */
[----:B------:R-:W0:Y:S01]  /*4790*/  LDS.64 R4, [R5] ;  /* 0x0000000005047984 */ /* 0x000e220000000a00 */
[----:B------:R-:W-:-:S05]  /*47a0*/  HADD2.F32 R26, -RZ, R26.H1_H1 ;  /* 0x3000001aff1a7230 */ /* 0x000fca0000004100 */
[----:B------:R-:W-:Y:S01]  /*47b0*/  FMUL.FTZ R26, R26, R56 ;  /* 0x000000381a1a7220 */ /* 0x000fe20000410000 */
[----:B0-----:R-:W-:-:S03]  /*47c0*/  FFMA.FTZ R18, R3, R18, -R4 ;  /* 0x0000001203127223 */ /* 0x001fc60000010804 */
[----:B------:R-:W-:Y:S01]  /*47d0*/  FFMA.FTZ R26, R20, R26, -R4 ;  /* 0x0000001a141a7223 */ /* 0x000fe20000010804 */
[----:B------:R-:W-:-:S03]  /*47e0*/  FFMA.FTZ R18, R17, -R5, R18 ;  /* 0x8000000511127223 */ /* 0x000fc60000010012 */
[----:B------:R-:W-:Y:S01]  /*47f0*/  FFMA.FTZ R26, R54, -R5, R26 ;  /* 0x80000005361a7223 */ /* 0x000fe2000001001a */
[----:B------:R-:W-:Y:S02]  /*4800*/  HADD2.F32 R17, -RZ, R19.H0_H0 ;  /* 0x20000013ff117230 */ /* 0x000fe40000004100 */
[C---:B------:R-:W-:Y:S01]  /*4810*/  FMUL.FTZ R54, R0.reuse, R18 ;  /* 0x0000001200367220 */ /* 0x040fe20000410000 */
[----:B------:R-:W-:Y:S02]  /*4820*/  FMUL.FTZ R26, R0, R26 ;  /* 0x0000001a001a7220 */ /* 0x000fe40000410000 */
[----:B------:R-:W-:-:S03]  /*4830*/  FADD.FTZ R17, -R16, R17 ;  /* 0x0000001110117221 */ /* 0x000fc60000010100 */
[----:B------:R-:W-:Y:S01]  /*4840*/  F2FP.F16.F32.PACK_AB R54, R26, R54 ;  /* 0x000000361a36723e */ /* 0x000fe200000000ff */
[----:B------:R-:W-:Y:S01]  /*4850*/  FMUL.FTZ R18, R0, R17 ;  /* 0x0000001100127220 */ /* 0x000fe20000410000 */
[----:B------:R-:W-:Y:S02]  /*4860*/  HADD2.F32 R26, -RZ, R21.H0_H0 ;  /* 0x20000015ff1a7230 */ /* 0x000fe40000004100 */
[----:B------:R-:W-:-:S05]  /*4870*/  HADD2.F32 R17, -RZ, R23.H0_H0 ;  /* 0x20000017ff117230 */ /* 0x000fca0000004100 */
[----:B------:R-:W-:-:S04]  /*4880*/  FFMA.FTZ R55, R18, R26, R17 ;  /* 0x0000001a12377223 */ /* 0x000fc80000010011 */
[----:B------:R-:W-:-:S06]  /*4890*/  FMUL.FTZ R56, R55, -1.4426950216293334961 ;  /* 0xbfb8aa3b37387820 */ /* 0x000fcc0000410000 */
[----:B------:R-:W0:Y:S02]  /*48a0*/  MUFU.EX2 R56, R56 ;  /* 0x0000003800387308 */ /* 0x000e240000000800 */
[----:B0-----:R-:W-:-:S06]  /*48b0*/  FADD.FTZ R56, R56, 1 ;  /* 0x3f80000038387421 */ /* 0x001fcc0000010000 */
[----:B------:R-:W0:Y:S01]  /*48c0*/  MUFU.RCP R56, R56 ;  /* 0x0000003800387308 */ /* 0x000e220000001000 */
[----:B------:R-:W-:Y:S02]  /*48d0*/  HADD2.F32 R21, -RZ, R21.H1_H1 ;  /* 0x30000015ff157230 */ /* 0x000fe40000004100 */
[----:B0-----:R-:W-:-:S04]  /*48e0*/  FADD.FTZ R58, -R56, 1 ;  /* 0x3f800000383a7421 */ /* 0x001fc80000010100 */
[----:B------:R-:W-:Y:S01]  /*48f0*/  FFMA.FTZ R58, R55, R58, 1 ;  /* 0x3f800000373a7423 */ /* 0x000fe2000001003a */
[----:B------:R-:W-:Y:S02]  /*4900*/  HADD2.F32 R55, -RZ, R19.H1_H1 ;  /* 0x30000013ff377230 */ /* 0x000fe40000004100 */
[----:B------:R-:W-:Y:S02]  /*4910*/  HADD2.F32 R19, -RZ, R27.H0_H0 ;  /* 0x2000001bff137230 */ /* 0x000fe40000004100 */
[----:B------:R-:W-:Y:S01]  /*4920*/  FMUL.FTZ R56, R56, R58 ;  /* 0x0000003a38387220 */ /* 0x000fe20000410000 */
[----:B------:R-:W-:-:S03]  /*4930*/  FADD.FTZ R55, -R16, R55 ;  /* 0x0000003710377221 */ /* 0x000fc60000010100 */
[----:B------:R-:W-:Y:S01]  /*4940*/  FMUL.FTZ R19, R19, R56 ;  /* 0x0000003813137220 */ /* 0x000fe20000410000 */
[----:B------:R-:W-:Y:S02]  /*4950*/  HADD2.F32 R23, -RZ, R23.H1_H1 ;  /* 0x30000017ff177230 */ /* 0x000fe40000004100 */
[----:B------:R-:W-:Y:S01]  /*4960*/  FMUL.FTZ R55, R0, R55 ;  /* 0x0000003700377220 */ /* 0x000fe20000410000 */
[----:B------:R-:W-:-:S04]  /*4970*/  FFMA.FTZ R19, R26, R19, -R4 ;  /* 0x000000131a137223 */ /* 0x000fc80000010804 */
[----:B------:R-:W-:Y:S01]  /*4980*/  FFMA.FTZ R18, R18, -R5, R19 ;  /* 0x8000000512127223 */ /* 0x000fe20000010013 */
[----:B------:R-:W-:-:S04]  /*4990*/  FFMA.FTZ R19, R55, R21, R23 ;  /* 0x0000001537137223 */ /* 0x000fc80000010017 */
[----:B------:R-:W-:-:S06]  /*49a0*/  FMUL.FTZ R56, R19, -1.4426950216293334961 ;  /* 0xbfb8aa3b13387820 */ /* 0x000fcc0000410000 */
[----:B------:R-:W0:Y:S02]  /*49b0*/  MUFU.EX2 R56, R56 ;  /* 0x0000003800387308 */ /* 0x000e240000000800 */
[----:B0-----:R-:W-:-:S06]  /*49c0*/  FADD.FTZ R56, R56, 1 ;  /* 0x3f80000038387421 */ /* 0x001fcc0000010000 */
[----:B------:R-:W0:Y:S01]  /*49d0*/  MUFU.RCP R56, R56 ;  /* 0x0000003800387308 */ /* 0x000e220000001000 */
[----:B------:R-:W-:Y:S02]  /*49e0*/  HADD2.F32 R27, -RZ, R27.H1_H1 ;  /* 0x3000001bff1b7230 */ /* 0x000fe40000004100 */
[----:B0-----:R-:W-:-:S04]  /*49f0*/  FADD.FTZ R58, -R56, 1 ;  /* 0x3f800000383a7421 */ /* 0x001fc80000010100 */
[----:B------:R-:W-:-:S04]  /*4a00*/  FFMA.FTZ R58, R19, R58, 1 ;  /* 0x3f800000133a7423 */ /* 0x000fc8000001003a */
[----:B------:R-:W-:-:S04]  /*4a10*/  FMUL.FTZ R58, R56, R58 ;  /* 0x0000003a383a7220 */ /* 0x000fc80000410000 */
[----:B------:R-:W-:-:S04]  /*4a20*/  FMUL.FTZ R27, R27, R58 ;  /* 0x0000003a1b1b7220 */ /* 0x000fc80000410000 */
[----:B------:R-:W-:-:S04]  /*4a30*/  FFMA.FTZ R27, R21, R27, -R4 ;  /* 0x0000001b151b7223 */ /* 0x000fc80000010804 */
[----:B------:R-:W-:Y:S01]  /*4a40*/  FFMA.FTZ R27, R55, -R5, R27 ;  /* 0x80000005371b7223 */ /* 0x000fe2000001001b */
[----:B------:R-:W-:Y:S01]  /*4a50*/  FMUL.FTZ R19, R0, R18 ;  /* 0x0000001200137220 */ /* 0x000fe20000410000 */
[----:B---3--:R-:W-:Y:S02]  /*4a60*/  IADD3 R18, P0, R60, UR18, RZ ;  /* 0x000000123c127c10 */ /* 0x008fe4000ff1e0ff */
[----:B------:R-:W-:Y:S01]  /*4a70*/  FMUL.FTZ R27, R0, R27 ;  /* 0x0000001b001b7220 */ /* 0x000fe20000410000 */
[----:B------:R-:W-:Y:S01]  /*4a80*/  PRMT R55, R54, 0x7632, R55 ;  /* 0x0000763236377816 */ /* 0x000fe20000000037 */
[----:B------:R-:W2:Y:S03]  /*4a90*/  LDL.LU R60, [R1+0x38] ;  /* 0x00003800013c7983 */ /* 0x000ea60000300800 */
[----:B------:R-:W-:Y:S02]  /*4aa0*/  F2FP.F16.F32.PACK_AB R27, R27, R19 ;  /* 0x000000131b1b723e */ /* 0x000fe400000000ff */
[----:B----4-:R-:W-:-:S02]  /*4ab0*/  IADD3.X R19, R59, UR19, RZ, P0, !PT ;  /* 0x000000133b137c10 */ /* 0x010fc400087fe4ff */
[----:B------:R-:W3:Y:S04]  /*4ac0*/  LDL.LU R59, [R1+0x4c] ;  /* 0x00004c00013b7983 */ /* 0x000ee80000300800 */
[----:B------:R0:W-:Y:S04]  /*4ad0*/  STG.E.U16 desc[UR12][R18.64], R54 ;  /* 0x0000003612007986 */ /* 0x0001e8000c10150c */
[----:B------:R1:W-:Y:S01]  /*4ae0*/  STG.E.U16 desc[UR12][R18.64+0x2], R55 ;  /* 0x0000023712007986 */ /* 0x0003e2000c10150c */
[----:B0-----:R-:W-:Y:S01]  /*4af0*/  PRMT R54, R27, 0x7632, R54 ;  /* 0x000076321b367816 */ /* 0x001fe20000000036 */
[----:B-1----:R-:W-:-:S02]  /*4b00*/  HADD2.F32 R55, -RZ, R24.H0_H0 ;  /* 0x20000018ff377230 */ /* 0x002fc40000004100 */
[----:B------:R-:W-:Y:S01]  /*4b10*/  STG.E.U16 desc[UR12][R18.64+0x4], R27 ;  /* 0x0000041b12007986 */ /* 0x000fe2000c10150c */
[----:B------:R-:W-:-:S03]  /*4b20*/  HADD2.F32 R24, -RZ, R24.H1_H1 ;  /* 0x30000018ff187230 */ /* 0x000fc60000004100 */
[----:B------:R0:W-:Y:S02]  /*4b30*/  STG.E.U16 desc[UR12][R18.64+0x6], R54 ;  /* 0x0000063612007986 */ /* 0x0001e4000c10150c */
[C---:B------:R-:W-:Y:S01]  /*4b40*/  FADD.FTZ R24, -R16.reuse, R24 ;  /* 0x0000001810187221 */ /* 0x040fe20000010100 */
[----:B0-----:R-:W-:-:S04]  /*4b50*/  FADD.FTZ R18, -R16, R55 ;  /* 0x0000003710127221 */ /* 0x001fc80000010100 */
[C---:B------:R-:W-:Y:S01]  /*4b60*/  FMUL.FTZ R18, R0.reuse, R18 ;  /* 0x0000001200127220 */ /* 0x040fe20000410000 */
[----:B------:R-:W-:-:S03]  /*4b70*/  FMUL.FTZ R24, R0, R24 ;  /* 0x0000001800187220 */ /* 0x000fc60000410000 */
[----:B------:R-:W-:Y:S01]  /*4b80*/  FFMA.FTZ R54, R3, R18, R6 ;  /* 0x0000001203367223 */ /* 0x000fe20000010006 */
[----:B------:R-:W-:-:S03]  /*4b90*/  FFMA.FTZ R56, R20, R24, R22 ;  /* 0x0000001814387223 */ /* 0x000fc60000010016 */
[----:B------:R-:W-:Y:S01]  /*4ba0*/  FMUL.FTZ R27, R54, -1.4426950216293334961 ;  /* 0xbfb8aa3b361b7820 */ /* 0x000fe20000410000 */
[----:B------:R-:W-:-:S05]  /*4bb0*/  FMUL.FTZ R19, R56, -1.4426950216293334961 ;  /* 0xbfb8aa3b38137820 */ /* 0x000fca0000410000 */
[----:B------:R-:W0:Y:S08]  /*4bc0*/  MUFU.EX2 R27, R27 ;  /* 0x0000001b001b7308 */ /* 0x000e300000000800 */
[----:B------:R-:W1:Y:S01]  /*4bd0*/  MUFU.EX2 R19, R19 ;  /* 0x0000001300137308 */ /* 0x000e620000000800 */
[----:B0-----:R-:W-:-:S07]  /*4be0*/  FADD.FTZ R27, R27, 1 ;  /* 0x3f8000001b1b7421 */ /* 0x001fce0000010000 */
[----:B------:R-:W0:Y:S01]  /*4bf0*/  MUFU.RCP R55, R27 ;  /* 0x0000001b00377308 */ /* 0x000e220000001000 */
[----:B-1----:R-:W-:-:S07]  /*4c00*/  FADD.FTZ R19, R19, 1 ;  /* 0x3f80000013137421 */ /* 0x002fce0000010000 */
[----:B------:R1:W4:Y:S02]  /*4c10*/  MUFU.RCP R27, R19 ;  /* 0x00000013001b7308 */ /* 0x0003240000001000 */
[----:B-1----:R-:W-:Y:S02]  /*4c20*/  HADD2.F32 R19, -RZ, R25.H0_H0 ;  /* 0x20000019ff137230 */ /* 0x002fe40000004100 */
[----:B0-----:R-:W-:-:S03]  /*4c30*/  FADD.FTZ R58, -R55, 1 ;  /* 0x3f800000373a7421 */ /* 0x001fc60000010100 */
[----:B------:R-:W-:Y:S01]  /*4c40*/  FADD.FTZ R19, -R16, R19 ;  /* 0x0000001310137221 */ /* 0x000fe20000010100 */
[----:B------:R-:W-:Y:S01]  /*4c50*/  FFMA.FTZ R58, R54, R58, 1 ;  /* 0x3f800000363a7423 */ /* 0x000fe2000001003a */
[----:B----4-:R-:W-:Y:S02]  /*4c60*/  FADD.FTZ R54, -R27, 1 ;  /* 0x3f8000001b367421 */ /* 0x010fe40000010100 */
[----:B------:R-:W-:Y:S02]  /*4c70*/  FMUL.FTZ R19, R0, R19 ;  /* 0x0000001300137220 */ /* 0x000fe40000410000 */
[----:B------:R-:W-:Y:S02]  /*4c80*/  FFMA.FTZ R56, R56, R54, 1 ;  /* 0x3f80000038387423 */ /* 0x000fe40000010036 */
[----:B------:R-:W-:Y:S01]  /*4c90*/  FFMA.FTZ R54, R26, R19, R17 ;  /* 0x000000131a367223 */ /* 0x000fe20000010011 */
[----:B------:R-:W-:-:S03]  /*4ca0*/  FMUL.FTZ R55, R55, R58 ;  /* 0x0000003a37377220 */ /* 0x000fc60000410000 */
[----:B------:R-:W-:-:S06]  /*4cb0*/  FMUL.FTZ R58, R54, -1.4426950216293334961 ;  /* 0xbfb8aa3b363a7820 */ /* 0x000fcc0000410000 */
[----:B------:R-:W0:Y:S01]  /*4cc0*/  MUFU.EX2 R58, R58 ;  /* 0x0000003a003a7308 */ /* 0x000e220000000800 */
[----:B------:R-:W-:Y:S01]  /*4cd0*/  FMUL.FTZ R27, R27, R56 ;  /* 0x000000381b1b7220 */ /* 0x000fe20000410000 */
[----:B0-----:R-:W-:-:S06]  /*4ce0*/  FADD.FTZ R58, R58, 1 ;  /* 0x3f8000003a3a7421 */ /* 0x001fcc0000010000 */
[----:B------:R-:W0:Y:S01]  /*4cf0*/  MUFU.RCP R58, R58 ;  /* 0x0000003a003a7308 */ /* 0x000e220000001000 */
[----:B------:R-:W-:Y:S02]  /*4d00*/  HADD2.F32 R56, -RZ, R25.H1_H1 ;  /* 0x30000019ff387230 */ /* 0x000fe40000004100 */
[----:B------:R-:W-:-:S03]  /*4d10*/  HADD2.F32 R25, -RZ, R28.H0_H0 ;  /* 0x2000001cff197230 */ /* 0x000fc60000004100 */
[----:B------:R-:W-:Y:S02]  /*4d20*/  FADD.FTZ R56, -R16, R56 ;  /* 0x0000003810387221 */ /* 0x000fe40000010100 */
[----:B------:R-:W-:Y:S01]  /*4d30*/  FMUL.FTZ R25, R25, R55 ;  /* 0x0000003719197220 */ /* 0x000fe20000410000 */
[----:B0-----:R-:W-:-:S04]  /*4d40*/  FADD.FTZ R55, -R58, 1 ;  /* 0x3f8000003a377421 */ /* 0x001fc80000010100 */
[----:B------:R-:W-:Y:S01]  /*4d50*/  FFMA.FTZ R55, R54, R55, 1 ;  /* 0x3f80000036377423 */ /* 0x000fe20000010037 */
[----:B------:R-:W-:-:S03]  /*4d60*/  FMUL.FTZ R54, R0, R56 ;  /* 0x0000003800367220 */ /* 0x000fc60000410000 */
[----:B------:R-:W-:Y:S01]  /*4d70*/  FMUL.FTZ R58, R58, R55 ;  /* 0x000000373a3a7220 */ /* 0x000fe20000410000 */
[----:B------:R-:W-:-:S04]  /*4d80*/  FFMA.FTZ R55, R21, R54, R23 ;  /* 0x0000003615377223 */ /* 0x000fc80000010017 */
[----:B------:R-:W-:-:S06]  /*4d90*/  FMUL.FTZ R56, R55, -1.4426950216293334961 ;  /* 0xbfb8aa3b37387820 */ /* 0x000fcc0000410000 */
[----:B------:R-:W0:Y:S01]  /*4da0*/  MUFU.EX2 R56, R56 ;  /* 0x0000003800387308 */ /* 0x000e220000000800 */
[----:B------:R-:W-:Y:S02]  /*4db0*/  HADD2.F32 R28, -RZ, R28.H1_H1 ;  /* 0x3000001cff1c7230 */ /* 0x000fe40000004100 */
[----:B0-----:R-:W-:-:S06]  /*4dc0*/  FADD.FTZ R56, R56, 1 ;  /* 0x3f80000038387421 */ /* 0x001fcc0000010000 */
[----:B------:R-:W0:Y:S01]  /*4dd0*/  MUFU.RCP R56, R56 ;  /* 0x0000003800387308 */ /* 0x000e220000001000 */
[----:B------:R-:W-:Y:S01]  /*4de0*/  FMUL.FTZ R27, R28, R27 ;  /* 0x0000001b1c1b7220 */ /* 0x000fe20000410000 */
[----:B------:R-:W-:-:S05]  /*4df0*/  HADD2.F32 R28, -RZ, R29.H0_H0 ;  /* 0x2000001dff1c7230 */ /* 0x000fca0000004100 */
[----:B------:R-:W-:Y:S01]  /*4e00*/  FMUL.FTZ R58, R28, R58 ;  /* 0x0000003a1c3a7220 */ /* 0x000fe20000410000 */
[----:B0-----:R-:W-:-:S04]  /*4e10*/  FADD.FTZ R28, -R56, 1 ;  /* 0x3f800000381c7421 */ /* 0x001fc80000010100 */
[----:B------:R-:W-:Y:S01]  /*4e20*/  FFMA.FTZ R28, R55, R28, 1 ;  /* 0x3f800000371c7423 */ /* 0x000fe2000001001c */
[----:B------:R-:W-:Y:S02]  /*4e30*/  HADD2.F32 R55, -RZ, R30.H0_H0 ;  /* 0x2000001eff377230 */ /* 0x000fe40000004100 */
[----:B------:R-:W-:-:S03]  /*4e40*/  HADD2.F32 R29, -RZ, R29.H1_H1 ;  /* 0x3000001dff1d7230 */ /* 0x000fc60000004100 */
[----:B------:R-:W-:Y:S01]  /*4e50*/  FADD.FTZ R55, -R16, R55 ;  /* 0x0000003710377221 */ /* 0x000fe20000010100 */
[----:B------:R-:W-:-:S03]  /*4e60*/  FMUL.FTZ R28, R56, R28 ;  /* 0x0000001c381c7220 */ /* 0x000fc60000410000 */
[----:B------:R-:W-:Y:S01]  /*4e70*/  FMUL.FTZ R55, R0, R55 ;  /* 0x0000003700377220 */ /* 0x000fe20000410000 */
[----:B------:R-:W-:-:S03]  /*4e80*/  FMUL.FTZ R28, R29, R28 ;  /* 0x0000001c1d1c7220 */ /* 0x000fc60000410000 */
[----:B------:R-:W-:-:S04]  /*4e90*/  FFMA.FTZ R29, R3, R55, R6 ;  /* 0x00000037031d7223 */ /* 0x000fc80000010006 */
[----:B------:R-:W-:-:S06]  /*4ea0*/  FMUL.FTZ R56, R29, -1.4426950216293334961 ;  /* 0xbfb8aa3b1d387820 */ /* 0x000fcc0000410000 */
[----:B------:R-:W0:Y:S01]  /*4eb0*/  MUFU.EX2 R56, R56 ;  /* 0x0000003800387308 */ /* 0x000e220000000800 */
[----:B------:R-:W-:Y:S02]  /*4ec0*/  HADD2.F32 R30, -RZ, R30.H1_H1 ;  /* 0x3000001eff1e7230 */ /* 0x000fe40000004100 */
[----:B------:R-:W-:Y:S01]  /*4ed0*/  FFMA.FTZ R25, R3, R25, -R4 ;  /* 0x0000001903197223 */ /* 0x000fe20000010804 */
[----:B0-----:R-:W-:-:S06]  /*4ee0*/  FADD.FTZ R56, R56, 1 ;  /* 0x3f80000038387421 */ /* 0x001fcc0000010000 */
[----:B------:R-:W0:Y:S01]  /*4ef0*/  MUFU.RCP R56, R56 ;  /* 0x0000003800387308 */ /* 0x000e220000001000 */
[----:B------:R-:W-:Y:S01]  /*4f00*/  FFMA.FTZ R18, R18, -R5, R25 ;  /* 0x8000000512127223 */ /* 0x000fe20000010019 */
        /* <DEDUP_REMOVED lines=8> */
[----:B------:R-:W-:Y:S01]  /*4f90*/  FFMA.FTZ R27, R20, R27, -R4 ;  /* 0x0000001b141b7223 */ /* 0x000fe20000010804 */
[----:B0-----:R-:W-:-:S06]  /*4fa0*/  FADD.FTZ R30, R30, 1 ;  /* 0x3f8000001e1e7421 */ /* 0x001fcc0000010000 */
[----:B------:R-:W0:Y:S01]  /*4fb0*/  MUFU.RCP R30, R30 ;  /* 0x0000001e001e7308 */ /* 0x000e220000001000 */
[----:B------:R-:W-:Y:S01]  /*4fc0*/  FFMA.FTZ R24, R24, -R5, R27 ;  /* 0x8000000518187223 */ /* 0x000fe2000001001b */
[----:B------:R-:W-:-:S05]  /*4fd0*/  HADD2.F32 R27, -RZ, R32.H0_H0 ;  /* 0x20000020ff1b7230 */ /* 0x000fca0000004100 */
[----:B------:R-:W-:Y:S01]  /*4fe0*/  FMUL.FTZ R56, R27, R56 ;  /* 0x000000381b387220 */ /* 0x000fe20000410000 */
[----:B0-----:R-:W-:-:S04]  /*4ff0*/  FADD.FTZ R27, -R30, 1 ;  /* 0x3f8000001e1b7421 */ /* 0x001fc80000010100 */
[----:B------:R-:W-:Y:S01]  /*5000*/  FFMA.FTZ R27, R29, R27, 1 ;  /* 0x3f8000001d1b7423 */ /* 0x000fe2000001001b */
[----:B------:R-:W-:-:S05]  /*5010*/  HADD2.F32 R29, -RZ, R31.H0_H0 ;  /* 0x2000001fff1d7230 */ /* 0x000fca0000004100 */
[----:B------:R-:W-:Y:S01]  /*5020*/  FADD.FTZ R29, -R16, R29 ;  /* 0x0000001d101d7221 */ /* 0x000fe20000010100 */
[----:B------:R-:W-:-:S03]  /*5030*/  HADD2.F32 R32, -RZ, R32.H1_H1 ;  /* 0x30000020ff207230 */ /* 0x000fc60000004100 */
[----:B------:R-:W-:Y:S01]  /*5040*/  FMUL.FTZ R29, R0, R29 ;  /* 0x0000001d001d7220 */ /* 0x000fe20000410000 */
[----:B------:R-:W-:-:S03]  /*5050*/  FMUL.FTZ R30, R30, R27 ;  /* 0x0000001b1e1e7220 */ /* 0x000fc60000410000 */
[----:B------:R-:W-:Y:S01]  /*5060*/  FFMA.FTZ R27, R26, R29, R17 ;  /* 0x0000001d1a1b7223 */ /* 0x000fe20000010011 */
[----:B------:R-:W-:-:S03]  /*5070*/  FMUL.FTZ R30, R32, R30 ;  /* 0x0000001e201e7220 */ /* 0x000fc60000410000 */
[----:B------:R-:W-:-:S06]  /*5080*/  FMUL.FTZ R32, R27, -1.4426950216293334961 ;  /* 0xbfb8aa3b1b207820 */ /* 0x000fcc0000410000 */
[----:B------:R-:W0:Y:S02]  /*5090*/  MUFU.EX2 R32, R32 ;  /* 0x0000002000207308 */ /* 0x000e240000000800 */
[----:B0-----:R-:W-:-:S06]  /*50a0*/  FADD.FTZ R32, R32, 1 ;  /* 0x3f80000020207421 */ /* 0x001fcc0000010000 */
[----:B------:R-:W0:Y:S01]  /*50b0*/  MUFU.RCP R32, R32 ;  /* 0x0000002000207308 */ /* 0x000e220000001000 */
[----:B------:R-:W-:Y:S01]  /*50c0*/  FFMA.FTZ R58, R26, R58, -R4 ;  /* 0x0000003a1a3a7223 */ /* 0x000fe20000010804 */
[----:B------:R-:W-:-:S03]  /*50d0*/  HADD2.F32 R31, -RZ, R31.H1_H1 ;  /* 0x3000001fff1f7230 */ /* 0x000fc60000004100 */
[----:B------:R-:W-:Y:S02]  /*50e0*/  FFMA.FTZ R19, R19, -R5, R58 ;  /* 0x8000000513137223 */ /* 0x000fe4000001003a */
[----:B------:R-:W-:Y:S01]  /*50f0*/  FADD.FTZ R31, -R16, R31 ;  /* 0x0000001f101f7221 */ /* 0x000fe20000010100 */
[----:B0-----:R-:W-:-:S04]  /*5100*/  FADD.FTZ R58, -R32, 1 ;  /* 0x3f800000203a7421 */ /* 0x001fc80000010100 */
[----:B------:R-:W-:Y:S01]  /*5110*/  FFMA.FTZ R58, R27, R58, 1 ;  /* 0x3f8000001b3a7423 */ /* 0x000fe2000001003a */
[----:B------:R-:W-:-:S04]  /*5120*/  FMUL.FTZ R27, R0, R31 ;  /* 0x0000001f001b7220 */ /* 0x000fc80000410000 */
[----:B------:R-:W-:Y:S01]  /*5130*/  FFMA.FTZ R31, R21, R27, R23 ;  /* 0x0000001b151f7223 */ /* 0x000fe20000010017 */
[----:B------:R-:W-:-:S03]  /*5140*/  FMUL.FTZ R58, R32, R58 ;  /* 0x0000003a203a7220 */ /* 0x000fc60000410000 */
        /* <DEDUP_REMOVED lines=9> */
[----:B------:R-:W-:-:S04]  /*51e0*/  FFMA.FTZ R28, R31, R28, 1 ;  /* 0x3f8000001f1c7423 */ /* 0x000fc8000001001c */
[----:B------:R-:W-:Y:S01]  /*51f0*/  FMUL.FTZ R32, R32, R28 ;  /* 0x0000001c20207220 */ /* 0x000fe20000410000 */
[----:B------:R-:W-:-:S05]  /*5200*/  HADD2.F32 R28, -RZ, R34.H0_H0 ;  /* 0x20000022ff1c7230 */ /* 0x000fca0000004100 */
[----:B------:R-:W-:Y:S01]  /*5210*/  FADD.FTZ R28, -R16, R28 ;  /* 0x0000001c101c7221 */ /* 0x000fe20000010100 */
[----:B------:R-:W-:-:S03]  /*5220*/  HADD2.F32 R33, -RZ, R33.H1_H1 ;  /* 0x30000021ff217230 */ /* 0x000fc60000004100 */
[----:B------:R-:W-:-:S04]  /*5230*/  FMUL.FTZ R28, R0, R28 ;  /* 0x0000001c001c7220 */ /* 0x000fc80000410000 */
        /* <DEDUP_REMOVED lines=236> */
[----:B------:R-:W-:-:S04]  /*6100*/  FADD.FTZ R32, -R16, R32 ;  /* 0x0000002010207221 */ /* 0x000fc80000010100 */
[----:B------:R-:W-:Y:S01]  /*6110*/  FMUL.FTZ R32, R0, R32 ;  /* 0x0000002000207220 */ /* 0x000fe20000410000 */
[----:B------:R-:W-:-:S03]  /*6120*/  FMUL.FTZ R47, R48, R47 ;  /* 0x0000002f302f7220 */ /* 0x000fc60000410000 */
[----:B------:R-:W-:-:S04]  /*6130*/  FFMA.FTZ R6, R3, R32, R6 ;  /* 0x0000002003067223 */ /* 0x000fc80000010006 */
[----:B------:R-:W-:-:S06]  /*6140*/  FMUL.FTZ R48, R6, -1.4426950216293334961 ;  /* 0xbfb8aa3b06307820 */ /* 0x000fcc0000410000 */
[----:B------:R-:W0:Y:S01]  /*6150*/  MUFU.EX2 R48, R48 ;  /* 0x0000003000307308 */ /* 0x000e220000000800 */
[----:B------:R-:W-:Y:S02]  /*6160*/  HADD2.F32 R50, -RZ, R50.H1_H1 ;  /* 0x30000032ff327230 */ /* 0x000fe40000004100 */
[----:B0-----:R-:W-:-:S06]  /*6170*/  FADD.FTZ R48, R48, 1 ;  /* 0x3f80000030307421 */ /* 0x001fcc0000010000 */
[----:B------:R-:W0:Y:S01]  /*6180*/  MUFU.RCP R48, R48 ;  /* 0x0000003000307308 */ /* 0x000e220000001000 */
[----:B------:R-:W-:Y:S01]  /*6190*/  FADD.FTZ R50, -R16, R50 ;  /* 0x0000003210327221 */ /* 0x000fe20000010100 */
[----:B------:R-:W-:-:S03]  /*61a0*/  HADD2.F32 R49, -RZ, R49.H1_H1 ;  /* 0x30000031ff317230 */ /* 0x000fc60000004100 */
[----:B------:R-:W-:Y:S02]  /*61b0*/  FMUL.FTZ R50, R0, R50 ;  /* 0x0000003200327220 */ /* 0x000fe40000410000 */
[----:B------:R-:W-:Y:S02]  /*61c0*/  FMUL.FTZ R47, R49, R47 ;  /* 0x0000002f312f7220 */ /* 0x000fe40000410000 */
        /* <DEDUP_REMOVED lines=8> */
[----:B------:R-:W-:-:S05]  /*6250*/  HADD2.F32 R49, -RZ, R52.H0_H0 ;  /* 0x20000034ff317230 */ /* 0x000fca0000004100 */
[----:B------:R-:W-:Y:S01]  /*6260*/  FMUL.FTZ R48, R49, R48 ;  /* 0x0000003031307220 */ /* 0x000fe20000410000 */
[----:B0-----:R-:W-:-:S04]  /*6270*/  FADD.FTZ R49, -R6, 1 ;  /* 0x3f80000006317421 */ /* 0x001fc80000010100 */
[----:B------:R-:W-:Y:S01]  /*6280*/  FFMA.FTZ R22, R22, R49, 1 ;  /* 0x3f80000016167423 */ /* 0x000fe20000010031 */
[--C-:B------:R-:W-:Y:S02]  /*6290*/  HADD2.F32 R49, -RZ, R51.reuse.H0_H0 ;  /* 0x20000033ff317230 */ /* 0x100fe40000004100 */
[----:B------:R-:W-:-:S03]  /*62a0*/  HADD2.F32 R51, -RZ, R51.H1_H1 ;  /* 0x30000033ff337230 */ /* 0x000fc60000004100 */
[C---:B------:R-:W-:Y:S02]  /*62b0*/  FADD.FTZ R49, -R16.reuse, R49 ;  /* 0x0000003110317221 */ /* 0x040fe40000010100 */
[----:B------:R-:W-:Y:S02]  /*62c0*/  FADD.FTZ R51, -R16, R51 ;  /* 0x0000003310337221 */ /* 0x000fe40000010100 */
[C---:B------:R-:W-:Y:S02]  /*62d0*/  FMUL.FTZ R49, R0.reuse, R49 ;  /* 0x0000003100317220 */ /* 0x040fe40000410000 */
[----:B------:R-:W-:Y:S02]  /*62e0*/  FMUL.FTZ R51, R0, R51 ;  /* 0x0000003300337220 */ /* 0x000fe40000410000 */
[----:B------:R-:W-:Y:S02]  /*62f0*/  FFMA.FTZ R17, R26, R49, R17 ;  /* 0x000000311a117223 */ /* 0x000fe40000010011 */
[----:B------:R-:W-:-:S02]  /*6300*/  FFMA.FTZ R23, R21, R51, R23 ;  /* 0x0000003315177223 */ /* 0x000fc40000010017 */
[----:B------:R-:W-:Y:S01]  /*6310*/  FMUL.FTZ R16, R17, -1.4426950216293334961 ;  /* 0xbfb8aa3b11107820 */ /* 0x000fe20000410000 */
[----:B------:R-:W-:Y:S01]  /*6320*/  FMUL.FTZ R22, R6, R22 ;  /* 0x0000001606167220 */ /* 0x000fe20000410000 */
[----:B------:R-:W-:-:S04]  /*6330*/  FMUL.FTZ R6, R23, -1.4426950216293334961 ;  /* 0xbfb8aa3b17067820 */ /* 0x000fc80000410000 */
[----:B------:R-:W0:Y:S08]  /*6340*/  MUFU.EX2 R16, R16 ;  /* 0x0000001000107308 */ /* 0x000e300000000800 */
[----:B------:R-:W1:Y:S01]  /*6350*/  MUFU.EX2 R6, R6 ;  /* 0x0000000600067308 */ /* 0x000e620000000800 */
[----:B0-----:R-:W-:-:S07]  /*6360*/  FADD.FTZ R16, R16, 1 ;  /* 0x3f80000010107421 */ /* 0x001fce0000010000 */
[----:B------:R-:W0:Y:S01]  /*6370*/  MUFU.RCP R16, R16 ;  /* 0x0000001000107308 */ /* 0x000e220000001000 */
[----:B-1----:R-:W-:-:S07]  /*6380*/  FADD.FTZ R6, R6, 1 ;  /* 0x3f80000006067421 */ /* 0x002fce0000010000 */
[----:B------:R-:W1:Y:S01]  /*6390*/  MUFU.RCP R6, R6 ;  /* 0x0000000600067308 */ /* 0x000e620000001000 */
[----:B------:R-:W-:-:S05]  /*63a0*/  HADD2.F32 R52, -RZ, R52.H1_H1 ;  /* 0x30000034ff347230 */ /* 0x000fca0000004100 */
[----:B------:R-:W-:Y:S01]  /*63b0*/  FMUL.FTZ R22, R52, R22 ;  /* 0x0000001634167220 */ /* 0x000fe20000410000 */
[----:B0-----:R-:W-:-:S04]  /*63c0*/  FADD.FTZ R52, -R16, 1 ;  /* 0x3f80000010347421 */ /* 0x001fc80000010100 */
[----:B------:R-:W-:Y:S01]  /*63d0*/  FFMA.FTZ R52, R17, R52, 1 ;  /* 0x3f80000011347423 */ /* 0x000fe20000010034 */
[----:B-1----:R-:W-:-:S04]  /*63e0*/  FADD.FTZ R17, -R6, 1 ;  /* 0x3f80000006117421 */ /* 0x002fc80000010100 */
[----:B------:R-:W-:Y:S01]  /*63f0*/  FFMA.FTZ R17, R23, R17, 1 ;  /* 0x3f80000017117423 */ /* 0x000fe20000010011 */
[----:B------:R-:W-:Y:S02]  /*6400*/  FMUL.FTZ R52, R16, R52 ;  /* 0x0000003410347220 */ /* 0x000fe40000410000 */
[----:B------:R-:W4:Y:S01]  /*6410*/  LDL.LU R16, [R1+0x44] ;  /* 0x0000440001107983 */ /* 0x000f220000300800 */
[----:B------:R-:W-:Y:S01]  /*6420*/  FMUL.FTZ R17, R6, R17 ;  /* 0x0000001106117220 */ /* 0x000fe20000410000 */
[----:B------:R-:W-:Y:S02]  /*6430*/  HADD2.F32 R6, -RZ, R53.H0_H0 ;  /* 0x20000035ff067230 */ /* 0x000fe40000004100 */
[----:B------:R-:W-:-:S03]  /*6440*/  FFMA.FTZ R58, R26, R58, -R4 ;  /* 0x0000003a1a3a7223 */ /* 0x000fc60000010804 */
[----:B------:R-:W-:-:S04]  /*6450*/  FMUL.FTZ R6, R6, R52 ;  /* 0x0000003406067220 */ /* 0x000fc80000410000 */
[--C-:B------:R-:W-:Y:S02]  /*6460*/  FFMA.FTZ R6, R26, R6, -R4.reuse ;  /* 0x000000061a067223 */ /* 0x100fe40000010804 */
[----:B------:R-:W4:Y:S01]  /*6470*/  LDL.LU R26, [R1+0x48] ;  /* 0x00004800011a7983 */ /* 0x000f220000300800 */
[----:B------:R-:W-:Y:S02]  /*6480*/  HADD2.F32 R53, -RZ, R53.H1_H1 ;  /* 0x30000035ff357230 */ /* 0x000fe40000004100 */
[--C-:B------:R-:W-:Y:S01]  /*6490*/  FFMA.FTZ R47, R21, R47, -R4.reuse ;  /* 0x0000002f152f7223 */ /* 0x100fe20000010804 */
[--C-:B------:R-:W-:Y:S02]  /*64a0*/  FFMA.FTZ R56, R3, R56, -R4.reuse ;  /* 0x0000003803387223 */ /* 0x100fe40000010804 */
[----:B------:R-:W-:Y:S01]  /*64b0*/  FMUL.FTZ R17, R53, R17 ;  /* 0x0000001135117220 */ /* 0x000fe20000410000 */
[----:B------:R-:W-:Y:S01]  /*64c0*/  FFMA.FTZ R47, R45, -R5, R47 ;  /* 0x800000052d2f7223 */ /* 0x000fe2000001002f */
[--C-:B------:R-:W-:Y:S01]  /*64d0*/  FFMA.FTZ R48, R3, R48, -R4.reuse ;  /* 0x0000003003307223 */ /* 0x100fe20000010804 */
[C-C-:B------:R-:W-:Y:S01]  /*64e0*/  FFMA.FTZ R41, R20.reuse, R41, -R4.reuse ;  /* 0x0000002914297223 */ /* 0x140fe20000010804 */
[--C-:B------:R-:W-:Y:S01]  /*64f0*/  FFMA.FTZ R22, R20, R22, -R4.reuse ;  /* 0x0000001614167223 */ /* 0x100fe20000010804 */
[----:B------:R-:W-:Y:S01]  /*6500*/  FFMA.FTZ R17, R21, R17, -R4 ;  /* 0x0000001115117223 */ /* 0x000fe20000010804 */
[C---:B------:R-:W-:Y:S01]  /*6510*/  FMUL.FTZ R18, R0.reuse, R18 ;  /* 0x0000001200127220 */ /* 0x040fe20000410000 */
[C---:B------:R-:W-:Y:S01]  /*6520*/  FMUL.FTZ R24, R0.reuse, R24 ;  /* 0x0000001800187220 */ /* 0x040fe20000410000 */
[C---:B------:R-:W-:Y:S01]  /*6530*/  FMUL.FTZ R19, R0.reuse, R19 ;  /* 0x0000001300137220 */ /* 0x040fe20000410000 */
[----:B------:R-:W-:Y:S01]  /*6540*/  FMUL.FTZ R54, R0, R54 ;  /* 0x0000003600367220 */ /* 0x000fe20000410000 */
[----:B------:R-:W4:Y:S01]  /*6550*/  LDL.LU R45, [R1+0x3c] ;  /* 0x00003c00012d7983 */ /* 0x000f220000300800 */
[----:B--2---:R-:W-:Y:S01]  /*6560*/  IADD3 R4, P0, R60, UR18, RZ ;  /* 0x000000123c047c10 */ /* 0x004fe2000ff1e0ff */
[-C--:B------:R-:W-:Y:S01]  /*6570*/  FFMA.FTZ R56, R44, -R5.reuse, R56 ;  /* 0x800000052c387223 */ /* 0x080fe20000010038 */
[-C--:B------:R-:W-:Y:S01]  /*6580*/  FFMA.FTZ R41, R43, -R5.reuse, R41 ;  /* 0x800000052b297223 */ /* 0x080fe20000010029 */
[-C--:B------:R-:W-:Y:S01]  /*6590*/  FFMA.FTZ R58, R46, -R5.reuse, R58 ;  /* 0x800000052e3a7223 */ /* 0x080fe2000001003a */
[-C--:B------:R-:W-:Y:S01]  /*65a0*/  FFMA.FTZ R48, R32, -R5.reuse, R48 ;  /* 0x8000000520307223 */ /* 0x080fe20000010030 */
[-C--:B------:R-:W-:Y:S01]  /*65b0*/  FFMA.FTZ R22, R50, -R5.reuse, R22 ;  /* 0x8000000532167223 */ /* 0x080fe20000010016 */
[-C--:B------:R-:W-:Y:S01]  /*65c0*/  FFMA.FTZ R49, R49, -R5.reuse, R6 ;  /* 0x8000000531317223 */ /* 0x080fe20000010006 */
[----:B------:R-:W-:Y:S01]  /*65d0*/  FFMA.FTZ R17, R51, -R5, R17 ;  /* 0x8000000533117223 */ /* 0x000fe20000010011 */
[----:B------:R-:W2:Y:S01]  /*65e0*/  LDL.LU R44, [R1+0x40] ;  /* 0x00004000012c7983 */ /* 0x000ea20000300800 */
[----:B------:R-:W-:Y:S01]  /*65f0*/  F2FP.F16.F32.PACK_AB R18, R24, R18 ;  /* 0x000000121812723e */ /* 0x000fe200000000ff */
[----:B------:R-:W-:Y:S01]  /*6600*/  FMUL.FTZ R29, R0, R29 ;  /* 0x0000001d001d7220 */ /* 0x000fe20000410000 */
[----:B------:R-:W-:Y:S01]  /*6610*/  F2FP.F16.F32.PACK_AB R19, R54, R19 ;  /* 0x000000133613723e */ /* 0x000fe200000000ff */
[----:B------:R-:W2:Y:S01]  /*6620*/  LDL.LU R43, [R1+0x30] ;  /* 0x00003000012b7983 */ /* 0x000ea20000300800 */
[----:B---3--:R-:W-:Y:S01]  /*6630*/  IADD3.X R5, R59, UR19, RZ, P0, !PT ;  /* 0x000000133b057c10 */ /* 0x008fe200087fe4ff */
        /* <DEDUP_REMOVED lines=22> */
[----:B------:R-:W3:Y:S01]  /*67a0*/  LDL.LU R32, [R1+0x34] ;  /* 0x0000340001207983 */ /* 0x000ee20000300800 */
[----:B------:R-:W-:Y:S01]  /*67b0*/  PRMT R22, R18, 0x7632, R22 ;  /* 0x0000763212167816 */ /* 0x000fe20000000016 */
[----:B------:R-:W-:Y:S01]  /*67c0*/  FMUL.FTZ R0, R0, R17 ;  /* 0x0000001100007220 */ /* 0x000fe20000410000 */
[----:B------:R-:W-:-:S02]  /*67d0*/  PRMT R23, R19, 0x7632, R23 ;  /* 0x0000763213177816 */ /* 0x000fc40000000017 */
[----:B------:R-:W-:Y:S01]  /*67e0*/  F2FP.F16.F32.PACK_AB R20, R20, R29 ;  /* 0x0000001d1414723e */ /* 0x000fe200000000ff */
[----:B------:R-:W-:Y:S04]  /*67f0*/  STG.E.U16 desc[UR12][R4.64], R18 ;  /* 0x0000001204007986 */ /* 0x000fe8000c10150c */
[----:B------:R-:W-:Y:S04]  /*6800*/  STG.E.U16 desc[UR12][R4.64+0x2], R22 ;  /* 0x0000021604007986 */ /* 0x000fe8000c10150c */
[----:B------:R-:W-:Y:S04]  /*6810*/  STG.E.U16 desc[UR12][R4.64+0x4], R19 ;  /* 0x0000041304007986 */ /* 0x000fe8000c10150c */
[----:B------:R0:W-:Y:S02]  /*6820*/  STG.E.U16 desc[UR12][R4.64+0x6], R23 ;  /* 0x0000061704007986 */ /* 0x0001e4000c10150c */
[----:B0-----:R-:W-:-:S02]  /*6830*/  PRMT R5, R20, 0x7632, R5 ;  /* 0x0000763214057816 */ /* 0x001fc40000000005 */
[----:B----4-:R-:W-:-:S04]  /*6840*/  IADD3 R16, P0, R16, UR18, RZ ;  /* 0x0000001210107c10 */ /* 0x010fc8000ff1e0ff */
[----:B------:R-:W-:Y:S02]  /*6850*/  IADD3.X R17, R26, UR19, RZ, P0, !PT ;  /* 0x000000131a117c10 */ /* 0x000fe400087fe4ff */
[----:B------:R-:W4:Y:S04]  /*6860*/  LDL.LU R26, [R1+0x10] ;  /* 0x00001000011a7983 */ /* 0x000f280000300800 */
[----:B------:R-:W4:Y:S04]  /*6870*/  LDL.LU R25, [R1+0x14] ;  /* 0x0000140001197983 */ /* 0x000f280000300800 */
[----:B------:R0:W-:Y:S04]  /*6880*/  STG.E.U16 desc[UR12][R16.64+0x4], R20 ;  /* 0x0000041410007986 */ /* 0x0001e8000c10150c */
[----:B0-----:R-:W4:Y:S01]  /*6890*/  LDL.LU R20, [R1] ;  /* 0x0000000001147983 */ /* 0x001f220000300800 */
[----:B------:R-:W-:-:S02]  /*68a0*/  F2FP.F16.F32.PACK_AB R6, R6, R55 ;  /* 0x000000370606723e */ /* 0x000fc400000000ff */
[----:B------:R-:W-:Y:S02]  /*68b0*/  IADD3 R18, P0, R45, UR18, RZ ;  /* 0x000000122d127c10 */ /* 0x000fe4000ff1e0ff */
[----:B------:R-:W-:Y:S02]  /*68c0*/  PRMT R24, R6, 0x7632, R24 ;  /* 0x0000763206187816 */ /* 0x000fe40000000018 */
[----:B------:R-:W-:Y:S02]  /*68d0*/  F2FP.F16.F32.PACK_AB R28, R31, R28 ;  /* 0x0000001c1f1c723e */ /* 0x000fe400000000ff */
[----:B------:R-:W-:Y:S02]  /*68e0*/  F2FP.F16.F32.PACK_AB R30, R33, R30 ;  /* 0x0000001e211e723e */ /* 0x000fe400000000ff */
[----:B--2---:R-:W-:Y:S02]  /*68f0*/  IADD3.X R19, R44, UR19, RZ, P0, !PT ;  /* 0x000000132c137c10 */ /* 0x004fe400087fe4ff */
[----:B------:R-:W-:-:S02]  /*6900*/  IADD3 R4, P0, R43, UR18, RZ ;  /* 0x000000122b047c10 */ /* 0x000fc4000ff1e0ff */
[----:B------:R-:W-:Y:S01]  /*6910*/  F2FP.F16.F32.PACK_AB R35, R35, R36 ;  /* 0x000000242323723e */ /* 0x000fe200000000ff */
[----:B------:R0:W-:Y:S01]  /*6920*/  STG.E.U16 desc[UR12][R16.64], R6 ;  /* 0x0000000610007986 */ /* 0x0001e2000c10150c */
[----:B------:R-:W-:-:S03]  /*6930*/  PRMT R22, R28, 0x7632, R22 ;  /* 0x000076321c167816 */ /* 0x000fc60000000016 */
[----:B------:R-:W-:Y:S01]  /*6940*/  STG.E.U16 desc[UR12][R16.64+0x2], R24 ;  /* 0x0000021810007986 */ /* 0x000fe2000c10150c */
[----:B------:R-:W-:-:S03]  /*6950*/  F2FP.F16.F32.PACK_AB R34, R34, R37 ;  /* 0x000000252222723e */ /* 0x000fc600000000ff */
[----:B------:R3:W-:Y:S01]  /*6960*/  STG.E.U16 desc[UR12][R16.64+0x6], R5 ;  /* 0x0000060510007986 */ /* 0x0007e2000c10150c */
[----:B0-----:R-:W-:-:S03]  /*6970*/  PRMT R6, R30, 0x7632, R6 ;  /* 0x000076321e067816 */ /* 0x001fc60000000006 */
[----:B------:R-:W-:Y:S01]  /*6980*/  STG.E.U16 desc[UR12][R18.64], R28 ;  /* 0x0000001c12007986 */ /* 0x000fe2000c10150c */
[----:B------:R-:W-:Y:S02]  /*6990*/  F2FP.F16.F32.PACK_AB R39, R40, R39 ;  /* 0x000000272827723e */ /* 0x000fe400000000ff */
[----:B---3--:R-:W-:Y:S02]  /*69a0*/  IADD3.X R5, R32, UR19, RZ, P0, !PT ;  /* 0x0000001320057c10 */ /* 0x008fe400087fe4ff */
[----:B------:R-:W-:Y:S01]  /*69b0*/  PRMT R17, R35, 0x7632, R17 ;  /* 0x0000763223117816 */ /* 0x000fe20000000011 */
[----:B------:R-:W-:Y:S01]  /*69c0*/  STG.E.U16 desc[UR12][R18.64+0x2], R22 ;  /* 0x0000021612007986 */ /* 0x000fe2000c10150c */
[----:B------:R-:W-:-:S03]  /*69d0*/  F2FP.F16.F32.PACK_AB R3, R3, R42 ;  /* 0x0000002a0303723e */ /* 0x000fc600000000ff */
[----:B------:R-:W-:Y:S04]  /*69e0*/  STG.E.U16 desc[UR12][R18.64+0x4], R30 ;  /* 0x0000041e12007986 */ /* 0x000fe8000c10150c */
[----:B------:R0:W-:Y:S04]  /*69f0*/  STG.E.U16 desc[UR12][R18.64+0x6], R6 ;  /* 0x0000060612007986 */ /* 0x0001e8000c10150c */
[----:B------:R-:W-:Y:S01]  /*6a00*/  STG.E.U16 desc[UR12][R4.64+0x2], R17 ;  /* 0x0000021104007986 */ /* 0x000fe2000c10150c */
[----:B------:R-:W-:Y:S02]  /*6a10*/  F2FP.F16.F32.PACK_AB R41, R41, R56 ;  /* 0x000000382929723e */ /* 0x000fe400000000ff */
[----:B0-----:R-:W-:Y:S01]  /*6a20*/  PRMT R19, R34, 0x7632, R19 ;  /* 0x0000763222137816 */ /* 0x001fe20000000013 */
[----:B------:R-:W-:Y:S01]  /*6a30*/  STG.E.U16 desc[UR12][R4.64], R35 ;  /* 0x0000002304007986 */ /* 0x000fe2000c10150c */
[----:B------:R-:W-:-:S03]  /*6a40*/  PRMT R6, R39, 0x7632, R6 ;  /* 0x0000763227067816 */ /* 0x000fc60000000006 */
[----:B------:R-:W-:Y:S01]  /*6a50*/  STG.E.U16 desc[UR12][R4.64+0x4], R34 ;  /* 0x0000042204007986 */ /* 0x000fe2000c10150c */
[----:B------:R-:W-:-:S03]  /*6a60*/  F2FP.F16.F32.PACK_AB R47, R47, R58 ;  /* 0x0000003a2f2f723e */ /* 0x000fc600000000ff */
[----:B------:R0:W-:Y:S01]  /*6a70*/  STG.E.U16 desc[UR12][R4.64+0x6], R19 ;  /* 0x0000061304007986 */ /* 0x0001e2000c10150c */
[----:B------:R-:W-:Y:S02]  /*6a80*/  F2FP.F16.F32.PACK_AB R21, R21, R48 ;  /* 0x000000301515723e */ /* 0x000fe400000000ff */
[----:B------:R-:W-:Y:S01]  /*6a90*/  F2FP.F16.F32.PACK_AB R0, R0, R49 ;  /* 0x000000310000723e */ /* 0x000fe200000000ff */
[----:B------:R-:W-:Y:S01]  /*6aa0*/  UISETP.GE.U32.AND UP0, UPT, UR9, UR15, UPT ;  /* 0x0000000f0900728c */ /* 0x000fe2000bf06070 */
[----:B0-----:R-:W-:Y:S02]  /*6ab0*/  PRMT R5, R3, 0x7632, R5 ;  /* 0x0000763203057816 */ /* 0x001fe40000000005 */
[----:B------:R-:W-:Y:S01]  /*6ac0*/  PRMT R4, R41, 0x7632, R4 ;  /* 0x0000763229047816 */ /* 0x000fe20000000004 */
[----:B------:R-:W-:Y:S02]  /*6ad0*/  UISETP.GE.AND.EX UP0, UPT, UR10, UR7, UPT, UP0 ;  /* 0x000000070a00728c */ /* 0x000fe4000bf06300 */
[----:B------:R-:W-:Y:S01]  /*6ae0*/  ULOP3.LUT UR4, UR4, 0x1, URZ, 0x3c, !UPT ;  /* 0x0000000104047892 */ /* 0x000fe2000f8e3c3f */
[----:B------:R-:W-:Y:S01]  /*6af0*/  UMOV UR5, UR10 ;  /* 0x0000000a00057c82 */ /* 0x000fe20008000000 */
[----:B------:R-:W-:Y:S01]  /*6b00*/  UMOV UR11, UR9 ;  /* 0x00000009000b7c82 */ /* 0x000fe20008000000 */
[----:B----4-:R-:W-:-:S04]  /*6b10*/  IADD3 R16, P0, R26, UR18, RZ ;  /* 0x000000121a107c10 */ /* 0x010fc8000ff1e0ff */
[----:B------:R-:W-:-:S05]  /*6b20*/  IADD3.X R17, R25, UR19, RZ, P0, !PT ;  /* 0x0000001319117c10 */ /* 0x000fca00087fe4ff */
[----:B------:R0:W-:Y:S01]  /*6b30*/  STG.E.U16 desc[UR12][R16.64+0x2], R6 ;  /* 0x0000020610007986 */ /* 0x0001e2000c10150c */
[----:B------:R-:W-:-:S04]  /*6b40*/  IADD3 R18, P0, R20, UR18, RZ ;  /* 0x0000001214127c10 */ /* 0x000fc8000ff1e0ff */
[----:B------:R-:W-:Y:S02]  /*6b50*/  IADD3.X R19, R57, UR19, RZ, P0, !PT ;  /* 0x0000001339137c10 */ /* 0x000fe400087fe4ff */
[----:B------:R-:W-:Y:S01]  /*6b60*/  IADD3 R2, P0, R2, UR18, RZ ;  /* 0x0000001202027c10 */ /* 0x000fe2000ff1e0ff */
[----:B------:R1:W-:Y:S01]  /*6b70*/  STG.E.U16 desc[UR12][R16.64+0x4], R3 ;  /* 0x0000040310007986 */ /* 0x0003e2000c10150c */
[----:B0-----:R-:W-:-:S03]  /*6b80*/  PRMT R6, R47, 0x7632, R6 ;  /* 0x000076322f067816 */ /* 0x001fc60000000006 */
[----:B------:R0:W-:Y:S04]  /*6b90*/  STG.E.U16 desc[UR12][R16.64+0x6], R5 ;  /* 0x0000060510007986 */ /* 0x0001e8000c10150c */
[----:B------:R2:W-:Y:S01]  /*6ba0*/  STG.E.U16 desc[UR12][R16.64], R39 ;  /* 0x0000002710007986 */ /* 0x0005e2000c10150c */
[----:B-1----:R-:W-:Y:S02]  /*6bb0*/  IADD3.X R3, R7, UR19, RZ, P0, !PT ;  /* 0x0000001307037c10 */ /* 0x002fe400087fe4ff */
[----:B------:R-:W-:Y:S02]  /*6bc0*/  PRMT R7, R0, 0x7632, R7 ;  /* 0x0000763200077816 */ /* 0x000fe40000000007 */
[----:B0-----:R-:W-:Y:S01]  /*6bd0*/  PRMT R5, R21, 0x7632, R5 ;  /* 0x0000763215057816 */ /* 0x001fe20000000005 */
        /* <DEDUP_REMOVED lines=8> */
[----:B------:R-:W-:-:S13]  /*6c60*/  PLOP3.LUT P0, PT, PT, PT, UP0, 0x80, 0x0 ;  /* 0x000000000000781c */ /* 0x000fda0003f0f008 */
[----:B--2---:R-:W-:Y:S05]  /*6c70*/  @!P0 BRA `(.L_x_2207) ;  /* 0xffffff9800188947 */ /* 0x004fea000383ffff */
.L_x_2194:
        /* <DEDUP_REMOVED lines=56> */
.L_x_2224:
        /* <DEDUP_REMOVED lines=45> */
.L_x_2211:
[----:B------:R-:W-:Y:S05]  /*72d0*/  BSYNC B1 ;  /* 0x0000000000017941 */ /* 0x000fea0003800000 */
.L_x_2210:
        /* <DEDUP_REMOVED lines=21> */
.L_x_2214:
        /* <DEDUP_REMOVED lines=55> */
.L_x_2213:
[----:B------:R-:W-:Y:S05]  /*77a0*/  BSYNC B1 ;  /* 0x0000000000017941 */ /* 0x000fea0003800000 */
.L_x_2212:
        /* <DEDUP_REMOVED lines=35> */
.L_x_2216:
[----:B------:R-:W-:Y:S05]  /*79e0*/  BSYNC B1 ;  /* 0x0000000000017941 */ /* 0x000fea0003800000 */
.L_x_2215:
        /* <DEDUP_REMOVED lines=15> */
.L_x_2209:
[----:B------:R-:W-:Y:S05]  /*7ae0*/  BSYNC B0 ;  /* 0x0000000000007941 */ /* 0x000fea0003800000 */
.L_x_2208:
        /* <DEDUP_REMOVED lines=50> */
.L_x_2233:
        /* <DEDUP_REMOVED lines=46> */
.L_x_2243:
        /* <DEDUP_REMOVED lines=41> */
.L_x_2253:
[----:B--2---:R-:W-:Y:S01]  /*8380*/  FADD.FTZ R15, R14, R30 ;  /* 0x0000001e0e0f7221 */ /* 0x004fe20000010000 */
[----:B------:R-:W-:-:S04]  /*8390*/  @!P1 F2FP.F16.F32.PACK_AB R14, RZ, R24 ;  /* 0x00000018ff0e923e */ /* 0x000fc800000000ff */
[----:B------:R-:W-:Y:S01]  /*83a0*/  @!P1 F2FP.F16.F32.PACK_AB R15, RZ, R15 ;  /* 0x0000000fff0f923e */ /* 0x000fe200000000ff */
[----:B------:R3:W-:Y:S03]  /*83b0*/  @!P1 STG.E.U16 desc[UR12][R16.64+0x50], R14 ;  /* 0x0000500e10009986 */ /* 0x0007e6000c10150c */
[----:B------:R-:W-:Y:S02]  /*83c0*/  PRMT R20, R15, 0x7610, R20 ;  /* 0x000076100f147816 */ /* 0x000fe40000000014 */
[----:B------:R-:W-:-:S03]  /*83d0*/  LEA.HI R15, R56, 0x3c, RZ, 0x1c ;  /* 0x0000003c380f7811 */ /* 0x000fc600078fe0ff */
[----:B------:R3:W-:Y:S04]  /*83e0*/  @!P1 STG.E.U16 desc[UR12][R18.64+0x50], R20 ;  /* 0x0000501412009986 */ /* 0x0007e8000c10150c */
.L_x_2219:
[----:B------:R-:W-:Y:S05]  /*83f0*/  BSYNC B0 ;  /* 0x0000000000007941 */ /* 0x000fea0003800000 */
.L_x_2218:
        /* <DEDUP_REMOVED lines=120> */
[----:B------:R-:W-:Y:S01]  /*8b80*/  @!P0 F2FP.F16.F32.PACK_AB R30, RZ, R16 ;  /* 0x00000010ff1e823e */ /* 0x000fe200000000ff */
        /* <DEDUP_REMOVED lines=13> */
[----:B------:R-:W-:Y:S01]  /*8c60*/  @!P0 F2FP.F16.F32.PACK_AB R44, RZ, R44 ;  /* 0x0000002cff2c823e */ /* 0x000fe200000000ff */
        /* <DEDUP_REMOVED lines=14> */
[----:B------:R-:W-:-:S04]  /*8d50*/  @!P0 F2FP.F16.F32.PACK_AB R26, RZ, R38 ;  /* 0x00000026ff1a823e */ /* 0x000fc800000000ff */
[----:B------:R4:W-:Y:S01]  /*8d60*/  @!P0 STG.E.U16 desc[UR12][R24.64], R30 ;  /* 0x0000001e18008986 */ /* 0x0009e2000c10150c */
[----:B-1----:R-:W-:-:S03]  /*8d70*/  @!P0 IMAD.WIDE R20, R41, 0x2, R20 ;  /* 0x0000000229148825 */ /* 0x002fc600078e0214 */
[----:B------:R1:W-:Y:S01]  /*8d80*/  @!P0 STG.E.U16 desc[UR12][R22.64], R44 ;  /* 0x0000002c16008986 */ /* 0x0003e2000c10150c */
[----:B--2---:R-:W-:Y:S01]  /*8d90*/  @!P0 IMAD.WIDE R16, R41, 0x2, R16 ;  /* 0x0000000229108825 */ /* 0x004fe200078e0210 */
[----:B----4-:R-:W-:-:S03]  /*8da0*/  @!P0 F2FP.F16.F32.PACK_AB R25, RZ, R33 ;  /* 0x00000021ff19823e */ /* 0x010fc600000000ff */
[----:B---3--:R-:W-:Y:S01]  /*8db0*/  FADD.FTZ R35, R42, R35 ;  /* 0x000000232a237221 */ /* 0x008fe20000010000 */
[----:B------:R-:W-:Y:S02]  /*8dc0*/  MOV R30, 0xffff ;  /* 0x0000ffff001e7802 */ /* 0x000fe40000000f00 */
[----:B-1----:R-:W-:Y:S02]  /*8dd0*/  @!P0 F2FP.F16.F32.PACK_AB R23, RZ, R34 ;  /* 0x00000022ff17823e */ /* 0x002fe400000000ff */
[----:B------:R-:W-:Y:S01]  /*8de0*/  @!P0 F2FP.F16.F32.PACK_AB R33, RZ, R37 ;  /* 0x00000025ff21823e */ /* 0x000fe200000000ff */
[----:B0-----:R-:W-:Y:S01]  /*8df0*/  @!P0 IMAD.WIDE R14, R41, 0x2, R14 ;  /* 0x00000002290e8825 */ /* 0x001fe200078e020e */
[----:B------:R0:W1:Y:S04]  /*8e00*/  SHFL.BFLY PT, R30, R31, 0x1, 0x101f ;  /* 0x0c301f001f1e7f89 */ /* 0x00006800000e0000 */
[----:B------:R0:W-:Y:S04]  /*8e10*/  @!P0 STG.E.U16 desc[UR12][R20.64+0x28], R23 ;  /* 0x0000281714008986 */ /* 0x0001e8000c10150c */
[----:B------:R0:W-:Y:S04]  /*8e20*/  @!P0 STG.E.U16 desc[UR12][R18.64+0x28], R25 ;  /* 0x0000281912008986 */ /* 0x0001e8000c10150c */
[----:B------:R0:W-:Y:S04]  /*8e30*/  @!P0 STG.E.U16 desc[UR12][R16.64+0x50], R26 ;  /* 0x0000501a10008986 */ /* 0x0001e8000c10150c */
[----:B------:R0:W-:Y:S02]  /*8e40*/  @!P0 STG.E.U16 desc[UR12][R14.64+0x50], R33 ;  /* 0x000050210e008986 */ /* 0x0001e4000c10150c */
.L_x_2287:
[----:B0-----:R-:W0:Y:S01]  /*8e50*/  @!P0 LDC.64 R14, c[0x0][0x218] ;  /* 0x00008600ff0e8b82 */ /* 0x001e220000000a00 */
[----:B-1----:R-:W-:Y:S01]  /*8e60*/  FADD.FTZ R19, R31, R30 ;  /* 0x0000001e1f137221 */ /* 0x002fe20000010000 */
[----:B------:R-:W-:-:S04]  /*8e70*/  @!P0 F2FP.F16.F32.PACK_AB R18, RZ, R35 ;  /* 0x00000023ff12823e */ /* 0x000fc800000000ff */
[----:B------:R-:W-:Y:S02]  /*8e80*/  @!P0 F2FP.F16.F32.PACK_AB R19, RZ, R19 ;  /* 0x00000013ff13823e */ /* 0x000fe400000000ff */
[----:B------:R-:W1:Y:S01]  /*8e90*/  @!P0 LDC.64 R16, c[0x0][0x220] ;  /* 0x00008800ff108b82 */ /* 0x000e620000000a00 */
[----:B0-----:R-:W-:-:S05]  /*8ea0*/  @!P0 IMAD.WIDE R14, R41, 0x2, R14 ;  /* 0x00000002290e8825 */ /* 0x001fca00078e020e */
[----:B------:R4:W-:Y:S01]  /*8eb0*/  @!P0 STG.E.U16 desc[UR12][R14.64+0x78], R18 ;  /* 0x000078120e008986 */ /* 0x0009e2000c10150c */
[----:B-1----:R-:W-:-:S05]  /*8ec0*/  @!P0 IMAD.WIDE R16, R41, 0x2, R16 ;  /* 0x0000000229108825 */ /* 0x002fca00078e0210 */
[----:B------:R4:W-:Y:S02]  /*8ed0*/  @!P0 STG.E.U16 desc[UR12][R16.64+0x78], R19 ;  /* 0x0000781310008986 */ /* 0x0009e4000c10150c */
.L_x_2217:
        /* <DEDUP_REMOVED lines=8> */
.L_x_2220:
[----:B------:R-:W-:Y:S01]  /*8f60*/  HFMA2.MMA R28, -RZ, RZ, 0, 4.76837158203125e-07 ;  /* 0x00000008ff1c7435 */ /* 0x000fe200000001ff */
[----:B-1----:R-:W-:Y:S02]  /*8f70*/  MOV R29, R14 ;  /* 0x0000000e001d7202 */ /* 0x002fe40000000f00 */
[----:B------:R-:W-:Y:S02]  /*8f80*/  MOV R27, 0x101f ;  /* 0x0000101f001b7802 */ /* 0x000fe40000000f00 */
[----:B------:R-:W-:-:S07]  /*8f90*/  MOV R26, 0xffff ;  /* 0x0000ffff001a7802 */ /* 0x000fce0000000f00 */
[----:B0-2---:R-:W-:Y:S05]  /*8fa0*/  WARPSYNC.COLLECTIVE R26, `(.L_x_2225) ;  /* 0x000000001a087348 */ /* 0x005fea0003c00000 */
[----:B------:R1:W3:Y:S02]  /*8fb0*/  SHFL.BFLY P2, R30, R29, R28, R27 ;  /* 0x0c00001c1d1e7389 */ /* 0x0002e4000004001b */
[----:B0123--:R-:W-:Y:S01]  /*8fc0*/  ENDCOLLECTIVE ;  /* 0x000000000000791b */ /* 0x00ffe20003800000 */
.L_x_2225:
[----:B------:R-:W-:Y:S02]  /*8fd0*/  MOV R29, R15 ;  /* 0x0000000f001d7202 */ /* 0x000fe40000000f00 */
[----:B------:R-:W-:-:S07]  /*8fe0*/  MOV R17, R30 ;  /* 0x0000001e00117202 */ /* 0x000fce0000000f00 */
[----:B------:R-:W-:Y:S05]  /*8ff0*/  WARPSYNC.COLLECTIVE R26, `(.L_x_2226) ;  /* 0x000000001a087348 */ /* 0x000fea0003c00000 */
[----:B------:R0:W1:Y:S02]  /*9000*/  SHFL.BFLY P2, R30, R29, R28, R27 ;  /* 0x0c00001c1d1e7389 */ /* 0x000064000004001b */
[----:B01----:R-:W-:Y:S01]  /*9010*/  ENDCOLLECTIVE ;  /* 0x000000000000791b */ /* 0x003fe20003800000 */
.L_x_2226:
[----:B------:R-:W-:Y:S01]  /*9020*/  FADD.FTZ R17, R17, R14 ;  /* 0x0000000e11117221 */ /* 0x000fe20000010000 */
[----:B------:R-:W-:-:S04]  /*9030*/  HFMA2.MMA R28, -RZ, RZ, 0, 2.384185791015625e-07 ;  /* 0x00000004ff1c7435 */ /* 0x000fc800000001ff */
[----:B------:R-:W-:Y:S02]  /*9040*/  MOV R29, R17 ;  /* 0x00000011001d7202 */ /* 0x000fe40000000f00 */
[----:B------:R-:W-:-:S07]  /*9050*/  MOV R16, R30 ;  /* 0x0000001e00107202 */ /* 0x000fce0000000f00 */
[----:B------:R-:W-:Y:S05]  /*9060*/  WARPSYNC.COLLECTIVE R26, `(.L_x_2227) ;  /* 0x000000001a087348 */ /* 0x000fea0003c00000 */
[----:B------:R0:W1:Y:S02]  /*9070*/  SHFL.BFLY P2, R30, R29, R28, R27 ;  /* 0x0c00001c1d1e7389 */ /* 0x000064000004001b */
[----:B01----:R-:W-:Y:S01]  /*9080*/  ENDCOLLECTIVE ;  /* 0x000000000000791b */ /* 0x003fe20003800000 */
.L_x_2227:
[----:B------:R-:W-:-:S05]  /*9090*/  FADD.FTZ R16, R16, R15 ;  /* 0x0000000f10107221 */ /* 0x000fca0000010000 */
[----:B------:R-:W-:Y:S02]  /*90a0*/  MOV R29, R16 ;  /* 0x00000010001d7202 */ /* 0x000fe40000000f00 */
[----:B------:R-:W-:-:S07]  /*90b0*/  MOV R18, R30 ;  /* 0x0000001e00127202 */ /* 0x000fce0000000f00 */
[----:B------:R-:W-:Y:S05]  /*90c0*/  WARPSYNC.COLLECTIVE R26, `(.L_x_2228) ;  /* 0x000000001a087348 */ /* 0x000fea0003c00000 */
[----:B------:R0:W1:Y:S02]  /*90d0*/  SHFL.BFLY P2, R30, R29, R28, R27 ;  /* 0x0c00001c1d1e7389 */ /* 0x000064000004001b */
[----:B01----:R-:W-:Y:S01]  /*90e0*/  ENDCOLLECTIVE ;  /* 0x000000000000791b */ /* 0x003fe20003800000 */
.L_x_2228:
[----:B------:R-:W-:Y:S01]  /*90f0*/  FADD.FTZ R18, R17, R18 ;  /* 0x0000001211127221 */ /* 0x000fe20000010000 */
[----:B------:R-:W-:-:S04]  /*9100*/  HFMA2.MMA R28, -RZ, RZ, 0, 1.1920928955078125e-07 ;  /* 0x00000002ff1c7435 */ /* 0x000fc800000001ff */
[----:B------:R-:W-:Y:S02]  /*9110*/  MOV R29, R18 ;  /* 0x00000012001d7202 */ /* 0x000fe40000000f00 */
[----:B------:R-:W-:-:S07]  /*9120*/  MOV R19, R30 ;  /* 0x0000001e00137202 */ /* 0x000fce0000000f00 */
[----:B------:R-:W-:Y:S05]  /*9130*/  WARPSYNC.COLLECTIVE R26, `(.L_x_2229) ;  /* 0x000000001a087348 */ /* 0x000fea0003c00000 */
[----:B------:R0:W1:Y:S02]  /*9140*/  SHFL.BFLY P2, R30, R29, R28, R27 ;  /* 0x0c00001c1d1e7389 */ /* 0x000064000004001b */
[----:B01----:R-:W-:Y:S01]  /*9150*/  ENDCOLLECTIVE ;  /* 0x000000000000791b */ /* 0x003fe20003800000 */
.L_x_2229:
[----:B------:R-:W-:-:S05]  /*9160*/  FADD.FTZ R19, R16, R19 ;  /* 0x0000001310137221 */ /* 0x000fca0000010000 */
[----:B------:R-:W-:Y:S02]  /*9170*/  MOV R29, R19 ;  /* 0x00000013001d7202 */ /* 0x000fe40000000f00 */
[----:B------:R-:W-:-:S07]  /*9180*/  MOV R21, R30 ;  /* 0x0000001e00157202 */ /* 0x000fce0000000f00 */
[----:B------:R-:W-:Y:S05]  /*9190*/  WARPSYNC.COLLECTIVE R26, `(.L_x_2230) ;  /* 0x000000001a087348 */ /* 0x000fea0003c00000 */
[----:B------:R0:W1:Y:S02]  /*91a0*/  SHFL.BFLY P2, R30, R29, R28, R27 ;  /* 0x0c00001c1d1e7389 */ /* 0x000064000004001b */
[----:B01----:R-:W-:Y:S01]  /*91b0*/  ENDCOLLECTIVE ;  /* 0x000000000000791b */ /* 0x003fe20003800000 */
.L_x_2230:
[----:B------:R-:W-:Y:S01]  /*91c0*/  FADD.FTZ R21, R18, R21 ;  /* 0x0000001512157221 */ /* 0x000fe20000010000 */
[----:B------:R-:W-:-:S04]  /*91d0*/  HFMA2.MMA R28, -RZ, RZ, 0, 5.9604644775390625e-08 ;  /* 0x00000001ff1c7435 */ /* 0x000fc800000001ff */
[----:B------:R-:W-:Y:S02]  /*91e0*/  MOV R29, R21 ;  /* 0x00000015001d7202 */ /* 0x000fe40000000f00 */
[----:B------:R-:W-:-:S07]  /*91f0*/  MOV R14, R30 ;  /* 0x0000001e000e7202 */ /* 0x000fce0000000f00 */
[----:B------:R-:W-:Y:S05]  /*9200*/  WARPSYNC.COLLECTIVE R26, `(.L_x_2231) ;  /* 0x000000001a087348 */ /* 0x000fea0003c00000 */
[----:B------:R0:W1:Y:S02]  /*9210*/  SHFL.BFLY P2, R30, R29, R28, R27 ;  /* 0x0c00001c1d1e7389 */ /* 0x000064000004001b */
[----:B01----:R-:W-:Y:S01]  /*9220*/  ENDCOLLECTIVE ;  /* 0x000000000000791b */ /* 0x003fe20003800000 */
.L_x_2231:
[----:B------:R-:W-:-:S05]  /*9230*/  FADD.FTZ R14, R19, R14 ;  /* 0x0000000e130e7221 */ /* 0x000fca0000010000 */
[----:B------:R-:W-:Y:S02]  /*9240*/  MOV R29, R14 ;  /* 0x0000000e001d7202 */ /* 0x000fe40000000f00 */
[----:B------:R-:W-:-:S07]  /*9250*/  MOV R20, R30 ;  /* 0x0000001e00147202 */ /* 0x000fce0000000f00 */
[----:B------:R-:W-:Y:S05]  /*9260*/  WARPSYNC.COLLECTIVE R26, `(.L_x_2232) ;  /* 0x000000001a087348 */ /* 0x000fea0003c00000 */
[----:B------:R0:W1:Y:S02]  /*9270*/  SHFL.BFLY P2, R30, R29, R28, R27 ;  /* 0x0c00001c1d1e7389 */ /* 0x000064000004001b */
[----:B01----:R-:W-:Y:S01]  /*9280*/  ENDCOLLECTIVE ;  /* 0x000000000000791b */ /* 0x003fe20003800000 */
.L_x_2232:
[----:B------:R-:W-:Y:S01]  /*9290*/  FADD.FTZ R20, R21, R20 ;  /* 0x0000001415147221 */ /* 0x000fe20000010000 */
[----:B------:R-:W-:Y:S06]  /*92a0*/  BRA `(.L_x_2233) ;  /* 0xffffffe800d87947 */ /* 0x000fec000383ffff */
.L_x_2221:
        /* <DEDUP_REMOVED lines=8> */
.L_x_2235:
[----:B------:R-:W-:Y:S05]  /*9330*/  BSYNC B1 ;  /* 0x0000000000017941 */ /* 0x000fea0003800000 */
.L_x_2234:
        /* <DEDUP_REMOVED lines=8> */
.L_x_2236:
[----:B------:R-:W-:Y:S01]  /*93c0*/  FADD.FTZ R21, R21, R14 ;  /* 0x0000000e15157221 */ /* 0x000fe20000010000 */
[----:B------:R-:W-:-:S04]  /*93d0*/  HFMA2.MMA R28, -RZ, RZ, 0, 2.384185791015625e-07 ;  /* 0x00000004ff1c7435 */ /* 0x000fc800000001ff */
[----:B------:R-:W-:Y:S02]  /*93e0*/  MOV R29, R21 ;  /* 0x00000015001d7202 */ /* 0x000fe40000000f00 */
[----:B------:R-:W-:-:S07]  /*93f0*/  MOV R20, R30 ;  /* 0x0000001e00147202 */ /* 0x000fce0000000f00 */
[----:B------:R-:W-:Y:S05]  /*9400*/  WARPSYNC.COLLECTIVE R26, `(.L_x_2237) ;  /* 0x000000001a087348 */ /* 0x000fea0003c00000 */
[----:B------:R0:W1:Y:S02]  /*9410*/  SHFL.BFLY P2, R30, R29, R28, R27 ;  /* 0x0c00001c1d1e7389 */ /* 0x000064000004001b */
[----:B01----:R-:W-:Y:S01]  /*9420*/  ENDCOLLECTIVE ;  /* 0x000000000000791b */ /* 0x003fe20003800000 */
.L_x_2237:
[----:B------:R-:W-:-:S05]  /*9430*/  FADD.FTZ R20, R20, R15 ;  /* 0x0000000f14147221 */ /* 0x000fca0000010000 */
[----:B------:R-:W-:Y:S02]  /*9440*/  MOV R29, R20 ;  /* 0x00000014001d7202 */ /* 0x000fe40000000f00 */
[----:B------:R-:W-:-:S07]  /*9450*/  MOV R22, R30 ;  /* 0x0000001e00167202 */ /* 0x000fce0000000f00 */
[----:B------:R-:W-:Y:S05]  /*9460*/  WARPSYNC.COLLECTIVE R26, `(.L_x_2238) ;  /* 0x000000001a087348 */ /* 0x000fea0003c00000 */
[----:B------:R0:W1:Y:S02]  /*9470*/  SHFL.BFLY P2, R30, R29, R28, R27 ;  /* 0x0c00001c1d1e7389 */ /* 0x000064000004001b */
[----:B01----:R-:W-:Y:S01]  /*9480*/  ENDCOLLECTIVE ;  /* 0x000000000000791b */ /* 0x003fe20003800000 */
.L_x_2238:
[----:B------:R-:W-:Y:S01]  /*9490*/  FADD.FTZ R22, R21, R22 ;  /* 0x0000001615167221 */ /* 0x000fe20000010000 */
[----:B------:R-:W-:-:S04]  /*94a0*/  HFMA2.MMA R28, -RZ, RZ, 0, 1.1920928955078125e-07 ;  /* 0x00000002ff1c7435 */ /* 0x000fc800000001ff */
[----:B------:R-:W-:Y:S02]  /*94b0*/  MOV R29, R22 ;  /* 0x00000016001d7202 */ /* 0x000fe40000000f00 */
[----:B------:R-:W-:-:S07]  /*94c0*/  MOV R23, R30 ;  /* 0x0000001e00177202 */ /* 0x000fce0000000f00 */
[----:B------:R-:W-:Y:S05]  /*94d0*/  WARPSYNC.COLLECTIVE R26, `(.L_x_2239) ;  /* 0x000000001a087348 */ /* 0x000fea0003c00000 */
[----:B------:R0:W1:Y:S02]  /*94e0*/  SHFL.BFLY P2, R30, R29, R28, R27 ;  /* 0x0c00001c1d1e7389 */ /* 0x000064000004001b */
[----:B01----:R-:W-:Y:S01]  /*94f0*/  ENDCOLLECTIVE ;  /* 0x000000000000791b */ /* 0x003fe20003800000 */
.L_x_2239:
[----:B------:R-:W-:-:S05]  /*9500*/  FADD.FTZ R23, R20, R23 ;  /* 0x0000001714177221 */ /* 0x000fca0000010000 */
[----:B------:R-:W-:Y:S02]  /*9510*/  MOV R29, R23 ;  /* 0x00000017001d7202 */ /* 0x000fe40000000f00 */
[----:B------:R-:W-:-:S07]  /*9520*/  MOV R25, R30 ;  /* 0x0000001e00197202 */ /* 0x000fce0000000f00 */
[----:B------:R-:W-:Y:S05]  /*9530*/  WARPSYNC.COLLECTIVE R26, `(.L_x_2240) ;  /* 0x000000001a087348 */ /* 0x000fea0003c00000 */
[----:B------:R0:W1:Y:S02]  /*9540*/  SHFL.BFLY P2, R30, R29, R28, R27 ;  /* 0x0c00001c1d1e7389 */ /* 0x000064000004001b */
[----:B01----:R-:W-:Y:S01]  /*9550*/  ENDCOLLECTIVE ;  /* 0x000000000000791b */ /* 0x003fe20003800000 */
.L_x_2240:
[----:B------:R-:W-:Y:S01]  /*9560*/  FADD.FTZ R25, R22, R25 ;  /* 0x0000001916197221 */ /* 0x000fe20000010000 */
[----:B------:R-:W-:-:S04]  /*9570*/  HFMA2.MMA R28, -RZ, RZ, 0, 5.9604644775390625e-08 ;  /* 0x00000001ff1c7435 */ /* 0x000fc800000001ff */
[----:B------:R-:W-:Y:S02]  /*9580*/  MOV R29, R25 ;  /* 0x00000019001d7202 */ /* 0x000fe40000000f00 */
[----:B------:R-:W-:-:S07]  /*9590*/  MOV R14, R30 ;  /* 0x0000001e000e7202 */ /* 0x000fce0000000f00 */
[----:B------:R-:W-:Y:S05]  /*95a0*/  WARPSYNC.COLLECTIVE R26, `(.L_x_2241) ;  /* 0x000000001a087348 */ /* 0x000fea0003c00000 */
[----:B------:R0:W1:Y:S02]  /*95b0*/  SHFL.BFLY P2, R30, R29, R28, R27 ;  /* 0x0c00001c1d1e7389 */ /* 0x000064000004001b */
[----:B01----:R-:W-:Y:S01]  /*95c0*/  ENDCOLLECTIVE ;  /* 0x000000000000791b */ /* 0x003fe20003800000 */
.L_x_2241:
[----:B------:R-:W-:-:S05]  /*95d0*/  FADD.FTZ R14, R23, R14 ;  /* 0x0000000e170e7221 */ /* 0x000fca0000010000 */
[----:B------:R-:W-:Y:S02]  /*95e0*/  MOV R29, R14 ;  /* 0x0000000e001d7202 */ /* 0x000fe40000000f00 */
[----:B------:R-:W-:-:S07]  /*95f0*/  MOV R24, R30 ;  /* 0x0000001e00187202 */ /* 0x000fce0000000f00 */
[----:B------:R-:W-:Y:S05]  /*9600*/  WARPSYNC.COLLECTIVE R26, `(.L_x_2242) ;  /* 0x000000001a087348 */ /* 0x000fea0003c00000 */
[----:B------:R0:W1:Y:S02]  /*9610*/  SHFL.BFLY P2, R30, R29, R28, R27 ;  /* 0x0c00001c1d1e7389 */ /* 0x000064000004001b */
[----:B01----:R-:W-:Y:S01]  /*9620*/  ENDCOLLECTIVE ;  /* 0x000000000000791b */ /* 0x003fe20003800000 */
.L_x_2242:
[----:B------:R-:W-:Y:S01]  /*9630*/  FADD.FTZ R24, R25, R24 ;  /* 0x0000001819187221 */ /* 0x000fe20000010000 */
[----:B------:R-:W-:Y:S06]  /*9640*/  BRA `(.L_x_2243) ;  /* 0xffffffe800a87947 */ /* 0x000fec000383ffff */
.L_x_2222:
        /* <DEDUP_REMOVED lines=8> */
.L_x_2245:
[----:B------:R-:W-:Y:S05]  /*96d0*/  BSYNC B1 ;  /* 0x0000000000017941 */ /* 0x000fea0003800000 */
.L_x_2244:
        /* <DEDUP_REMOVED lines=8> */
.L_x_2246:
[----:B------:R-:W-:Y:S01]  /*9760*/  FADD.FTZ R21, R21, R14 ;  /* 0x0000000e15157221 */ /* 0x000fe20000010000 */
[----:B------:R-:W-:-:S04]  /*9770*/  HFMA2.MMA R28, -RZ, RZ, 0, 2.384185791015625e-07 ;  /* 0x00000004ff1c7435 */ /* 0x000fc800000001ff */
[----:B------:R-:W-:Y:S02]  /*9780*/  MOV R29, R21 ;  /* 0x00000015001d7202 */ /* 0x000fe40000000f00 */
[----:B------:R-:W-:-:S07]  /*9790*/  MOV R20, R30 ;  /* 0x0000001e00147202 */ /* 0x000fce0000000f00 */
[----:B------:R-:W-:Y:S05]  /*97a0*/  WARPSYNC.COLLECTIVE R26, `(.L_x_2247) ;  /* 0x000000001a087348 */ /* 0x000fea0003c00000 */
[----:B------:R0:W1:Y:S02]  /*97b0*/  SHFL.BFLY P2, R30, R29, R28, R27 ;  /* 0x0c00001c1d1e7389 */ /* 0x000064000004001b */
[----:B01----:R-:W-:Y:S01]  /*97c0*/  ENDCOLLECTIVE ;  /* 0x000000000000791b */ /* 0x003fe20003800000 */
.L_x_2247:
[----:B------:R-:W-:-:S05]  /*97d0*/  FADD.FTZ R20, R20, R15 ;  /* 0x0000000f14147221 */ /* 0x000fca0000010000 */
[----:B------:R-:W-:Y:S02]  /*97e0*/  MOV R29, R20 ;  /* 0x00000014001d7202 */ /* 0x000fe40000000f00 */
[----:B------:R-:W-:-:S07]  /*97f0*/  MOV R22, R30 ;  /* 0x0000001e00167202 */ /* 0x000fce0000000f00 */
[----:B------:R-:W-:Y:S05]  /*9800*/  WARPSYNC.COLLECTIVE R26, `(.L_x_2248) ;  /* 0x000000001a087348 */ /* 0x000fea0003c00000 */
[----:B------:R0:W1:Y:S02]  /*9810*/  SHFL.BFLY P2, R30, R29, R28, R27 ;  /* 0x0c00001c1d1e7389 */ /* 0x000064000004001b */
[----:B01----:R-:W-:Y:S01]  /*9820*/  ENDCOLLECTIVE ;  /* 0x000000000000791b */ /* 0x003fe20003800000 */
.L_x_2248:
[----:B------:R-:W-:Y:S01]  /*9830*/  FADD.FTZ R22, R21, R22 ;  /* 0x0000001615167221 */ /* 0x000fe20000010000 */
[----:B------:R-:W-:-:S04]  /*9840*/  HFMA2.MMA R28, -RZ, RZ, 0, 1.1920928955078125e-07 ;  /* 0x00000002ff1c7435 */ /* 0x000fc800000001ff */
[----:B------:R-:W-:Y:S02]  /*9850*/  MOV R29, R22 ;  /* 0x00000016001d7202 */ /* 0x000fe40000000f00 */
[----:B------:R-:W-:-:S07]  /*9860*/  MOV R23, R30 ;  /* 0x0000001e00177202 */ /* 0x000fce0000000f00 */
[----:B------:R-:W-:Y:S05]  /*9870*/  WARPSYNC.COLLECTIVE R26, `(.L_x_2249) ;  /* 0x000000001a087348 */ /* 0x000fea0003c00000 */
[----:B------:R0:W1:Y:S02]  /*9880*/  SHFL.BFLY P2, R30, R29, R28, R27 ;  /* 0x0c00001c1d1e7389 */ /* 0x000064000004001b */
[----:B01----:R-:W-:Y:S01]  /*9890*/  ENDCOLLECTIVE ;  /* 0x000000000000791b */ /* 0x003fe20003800000 */
.L_x_2249:
[----:B------:R-:W-:-:S05]  /*98a0*/  FADD.FTZ R23, R20, R23 ;  /* 0x0000001714177221 */ /* 0x000fca0000010000 */
[----:B------:R-:W-:Y:S02]  /*98b0*/  MOV R29, R23 ;  /* 0x00000017001d7202 */ /* 0x000fe40000000f00 */
[----:B------:R-:W-:-:S07]  /*98c0*/  MOV R25, R30 ;  /* 0x0000001e00197202 */ /* 0x000fce0000000f00 */
[----:B------:R-:W-:Y:S05]  /*98d0*/  WARPSYNC.COLLECTIVE R26, `(.L_x_2250) ;  /* 0x000000001a087348 */ /* 0x000fea0003c00000 */
[----:B------:R0:W1:Y:S02]  /*98e0*/  SHFL.BFLY P2, R30, R29, R28, R27 ;  /* 0x0c00001c1d1e7389 */ /* 0x000064000004001b */
[----:B01----:R-:W-:Y:S01]  /*98f0*/  ENDCOLLECTIVE ;  /* 0x000000000000791b */ /* 0x003fe20003800000 */
.L_x_2250:
[----:B------:R-:W-:Y:S01]  /*9900*/  FADD.FTZ R25, R22, R25 ;  /* 0x0000001916197221 */ /* 0x000fe20000010000 */
[----:B------:R-:W-:-:S04]  /*9910*/  HFMA2.MMA R28, -RZ, RZ, 0, 5.9604644775390625e-08 ;  /* 0x00000001ff1c7435 */ /* 0x000fc800000001ff */
[----:B------:R-:W-:Y:S02]  /*9920*/  MOV R29, R25 ;  /* 0x00000019001d7202 */ /* 0x000fe40000000f00 */
[----:B------:R-:W-:-:S07]  /*9930*/  MOV R14, R30 ;  /* 0x0000001e000e7202 */ /* 0x000fce0000000f00 */
[----:B------:R-:W-:Y:S05]  /*9940*/  WARPSYNC.COLLECTIVE R26, `(.L_x_2251) ;  /* 0x000000001a087348 */ /* 0x000fea0003c00000 */
[----:B------:R0:W1:Y:S02]  /*9950*/  SHFL.BFLY P2, R30, R29, R28, R27 ;  /* 0x0c00001c1d1e7389 */ /* 0x000064000004001b */
[----:B01----:R-:W-:Y:S01]  /*9960*/  ENDCOLLECTIVE ;  /* 0x000000000000791b */ /* 0x003fe20003800000 */
.L_x_2251:
[----:B------:R-:W-:-:S05]  /*9970*/  FADD.FTZ R14, R23, R14 ;  /* 0x0000000e170e7221 */ /* 0x000fca0000010000 */
[----:B------:R-:W-:Y:S02]  /*9980*/  MOV R29, R14 ;  /* 0x0000000e001d7202 */ /* 0x000fe40000000f00 */
[----:B------:R-:W-:-:S07]  /*9990*/  MOV R24, R30 ;  /* 0x0000001e00187202 */ /* 0x000fce0000000f00 */
[----:B------:R-:W-:Y:S05]  /*99a0*/  WARPSYNC.COLLECTIVE R26, `(.L_x_2252) ;  /* 0x000000001a087348 */ /* 0x000fea0003c00000 */
[----:B------:R0:W1:Y:S02]  /*99b0*/  SHFL.BFLY P2, R30, R29, R28, R27 ;  /* 0x0c00001c1d1e7389 */ /* 0x000064000004001b */
[----:B01----:R-:W-:Y:S01]  /*99c0*/  ENDCOLLECTIVE ;  /* 0x000000000000791b */ /* 0x003fe20003800000 */
.L_x_2252:
[----:B------:R-:W-:Y:S01]  /*99d0*/  FADD.FTZ R24, R25, R24 ;  /* 0x0000001819187221 */ /* 0x000fe20000010000 */
[----:B------:R-:W-:Y:S06]  /*99e0*/  BRA `(.L_x_2253) ;  /* 0xffffffe800647947 */ /* 0x000fec000383ffff */
.L_x_2223:
        /* <DEDUP_REMOVED lines=8> */
.L_x_2255:
[----:B------:R-:W-:Y:S05]  /*9a70*/  BSYNC B0 ;  /* 0x0000000000007941 */ /* 0x000fea0003800000 */
.L_x_2254:
        /* <DEDUP_REMOVED lines=10> */
.L_x_2256:
        /* <DEDUP_REMOVED lines=17> */
.L_x_2257:
[----:B------:R-:W-:Y:S02]  /*9c30*/  MOV R29, R17 ;  /* 0x00000011001d7202 */ /* 0x000fe40000000f00 */
[----:B------:R-:W-:-:S07]  /*9c40*/  MOV R16, R30 ;  /* 0x0000001e00107202 */ /* 0x000fce0000000f00 */
[----:B------:R-:W-:Y:S05]  /*9c50*/  WARPSYNC.COLLECTIVE R26, `(.L_x_2258) ;  /* 0x000000001a087348 */ /* 0x000fea0003c00000 */
[----:B------:R0:W1:Y:S02]  /*9c60*/  SHFL.BFLY P2, R30, R29, R28, R27 ;  /* 0x0c00001c1d1e7389 */ /* 0x000064000004001b */
[----:B01----:R-:W-:Y:S01]  /*9c70*/  ENDCOLLECTIVE ;  /* 0x000000000000791b */ /* 0x003fe20003800000 */
.L_x_2258:
        /* <DEDUP_REMOVED lines=13> */
.L_x_2259:
[----:B------:R0:W1:Y:S04]  /*9d50*/  @!P0 LDS R37, [R22] ;  /* 0x0000000016258984 */ /* 0x0000680000000800 */
[----:B------:R0:W2:Y:S01]  /*9d60*/  @!P0 LDS R38, [R22+0x500] ;  /* 0x0005000016268984 */ /* 0x0000a20000000800 */
[----:B------:R-:W-:Y:S02]  /*9d70*/  MOV R29, R14 ;  /* 0x0000000e001d7202 */ /* 0x000fe40000000f00 */
[----:B------:R-:W-:-:S07]  /*9d80*/  MOV R16, R30 ;  /* 0x0000001e00107202 */ /* 0x000fce0000000f00 */
[----:B012---:R-:W-:Y:S05]  /*9d90*/  WARPSYNC.COLLECTIVE R26, `(.L_x_2260) ;  /* 0x000000001a087348 */ /* 0x007fea0003c00000 */
[----:B------:R3:W4:Y:S02]  /*9da0*/  SHFL.BFLY P2, R30, R29, R28, R27 ;  /* 0x0c00001c1d1e7389 */ /* 0x000724000004001b */
[----:B01234-:R-:W-:Y:S01]  /*9db0*/  ENDCOLLECTIVE ;  /* 0x000000000000791b */ /* 0x01ffe20003800000 */
.L_x_2260:
        /* <DEDUP_REMOVED lines=9> */
.L_x_2261:
[----:B------:R-:W-:Y:S02]  /*9e50*/  MOV R29, R17 ;  /* 0x00000011001d7202 */ /* 0x000fe40000000f00 */
[----:B------:R-:W-:-:S07]  /*9e60*/  MOV R19, R30 ;  /* 0x0000001e00137202 */ /* 0x000fce0000000f00 */
[----:B------:R-:W-:Y:S05]  /*9e70*/  WARPSYNC.COLLECTIVE R26, `(.L_x_2262) ;  /* 0x000000001a087348 */ /* 0x000fea0003c00000 */
[----:B------:R0:W1:Y:S02]  /*9e80*/  SHFL.BFLY P2, R30, R29, R28, R27 ;  /* 0x0c00001c1d1e7389 */ /* 0x000064000004001b */
[----:B01----:R-:W-:Y:S01]  /*9e90*/  ENDCOLLECTIVE ;  /* 0x000000000000791b */ /* 0x003fe20003800000 */
.L_x_2262:
[----:B------:R-:W-:Y:S01]  /*9ea0*/  FADD.FTZ R16, R16, R19 ;  /* 0x0000001310107221 */ /* 0x000fe20000010000 */
[----:B------:R-:W-:Y:S01]  /*9eb0*/  HFMA2.MMA R28, -RZ, RZ, 0, 4.76837158203125e-07 ;  /* 0x00000008ff1c7435 */ /* 0x000fe200000001ff */
[----:B------:R-:W-:Y:S02]  /*9ec0*/  MOV R29, R32 ;  /* 0x00000020001d7202 */ /* 0x000fe40000000f00 */
[----:B------:R-:W-:-:S08]  /*9ed0*/  MOV R14, R30 ;  /* 0x0000001e000e7202 */ /* 0x000fd00000000f00 */
[----:B------:R-:W-:Y:S05]  /*9ee0*/  WARPSYNC.COLLECTIVE R26, `(.L_x_2263) ;  /* 0x000000001a087348 */ /* 0x000fea0003c00000 */
[----:B------:R0:W1:Y:S02]  /*9ef0*/  SHFL.BFLY P2, R30, R29, R28, R27 ;  /* 0x0c00001c1d1e7389 */ /* 0x000064000004001b */
[----:B01----:R-:W-:Y:S01]  /*9f00*/  ENDCOLLECTIVE ;  /* 0x000000000000791b */ /* 0x003fe20003800000 */
.L_x_2263:
[----:B------:R-:W-:Y:S01]  /*9f10*/  FADD.FTZ R44, R17, R14 ;  /* 0x0000000e112c7221 */ /* 0x000fe20000010000 */
[----:B------:R-:W-:Y:S02]  /*9f20*/  MOV R29, R34 ;  /* 0x00000022001d7202 */ /* 0x000fe40000000f00 */
[----:B------:R-:W-:-:S07]  /*9f30*/  MOV R31, R30 ;  /* 0x0000001e001f7202 */ /* 0x000fce0000000f00 */
[----:B------:R-:W-:Y:S05]  /*9f40*/  WARPSYNC.COLLECTIVE R26, `(.L_x_2264) ;  /* 0x000000001a087348 */ /* 0x000fea0003c00000 */
[----:B------:R0:W1:Y:S02]  /*9f50*/  SHFL.BFLY P2, R30, R29, R28, R27 ;  /* 0x0c00001c1d1e7389 */ /* 0x000064000004001b */
[----:B01----:R-:W-:Y:S01]  /*9f60*/  ENDCOLLECTIVE ;  /* 0x000000000000791b */ /* 0x003fe20003800000 */
.L_x_2264:
[----:B------:R-:W-:Y:S01]  /*9f70*/  FADD.FTZ R31, R31, R32 ;  /* 0x000000201f1f7221 */ /* 0x000fe20000010000 */
[----:B------:R-:W-:-:S04]  /*9f80*/  HFMA2.MMA R28, -RZ, RZ, 0, 2.384185791015625e-07 ;  /* 0x00000004ff1c7435 */ /* 0x000fc800000001ff */
[----:B------:R-:W-:Y:S02]  /*9f90*/  MOV R29, R31 ;  /* 0x0000001f001d7202 */ /* 0x000fe40000000f00 */
[----:B------:R-:W-:-:S07]  /*9fa0*/  MOV R33, R30 ;  /* 0x0000001e00217202 */ /* 0x000fce0000000f00 */
[----:B------:R-:W-:Y:S05]  /*9fb0*/  WARPSYNC.COLLECTIVE R26, `(.L_x_2265) ;  /* 0x000000001a087348 */ /* 0x000fea0003c00000 */
[----:B------:R0:W1:Y:S02]  /*9fc0*/  SHFL.BFLY P2, R30, R29, R28, R27 ;  /* 0x0c00001c1d1e7389 */ /* 0x000064000004001b */
[----:B01----:R-:W-:Y:S01]  /*9fd0*/  ENDCOLLECTIVE ;  /* 0x000000000000791b */ /* 0x003fe20003800000 */
.L_x_2265:
[----:B------:R-:W-:-:S05]  /*9fe0*/  FADD.FTZ R33, R33, R34 ;  /* 0x0000002221217221 */ /* 0x000fca0000010000 */
[----:B------:R-:W-:Y:S02]  /*9ff0*/  MOV R29, R33 ;  /* 0x00000021001d7202 */ /* 0x000fe40000000f00 */
[----:B------:R-:W-:-:S07]  /*a000*/  MOV R20, R30 ;  /* 0x0000001e00147202 */ /* 0x000fce0000000f00 */
[----:B------:R-:W-:Y:S05]  /*a010*/  WARPSYNC.COLLECTIVE R26, `(.L_x_2266) ;  /* 0x000000001a087348 */ /* 0x000fea0003c00000 */
[----:B------:R0:W1:Y:S02]  /*a020*/  SHFL.BFLY P2, R30, R29, R28, R27 ;  /* 0x0c00001c1d1e7389 */ /* 0x000064000004001b */
[----:B01----:R-:W-:Y:S01]  /*a030*/  ENDCOLLECTIVE ;  /* 0x000000000000791b */ /* 0x003fe20003800000 */
.L_x_2266:
[----:B------:R-:W-:Y:S01]  /*a040*/  FADD.FTZ R35, R31, R20 ;  /* 0x000000141f237221 */ /* 0x000fe20000010000 */
[----:B------:R-:W-:-:S04]  /*a050*/  HFMA2.MMA R28, -RZ, RZ, 0, 1.1920928955078125e-07 ;  /* 0x00000002ff1c7435 */ /* 0x000fc800000001ff */
[----:B------:R-:W-:Y:S02]  /*a060*/  MOV R29, R35 ;  /* 0x00000023001d7202 */ /* 0x000fe40000000f00 */
[----:B------:R-:W-:-:S07]  /*a070*/  MOV R36, R30 ;  /* 0x0000001e00247202 */ /* 0x000fce0000000f00 */
[----:B------:R-:W-:Y:S05]  /*a080*/  WARPSYNC.COLLECTIVE R26, `(.L_x_2267) ;  /* 0x000000001a087348 */ /* 0x000fea0003c00000 */
[----:B------:R0:W1:Y:S02]  /*a090*/  SHFL.BFLY P2, R30, R29, R28, R27 ;  /* 0x0c00001c1d1e7389 */ /* 0x000064000004001b */
[----:B01----:R-:W-:Y:S01]  /*a0a0*/  ENDCOLLECTIVE ;  /* 0x000000000000791b */ /* 0x003fe20003800000 */
.L_x_2267:
[----:B------:R-:W-:-:S05]  /*a0b0*/  FADD.FTZ R36, R33, R36 ;  /* 0x0000002421247221 */ /* 0x000fca0000010000 */
[----:B------:R-:W-:Y:S02]  /*a0c0*/  MOV R29, R36 ;  /* 0x00000024001d7202 */ /* 0x000fe40000000f00 */
[----:B------:R-:W-:-:S07]  /*a0d0*/  MOV R18, R30 ;  /* 0x0000001e00127202 */ /* 0x000fce0000000f00 */
[----:B------:R-:W-:Y:S05]  /*a0e0*/  WARPSYNC.COLLECTIVE R26, `(.L_x_2268) ;  /* 0x000000001a087348 */ /* 0x000fea0003c00000 */
[----:B------:R0:W1:Y:S02]  /*a0f0*/  SHFL.BFLY P2, R30, R29, R28, R27 ;  /* 0x0c00001c1d1e7389 */ /* 0x000064000004001b */
[----:B01----:R-:W-:Y:S01]  /*a100*/  ENDCOLLECTIVE ;  /* 0x000000000000791b */ /* 0x003fe20003800000 */
.L_x_2268:
        /* <DEDUP_REMOVED lines=8> */
.L_x_2269:
[----:B------:R-:W-:Y:S01]  /*a190*/  FADD.FTZ R36, R36, R21 ;  /* 0x0000001524247221 */ /* 0x000fe20000010000 */
[----:B------:R-:W-:-:S04]  /*a1a0*/  HFMA2.MMA R21, -RZ, RZ, 0, 0 ;  /* 0x00000000ff157435 */ /* 0x000fc800000001ff */
[----:B------:R-:W-:Y:S02]  /*a1b0*/  MOV R29, R36 ;  /* 0x00000024001d7202 */ /* 0x000fe40000000f00 */
[----:B------:R-:W-:-:S07]  /*a1c0*/  MOV R34, R30 ;  /* 0x0000001e00227202 */ /* 0x000fce0000000f00 */
[----:B------:R-:W-:Y:S05]  /*a1d0*/  WARPSYNC.COLLECTIVE R26, `(.L_x_2270) ;  /* 0x000000001a087348 */ /* 0x000fea0003c00000 */
[----:B------:R0:W1:Y:S02]  /*a1e0*/  SHFL.BFLY P2, R30, R29, R28, R27 ;  /* 0x0c00001c1d1e7389 */ /* 0x000064000004001b */
[----:B01----:R-:W-:Y:S01]  /*a1f0*/  ENDCOLLECTIVE ;  /* 0x000000000000791b */ /* 0x003fe20003800000 */
.L_x_2270:
[----:B------:R-:W-:Y:S01]  /*a200*/  FADD.FTZ R34, R35, R34 ;  /* 0x0000002223227221 */ /* 0x000fe20000010000 */
[----:B------:R-:W-:Y:S01]  /*a210*/  HFMA2.MMA R28, -RZ, RZ, 0, 4.76837158203125e-07 ;  /* 0x00000008ff1c7435 */ /* 0x000fe200000001ff */
[----:B------:R-:W-:Y:S02]  /*a220*/  MOV R29, R24 ;  /* 0x00000018001d7202 */ /* 0x000fe40000000f00 */
[----:B------:R-:W-:-:S08]  /*a230*/  MOV R33, R30 ;  /* 0x0000001e00217202 */ /* 0x000fd00000000f00 */
[----:B------:R-:W-:Y:S05]  /*a240*/  WARPSYNC.COLLECTIVE R26, `(.L_x_2271) ;  /* 0x000000001a087348 */ /* 0x000fea0003c00000 */
[----:B------:R0:W1:Y:S02]  /*a250*/  SHFL.BFLY P2, R30, R29, R28, R27 ;  /* 0x0c00001c1d1e7389 */ /* 0x000064000004001b */
[----:B01----:R-:W-:Y:S01]  /*a260*/  ENDCOLLECTIVE ;  /* 0x000000000000791b */ /* 0x003fe20003800000 */
.L_x_2271:
[----:B------:R-:W-:Y:S01]  /*a270*/  FADD.FTZ R33, R36, R33 ;  /* 0x0000002124217221 */ /* 0x000fe20000010000 */
[----:B------:R-:W-:Y:S02]  /*a280*/  MOV R29, R23 ;  /* 0x00000017001d7202 */ /* 0x000fe40000000f00 */
[----:B------:R-:W-:-:S07]  /*a290*/  MOV R37, R30 ;  /* 0x0000001e00257202 */ /* 0x000fce0000000f00 */
[----:B------:R-:W-:Y:S05]  /*a2a0*/  WARPSYNC.COLLECTIVE R26, `(.L_x_2272) ;  /* 0x000000001a087348 */ /* 0x000fea0003c00000 */
[----:B------:R0:W1:Y:S02]  /*a2b0*/  SHFL.BFLY P2, R30, R29, R28, R27 ;  /* 0x0c00001c1d1e7389 */ /* 0x000064000004001b */
[----:B01----:R-:W-:Y:S01]  /*a2c0*/  ENDCOLLECTIVE ;  /* 0x000000000000791b */ /* 0x003fe20003800000 */
.L_x_2272:
        /* <DEDUP_REMOVED lines=8> */
.L_x_2273:
        /* <DEDUP_REMOVED lines=8> */
.L_x_2274:
        /* <DEDUP_REMOVED lines=10> */
.L_x_2275:
[----:B------:R0:W1:Y:S04]  /*a470*/  @!P0 LDS R22, [R39] ;  /* 0x0000000027168984 */ /* 0x0000680000000800 */
[----:B------:R0:W2:Y:S01]  /*a480*/  @!P0 LDS R20, [R39+0x500] ;  /* 0x0005000027148984 */ /* 0x0000a20000000800 */
[----:B------:R-:W-:Y:S02]  /*a490*/  MOV R29, R37 ;  /* 0x00000025001d7202 */ /* 0x000fe40000000f00 */
[----:B------:R-:W-:-:S07]  /*a4a0*/  MOV R23, R30 ;  /* 0x0000001e00177202 */ /* 0x000fce0000000f00 */
[----:B012---:R-:W-:Y:S05]  /*a4b0*/  WARPSYNC.COLLECTIVE R26, `(.L_x_2276) ;  /* 0x000000001a087348 */ /* 0x007fea0003c00000 */
[----:B------:R3:W4:Y:S02]  /*a4c0*/  SHFL.BFLY P2, R30, R29, R28, R27 ;  /* 0x0c00001c1d1e7389 */ /* 0x000724000004001b */
[----:B01234-:R-:W-:Y:S01]  /*a4d0*/  ENDCOLLECTIVE ;  /* 0x000000000000791b */ /* 0x01ffe20003800000 */
.L_x_2276:
        /* <DEDUP_REMOVED lines=9> */
.L_x_2277:
[----:B------:R-:W-:Y:S01]  /*a570*/  ISETP.NE.AND P0, PT, R10, RZ, PT ;  /* 0x000000ff0a00720c */ /* 0x000fe20003f05270 */
[----:B------:R-:W-:-:S05]  /*a580*/  FADD.FTZ R37, R37, R24 ;  /* 0x0000001825257221 */ /* 0x000fca0000010000 */
[----:B------:R-:W-:-:S07]  /*a590*/  MOV R29, R37 ;  /* 0x00000025001d7202 */ /* 0x000fce0000000f00 */
[----:B------:R-:W0:Y:S01]  /*a5a0*/  @!P0 LDC.64 R24, c[0x0][0x218] ;  /* 0x00008600ff188b82 */ /* 0x000e220000000a00 */
[----:B------:R-:W-:Y:S02]  /*a5b0*/  @!P0 F2FP.F16.F32.PACK_AB R44, RZ, R44 ;  /* 0x0000002cff2c823e */ /* 0x000fe400000000ff */
[----:B------:R-:W-:-:S07]  /*a5c0*/  MOV R39, R30 ;  /* 0x0000001e00277202 */ /* 0x000fce0000000f00 */
[----:B0-----:R-:W-:Y:S05]  /*a5d0*/  WARPSYNC.COLLECTIVE R26, `(.L_x_2278) ;  /* 0x000000001a087348 */ /* 0x001fea0003c00000 */
[----:B------:R1:W2:Y:S02]  /*a5e0*/  SHFL.BFLY P2, R30, R29, R28, R27 ;  /* 0x0c00001c1d1e7389 */ /* 0x0002a4000004001b */
[----:B012---:R-:W-:Y:S01]  /*a5f0*/  ENDCOLLECTIVE ;  /* 0x000000000000791b */ /* 0x007fe20003800000 */
.L_x_2278:
[----:B------:R-:W-:Y:S01]  /*a600*/  FADD.FTZ R38, R38, R39 ;  /* 0x0000002726267221 */ /* 0x000fe20000010000 */
[----:B------:R-:W-:Y:S01]  /*a610*/  HFMA2.MMA R28, -RZ, RZ, 0, 4.76837158203125e-07 ;  /* 0x00000008ff1c7435 */ /* 0x000fe200000001ff */
[----:B------:R-:W-:Y:S02]  /*a620*/  MOV R29, R21 ;  /* 0x00000015001d7202 */ /* 0x000fe40000000f00 */
[----:B------:R-:W-:-:S08]  /*a630*/  MOV R40, R30 ;  /* 0x0000001e00287202 */ /* 0x000fd00000000f00 */
[----:B------:R-:W-:Y:S05]  /*a640*/  WARPSYNC.COLLECTIVE R26, `(.L_x_2279) ;  /* 0x000000001a087348 */ /* 0x000fea0003c00000 */
[----:B------:R0:W1:Y:S02]  /*a650*/  SHFL.BFLY P2, R30, R29, R28, R27 ;  /* 0x0c00001c1d1e7389 */ /* 0x000064000004001b */
[----:B01----:R-:W-:Y:S01]  /*a660*/  ENDCOLLECTIVE ;  /* 0x000000000000791b */ /* 0x003fe20003800000 */
.L_x_2279:
[----:B------:R-:W-:Y:S01]  /*a670*/  FADD.FTZ R37, R37, R40 ;  /* 0x0000002825257221 */ /* 0x000fe20000010000 */
[----:B------:R-:W-:Y:S02]  /*a680*/  MOV R29, R18 ;  /* 0x00000012001d7202 */ /* 0x000fe40000000f00 */
[----:B------:R-:W-:-:S07]  /*a690*/  MOV R42, R30 ;  /* 0x0000001e002a7202 */ /* 0x000fce0000000f00 */
[----:B------:R-:W-:Y:S05]  /*a6a0*/  WARPSYNC.COLLECTIVE R26, `(.L_x_2280) ;  /* 0x000000001a087348 */ /* 0x000fea0003c00000 */
[----:B------:R0:W1:Y:S02]  /*a6b0*/  SHFL.BFLY P2, R30, R29, R28, R27 ;  /* 0x0c00001c1d1e7389 */ /* 0x000064000004001b */
[----:B01----:R-:W-:Y:S01]  /*a6c0*/  ENDCOLLECTIVE ;  /* 0x000000000000791b */ /* 0x003fe20003800000 */
.L_x_2280:
[----:B------:R-:W-:Y:S01]  /*a6d0*/  FADD.FTZ R42, R42, R21 ;  /* 0x000000152a2a7221 */ /* 0x000fe20000010000 */
[----:B------:R-:W-:-:S04]  /*a6e0*/  HFMA2.MMA R28, -RZ, RZ, 0, 2.384185791015625e-07 ;  /* 0x00000004ff1c7435 */ /* 0x000fc800000001ff */
[----:B------:R-:W-:Y:S02]  /*a6f0*/  MOV R29, R42 ;  /* 0x0000002a001d7202 */ /* 0x000fe40000000f00 */
[----:B------:R-:W-:-:S07]  /*a700*/  MOV R23, R30 ;  /* 0x0000001e00177202 */ /* 0x000fce0000000f00 */
[----:B------:R-:W-:Y:S05]  /*a710*/  WARPSYNC.COLLECTIVE R26, `(.L_x_2281) ;  /* 0x000000001a087348 */ /* 0x000fea0003c00000 */
[----:B------:R0:W1:Y:S02]  /*a720*/  SHFL.BFLY P2, R30, R29, R28, R27 ;  /* 0x0c00001c1d1e7389 */ /* 0x000064000004001b */
[----:B01----:R-:W-:Y:S01]  /*a730*/  ENDCOLLECTIVE ;  /* 0x000000000000791b */ /* 0x003fe20003800000 */
.L_x_2281:
        /* <DEDUP_REMOVED lines=8> */
.L_x_2282:
        /* <DEDUP_REMOVED lines=12> */
.L_x_2283:
[----:B------:R-:W-:Y:S01]  /*a880*/  FADD.FTZ R31, R31, R20 ;  /* 0x000000141f1f7221 */ /* 0x000fe20000010000 */
[C---:B------:R-:W-:Y:S01]  /*a890*/  @!P0 IMAD.WIDE R14, R41.reuse, 0x2, R14 ;  /* 0x00000002290e8825 */ /* 0x040fe200078e020e */
        /* <DEDUP_REMOVED lines=11> */
.L_x_2284:
        /* <DEDUP_REMOVED lines=14> */
.L_x_2285:
        /* <DEDUP_REMOVED lines=11> */
.L_x_2286:
[----:B------:R-:W-:Y:S01]  /*aae0*/  FADD.FTZ R35, R42, R35 ;  /* 0x000000232a237221 */ /* 0x000fe20000010000 */
[----:B------:R-:W-:Y:S06]  /*aaf0*/  BRA `(.L_x_2287) ;  /* 0xffffffe000d47947 */ /* 0x000fec000383ffff */
.L_x_2288:
        /* <DEDUP_REMOVED lines=16> */
.L_x_2468:


//--------------------- .text._ZN13group_norm_v218gn_bwd_cuda_kernelI6__halfLi320ELi1ELi16ELi160ELi64ELb1ELb1ELi64ELi320ELi320ELi4ELb1ELi144ELb0ELb0ELNS_15WgradSyncMethodE3ENS_16CompileConditionILi900EEEEEvPT_S6_S6_PKS5_S8_S8_S8_PKfflPfPj --------------------------
	.section	.text._ZN13group_norm_v218gn_bwd_cuda_kernelI6__halfLi320ELi1ELi16ELi160ELi64ELb1ELb1ELi64ELi320ELi320ELi4ELb1ELi144ELb0ELb0ELNS_15WgradSyncMethodE3ENS_16CompileConditionILi900EEEEEvPT_S6_S6_PKS5_S8_S8_S8_PKfflPfPj,"ax",@progbits
	.align	128
        .global         _ZN13group_norm_v218gn_bwd_cuda_kernelI6__halfLi320ELi1ELi16ELi160ELi64ELb1ELb1ELi64ELi320ELi320ELi4ELb1ELi144ELb0ELb0ELNS_15WgradSyncMethodE3ENS_16CompileConditionILi900EEEEEvPT_S6_S6_PKS5_S8_S8_S8_PKfflPfPj
        .type           _ZN13group_norm_v218gn_bwd_cuda_kernelI6__halfLi320ELi1ELi16ELi160ELi64ELb1ELb1ELi64ELi320ELi320ELi4ELb1ELi144ELb0ELb0ELNS_15WgradSyncMethodE3ENS_16CompileConditionILi900EEEEEvPT_S6_S6_PKS5_S8_S8_S8_PKfflPfPj,@function
        .size           _ZN13group_norm_v218gn_bwd_cuda_kernelI6__halfLi320ELi1ELi16ELi160ELi64ELb1ELb1ELi64ELi320ELi320ELi4ELb1ELi144ELb0ELb0ELNS_15WgradSyncMethodE3ENS_16CompileConditionILi900EEEEEvPT_S6_S6_PKS5_S8_S8_S8_PKfflPfPj,(.L_x_2469 - _ZN13group_norm_v218gn_bwd_cuda_kernelI6__halfLi320ELi1ELi16ELi160ELi64ELb1ELb1ELi64ELi320ELi320ELi4ELb1ELi144ELb0ELb0ELNS_15WgradSyncMethodE3ENS_16CompileConditionILi900EEEEEvPT_S6_S6_PKS5_S8_S8_S8_PKfflPfPj)
        .other          _ZN13group_norm_v218gn_bwd_cuda_kernelI6__halfLi320ELi1ELi16ELi160ELi64ELb1ELb1ELi64ELi320ELi320ELi4ELb1ELi144ELb0ELb0ELNS_15WgradSyncMethodE3ENS_16CompileConditionILi900EEEEEvPT_S6_S6_PKS5_S8_S8_S8_PKfflPfPj,@"STO_CUDA_ENTRY STV_DEFAULT"
_ZN13group_norm_v218gn_bwd_cuda_kernelI6__halfLi320ELi1ELi16ELi160ELi64ELb1ELb1ELi64ELi320ELi320ELi4ELb1ELi144ELb0ELb0ELNS_15WgradSyncMethodE3ENS_16CompileConditionILi900EEEEEvPT_S6_S6_PKS5_S8_S8_S8_PKfflPfPj:
.text._ZN13group_norm_v218gn_bwd_cuda_kernelI6__halfLi320ELi1ELi16ELi160ELi64ELb1ELb1ELi64ELi320ELi320ELi4ELb1ELi144ELb0ELb0ELNS_15WgradSyncMethodE3ENS_16CompileConditionILi900EEEEEvPT_S6_S6_PKS5_S8_S8_S8_PKfflPfPj:
[----:B------:R-:W-:Y:S01]  /*0000*/  LDC R1, c[0x0][0x28] ;  /* 0x00000a00ff017b82 */ /* 0x000fe20000000800 */
[----:B------:R-:W0:Y:S01]  /*0010*/  S2R R109, SR_CTAID.Y ;  /* 0x00000000006d7919 */ /* 0x000e220000002600 */
[----:B------:R-:W-:Y:S01]  /*0020*/  ULDC.64 UR4, c[0x0][0x258] ;  /* 0x0000960000047ab9 */ /* 0x000fe20000000a00 */
[----:B------:R-:W-:Y:S01]  /*0030*/  ULDC.64 UR8, c[0x0][0x208] ;  /* 0x0000820000087ab9 */ /* 0x000fe20000000a00 */
[----:B------:R-:W-:Y:S01]  /*0040*/  USHF.L.U32 UR10, UR4, 0x3, URZ ;  /* 0x00000003040a7899 */ /* 0x000fe2000800063f */
[----:B------:R-:W-:Y:S01]  /*0050*/  HFMA2.MMA R94, -RZ, RZ, 0, 0 ;  /* 0x00000000ff5e7435 */ /* 0x000fe200000001ff */
[----:B------:R-:W-:-:S06]  /*0060*/  USHF.L.U64.HI UR5, UR4, 0x3, UR5 ;  /* 0x0000000304057899 */ /* 0x000fcc0008010205 */
        /* <DEDUP_REMOVED lines=22> */
.L_x_2291:
[----:B------:R-:W2:Y:S04]  /*01d0*/  LD.E.STRONG.GPU R0, desc[UR8][R2.64] ;  /* 0x0000000802007980 */ /* 0x000ea8000c10f900 */
[----:B--2---:R-:W-:Y:S01]  /*01e0*/  CCTL.IVALL ;  /* 0x00000000ff00798f */ /* 0x004fe20002000000 */
[----:B------:R-:W-:Y:S05]  /*01f0*/  YIELD ;  /* 0x0000000000007946 */ /* 0x000fea0003800000 */
[----:B-----5:R-:W-:-:S04]  /*0200*/  LOP3.LUT R0, R0, R5, RZ, 0x3c, !PT ;  /* 0x0000000500007212 */ /* 0x020fc800078e3cff */
[----:B------:R-:W-:-:S13]  /*0210*/  ISETP.GT.AND P0, PT, R0, -0x1, PT ;  /* 0xffffffff0000780c */ /* 0x000fda0003f04270 */
[----:B------:R-:W-:Y:S05]  /*0220*/  @P0 BRA `(.L_x_2291) ;  /* 0xfffffffc00e80947 */ /* 0x000fea000383ffff */
.L_x_2290:
[----:B------:R-:W-:Y:S05]  /*0230*/  WARPSYNC.ALL ;  /* 0x0000000000007948 */ /* 0x000fea0003800000 */
[----:B------:R-:W-:Y:S06]  /*0240*/  BAR.SYNC.DEFER_BLOCKING 0x0 ;  /* 0x0000000000007b1d */ /* 0x000fec0000010000 */
[----:B------:R-:W-:Y:S05]  /*0250*/  BRA `(.L_x_2292) ;  /* 0x000000a4004c7947 */ /* 0x000fea0003800000 */
.L_x_2289:
[----:B------:R-:W0:Y:S01]  /*0260*/  S2R R73, SR_TID.X ;  /* 0x0000000000497919 */ /* 0x000e220000002100 */
[----:B------:R-:W1:Y:S01]  /*0270*/  S2UR UR4, SR_CTAID.X ;  /* 0x00000000000479c3 */ /* 0x000e620000002500 */
[----:B------:R-:W-:Y:S02]  /*0280*/  MOV R74, 0x400 ;  /* 0x00000400004a7802 */ /* 0x000fe40000000f00 */
[----:B------:R-:W-:Y:S01]  /*0290*/  CS2R R12, SRZ ;  /* 0x00000000000c7805 */ /* 0x000fe2000001ff00 */
[----:B------:R-:W2:Y:S01]  /*02a0*/  S2R R5, SR_CgaCtaId ;  /* 0x0000000000057919 */ /* 0x000ea20000008800 */
[----:B------:R-:W-:Y:S02]  /*02b0*/  SHF.R.U32.HI R82, RZ, 0x3, R109 ;  /* 0x00000003ff527819 */ /* 0x000fe4000001166d */
[----:B------:R-:W-:Y:S02]  /*02c0*/  IADD3 R76, R74, 0x2800, RZ ;  /* 0x000028004a4c7810 */ /* 0x000fe40007ffe0ff */
[----:B------:R-:W-:-:S02]  /*02d0*/  IADD3 R7, -R82, RZ, RZ ;  /* 0x000000ff52077210 */ /* 0x000fc40007ffe1ff */
[----:B------:R-:W-:Y:S02]  /*02e0*/  MOV R89, 0x7fffffef ;  /* 0x7fffffef00597802 */ /* 0x000fe40000000f00 */
[----:B------:R-:W-:Y:S02]  /*02f0*/  MOV R92, RZ ;  /* 0x000000ff005c7202 */ /* 0x000fe40000000f00 */
[----:B-1----:R-:W-:-:S04]  /*0300*/  ISETP.NE.AND P0, PT, R7, UR4, PT ;  /* 0x0000000407007c0c */ /* 0x002fc8000bf05270 */
[----:B------:R-:W-:Y:S02]  /*0310*/  SEL R89, R89, 0x1, !P0 ;  /* 0x0000000159597807 */ /* 0x000fe40004000000 */
[--C-:B0-----:R-:W-:Y:S01]  /*0320*/  SHF.R.S32.HI R2, RZ, 0x1f, R73.reuse ;  /* 0x0000001fff027819 */ /* 0x101fe20000011449 */
[C---:B------:R-:W-:Y:S01]  /*0330*/  IMAD.WIDE.U32 R78, R73.reuse, -0x33333333, RZ ;  /* 0xcccccccd494e7825 */ /* 0x040fe200078e00ff */
[----:B------:R-:W-:Y:S02]  /*0340*/  LOP3.LUT R83, R73, 0x3, RZ, 0xc0, !PT ;  /* 0x0000000349537812 */ /* 0x000fe400078ec0ff */
[----:B------:R-:W-:Y:S01]  /*0350*/  LEA.HI R3, R2, R73, RZ, 0x2 ;  /* 0x0000004902037211 */ /* 0x000fe200078f10ff */
[----:B------:R-:W-:Y:S01]  /*0360*/  IMAD R82, R82, 0xa00, R73 ;  /* 0x00000a0052527824 */ /* 0x000fe200078e0249 */
[C---:B--2---:R-:W-:Y:S02]  /*0370*/  LEA R74, R5.reuse, R74, 0x18 ;  /* 0x0000004a054a7211 */ /* 0x044fe400078ec0ff */
[----:B------:R-:W-:-:S02]  /*0380*/  LEA R76, R5, R76, 0x18 ;  /* 0x0000004c054c7211 */ /* 0x000fc400078ec0ff */
[----:B------:R-:W0:Y:S01]  /*0390*/  LDC.64 R4, c[0x0][0x268] ;  /* 0x00009a00ff047b82 */ /* 0x000e220000000a00 */
[----:B------:R-:W-:Y:S02]  /*03a0*/  SHF.R.S32.HI R75, RZ, 0x2, R3 ;  /* 0x00000002ff4b7819 */ /* 0x000fe40000011403 */
[----:B------:R-:W-:Y:S02]  /*03b0*/  SHF.R.U32.HI R78, RZ, 0x6, R79 ;  /* 0x00000006ff4e7819 */ /* 0x000fe4000001164f */
[C---:B------:R-:W-:Y:S02]  /*03c0*/  IADD3 R6, R75.reuse, 0x50, RZ ;  /* 0x000000504b067810 */ /* 0x040fe40007ffe0ff */
[C---:B------:R-:W-:Y:S01]  /*03d0*/  IADD3 R8, R75.reuse, 0xa0, RZ ;  /* 0x000000a04b087810 */ /* 0x040fe20007ffe0ff */
[----:B------:R-:W-:Y:S01]  /*03e0*/  IMAD R85, R78, -0x50, R73 ;  /* 0xffffffb04e557824 */ /* 0x000fe200078e0249 */
[----:B------:R-:W-:Y:S02]  /*03f0*/  SHF.R.S32.HI R7, RZ, 0x1f, R6 ;  /* 0x0000001fff077819 */ /* 0x000fe40000011406 */
[----:B------:R-:W-:-:S02]  /*0400*/  IADD3 R10, R75, 0xf0, RZ ;  /* 0x000000f04b0a7810 */ /* 0x000fc40007ffe0ff */
[----:B------:R-:W-:Y:S02]  /*0410*/  LEA.HI R7, R7, R6, RZ, 0x2 ;  /* 0x0000000607077211 */ /* 0x000fe400078f10ff */
[----:B------:R-:W-:Y:S02]  /*0420*/  LEA.HI R6, R2, R73, RZ, 0x4 ;  /* 0x0000004902067211 */ /* 0x000fe400078f20ff */
[----:B------:R-:W-:Y:S02]  /*0430*/  LOP3.LUT R2, R3, 0xfffffffc, RZ, 0xc0, !PT ;  /* 0xfffffffc03027812 */ /* 0x000fe400078ec0ff */
[----:B------:R-:W-:Y:S02]  /*0440*/  SHF.R.S32.HI R9, RZ, 0x1f, R8 ;  /* 0x0000001fff097819 */ /* 0x000fe40000011408 */
[----:B------:R-:W-:Y:S02]  /*0450*/  SHF.R.S32.HI R11, RZ, 0x1f, R10 ;  /* 0x0000001fff0b7819 */ /* 0x000fe4000001140a */
[----:B------:R-:W-:-:S02]  /*0460*/  LOP3.LUT R3, R0, 0x90, RZ, 0xfc, !PT ;  /* 0x0000009000037812 */ /* 0x000fc400078efcff */
[----:B------:R-:W-:Y:S02]  /*0470*/  SHF.L.U32 R0, R73, 0x1, RZ ;  /* 0x0000000149007819 */ /* 0x000fe400000006ff */
[----:B------:R-:W-:Y:S01]  /*0480*/  LEA.HI R9, R9, R8, RZ, 0x2 ;  /* 0x0000000809097211 */ /* 0x000fe200078f10ff */
[----:B0-----:R-:W-:Y:S01]  /*0490*/  IMAD.WIDE.U32 R4, R3, 0x4, R4 ;  /* 0x0000000403047825 */ /* 0x001fe200078e0004 */
[----:B------:R-:W-:Y:S02]  /*04a0*/  LEA.HI R11, R11, R10, RZ, 0x2 ;  /* 0x0000000a0b0b7211 */ /* 0x000fe400078f10ff */
[----:B------:R-:W-:Y:S01]  /*04b0*/  LOP3.LUT R84, R0, 0x18, RZ, 0xc0, !PT ;  /* 0x0000001800547812 */ /* 0x000fe200078ec0ff */
[----:B------:R-:W-:Y:S01]  /*04c0*/  IMAD R3, R85, 0x28, R76 ;  /* 0x0000002855037824 */ /* 0x000fe200078e024c */
[----:B------:R-:W-:Y:S02]  /*04d0*/  IADD3 R2, -R2, R73, RZ ;  /* 0x0000004902027210 */ /* 0x000fe40007ffe1ff */
[----:B------:R-:W-:-:S02]  /*04e0*/  SHF.R.U32.HI R7, RZ, 0x2, R7 ;  /* 0x00000002ff077819 */ /* 0x000fc40000011607 */
[----:B------:R-:W-:Y:S02]  /*04f0*/  SHF.R.U32.HI R9, RZ, 0x2, R9 ;  /* 0x00000002ff097819 */ /* 0x000fe40000011609 */
[----:B------:R-:W-:Y:S02]  /*0500*/  SHF.R.U32.HI R11, RZ, 0x2, R11 ;  /* 0x00000002ff0b7819 */ /* 0x000fe4000001160b */
[----:B------:R-:W-:Y:S02]  /*0510*/  SHF.R.U32.HI R77, RZ, 0x4, R6 ;  /* 0x00000004ff4d7819 */ /* 0x000fe40000011606 */
[----:B------:R-:W-:Y:S02]  /*0520*/  LOP3.LUT R86, R0, 0x18, RZ, 0xc, !PT ;  /* 0x0000001800567812 */ /* 0x000fe400078e0cff */
[----:B------:R-:W-:Y:S02]  /*0530*/  LEA R87, R73, R74, 0x5 ;  /* 0x0000004a49577211 */ /* 0x000fe400078e28ff */
[----:B------:R-:W-:-:S02]  /*0540*/  LOP3.LUT R88, R84, 0x8, RZ, 0x3c, !PT ;  /* 0x0000000854587812 */ /* 0x000fc400078e3cff */
[----:B------:R-:W-:Y:S02]  /*0550*/  LOP3.LUT R90, R84, 0x10, RZ, 0x3c, !PT ;  /* 0x00000010545a7812 */ /* 0x000fe400078e3cff */
[C---:B------:R-:W-:Y:S02]  /*0560*/  LOP3.LUT R79, R2.reuse, 0x3, R7, 0x78, !PT ;  /* 0x00000003024f7812 */ /* 0x040fe400078e7807 */
[----:B------:R-:W-:Y:S02]  /*0570*/  CS2R R6, SRZ ;  /* 0x0000000000067805 */ /* 0x000fe4000001ff00 */
[C---:B------:R-:W-:Y:S02]  /*0580*/  LOP3.LUT R80, R2.reuse, 0x3, R9, 0x78, !PT ;  /* 0x0000000302507812 */ /* 0x040fe400078e7809 */
[----:B------:R-:W-:Y:S02]  /*0590*/  CS2R R8, SRZ ;  /* 0x0000000000087805 */ /* 0x000fe4000001ff00 */
[----:B------:R-:W-:-:S02]  /*05a0*/  LOP3.LUT R81, R2, 0x3, R11, 0x78, !PT ;  /* 0x0000000302517812 */ /* 0x000fc400078e780b */
[----:B------:R-:W-:Y:S02]  /*05b0*/  CS2R R10, SRZ ;  /* 0x00000000000a7805 */ /* 0x000fe4000001ff00 */
[----:B------:R-:W-:Y:S02]  /*05c0*/  LOP3.LUT R77, R2, 0x3, R77, 0x78, !PT ;  /* 0x00000003024d7812 */ /* 0x000fe400078e784d */
[C---:B------:R-:W-:Y:S02]  /*05d0*/  IADD3 R86, R87.reuse, R86, RZ ;  /* 0x0000005657567210 */ /* 0x040fe40007ffe0ff */
[C---:B------:R-:W-:Y:S02]  /*05e0*/  IADD3 R88, R87.reuse, R88, RZ ;  /* 0x0000005857587210 */ /* 0x040fe40007ffe0ff */
[----:B------:R-:W-:Y:S02]  /*05f0*/  IADD3 R90, R87, R90, RZ ;  /* 0x0000005a575a7210 */ /* 0x000fe40007ffe0ff */
[----:B------:R-:W-:-:S07]  /*0600*/  LEA R72, R78, R3, 0x3 ;  /* 0x000000034e487211 */ /* 0x000fce00078e18ff */
.L_x_2302:
[C---:B------:R-:W-:Y:S01]  /*0610*/  LOP3.LUT R95, R109.reuse, 0x7, RZ, 0xc0, !PT ;  /* 0x000000076d5f7812 */ /* 0x040fe200078ec0ff */
[----:B------:R-:W-:Y:S01]  /*0620*/  IMAD R91, R78, 0xa00, RZ ;  /* 0x00000a004e5b7824 */ /* 0x000fe200078e02ff */
[--C-:B--2---:R-:W-:Y:S01]  /*0630*/  SHF.R.U64 R17, R109, 0x3, R94.reuse ;  /* 0x000000036d117819 */ /* 0x104fe2000000125e */
[----:B------:R-:W-:Y:S01]  /*0640*/  ULDC.64 UR6, c[0x0][0x248] ;  /* 0x0000920000067ab9 */ /* 0x000fe20000000a00 */
[----:B------:R-:W-:Y:S01]  /*0650*/  SHF.R.U32.HI R16, RZ, 0x3, R94 ;  /* 0x00000003ff107819 */ /* 0x000fe2000001165e */
[----:B------:R-:W-:Y:S01]  /*0660*/  IMAD R95, R95, 0x140, RZ ;  /* 0x000001405f5f7824 */ /* 0x000fe200078e02ff */
[----:B------:R-:W0:Y:S01]  /*0670*/  LDC.64 R106, c[0x0][0x238] ;  /* 0x00008e00ff6a7b82 */ /* 0x000e220000000a00 */
[----:B------:R-:W-:Y:S02]  /*0680*/  ULDC UR4, c[0x0][0x250] ;  /* 0x0000940000047ab9 */ /* 0x000fe40000000800 */
[----:B------:R-:W-:Y:S01]  /*0690*/  IMAD R19, R16, 0x28000, RZ ;  /* 0x0002800010137824 */ /* 0x000fe200078e02ff */
[----:B------:R-:W-:-:S04]  /*06a0*/  LEA R96, R85, R95, 0x2 ;  /* 0x0000005f55607211 */ /* 0x000fc800078e10ff */
[--C-:B------:R-:W-:Y:S01]  /*06b0*/  SHF.R.S32.HI R97, RZ, 0x1f, R96.reuse ;  /* 0x0000001fff617819 */ /* 0x100fe20000011460 */
[----:B------:R-:W-:Y:S01]  /*06c0*/  IMAD.WIDE.U32 R2, R96, -0x33333333, RZ ;  /* 0xcccccccd60027825 */ /* 0x000fe200078e00ff */
[----:B-1----:R-:W1:Y:S04]  /*06d0*/  LDC.64 R14, c[0x0][0x240] ;  /* 0x00009000ff0e7b82 */ /* 0x002e680000000a00 */
[----:B------:R-:W-:Y:S01]  /*06e0*/  SHF.R.U32.HI R113, RZ, 0x7, R3 ;  /* 0x00000007ff717819 */ /* 0x000fe20000011603 */
[----:B------:R-:W-:-:S03]  /*06f0*/  IMAD.WIDE.U32 R2, R17, 0x28000, R96 ;  /* 0x0002800011027825 */ /* 0x000fc600078e0060 */
[----:B------:R-:W-:Y:S02]  /*0700*/  LEA R0, P0, R17, R113, 0x4 ;  /* 0x0000007111007211 */ /* 0x000fe400078020ff */
[----:B------:R-:W-:Y:S02]  /*0710*/  IADD3 R91, P1, R91, R2, RZ ;  /* 0x000000025b5b7210 */ /* 0x000fe40007f3e0ff */
[----:B------:R-:W-:Y:S02]  /*0720*/  LEA.HI.X R17, R17, RZ, R16, 0x4, P0 ;  /* 0x000000ff11117211 */ /* 0x000fe400000f2410 */
[C---:B------:R-:W-:Y:S02]  /*0730*/  LEA R22, P0, R0.reuse, UR6, 0x3 ;  /* 0x0000000600167c11 */ /* 0x040fe4000f8018ff */
[----:B------:R-:W-:Y:S02]  /*0740*/  IADD3.X R2, R3, R19, RZ, P1, !PT ;  /* 0x0000001303027210 */ /* 0x000fe40000ffe4ff */
[----:B------:R-:W-:Y:S01]  /*0750*/  LEA.HI.X R23, R0, UR7, R17, 0x3, P0 ;  /* 0x0000000700177c11 */ /* 0x000fe200080f1c11 */
[----:B------:R-:W-:Y:S01]  /*0760*/  ULDC.64 UR6, c[0x0][0x230] ;  /* 0x00008c0000067ab9 */ /* 0x000fe20000000a00 */
[----:B------:R-:W-:-:S02]  /*0770*/  SHF.L.U32 R93, R91, 0x1, RZ ;  /* 0x000000015b5d7819 */ /* 0x000fc400000006ff */
[----:B------:R-:W-:Y:S02]  /*0780*/  SHF.L.U64.HI R91, R91, 0x1, R2 ;  /* 0x000000015b5b7819 */ /* 0x000fe40000010202 */
[----:B------:R-:W-:Y:S01]  /*0790*/  IADD3 R60, P0, R93, UR6, RZ ;  /* 0x000000065d3c7c10 */ /* 0x000fe2000ff1e0ff */
[----:B------:R-:W2:Y:S01]  /*07a0*/  LDG.E.64.CONSTANT R22, desc[UR8][R22.64] ;  /* 0x0000000816167981 */ /* 0x000ea2000c1e9b00 */
[C---:B0-----:R-:W-:Y:S02]  /*07b0*/  IMAD.WIDE R106, R96.reuse, 0x2, R106 ;  /* 0x00000002606a7825 */ /* 0x041fe400078e026a */
[----:B------:R-:W-:Y:S01]  /*07c0*/  IADD3.X R61, R91, UR7, RZ, P0, !PT ;  /* 0x000000075b3d7c10 */ /* 0x000fe200087fe4ff */
[----:B------:R-:W-:Y:S01]  /*07d0*/  ULDC.64 UR6, c[0x0][0x228] ;  /* 0x00008a0000067ab9 */ /* 0x000fe20000000a00 */
[----:B-1----:R-:W-:Y:S02]  /*07e0*/  IMAD.WIDE R96, R96, 0x2, R14 ;  /* 0x0000000260607825 */ /* 0x002fe400078e020e */
[----:B------:R-:W3:Y:S04]  /*07f0*/  LDG.E.64.CONSTANT R106, desc[UR8][R106.64] ;  /* 0x000000086a6a7981 */ /* 0x000ee8000c1e9b00 */
[----:B------:R-:W4:Y:S04]  /*0800*/  LDG.E.64.CONSTANT R102, desc[UR8][R60.64] ;  /* 0x000000083c667981 */ /* 0x000f28000c1e9b00 */
[----:B------:R-:W5:Y:S04]  /*0810*/  LDG.E.64.CONSTANT R96, desc[UR8][R96.64] ;  /* 0x0000000860607981 */ /* 0x000f68000c1e9b00 */
[----:B------:R-:W5:Y:S01]  /*0820*/  LDG.E.64.CONSTANT R100, desc[UR8][R60.64+0x5000] ;  /* 0x005000083c647981 */ /* 0x000f62000c1e9b00 */
[----:B------:R-:W-:-:S03]  /*0830*/  IADD3 R116, P0, R93, UR6, RZ ;  /* 0x000000065d747c10 */ /* 0x000fc6000ff1e0ff */
[----:B------:R-:W5:Y:S01]  /*0840*/  LDG.E.64.CONSTANT R110, desc[UR8][R60.64+0xa000] ;  /* 0x00a000083c6e7981 */ /* 0x000f62000c1e9b00 */
[----:B------:R-:W-:-:S03]  /*0850*/  IADD3.X R117, R91, UR7, RZ, P0, !PT ;  /* 0x000000075b757c10 */ /* 0x000fc600087fe4ff */
[----:B------:R-:W5:Y:S04]  /*0860*/  LDG.E.64.CONSTANT R16, desc[UR8][R60.64+0xf000] ;  /* 0x00f000083c107981 */ /* 0x000f68000c1e9b00 */
[----:B------:R-:W5:Y:S04]  /*0870*/  LDG.E.64.CONSTANT R26, desc[UR8][R116.64] ;  /* 0x00000008741a7981 */ /* 0x000f68000c1e9b00 */
[----:B------:R-:W5:Y:S04]  /*0880*/  LDG.E.64.CONSTANT R18, desc[UR8][R116.64+0x5000] ;  /* 0x0050000874127981 */ /* 0x000f68000c1e9b00 */
[----:B------:R-:W5:Y:S04]  /*0890*/  LDG.E.64.CONSTANT R30, desc[UR8][R60.64+0x14000] ;  /* 0x014000083c1e7981 */ /* 0x000f68000c1e9b00 */
[----:B------:R-:W5:Y:S04]  /*08a0*/  LDG.E.64.CONSTANT R14, desc[UR8][R116.64+0xa000] ;  /* 0x00a00008740e7981 */ /* 0x000f68000c1e9b00 */
[----:B------:R-:W5:Y:S04]  /*08b0*/  LDG.E.64.CONSTANT R32, desc[UR8][R60.64+0x19000] ;  /* 0x019000083c207981 */ /* 0x000f68000c1e9b00 */
[----:B------:R-:W5:Y:S01]  /*08c0*/  LDG.E.64.CONSTANT R70, desc[UR8][R60.64+0x23000] ;  /* 0x023000083c467981 */ /* 0x000f62000c1e9b00 */
[----:B--2---:R-:W-:-:S06]  /*08d0*/  FADD.FTZ R23, R23, UR4 ;  /* 0x0000000417177e21 */ /* 0x004fcc0008010000 */
[----:B------:R-:W0:Y:S01]  /*08e0*/  MUFU.RSQ R23, R23 ;  /* 0x0000001700177308 */ /* 0x000e220000001400 */
[----:B----4-:R-:W-:-:S05]  /*08f0*/  HADD2.F32 R3, -RZ, R102.H0_H0 ;  /* 0x20000066ff037230 */ /* 0x010fca0000004100 */
[----:B------:R-:W-:Y:S01]  /*0900*/  FADD.FTZ R2, -R22, R3 ;  /* 0x0000000316027221 */ /* 0x000fe20000010100 */
[----:B------:R-:W-:Y:S02]  /*0910*/  HADD2.F32 R3, -RZ, R102.H1_H1 ;  /* 0x30000066ff037230 */ /* 0x000fe40000004100 */
[----:B---3--:R-:W-:-:S03]  /*0920*/  HADD2.F32 R99, -RZ, R106.H1_H1 ;  /* 0x3000006aff637230 */ /* 0x008fc60000004100 */
[----:B------:R-:W-:Y:S01]  /*0930*/  FADD.FTZ R20, -R22, R3 ;  /* 0x0000000316147221 */ /* 0x000fe20000010100 */
[----:B-----5:R-:W-:-:S03]  /*0940*/  HADD2.F32 R108, -RZ, R96.H1_H1 ;  /* 0x30000060ff6c7230 */ /* 0x020fc60000004100 */
[C---:B0-----:R-:W-:Y:S01]  /*0950*/  FMUL.FTZ R45, R23.reuse, R20 ;  /* 0x00000014172d7220 */ /* 0x041fe20000410000 */
[----:B------:R-:W-:Y:S02]  /*0960*/  HADD2.F32 R0, -RZ, R106.H0_H0 ;  /* 0x2000006aff007230 */ /* 0x000fe40000004100 */
[----:B------:R-:W-:Y:S01]  /*0970*/  FMUL.FTZ R41, R23, R2 ;  /* 0x0000000217297220 */ /* 0x000fe20000410000 */
[----:B------:R-:W-:Y:S02]  /*0980*/  HADD2.F32 R133, -RZ, R96.H0_H0 ;  /* 0x20000060ff857230 */ /* 0x000fe40000004100 */
[----:B------:R-:W-:Y:S01]  /*0990*/  FFMA.FTZ R24, R45, R99, R108 ;  /* 0x000000632d187223 */ /* 0x000fe2000001006c */
[----:B------:R-:W-:-:S03]  /*09a0*/  HADD2.F32 R21, -RZ, R103.H0_H0 ;  /* 0x20000067ff157230 */ /* 0x000fc60000004100 */
[----:B------:R-:W-:Y:S01]  /*09b0*/  FMUL.FTZ R25, R24, -1.4426950216293334961 ;  /* 0xbfb8aa3b18197820 */ /* 0x000fe20000410000 */
[----:B------:R-:W-:Y:S01]  /*09c0*/  FFMA.FTZ R2, R41, R0, R133 ;  /* 0x0000000029027223 */ /* 0x000fe20000010085 */
[----:B------:R-:W-:Y:S01]  /*09d0*/  FADD.FTZ R28, -R22, R21 ;  /* 0x00000015161c7221 */ /* 0x000fe20000010100 */
[----:B------:R-:W-:Y:S01]  /*09e0*/  HADD2.F32 R29, -RZ, R103.H1_H1 ;  /* 0x30000067ff1d7230 */ /* 0x000fe20000004100 */
[----:B------:R-:W2:Y:S01]  /*09f0*/  LDG.E.64.CONSTANT R20, desc[UR8][R116.64+0xf000] ;  /* 0x00f0000874147981 */ /* 0x000ea2000c1e9b00 */
[----:B------:R-:W-:Y:S01]  /*0a00*/  FMUL.FTZ R3, R2, -1.4426950216293334961 ;  /* 0xbfb8aa3b02037820 */ /* 0x000fe20000410000 */
[----:B------:R-:W0:Y:S01]  /*0a10*/  MUFU.EX2 R25, R25 ;  /* 0x0000001900197308 */ /* 0x000e220000000800 */
[----:B------:R-:W-:Y:S02]  /*0a20*/  HADD2.F32 R104, -RZ, R107.H0_H0 ;  /* 0x2000006bff687230 */ /* 0x000fe40000004100 */
[----:B------:R-:W-:Y:S01]  /*0a30*/  FMUL.FTZ R39, R23, R28 ;  /* 0x0000001c17277220 */ /* 0x000fe20000410000 */
[----:B------:R-:W-:-:S02]  /*0a40*/  HADD2.F32 R115, -RZ, R97.H0_H0 ;  /* 0x20000061ff737230 */ /* 0x000fc40000004100 */
[----:B------:R-:W-:Y:S02]  /*0a50*/  FADD.FTZ R28, -R22, R29 ;  /* 0x0000001d161c7221 */ /* 0x000fe40000010100 */
[----:B------:R-:W1:Y:S01]  /*0a60*/  MUFU.EX2 R3, R3 ;  /* 0x0000000300037308 */ /* 0x000e620000000800 */
[----:B------:R-:W-:Y:S01]  /*0a70*/  FFMA.FTZ R35, R39, R104, R115 ;  /* 0x0000006827237223 */ /* 0x000fe20000010073 */
[----:B------:R-:W-:Y:S02]  /*0a80*/  HADD2.F32 R105, -RZ, R107.H1_H1 ;  /* 0x3000006bff697230 */ /* 0x000fe40000004100 */
[----:B------:R-:W-:Y:S01]  /*0a90*/  FMUL.FTZ R37, R23, R28 ;  /* 0x0000001c17257220 */ /* 0x000fe20000410000 */
[----:B------:R-:W-:Y:S02]  /*0aa0*/  HADD2.F32 R98, -RZ, R97.H1_H1 ;  /* 0x30000061ff627230 */ /* 0x000fe40000004100 */
[----:B------:R-:W-:-:S03]  /*0ab0*/  FMUL.FTZ R29, R35, -1.4426950216293334961 ;  /* 0xbfb8aa3b231d7820 */ /* 0x000fc60000410000 */
[----:B------:R-:W-:Y:S01]  /*0ac0*/  FFMA.FTZ R44, R37, R105, R98 ;  /* 0x00000069252c7223 */ /* 0x000fe20000010062 */
[----:B0-----:R-:W-:Y:S02]  /*0ad0*/  FADD.FTZ R28, R25, 1 ;  /* 0x3f800000191c7421 */ /* 0x001fe40000010000 */
[----:B------:R-:W0:Y:S01]  /*0ae0*/  MUFU.EX2 R29, R29 ;  /* 0x0000001d001d7308 */ /* 0x000e220000000800 */
[----:B------:R-:W-:Y:S01]  /*0af0*/  FMUL.FTZ R36, R44, -1.4426950216293334961 ;  /* 0xbfb8aa3b2c247820 */ /* 0x000fe20000410000 */
[----:B-1----:R-:W-:-:S06]  /*0b00*/  FADD.FTZ R3, R3, 1 ;  /* 0x3f80000003037421 */ /* 0x002fcc0000010000 */
[----:B------:R-:W1:Y:S08]  /*0b10*/  MUFU.RCP R40, R28 ;  /* 0x0000001c00287308 */ /* 0x000e700000001000 */
[----:B------:R-:W3:Y:S08]  /*0b20*/  MUFU.EX2 R36, R36 ;  /* 0x0000002400247308 */ /* 0x000ef00000000800 */
[----:B------:R4:W5:Y:S01]  /*0b30*/  MUFU.RCP R38, R3 ;  /* 0x0000000300267308 */ /* 0x0009620000001000 */
[----:B------:R-:W-:-:S02]  /*0b40*/  HADD2.F32 R25, -RZ, R100.H0_H0 ;  /* 0x20000064ff197230 */ /* 0x000fc40000004100 */
[----:B0-----:R-:W-:Y:S01]  /*0b50*/  FADD.FTZ R34, R29, 1 ;  /* 0x3f8000001d227421 */ /* 0x001fe20000010000 */
[--C-:B------:R-:W-:Y:S02]  /*0b60*/  HADD2.F32 R49, -RZ, R101.reuse.H0_H0 ;  /* 0x20000065ff317230 */ /* 0x100fe40000004100 */
[----:B-1----:R-:W-:Y:S01]  /*0b70*/  FADD.FTZ R29, -R40, 1 ;  /* 0x3f800000281d7421 */ /* 0x002fe20000010100 */
[----:B------:R-:W-:Y:S02]  /*0b80*/  HADD2.F32 R43, -RZ, R100.H1_H1 ;  /* 0x30000064ff2b7230 */ /* 0x000fe40000004100 */
[----:B------:R-:W-:Y:S01]  /*0b90*/  FADD.FTZ R46, -R22, R25 ;  /* 0x00000019162e7221 */ /* 0x000fe20000010100 */
[----:B------:R-:W0:Y:S01]  /*0ba0*/  MUFU.RCP R42, R34 ;  /* 0x00000022002a7308 */ /* 0x000e220000001000 */
[----:B------:R-:W-:Y:S01]  /*0bb0*/  FFMA.FTZ R47, R24, R29, 1 ;  /* 0x3f800000182f7423 */ /* 0x000fe2000001001d */
[----:B---3--:R-:W-:Y:S01]  /*0bc0*/  FADD.FTZ R36, R36, 1 ;  /* 0x3f80000024247421 */ /* 0x008fe20000010000 */
[----:B------:R-:W-:Y:S01]  /*0bd0*/  FADD.FTZ R24, -R22, R49 ;  /* 0x0000003116187221 */ /* 0x000fe20000010100 */
[----:B------:R-:W-:-:S02]  /*0be0*/  HADD2.F32 R29, -RZ, R101.H1_H1 ;  /* 0x30000065ff1d7230 */ /* 0x000fc40000004100 */
[C---:B----4-:R-:W-:Y:S01]  /*0bf0*/  FMUL.FTZ R3, R23.reuse, R46 ;  /* 0x0000002e17037220 */ /* 0x050fe20000410000 */
[----:B-----5:R-:W-:Y:S01]  /*0c00*/  FADD.FTZ R25, -R38, 1 ;  /* 0x3f80000026197421 */ /* 0x020fe20000010100 */
[C---:B------:R-:W-:Y:S01]  /*0c10*/  FADD.FTZ R48, -R22.reuse, R43 ;  /* 0x0000002b16307221 */ /* 0x040fe20000010100 */
[----:B------:R1:W-:Y:S01]  /*0c20*/  MUFU.RCP R46, R36 ;  /* 0x00000024002e7308 */ /* 0x0003e20000001000 */
[----:B------:R-:W-:Y:S01]  /*0c30*/  FADD.FTZ R56, -R22, R29 ;  /* 0x0000001d16387221 */ /* 0x000fe20000010100 */
[----:B------:R-:W-:Y:S01]  /*0c40*/  FFMA.FTZ R43, R2, R25, 1 ;  /* 0x3f800000022b7423 */ /* 0x000fe20000010019 */
[----:B------:R-:W3:Y:S01]  /*0c50*/  LDG.E.64.CONSTANT R28, desc[UR8][R60.64+0x1e000] ;  /* 0x01e000083c1c7981 */ /* 0x000ee2000c1e9b00 */
[----:B-1----:R-:W-:-:S03]  /*0c60*/  FMUL.FTZ R36, R23, R24 ;  /* 0x0000001817247220 */ /* 0x002fc60000410000 */
[----:B------:R-:W4:Y:S01]  /*0c70*/  LDG.E.64.CONSTANT R24, desc[UR8][R116.64+0x14000] ;  /* 0x0140000874187981 */ /* 0x000f22000c1e9b00 */
[----:B------:R-:W-:Y:S01]  /*0c80*/  FMUL.FTZ R34, R23, R48 ;  /* 0x0000003017227220 */ /* 0x000fe20000410000 */
[----:B0-----:R-:W-:-:S03]  /*0c90*/  FADD.FTZ R2, -R42, 1 ;  /* 0x3f8000002a027421 */ /* 0x001fc60000010100 */
[----:B------:R-:W-:Y:S01]  /*0ca0*/  FFMA.FTZ R52, R99, R34, R108 ;  /* 0x0000002263347223 */ /* 0x000fe2000001006c */
[----:B------:R-:W-:-:S03]  /*0cb0*/  FFMA.FTZ R49, R35, R2, 1 ;  /* 0x3f80000023317423 */ /* 0x000fc60000010002 */
[----:B------:R-:W-:-:S04]  /*0cc0*/  FMUL.FTZ R2, R52, -1.4426950216293334961 ;  /* 0xbfb8aa3b34027820 */ /* 0x000fc80000410000 */
[----:B------:R-:W0:Y:S01]  /*0cd0*/  MUFU.EX2 R53, R2 ;  /* 0x0000000200357308 */ /* 0x000e220000000800 */
[----:B------:R-:W-:-:S04]  /*0ce0*/  FFMA.FTZ R54, R104, R36, R115 ;  /* 0x0000002468367223 */ /* 0x000fc80000010073 */
[----:B------:R-:W-:Y:S01]  /*0cf0*/  FMUL.FTZ R55, R54, -1.4426950216293334961 ;  /* 0xbfb8aa3b36377820 */ /* 0x000fe20000410000 */
[----:B0-----:R-:W-:-:S05]  /*0d00*/  FADD.FTZ R53, R53, 1 ;  /* 0x3f80000035357421 */ /* 0x001fca0000010000 */
[----:B------:R-:W-:Y:S01]  /*0d10*/  MUFU.EX2 R55, R55 ;  /* 0x0000003700377308 */ /* 0x000fe20000000800 */
[----:B------:R-:W-:Y:S02]  /*0d20*/  HADD2.F32 R2, -RZ, R26.H0_H0 ;  /* 0x2000001aff027230 */ /* 0x000fe40000004100 */
[----:B------:R-:W-:-:S05]  /*0d30*/  FMUL.FTZ R43, R38, R43 ;  /* 0x0000002b262b7220 */ /* 0x000fca0000410000 */
[----:B------:R-:W0:Y:S01]  /*0d40*/  MUFU.RCP R53, R53 ;  /* 0x0000003500357308 */ /* 0x000e220000001000 */
[----:B------:R-:W-:Y:S01]  /*0d50*/  FADD.FTZ R51, -R46, 1 ;  /* 0x3f8000002e337421 */ /* 0x000fe20000010100 */
[----:B------:R-:W-:Y:S02]  /*0d60*/  HADD2.F32 R38, -RZ, R26.H1_H1 ;  /* 0x3000001aff267230 */ /* 0x000fe40000004100 */
[----:B------:R-:W-:Y:S01]  /*0d70*/  FMUL.FTZ R47, R40, R47 ;  /* 0x0000002f282f7220 */ /* 0x000fe20000410000 */
[----:B------:R-:W-:Y:S02]  /*0d80*/  HADD2.F32 R40, -RZ, R27.H0_H0 ;  /* 0x2000001bff287230 */ /* 0x000fe40000004100 */
[----:B------:R-:W-:Y:S01]  /*0d90*/  FMUL.FTZ R43, R2, R43 ;  /* 0x0000002b022b7220 */ /* 0x000fe20000410000 */
[----:B------:R-:W-:Y:S01]  /*0da0*/  FFMA.FTZ R51, R44, R51, 1 ;  /* 0x3f8000002c337423 */ /* 0x000fe20000010033 */
[----:B------:R-:W-:Y:S01]  /*0db0*/  FMUL.FTZ R49, R42, R49 ;  /* 0x000000312a317220 */ /* 0x000fe20000410000 */
[----:B------:R-:W-:Y:S01]  /*0dc0*/  FMUL.FTZ R44, R38, R47 ;  /* 0x0000002f262c7220 */ /* 0x000fe20000410000 */
[----:B------:R-:W-:-:S02]  /*0dd0*/  FMUL.FTZ R2, R0, R43 ;  /* 0x0000002b00027220 */ /* 0x000fc40000410000 */
[----:B------:R-:W-:Y:S01]  /*0de0*/  FMUL.FTZ R49, R40, R49 ;  /* 0x0000003128317220 */ /* 0x000fe20000410000 */
[----:B------:R-:W-:Y:S01]  /*0df0*/  FADD.FTZ R40, R44, R9 ;  /* 0x000000092c287221 */ /* 0x000fe20000010000 */
[C---:B------:R-:W-:Y:S01]  /*0e00*/  FFMA.FTZ R38, R41.reuse, R43, R6 ;  /* 0x0000002b29267223 */ /* 0x040fe20000010006 */
[----:B------:R-:W-:Y:S01]  /*0e10*/  FFMA.FTZ R50, R0, R3, R133 ;  /* 0x0000000300327223 */ /* 0x000fe20000010085 */
[----:B------:R-:W-:Y:S01]  /*0e20*/  FFMA.FTZ R6, R41, R2, RZ ;  /* 0x0000000229067223 */ /* 0x000fe200000100ff */
[----:B0-----:R-:W-:Y:S01]  /*0e30*/  FADD.FTZ R9, -R53, 1 ;  /* 0x3f80000035097421 */ /* 0x001fe20000010100 */
[-C--:B------:R-:W-:Y:S01]  /*0e40*/  FFMA.FTZ R41, R45, R44.reuse, R8 ;  /* 0x0000002c2d297223 */ /* 0x080fe20000010008 */
[----:B------:R-:W-:Y:S01]  /*0e50*/  FMUL.FTZ R8, R99, R44 ;  /* 0x0000002c63087220 */ /* 0x000fe20000410000 */
[----:B------:R-:W-:Y:S01]  /*0e60*/  FADD.FTZ R55, R55, 1 ;  /* 0x3f80000037377421 */ /* 0x000fe20000010000 */
[----:B------:R-:W-:Y:S01]  /*0e70*/  FFMA.FTZ R52, R52, R9, 1 ;  /* 0x3f80000034347423 */ /* 0x000fe20000010009 */
[----:B------:R-:W-:Y:S01]  /*0e80*/  FMUL.FTZ R48, R50, -1.4426950216293334961 ;  /* 0xbfb8aa3b32307820 */ /* 0x000fe20000410000 */
[----:B------:R-:W-:Y:S01]  /*0e90*/  FMUL.FTZ R35, R23, R56 ;  /* 0x0000003817237220 */ /* 0x000fe20000410000 */
[----:B------:R-:W-:-:S02]  /*0ea0*/  FFMA.FTZ R6, R45, R8, R6 ;  /* 0x000000082d067223 */ /* 0x000fc40000010006 */
[----:B------:R0:W-:Y:S01]  /*0eb0*/  MUFU.RCP R45, R55 ;  /* 0x00000037002d7308 */ /* 0x0001e20000001000 */
[----:B------:R-:W-:Y:S01]  /*0ec0*/  FFMA.FTZ R56, R105, R35, R98 ;  /* 0x0000002369387223 */ /* 0x000fe20000010062 */
[----:B0-----:R-:W-:-:S06]  /*0ed0*/  FMUL.FTZ R55, R53, R52 ;  /* 0x0000003435377220 */ /* 0x001fcc0000410000 */
[----:B------:R-:W0:Y:S01]  /*0ee0*/  MUFU.EX2 R48, R48 ;  /* 0x0000003000307308 */ /* 0x000e220000000800 */
[----:B------:R-:W5:Y:S01]  /*0ef0*/  LDG.E.64.CONSTANT R52, desc[UR8][R116.64+0x19000] ;  /* 0x0190000874347981 */ /* 0x000f62000c1e9b00 */
[----:B------:R-:W-:Y:S01]  /*0f00*/  FMUL.FTZ R57, R56, -1.4426950216293334961 ;  /* 0xbfb8aa3b38397820 */ /* 0x000fe20000410000 */
[----:B------:R-:W-:Y:S02]  /*0f10*/  HADD2.F32 R42, -RZ, R27.H1_H1 ;  /* 0x3000001bff2a7230 */ /* 0x000fe40000004100 */
[----:B------:R-:W-:Y:S01]  /*0f20*/  FMUL.FTZ R51, R46, R51 ;  /* 0x000000332e337220 */ /* 0x000fe20000410000 */
[----:B------:R-:W-:Y:S02]  /*0f30*/  FFMA.FTZ R2, R0, R43, RZ ;  /* 0x0000002b00027223 */ /* 0x000fe400000100ff */
[----:B------:R-:W1:Y:S01]  /*0f40*/  MUFU.EX2 R57, R57 ;  /* 0x0000003900397308 */ /* 0x000e620000000800 */
[----:B------:R-:W-:Y:S01]  /*0f50*/  FMUL.FTZ R46, R42, R51 ;  /* 0x000000332a2e7220 */ /* 0x000fe20000410000 */
[----:B------:R-:W-:Y:S01]  /*0f60*/  FADD.FTZ R42, R43, R7 ;  /* 0x000000072b2a7221 */ /* 0x000fe20000010000 */
[----:B------:R-:W-:Y:S01]  /*0f70*/  FFMA.FTZ R7, R99, R44, R2 ;  /* 0x0000002c63077223 */ /* 0x000fe20000010002 */
[----:B------:R-:W-:Y:S01]  /*0f80*/  FMUL.FTZ R8, R104, R49 ;  /* 0x0000003168087220 */ /* 0x000fe20000410000 */
[----:B0-----:R-:W-:-:S02]  /*0f90*/  FADD.FTZ R48, R48, 1 ;  /* 0x3f80000030307421 */ /* 0x001fc40000010000 */
[-C--:B------:R-:W-:Y:S02]  /*0fa0*/  FFMA.FTZ R2, R104, R49.reuse, R7 ;  /* 0x0000003168027223 */ /* 0x080fe40000010007 */
[----:B------:R0:W0:Y:S01]  /*0fb0*/  MUFU.RCP R47, R48 ;  /* 0x00000030002f7308 */ /* 0x0000220000001000 */
[----:B------:R-:W-:Y:S01]  /*0fc0*/  FFMA.FTZ R43, R39, R49, R10 ;  /* 0x00000031272b7223 */ /* 0x000fe2000001000a */
[----:B------:R-:W-:Y:S01]  /*0fd0*/  FADD.FTZ R11, R49, R11 ;  /* 0x0000000b310b7221 */ /* 0x000fe20000010000 */
[-C--:B------:R-:W-:Y:S01]  /*0fe0*/  FFMA.FTZ R12, R37, R46.reuse, R12 ;  /* 0x0000002e250c7223 */ /* 0x080fe2000001000c */
[----:B------:R-:W-:Y:S01]  /*0ff0*/  FADD.FTZ R13, R46, R13 ;  /* 0x0000000d2e0d7221 */ /* 0x000fe20000010000 */
[----:B------:R-:W-:Y:S01]  /*1000*/  FFMA.FTZ R49, R105, R46, R2 ;  /* 0x0000002e69317223 */ /* 0x000fe20000010002 */
[----:B------:R-:W-:Y:S01]  /*1010*/  FFMA.FTZ R6, R39, R8, R6 ;  /* 0x0000000827067223 */ /* 0x000fe20000010006 */
[----:B------:R-:W-:Y:S01]  /*1020*/  FMUL.FTZ R46, R105, R46 ;  /* 0x0000002e692e7220 */ /* 0x000fe20000410000 */
[----:B-1----:R-:W-:Y:S01]  /*1030*/  FADD.FTZ R57, R57, 1 ;  /* 0x3f80000039397421 */ /* 0x002fe20000010000 */
[----:B------:R-:W-:-:S02]  /*1040*/  HADD2.F32 R39, -RZ, R110.H0_H0 ;  /* 0x2000006eff277230 */ /* 0x000fc40000004100 */
[----:B0-----:R-:W-:Y:S01]  /*1050*/  FFMA.FTZ R48, R37, R46, R6 ;  /* 0x0000002e25307223 */ /* 0x001fe20000010006 */
[----:B------:R-:W0:Y:S01]  /*1060*/  MUFU.RCP R2, R57 ;  /* 0x0000003900027308 */ /* 0x000e220000001000 */
[----:B------:R-:W-:Y:S02]  /*1070*/  HADD2.F32 R37, -RZ, R110.H1_H1 ;  /* 0x3000006eff257230 */ /* 0x000fe40000004100 */
[C---:B------:R-:W-:Y:S01]  /*1080*/  FADD.FTZ R10, -R22.reuse, R39 ;  /* 0x00000027160a7221 */ /* 0x040fe20000010100 */
[----:B------:R-:W-:Y:S02]  /*1090*/  HADD2.F32 R39, -RZ, R111.H0_H0 ;  /* 0x2000006fff277230 */ /* 0x000fe40000004100 */
[C---:B------:R-:W-:Y:S01]  /*10a0*/  FADD.FTZ R6, -R22.reuse, R37 ;  /* 0x0000002516067221 */ /* 0x040fe20000010100 */
[----:B------:R-:W-:Y:S02]  /*10b0*/  FADD.FTZ R7, -R47, 1 ;  /* 0x3f8000002f077421 */ /* 0x000fe40000010100 */
[----:B------:R-:W-:Y:S01]  /*10c0*/  FADD.FTZ R8, -R22, R39 ;  /* 0x0000002716087221 */ /* 0x000fe20000010100 */
[----:B------:R-:W-:Y:S01]  /*10d0*/  FMUL.FTZ R9, R23, R6 ;  /* 0x0000000617097220 */ /* 0x000fe20000410000 */
[----:B------:R-:W-:Y:S01]  /*10e0*/  FFMA.FTZ R50, R50, R7, 1 ;  /* 0x3f80000032327423 */ /* 0x000fe20000010007 */
[----:B------:R-:W-:-:S02]  /*10f0*/  FADD.FTZ R7, -R45, 1 ;  /* 0x3f8000002d077421 */ /* 0x000fc40000010100 */
[----:B------:R-:W-:Y:S01]  /*1100*/  FFMA.FTZ R39, R99, R9, R108 ;  /* 0x0000000963277223 */ /* 0x000fe2000001006c */
[----:B------:R-:W-:Y:S01]  /*1110*/  FMUL.FTZ R8, R23, R8 ;  /* 0x0000000817087220 */ /* 0x000fe20000410000 */
[----:B------:R-:W-:Y:S01]  /*1120*/  FFMA.FTZ R54, R54, R7, 1 ;  /* 0x3f80000036367423 */ /* 0x000fe20000010007 */
[----:B0-----:R-:W-:Y:S01]  /*1130*/  FADD.FTZ R7, -R2, 1 ;  /* 0x3f80000002077421 */ /* 0x001fe20000010100 */
[----:B------:R-:W-:Y:S02]  /*1140*/  HADD2.F32 R51, -RZ, R111.H1_H1 ;  /* 0x3000006fff337230 */ /* 0x000fe40000004100 */
[----:B------:R-:W-:Y:S01]  /*1150*/  FMUL.FTZ R46, R39, -1.4426950216293334961 ;  /* 0xbfb8aa3b272e7820 */ /* 0x000fe20000410000 */
[----:B------:R-:W-:Y:S01]  /*1160*/  FFMA.FTZ R44, R104, R8, R115 ;  /* 0x00000008682c7223 */ /* 0x000fe20000010073 */
[----:B------:R-:W-:Y:S02]  /*1170*/  FFMA.FTZ R7, R56, R7, 1 ;  /* 0x3f80000038077423 */ /* 0x000fe40000010007 */
[----:B------:R0:W1:Y:S01]  /*1180*/  MUFU.EX2 R63, R46 ;  /* 0x0000002e003f7308 */ /* 0x0000620000000800 */
[----:B------:R-:W-:Y:S01]  /*1190*/  FADD.FTZ R56, -R22, R51 ;  /* 0x0000003316387221 */ /* 0x000fe20000010100 */
[----:B------:R-:W-:Y:S01]  /*11a0*/  FMUL.FTZ R10, R23, R10 ;  /* 0x0000000a170a7220 */ /* 0x000fe20000410000 */
[----:B------:R-:W-:Y:S01]  /*11b0*/  FMUL.FTZ R51, R44, -1.4426950216293334961 ;  /* 0xbfb8aa3b2c337820 */ /* 0x000fe20000410000 */
[----:B------:R-:W-:Y:S01]  /*11c0*/  FMUL.FTZ R50, R47, R50 ;  /* 0x000000322f327220 */ /* 0x000fe20000410000 */
[----:B------:R-:W-:-:S02]  /*11d0*/  HADD2.F32 R47, -RZ, R16.H0_H0 ;  /* 0x20000010ff2f7230 */ /* 0x000fc40000004100 */
[----:B------:R-:W-:Y:S01]  /*11e0*/  FFMA.FTZ R37, R0, R10, R133 ;  /* 0x0000000a00257223 */ /* 0x000fe20000010085 */
[----:B------:R-:W-:Y:S01]  /*11f0*/  FMUL.FTZ R57, R45, R54 ;  /* 0x000000362d397220 */ /* 0x000fe20000410000 */
[----:B------:R1:W1:Y:S01]  /*1200*/  MUFU.EX2 R64, R51 ;  /* 0x0000003300407308 */ /* 0x0002620000000800 */
[--C-:B------:R-:W-:Y:S02]  /*1210*/  HADD2.F32 R45, -RZ, R18.reuse.H0_H0 ;  /* 0x20000012ff2d7230 */ /* 0x100fe40000004100 */
[----:B------:R-:W-:Y:S01]  /*1220*/  FMUL.FTZ R6, R37, -1.4426950216293334961 ;  /* 0xbfb8aa3b25067820 */ /* 0x000fe20000410000 */
[----:B------:R-:W-:Y:S01]  /*1230*/  FADD.FTZ R54, -R22, R47 ;  /* 0x0000002f16367221 */ /* 0x000fe20000010100 */
[----:B0-----:R-:W-:Y:S02]  /*1240*/  HADD2.F32 R46, -RZ, R18.H1_H1 ;  /* 0x30000012ff2e7230 */ /* 0x001fe40000004100 */
[----:B------:R-:W-:Y:S01]  /*1250*/  FMUL.FTZ R59, R2, R7 ;  /* 0x00000007023b7220 */ /* 0x000fe20000410000 */
[----:B------:R-:W-:Y:S01]  /*1260*/  FMUL.FTZ R2, R23, R54 ;  /* 0x0000003617027220 */ /* 0x000fe20000410000 */
[----:B-1----:R-:W-:Y:S01]  /*1270*/  FMUL.FTZ R51, R45, R50 ;  /* 0x000000322d337220 */ /* 0x002fe20000410000 */
[----:B------:R0:W1:Y:S01]  /*1280*/  MUFU.EX2 R62, R6 ;  /* 0x00000006003e7308 */ /* 0x0000620000000800 */
[----:B------:R-:W-:Y:S01]  /*1290*/  FMUL.FTZ R54, R46, R55 ;  /* 0x000000372e367220 */ /* 0x000fe20000410000 */
[----:B------:R-:W-:Y:S01]  /*12a0*/  FADD.FTZ R63, R63, 1 ;  /* 0x3f8000003f3f7421 */ /* 0x000fe20000010000 */
[CC--:B------:R-:W-:Y:S01]  /*12b0*/  FMUL.FTZ R55, R0.reuse, R51.reuse ;  /* 0x0000003300377220 */ /* 0x0c0fe20000410000 */
[----:B------:R-:W-:Y:S01]  /*12c0*/  FFMA.FTZ R50, R0, R51, R49 ;  /* 0x0000003300327223 */ /* 0x000fe20000010031 */
[----:B0-----:R-:W-:Y:S01]  /*12d0*/  FMUL.FTZ R6, R23, R56 ;  /* 0x0000003817067220 */ /* 0x001fe20000410000 */
[----:B------:R-:W-:-:S02]  /*12e0*/  HADD2.F32 R56, -RZ, R19.H0_H0 ;  /* 0x20000013ff387230 */ /* 0x000fc40000004100 */
[----:B------:R-:W-:Y:S01]  /*12f0*/  FFMA.FTZ R55, R3, R55, R48 ;  /* 0x0000003703377223 */ /* 0x000fe20000010030 */
[-C--:B------:R-:W-:Y:S01]  /*1300*/  FMUL.FTZ R48, R99, R54.reuse ;  /* 0x0000003663307220 */ /* 0x080fe20000410000 */
[----:B------:R-:W-:Y:S01]  /*1310*/  FFMA.FTZ R45, R3, R51, R38 ;  /* 0x00000033032d7223 */ /* 0x000fe20000010026 */
[----:B------:R-:W-:Y:S01]  /*1320*/  FMUL.FTZ R56, R56, R57 ;  /* 0x0000003938387220 */ /* 0x000fe20000410000 */
[----:B------:R-:W-:Y:S02]  /*1330*/  HADD2.F32 R58, -RZ, R19.H1_H1 ;  /* 0x30000013ff3a7230 */ /* 0x000fe40000004100 */
[-C--:B------:R-:W-:Y:S01]  /*1340*/  FFMA.FTZ R3, R99, R54.reuse, R50 ;  /* 0x0000003663037223 */ /* 0x080fe20000010032 */
[----:B------:R-:W0:Y:S01]  /*1350*/  MUFU.RCP R63, R63 ;  /* 0x0000003f003f7308 */ /* 0x000e220000001000 */
[----:B------:R-:W-:Y:S01]  /*1360*/  FADD.FTZ R64, R64, 1 ;  /* 0x3f80000040407421 */ /* 0x000fe20000010000 */
[C---:B------:R-:W-:Y:S01]  /*1370*/  FFMA.FTZ R38, R34.reuse, R54, R41 ;  /* 0x0000003622267223 */ /* 0x040fe20000010029 */
[----:B------:R-:W-:Y:S01]  /*1380*/  FFMA.FTZ R55, R34, R48, R55 ;  /* 0x0000003022377223 */ /* 0x000fe20000010037 */
[-C--:B------:R-:W-:Y:S01]  /*1390*/  FFMA.FTZ R49, R36, R56.reuse, R43 ;  /* 0x0000003824317223 */ /* 0x080fe2000001002b */
[C---:B------:R-:W-:Y:S01]  /*13a0*/  FMUL.FTZ R34, R104.reuse, R56 ;  /* 0x0000003868227220 */ /* 0x040fe20000410000 */
[----:B------:R-:W-:Y:S01]  /*13b0*/  FADD.FTZ R43, R11, R56 ;  /* 0x000000380b2b7221 */ /* 0x000fe20000010000 */
[----:B------:R-:W-:Y:S01]  /*13c0*/  FFMA.FTZ R47, R105, R6, R98 ;  /* 0x00000006692f7223 */ /* 0x000fe20000010062 */
[----:B------:R-:W-:Y:S01]  /*13d0*/  FFMA.FTZ R56, R104, R56, R3 ;  /* 0x0000003868387223 */ /* 0x000fe20000010003 */
[----:B------:R-:W-:Y:S01]  /*13e0*/  FMUL.FTZ R58, R58, R59 ;  /* 0x0000003b3a3a7220 */ /* 0x000fe20000410000 */
[----:B------:R-:W-:Y:S01]  /*13f0*/  HADD2.F32 R3, -RZ, R16.H1_H1 ;  /* 0x30000010ff037230 */ /* 0x000fe20000004100 */
[----:B------:R-:W0:Y:S01]  /*1400*/  MUFU.RCP R64, R64 ;  /* 0x0000004000407308 */ /* 0x000e220000001000 */
[----:B------:R-:W-:Y:S01]  /*1410*/  FMUL.FTZ R65, R47, -1.4426950216293334961 ;  /* 0xbfb8aa3b2f417820 */ /* 0x000fe20000410000 */
[----:B------:R-:W-:Y:S01]  /*1420*/  FFMA.FTZ R34, R36, R34, R55 ;  /* 0x0000002224227223 */ /* 0x000fe20000010037 */
[-C--:B------:R-:W-:Y:S01]  /*1430*/  FFMA.FTZ R41, R35, R58.reuse, R12 ;  /* 0x0000003a23297223 */ /* 0x080fe2000001000c */
[----:B------:R-:W-:Y:S01]  /*1440*/  FADD.FTZ R36, R13, R58 ;  /* 0x0000003a0d247221 */ /* 0x000fe20000010000 */
[CC--:B------:R-:W-:Y:S01]  /*1450*/  FFMA.FTZ R55, R105.reuse, R58.reuse, R56 ;  /* 0x0000003a69377223 */ /* 0x0c0fe20000010038 */
[----:B------:R-:W-:Y:S01]  /*1460*/  FADD.FTZ R12, -R22, R3 ;  /* 0x00000003160c7221 */ /* 0x000fe20000010100 */
[----:B------:R-:W-:Y:S01]  /*1470*/  FMUL.FTZ R58, R105, R58 ;  /* 0x0000003a693a7220 */ /* 0x000fe20000410000 */
[----:B------:R-:W-:Y:S01]  /*1480*/  HADD2.F32 R3, -RZ, R17.H0_H0 ;  /* 0x20000011ff037230 */ /* 0x000fe20000004100 */
[----:B------:R-:W2:Y:S01]  /*1490*/  MUFU.EX2 R65, R65 ;  /* 0x0000004100417308 */ /* 0x000ea20000000800 */
[----:B-1----:R-:W-:Y:S01]  /*14a0*/  FADD.FTZ R62, R62, 1 ;  /* 0x3f8000003e3e7421 */ /* 0x002fe20000010000 */
[----:B------:R-:W-:Y:S01]  /*14b0*/  FFMA.FTZ R57, R35, R58, R34 ;  /* 0x0000003a23397223 */ /* 0x000fe20000010022 */
[----:B------:R-:W-:Y:S01]  /*14c0*/  FMUL.FTZ R12, R23, R12 ;  /* 0x0000000c170c7220 */ /* 0x000fe20000410000 */
[----:B------:R-:W-:Y:S01]  /*14d0*/  FADD.FTZ R34, -R22, R3 ;  /* 0x0000000316227221 */ /* 0x000fe20000010100 */
[----:B------:R-:W-:-:S02]  /*14e0*/  HADD2.F32 R3, -RZ, R30.H0_H0 ;  /* 0x2000001eff037230 */ /* 0x000fc40000004100 */
[----:B0-----:R-:W-:Y:S01]  /*14f0*/  FADD.FTZ R50, -R63, 1 ;  /* 0x3f8000003f327421 */ /* 0x001fe20000010100 */
[----:B------:R-:W-:Y:S01]  /*1500*/  FFMA.FTZ R7, R0, R2, R133 ;  /* 0x0000000200077223 */ /* 0x000fe20000010085 */
[----:B------:R-:W-:Y:S01]  /*1510*/  FFMA.FTZ R35, R99, R12, R108 ;  /* 0x0000000c63237223 */ /* 0x000fe2000001006c */
[----:B------:R-:W-:Y:S01]  /*1520*/  FADD.FTZ R40, R40, R54 ;  /* 0x0000003628287221 */ /* 0x000fe20000010000 */
[----:B------:R-:W0:Y:S01]  /*1530*/  MUFU.RCP R62, R62 ;  /* 0x0000003e003e7308 */ /* 0x000e220000001000 */
[----:B------:R-:W-:Y:S01]  /*1540*/  FFMA.FTZ R54, R39, R50, 1 ;  /* 0x3f80000027367423 */ /* 0x000fe20000010032 */
[----:B------:R-:W-:Y:S01]  /*1550*/  FMUL.FTZ R66, R7, -1.4426950216293334961 ;  /* 0xbfb8aa3b07427820 */ /* 0x000fe20000410000 */
[----:B------:R-:W-:Y:S01]  /*1560*/  FADD.FTZ R42, R42, R51 ;  /* 0x000000332a2a7221 */ /* 0x000fe20000010000 */
[----:B------:R-:W-:Y:S01]  /*1570*/  FADD.FTZ R50, -R22, R3 ;  /* 0x0000000316327221 */ /* 0x000fe20000010100 */
[----:B------:R-:W-:Y:S01]  /*1580*/  FMUL.FTZ R51, R35, -1.4426950216293334961 ;  /* 0xbfb8aa3b23337820 */ /* 0x000fe20000410000 */
[----:B------:R-:W-:-:S02]  /*1590*/  FADD.FTZ R3, -R64, 1 ;  /* 0x3f80000040037421 */ /* 0x000fc40000010100 */
[----:B------:R-:W-:Y:S02]  /*15a0*/  MUFU.EX2 R46, R66 ;  /* 0x00000042002e7308 */ /* 0x000fe40000000800 */
[----:B------:R-:W-:Y:S01]  /*15b0*/  FFMA.FTZ R39, R44, R3, 1 ;  /* 0x3f8000002c277423 */ /* 0x000fe20000010003 */
[----:B------:R-:W-:Y:S01]  /*15c0*/  FMUL.FTZ R3, R23, R50 ;  /* 0x0000003217037220 */ /* 0x000fe20000410000 */
[----:B--2---:R-:W-:Y:S01]  /*15d0*/  FADD.FTZ R65, R65, 1 ;  /* 0x3f80000041417421 */ /* 0x004fe20000010000 */
[----:B------:R-:W-:-:S03]  /*15e0*/  HADD2.F32 R11, -RZ, R17.H1_H1 ;  /* 0x30000011ff0b7230 */ /* 0x000fc60000004100 */
[----:B------:R1:W-:Y:S02]  /*15f0*/  MUFU.EX2 R66, R51 ;  /* 0x0000003300427308 */ /* 0x0003e40000000800 */
[----:B------:R-:W-:Y:S01]  /*1600*/  FADD.FTZ R58, -R22, R11 ;  /* 0x0000000b163a7221 */ /* 0x000fe20000010100 */
[----:B-1----:R-:W2:Y:S05]  /*1610*/  LDG.E.64.CONSTANT R50, desc[UR8][R116.64+0x1e000] ;  /* 0x01e0000874327981 */ /* 0x002eaa000c1e9b00 */
[----:B------:R1:W1:Y:S01]  /*1620*/  MUFU.RCP R56, R65 ;  /* 0x0000004100387308 */ /* 0x0002620000001000 */
[----:B------:R-:W-:Y:S01]  /*1630*/  FMUL.FTZ R11, R23, R34 ;  /* 0x00000022170b7220 */ /* 0x000fe20000410000 */
[----:B0-----:R-:W-:-:S03]  /*1640*/  FADD.FTZ R34, -R62, 1 ;  /* 0x3f8000003e227421 */ /* 0x001fc60000010100 */
[----:B------:R-:W-:Y:S01]  /*1650*/  FFMA.FTZ R48, R104, R11, R115 ;  /* 0x0000000b68307223 */ /* 0x000fe20000010073 */
[----:B------:R-:W-:Y:S01]  /*1660*/  FFMA.FTZ R59, R37, R34, 1 ;  /* 0x3f800000253b7423 */ /* 0x000fe20000010022 */
[----:B------:R-:W-:Y:S01]  /*1670*/  FMUL.FTZ R13, R23, R58 ;  /* 0x0000003a170d7220 */ /* 0x000fe20000410000 */
[----:B-1----:R-:W-:Y:S01]  /*1680*/  FMUL.FTZ R65, R64, R39 ;  /* 0x0000002740417220 */ /* 0x002fe20000410000 */
[----:B------:R-:W-:Y:S01]  /*1690*/  FMUL.FTZ R58, R48, -1.4426950216293334961 ;  /* 0xbfb8aa3b303a7820 */ /* 0x000fe20000410000 */
[--C-:B------:R-:W-:Y:S02]  /*16a0*/  HADD2.F32 R39, -RZ, R14.reuse.H0_H0 ;  /* 0x2000000eff277230 */ /* 0x100fe40000004100 */
[----:B------:R-:W-:Y:S01]  /*16b0*/  FMUL.FTZ R62, R62, R59 ;  /* 0x0000003b3e3e7220 */ /* 0x000fe20000410000 */
[----:B------:R-:W-:Y:S01]  /*16c0*/  HADD2.F32 R44, -RZ, R14.H1_H1 ;  /* 0x3000000eff2c7230 */ /* 0x000fe20000004100 */
[----:B------:R0:W1:Y:S01]  /*16d0*/  MUFU.EX2 R68, R58 ;  /* 0x0000003a00447308 */ /* 0x0000620000000800 */
[----:B------:R-:W-:Y:S01]  /*16e0*/  FMUL.FTZ R63, R63, R54 ;  /* 0x000000363f3f7220 */ /* 0x000fe20000410000 */
[----:B------:R-:W-:Y:S01]  /*16f0*/  FMUL.FTZ R59, R39, R62 ;  /* 0x0000003e273b7220 */ /* 0x000fe20000410000 */
[----:B------:R-:W-:-:S02]  /*1700*/  FADD.FTZ R34, -R56, 1 ;  /* 0x3f80000038227421 */ /* 0x000fc40000010100 */
[----:B------:R-:W-:Y:S01]  /*1710*/  FMUL.FTZ R63, R44, R63 ;  /* 0x0000003f2c3f7220 */ /* 0x000fe20000410000 */
[----:B0-----:R-:W-:Y:S01]  /*1720*/  FADD.FTZ R58, R46, 1 ;  /* 0x3f8000002e3a7421 */ /* 0x001fe20000010000 */
[-C--:B------:R-:W-:Y:S01]  /*1730*/  FMUL.FTZ R46, R0, R59.reuse ;  /* 0x0000003b002e7220 */ /* 0x080fe20000410000 */
[-C--:B------:R-:W-:Y:S01]  /*1740*/  FFMA.FTZ R39, R10, R59.reuse, R45 ;  /* 0x0000003b0a277223 */ /* 0x080fe2000001002d */
[----:B------:R-:W-:Y:S01]  /*1750*/  FADD.FTZ R42, R42, R59 ;  /* 0x0000003b2a2a7221 */ /* 0x000fe20000010000 */
[----:B------:R0:W-:Y:S01]  /*1760*/  MUFU.RCP R64, R58 ;  /* 0x0000003a00407308 */ /* 0x0001e20000001000 */
[----:B------:R-:W-:Y:S01]  /*1770*/  FFMA.FTZ R44, R0, R59, R55 ;  /* 0x0000003b002c7223 */ /* 0x000fe20000010037 */
[----:B------:R-:W-:Y:S01]  /*1780*/  FFMA.FTZ R47, R47, R34, 1 ;  /* 0x3f8000002f2f7423 */ /* 0x000fe20000010022 */
[--C-:B------:R-:W-:Y:S02]  /*1790*/  HADD2.F32 R54, -RZ, R15.reuse.H0_H0 ;  /* 0x2000000fff367230 */ /* 0x100fe40000004100 */
[----:B------:R-:W-:Y:S01]  /*17a0*/  FFMA.FTZ R46, R10, R46, R57 ;  /* 0x0000002e0a2e7223 */ /* 0x000fe20000010039 */
[----:B0-----:R-:W2:Y:S01]  /*17b0*/  LDG.E.64.CONSTANT R58, desc[UR8][R60.64+0x28000] ;  /* 0x028000083c3a7981 */ /* 0x001ea2000c1e9b00 */
[----:B------:R-:W-:Y:S01]  /*17c0*/  FMUL.FTZ R67, R56, R47 ;  /* 0x0000002f38437220 */ /* 0x000fe20000410000 */
[----:B------:R-:W-:-:S02]  /*17d0*/  HADD2.F32 R56, -RZ, R15.H1_H1 ;  /* 0x3000000fff387230 */ /* 0x000fc40000004100 */
[-C--:B------:R-:W-:Y:S01]  /*17e0*/  FMUL.FTZ R10, R99, R63.reuse ;  /* 0x0000003f630a7220 */ /* 0x080fe20000410000 */
[----:B------:R-:W-:Y:S02]  /*17f0*/  HADD2.F32 R57, -RZ, R30.H1_H1 ;  /* 0x3000001eff397230 */ /* 0x000fe40000004100 */
[----:B------:R-:W-:Y:S01]  /*1800*/  FFMA.FTZ R55, R9, R63, R38 ;  /* 0x0000003f09377223 */ /* 0x000fe20000010026 */
[----:B------:R-:W-:Y:S01]  /*1810*/  FADD.FTZ R40, R40, R63 ;  /* 0x0000003f28287221 */ /* 0x000fe20000010000 */
[--C-:B------:R-:W-:Y:S02]  /*1820*/  HADD2.F32 R119, -RZ, R31.reuse.H0_H0 ;  /* 0x2000001fff777230 */ /* 0x100fe40000004100 */
[----:B------:R-:W-:Y:S01]  /*1830*/  FFMA.FTZ R37, R105, R13, R98 ;  /* 0x0000000d69257223 */ /* 0x000fe20000010062 */
[----:B------:R-:W-:Y:S01]  /*1840*/  FMUL.FTZ R65, R54, R65 ;  /* 0x0000004136417220 */ /* 0x000fe20000410000 */
[----:B------:R-:W-:Y:S01]  /*1850*/  FFMA.FTZ R63, R99, R63, R44 ;  /* 0x0000003f633f7223 */ /* 0x000fe2000001002c */
[----:B------:R-:W-:Y:S01]  /*1860*/  FMUL.FTZ R67, R56, R67 ;  /* 0x0000004338437220 */ /* 0x000fe20000410000 */
[----:B------:R-:W-:Y:S01]  /*1870*/  FFMA.FTZ R45, R9, R10, R46 ;  /* 0x0000000a092d7223 */ /* 0x000fe2000001002e */
[----:B------:R-:W-:Y:S01]  /*1880*/  FMUL.FTZ R69, R37, -1.4426950216293334961 ;  /* 0xbfb8aa3b25457820 */ /* 0x000fe20000410000 */
[C---:B------:R-:W-:Y:S01]  /*1890*/  FADD.FTZ R10, -R22.reuse, R57 ;  /* 0x00000039160a7221 */ /* 0x040fe20000010100 */
[----:B------:R-:W-:Y:S01]  /*18a0*/  FADD.FTZ R44, -R22, R119 ;  /* 0x00000077162c7221 */ /* 0x000fe20000010100 */
[-C--:B------:R-:W-:Y:S01]  /*18b0*/  FFMA.FTZ R54, R8, R65.reuse, R49 ;  /* 0x0000004108367223 */ /* 0x080fe20000010031 */
[----:B------:R-:W-:Y:S01]  /*18c0*/  FADD.FTZ R46, R43, R65 ;  /* 0x000000412b2e7221 */ /* 0x000fe20000010000 */
[CC--:B------:R-:W-:Y:S01]  /*18d0*/  FFMA.FTZ R56, R104.reuse, R65.reuse, R63 ;  /* 0x0000004168387223 */ /* 0x0c0fe2000001003f */
[----:B------:R-:W-:Y:S01]  /*18e0*/  FMUL.FTZ R65, R104, R65 ;  /* 0x0000004168417220 */ /* 0x000fe20000410000 */
[C---:B------:R-:W-:Y:S01]  /*18f0*/  FMUL.FTZ R9, R23.reuse, R10 ;  /* 0x0000000a17097220 */ /* 0x040fe20000410000 */
[----:B------:R-:W-:Y:S01]  /*1900*/  FADD.FTZ R66, R66, 1 ;  /* 0x3f80000042427421 */ /* 0x000fe20000010000 */
[----:B-1----:R-:W-:Y:S01]  /*1910*/  FADD.FTZ R68, R68, 1 ;  /* 0x3f80000044447421 */ /* 0x002fe20000010000 */
[----:B------:R-:W-:Y:S01]  /*1920*/  FFMA.FTZ R65, R8, R65, R45 ;  /* 0x0000004108417223 */ /* 0x000fe2000001002d */
[----:B------:R-:W-:Y:S01]  /*1930*/  FMUL.FTZ R10, R23, R44 ;  /* 0x0000002c170a7220 */ /* 0x000fe20000410000 */
[----:B------:R-:W0:Y:S01]  /*1940*/  MUFU.EX2 R69, R69 ;  /* 0x0000004500457308 */ /* 0x000e220000000800 */
[----:B------:R-:W2:Y:S01]  /*1950*/  LDG.E.64.CONSTANT R44, desc[UR8][R116.64+0x23000] ;  /* 0x02300008742c7981 */ /* 0x000ea2000c1e9b00 */
[----:B------:R-:W-:Y:S01]  /*1960*/  FFMA.FTZ R34, R0, R3, R133 ;  /* 0x0000000300227223 */ /* 0x000fe20000010085 */
[----:B------:R-:W-:-:S02]  /*1970*/  HADD2.F32 R43, -RZ, R31.H1_H1 ;  /* 0x3000001fff2b7230 */ /* 0x000fc40000004100 */
[----:B------:R-:W-:Y:S01]  /*1980*/  FFMA.FTZ R38, R99, R9, R108 ;  /* 0x0000000963267223 */ /* 0x000fe2000001006c */
[----:B------:R-:W-:Y:S02]  /*1990*/  FMUL.FTZ R112, R34, -1.4426950216293334961 ;  /* 0xbfb8aa3b22707820 */ /* 0x000fe40000410000 */
[----:B------:R-:W1:Y:S01]  /*19a0*/  MUFU.RCP R66, R66 ;  /* 0x0000004200427308 */ /* 0x000e620000001000 */
[----:B------:R-:W-:Y:S01]  /*19b0*/  FMUL.FTZ R49, R38, -1.4426950216293334961 ;  /* 0xbfb8aa3b26317820 */ /* 0x000fe20000410000 */
[----:B------:R-:W-:-:S06]  /*19c0*/  FADD.FTZ R8, -R22, R43 ;  /* 0x0000002b16087221 */ /* 0x000fcc0000010100 */
[----:B------:R-:W3:Y:S01]  /*19d0*/  MUFU.RCP R68, R68 ;  /* 0x0000004400447308 */ /* 0x000ee20000001000 */
[-C--:B------:R-:W-:Y:S01]  /*19e0*/  FFMA.FTZ R62, R6, R67.reuse, R41 ;  /* 0x00000043063e7223 */ /* 0x080fe20000010029 */
[----:B------:R-:W-:Y:S01]  /*19f0*/  FADD.FTZ R36, R36, R67 ;  /* 0x0000004324247221 */ /* 0x000fe20000010000 */
[CC--:B------:R-:W-:Y:S01]  /*1a00*/  FFMA.FTZ R41, R105.reuse, R67.reuse, R56 ;  /* 0x0000004369297223 */ /* 0x0c0fe20000010038 */
[----:B------:R-:W-:-:S04]  /*1a10*/  FMUL.FTZ R67, R105, R67 ;  /* 0x0000004369437220 */ /* 0x000fc80000410000 */
[----:B------:R-:W4:Y:S01]  /*1a20*/  MUFU.EX2 R47, R112 ;  /* 0x00000070002f7308 */ /* 0x000f220000000800 */
[----:B------:R-:W-:Y:S01]  /*1a30*/  FMUL.FTZ R8, R23, R8 ;  /* 0x0000000817087220 */ /* 0x000fe20000410000 */
[----:B0-----:R-:W-:Y:S01]  /*1a40*/  FADD.FTZ R69, R69, 1 ;  /* 0x3f80000045457421 */ /* 0x001fe20000010000 */
[----:B------:R-:W-:Y:S01]  /*1a50*/  FADD.FTZ R56, -R64, 1 ;  /* 0x3f80000040387421 */ /* 0x000fe20000010100 */
[----:B------:R-:W-:-:S04]  /*1a60*/  FFMA.FTZ R65, R6, R67, R65 ;  /* 0x0000004306417223 */ /* 0x000fc80000010041 */
[----:B------:R3:W0:Y:S01]  /*1a70*/  MUFU.EX2 R57, R49 ;  /* 0x0000003100397308 */ /* 0x0006220000000800 */
[----:B------:R-:W-:Y:S01]  /*1a80*/  FFMA.FTZ R6, R105, R8, R98 ;  /* 0x0000000869067223 */ /* 0x000fe20000010062 */
[----:B------:R-:W-:Y:S01]  /*1a90*/  FFMA.FTZ R7, R7, R56, 1 ;  /* 0x3f80000007077423 */ /* 0x000fe20000010038 */
[----:B-1----:R-:W-:Y:S01]  /*1aa0*/  FADD.FTZ R56, -R66, 1 ;  /* 0x3f80000042387421 */ /* 0x002fe20000010100 */
[----:B------:R-:W-:Y:S01]  /*1ab0*/  FFMA.FTZ R43, R104, R10, R115 ;  /* 0x0000000a682b7223 */ /* 0x000fe20000010073 */
[----:B------:R-:W-:-:S03]  /*1ac0*/  FMUL.FTZ R114, R6, -1.4426950216293334961 ;  /* 0xbfb8aa3b06727820 */ /* 0x000fc60000410000 */
[----:B------:R-:W1:Y:S01]  /*1ad0*/  MUFU.RCP R69, R69 ;  /* 0x0000004500457308 */ /* 0x000e620000001000 */
[----:B---3--:R-:W-:Y:S01]  /*1ae0*/  FADD.FTZ R49, -R68, 1 ;  /* 0x3f80000044317421 */ /* 0x008fe20000010100 */
[----:B------:R-:W-:Y:S01]  /*1af0*/  FFMA.FTZ R35, R35, R56, 1 ;  /* 0x3f80000023237423 */ /* 0x000fe20000010038 */
[----:B------:R-:W-:Y:S01]  /*1b00*/  FMUL.FTZ R63, R43, -1.4426950216293334961 ;  /* 0xbfb8aa3b2b3f7820 */ /* 0x000fe20000410000 */
[----:B----4-:R-:W-:Y:S01]  /*1b10*/  FADD.FTZ R56, R47, 1 ;  /* 0x3f8000002f387421 */ /* 0x010fe20000010000 */
[----:B------:R-:W-:-:S03]  /*1b20*/  FFMA.FTZ R49, R48, R49, 1 ;  /* 0x3f80000030317423 */ /* 0x000fc60000010031 */
[----:B------:R-:W3:Y:S01]  /*1b30*/  MUFU.EX2 R114, R114 ;  /* 0x0000007200727308 */ /* 0x000ee20000000800 */
[----:B------:R-:W-:-:S07]  /*1b40*/  FMUL.FTZ R68, R68, R49 ;  /* 0x0000003144447220 */ /* 0x000fce0000410000 */
[----:B------:R0:W4:Y:S01]  /*1b50*/  MUFU.EX2 R67, R63 ;  /* 0x0000003f00437308 */ /* 0x0001220000000800 */
[----:B------:R-:W-:-:S07]  /*1b60*/  FMUL.FTZ R64, R64, R7 ;  /* 0x0000000740407220 */ /* 0x000fce0000410000 */
[----:B------:R3:W-:Y:S01]  /*1b70*/  MUFU.RCP R49, R56 ;  /* 0x0000003800317308 */ /* 0x0007e20000001000 */
[----:B0-----:R-:W-:Y:S01]  /*1b80*/  FADD.FTZ R63, R57, 1 ;  /* 0x3f800000393f7421 */ /* 0x001fe20000010000 */
[----:B-1----:R-:W-:Y:S01]  /*1b90*/  FADD.FTZ R112, -R69, 1 ;  /* 0x3f80000045707421 */ /* 0x002fe20000010100 */
[----:B---3--:R-:W3:Y:S01]  /*1ba0*/  LDG.E.64.CONSTANT R56, desc[UR8][R60.64+0x2d000] ;  /* 0x02d000083c387981 */ /* 0x008ee2000c1e9b00 */
[--C-:B------:R-:W-:Y:S02]  /*1bb0*/  HADD2.F32 R7, -RZ, R20.reuse.H0_H0 ;  /* 0x20000014ff077230 */ /* 0x100fe40000004100 */
[----:B------:R-:W-:Y:S01]  /*1bc0*/  FMUL.FTZ R66, R66, R35 ;  /* 0x0000002342427220 */ /* 0x000fe20000410000 */
[----:B------:R-:W-:Y:S02]  /*1bd0*/  HADD2.F32 R35, -RZ, R20.H1_H1 ;  /* 0x30000014ff237230 */ /* 0x000fe40000004100 */
[----:B------:R-:W-:Y:S01]  /*1be0*/  FFMA.FTZ R112, R37, R112, 1 ;  /* 0x3f80000025707423 */ /* 0x000fe20000010070 */
[----:B------:R-:W-:Y:S01]  /*1bf0*/  FADD.FTZ R114, R114, 1 ;  /* 0x3f80000072727421 */ /* 0x000fe20000010000 */
[----:B------:R-:W-:Y:S01]  /*1c00*/  FMUL.FTZ R7, R7, R64 ;  /* 0x0000004007077220 */ /* 0x000fe20000410000 */
[--C-:B------:R-:W-:Y:S01]  /*1c10*/  HADD2.F32 R48, -RZ, R21.reuse.H1_H1 ;  /* 0x30000015ff307230 */ /* 0x100fe20000004100 */
[----:B------:R-:W0:Y:S01]  /*1c20*/  MUFU.RCP R63, R63 ;  /* 0x0000003f003f7308 */ /* 0x000e220000001000 */
[----:B------:R-:W-:Y:S01]  /*1c30*/  FMUL.FTZ R69, R69, R112 ;  /* 0x0000007045457220 */ /* 0x000fe20000410000 */
[----:B------:R-:W-:Y:S01]  /*1c40*/  FMUL.FTZ R37, R35, R66 ;  /* 0x0000004223257220 */ /* 0x000fe20000410000 */
[----:B----4-:R-:W-:Y:S01]  /*1c50*/  FADD.FTZ R67, R67, 1 ;  /* 0x3f80000043437421 */ /* 0x010fe20000010000 */
[----:B------:R-:W-:Y:S01]  /*1c60*/  FMUL.FTZ R35, R0, R7 ;  /* 0x0000000700237220 */ /* 0x000fe20000410000 */
[----:B------:R-:W-:-:S02]  /*1c70*/  HADD2.F32 R47, -RZ, R21.H0_H0 ;  /* 0x20000015ff2f7230 */ /* 0x000fc40000004100 */
[----:B------:R-:W-:Y:S01]  /*1c80*/  FFMA.FTZ R66, R0, R7, R41 ;  /* 0x0000000700427223 */ /* 0x000fe20000010029 */
[----:B------:R-:W-:Y:S01]  /*1c90*/  FMUL.FTZ R69, R48, R69 ;  /* 0x0000004530457220 */ /* 0x000fe20000410000 */
[----:B------:R-:W1:Y:S01]  /*1ca0*/  MUFU.RCP R114, R114 ;  /* 0x0000007200727308 */ /* 0x000e620000001000 */
[C---:B------:R-:W-:Y:S01]  /*1cb0*/  FFMA.FTZ R48, R2.reuse, R7, R39 ;  /* 0x0000000702307223 */ /* 0x040fe20000010027 */
[----:B------:R-:W-:Y:S01]  /*1cc0*/  FFMA.FTZ R35, R2, R35, R65 ;  /* 0x0000002302237223 */ /* 0x000fe20000010041 */
[-C--:B------:R-:W-:Y:S01]  /*1cd0*/  FMUL.FTZ R2, R99, R37.reuse ;  /* 0x0000002563027220 */ /* 0x080fe20000410000 */
[-C--:B------:R-:W-:Y:S01]  /*1ce0*/  FFMA.FTZ R64, R12, R37.reuse, R55 ;  /* 0x000000250c407223 */ /* 0x080fe20000010037 */
[----:B------:R-:W-:Y:S01]  /*1cf0*/  FADD.FTZ R40, R40, R37 ;  /* 0x0000002528287221 */ /* 0x000fe20000010000 */
[----:B------:R-:W-:Y:S01]  /*1d00*/  FMUL.FTZ R47, R47, R68 ;  /* 0x000000442f2f7220 */ /* 0x000fe20000410000 */
[----:B------:R-:W-:Y:S01]  /*1d10*/  FFMA.FTZ R37, R99, R37, R66 ;  /* 0x0000002563257223 */ /* 0x000fe20000010042 */
[----:B------:R-:W4:Y:S01]  /*1d20*/  MUFU.RCP R67, R67 ;  /* 0x0000004300437308 */ /* 0x000f220000001000 */
[----:B------:R-:W-:Y:S01]  /*1d30*/  FADD.FTZ R42, R42, R7 ;  /* 0x000000072a2a7221 */ /* 0x000fe20000010000 */
[----:B------:R-:W-:Y:S01]  /*1d40*/  FFMA.FTZ R2, R12, R2, R35 ;  /* 0x000000020c027223 */ /* 0x000fe20000010023 */
[CC--:B------:R-:W-:Y:S01]  /*1d50*/  FMUL.FTZ R7, R104.reuse, R47.reuse ;  /* 0x0000002f68077220 */ /* 0x0c0fe20000410000 */
[----:B------:R-:W-:Y:S01]  /*1d60*/  FFMA.FTZ R12, R104, R47, R37 ;  /* 0x0000002f680c7223 */ /* 0x000fe20000010025 */
[----:B------:R-:W-:-:S02]  /*1d70*/  HADD2.F32 R39, -RZ, R32.H0_H0 ;  /* 0x20000020ff277230 */ /* 0x000fc40000004100 */
[C---:B------:R-:W-:Y:S01]  /*1d80*/  FFMA.FTZ R35, R11.reuse, R47, R54 ;  /* 0x0000002f0b237223 */ /* 0x040fe20000010036 */
[----:B------:R-:W-:Y:S01]  /*1d90*/  FFMA.FTZ R2, R11, R7, R2 ;  /* 0x000000070b027223 */ /* 0x000fe20000010002 */
[-C--:B------:R-:W-:Y:S01]  /*1da0*/  FFMA.FTZ R37, R13, R69.reuse, R62 ;  /* 0x000000450d257223 */ /* 0x080fe2000001003e */
[----:B------:R-:W-:Y:S01]  /*1db0*/  FADD.FTZ R36, R36, R69 ;  /* 0x0000004524247221 */ /* 0x000fe20000010000 */
[CC--:B------:R-:W-:Y:S01]  /*1dc0*/  FFMA.FTZ R41, R105.reuse, R69.reuse, R12 ;  /* 0x0000004569297223 */ /* 0x0c0fe2000001000c */
[----:B------:R-:W-:Y:S01]  /*1dd0*/  FMUL.FTZ R69, R105, R69 ;  /* 0x0000004569457220 */ /* 0x000fe20000410000 */
[----:B0-----:R-:W-:Y:S01]  /*1de0*/  FADD.FTZ R11, -R63, 1 ;  /* 0x3f8000003f0b7421 */ /* 0x001fe20000010100 */
[----:B------:R-:W-:Y:S01]  /*1df0*/  FADD.FTZ R7, -R49, 1 ;  /* 0x3f80000031077421 */ /* 0x000fe20000010100 */
[----:B------:R-:W-:Y:S01]  /*1e00*/  FADD.FTZ R12, -R22, R39 ;  /* 0x00000027160c7221 */ /* 0x000fe20000010100 */
[----:B------:R-:W-:Y:S01]  /*1e10*/  FFMA.FTZ R54, R13, R69, R2 ;  /* 0x000000450d367223 */ /* 0x000fe20000010002 */
[----:B------:R-:W-:Y:S01]  /*1e20*/  FFMA.FTZ R38, R38, R11, 1 ;  /* 0x3f80000026267423 */ /* 0x000fe2000001000b */
[----:B-1----:R-:W-:Y:S01]  /*1e30*/  FADD.FTZ R11, -R114, 1 ;  /* 0x3f800000720b7421 */ /* 0x002fe20000010100 */
[----:B------:R-:W-:-:S02]  /*1e40*/  HADD2.F32 R13, -RZ, R32.H1_H1 ;  /* 0x30000020ff0d7230 */ /* 0x000fc40000004100 */
[----:B------:R-:W-:Y:S01]  /*1e50*/  FFMA.FTZ R34, R34, R7, 1 ;  /* 0x3f80000022227423 */ /* 0x000fe20000010007 */
[----:B------:R-:W-:Y:S01]  /*1e60*/  FMUL.FTZ R7, R23, R12 ;  /* 0x0000000c17077220 */ /* 0x000fe20000410000 */
[----:B----4-:R-:W-:Y:S01]  /*1e70*/  FADD.FTZ R2, -R67, 1 ;  /* 0x3f80000043027421 */ /* 0x010fe20000010100 */
[----:B------:R-:W-:Y:S01]  /*1e80*/  FFMA.FTZ R11, R6, R11, 1 ;  /* 0x3f800000060b7423 */ /* 0x000fe2000001000b */
[----:B------:R-:W-:Y:S01]  /*1e90*/  FADD.FTZ R6, -R22, R13 ;  /* 0x0000000d16067221 */ /* 0x000fe20000010100 */
[----:B------:R-:W-:Y:S01]  /*1ea0*/  FFMA.FTZ R39, R0, R7, R133 ;  /* 0x0000000700277223 */ /* 0x000fe20000010085 */
[----:B------:R-:W-:Y:S01]  /*1eb0*/  FFMA.FTZ R2, R43, R2, 1 ;  /* 0x3f8000002b027423 */ /* 0x000fe20000010002 */
[----:B------:R-:W-:Y:S02]  /*1ec0*/  HADD2.F32 R43, -RZ, R33.H0_H0 ;  /* 0x20000021ff2b7230 */ /* 0x000fe40000004100 */
[----:B------:R-:W-:Y:S01]  /*1ed0*/  FMUL.FTZ R13, R23, R6 ;  /* 0x00000006170d7220 */ /* 0x000fe20000410000 */
[----:B------:R-:W-:Y:S01]  /*1ee0*/  FMUL.FTZ R6, R39, -1.4426950216293334961 ;  /* 0xbfb8aa3b27067820 */ /* 0x000fe20000410000 */
[----:B------:R-:W4:Y:S01]  /*1ef0*/  LDG.E.64.CONSTANT R68, desc[UR8][R116.64+0x28000] ;  /* 0x0280000874447981 */ /* 0x000f22000c1e9b00 */
[----:B------:R-:W-:Y:S01]  /*1f00*/  FMUL.FTZ R66, R67, R2 ;  /* 0x0000000243427220 */ /* 0x000fe20000410000 */
[----:B------:R-:W-:Y:S01]  /*1f10*/  FADD.FTZ R12, -R22, R43 ;  /* 0x0000002b160c7221 */ /* 0x000fe20000010100 */
[----:B------:R-:W-:Y:S01]  /*1f20*/  FMUL.FTZ R114, R114, R11 ;  /* 0x0000000b72727220 */ /* 0x000fe20000410000 */
[----:B------:R-:W-:-:S02]  /*1f30*/  HADD2.F32 R2, -RZ, R24.H0_H0 ;  /* 0x20000018ff027230 */ /* 0x000fc40000004100 */
[----:B------:R-:W-:Y:S01]  /*1f40*/  FMUL.FTZ R49, R49, R34 ;  /* 0x0000002231317220 */ /* 0x000fe20000410000 */
[----:B------:R0:W1:Y:S01]  /*1f50*/  MUFU.EX2 R67, R6 ;  /* 0x0000000600437308 */ /* 0x0000620000000800 */
[----:B------:R-:W-:Y:S02]  /*1f60*/  HADD2.F32 R43, -RZ, R33.H1_H1 ;  /* 0x30000021ff2b7230 */ /* 0x000fe40000004100 */
[----:B------:R-:W-:Y:S01]  /*1f70*/  FADD.FTZ R46, R46, R47 ;  /* 0x0000002f2e2e7221 */ /* 0x000fe20000010000 */
[----:B------:R-:W-:Y:S02]  /*1f80*/  HADD2.F32 R11, -RZ, R28.H0_H0 ;  /* 0x2000001cff0b7230 */ /* 0x000fe40000004100 */
[----:B------:R-:W-:Y:S01]  /*1f90*/  FFMA.FTZ R47, R99, R13, R108 ;  /* 0x0000000d632f7223 */ /* 0x000fe2000001006c */
[----:B------:R-:W-:Y:S01]  /*1fa0*/  FMUL.FTZ R49, R2, R49 ;  /* 0x0000003102317220 */ /* 0x000fe20000410000 */
[----:B------:R-:W-:Y:S02]  /*1fb0*/  HADD2.F32 R55, -RZ, R25.H0_H0 ;  /* 0x20000019ff377230 */ /* 0x000fe40000004100 */
[C---:B------:R-:W-:Y:S01]  /*1fc0*/  FADD.FTZ R118, -R22.reuse, R43 ;  /* 0x0000002b16767221 */ /* 0x040fe20000010100 */
[----:B------:R-:W-:Y:S01]  /*1fd0*/  FADD.FTZ R2, -R22, R11 ;  /* 0x0000000b16027221 */ /* 0x000fe20000010100 */
[----:B------:R-:W-:Y:S01]  /*1fe0*/  FMUL.FTZ R62, R47, -1.4426950216293334961 ;  /* 0xbfb8aa3b2f3e7820 */ /* 0x000fe20000410000 */
[----:B------:R-:W-:-:S02]  /*1ff0*/  HADD2.F32 R11, -RZ, R24.H1_H1 ;  /* 0x30000018ff0b7230 */ /* 0x000fc40000004100 */
[----:B------:R-:W-:Y:S01]  /*2000*/  FMUL.FTZ R34, R63, R38 ;  /* 0x000000263f227220 */ /* 0x000fe20000410000 */
[----:B0-----:R-:W-:Y:S01]  /*2010*/  FMUL.FTZ R6, R23, R118 ;  /* 0x0000007617067220 */ /* 0x001fe20000410000 */
[----:B------:R-:W-:Y:S01]  /*2020*/  FMUL.FTZ R63, R55, R66 ;  /* 0x00000042373f7220 */ /* 0x000fe20000410000 */
[----:B------:R0:W5:Y:S01]  /*2030*/  MUFU.EX2 R112, R62 ;  /* 0x0000003e00707308 */ /* 0x0001620000000800 */
[C---:B------:R-:W-:Y:S01]  /*2040*/  FMUL.FTZ R55, R0.reuse, R49 ;  /* 0x0000003100377220 */ /* 0x040fe20000410000 */
[----:B------:R-:W-:Y:S01]  /*2050*/  FMUL.FTZ R12, R23, R12 ;  /* 0x0000000c170c7220 */ /* 0x000fe20000410000 */
[----:B------:R-:W-:Y:S02]  /*2060*/  FFMA.FTZ R43, R105, R6, R98 ;  /* 0x00000006692b7223 */ /* 0x000fe40000010062 */
[----:B------:R-:W-:Y:S01]  /*2070*/  FFMA.FTZ R54, R3, R55, R54 ;  /* 0x0000003703367223 */ /* 0x000fe20000010036 */
[----:B0-----:R-:W-:Y:S01]  /*2080*/  FMUL.FTZ R62, R11, R34 ;  /* 0x000000220b3e7220 */ /* 0x001fe20000410000 */
[-C--:B------:R-:W-:Y:S01]  /*2090*/  FFMA.FTZ R34, R3, R49.reuse, R48 ;  /* 0x0000003103227223 */ /* 0x080fe20000010030 */
[----:B------:R-:W-:Y:S01]  /*20a0*/  FFMA.FTZ R48, R0, R49, R41 ;  /* 0x0000003100307223 */ /* 0x000fe20000010029 */
[----:B------:R-:W-:Y:S01]  /*20b0*/  FFMA.FTZ R38, R104, R12, R115 ;  /* 0x0000000c68267223 */ /* 0x000fe20000010073 */
[-C--:B------:R-:W-:Y:S01]  /*20c0*/  FMUL.FTZ R41, R99, R62.reuse ;  /* 0x0000003e63297220 */ /* 0x080fe20000410000 */
[----:B------:R-:W-:Y:S01]  /*20d0*/  FMUL.FTZ R120, R43, -1.4426950216293334961 ;  /* 0xbfb8aa3b2b787820 */ /* 0x000fe20000410000 */
[----:B-1----:R-:W-:Y:S01]  /*20e0*/  FADD.FTZ R67, R67, 1 ;  /* 0x3f80000043437421 */ /* 0x002fe20000010000 */
[CC--:B------:R-:W-:Y:S01]  /*20f0*/  FFMA.FTZ R64, R9.reuse, R62.reuse, R64 ;  /* 0x0000003e09407223 */ /* 0x0c0fe20000010040 */
[----:B------:R-:W-:Y:S01]  /*2100*/  FFMA.FTZ R9, R9, R41, R54 ;  /* 0x0000002909097223 */ /* 0x000fe20000010036 */
[----:B------:R-:W-:Y:S01]  /*2110*/  FMUL.FTZ R118, R38, -1.4426950216293334961 ;  /* 0xbfb8aa3b26767820 */ /* 0x000fe20000410000 */
[----:B------:R-:W4:Y:S01]  /*2120*/  LDG.E.64.CONSTANT R54, desc[UR8][R60.64+0x32000] ;  /* 0x032000083c367981 */ /* 0x000f22000c1e9b00 */
[----:B------:R-:W0:Y:S01]  /*2130*/  MUFU.EX2 R121, R120 ;  /* 0x0000007800797308 */ /* 0x000e220000000800 */
[----:B------:R-:W-:Y:S01]  /*2140*/  FADD.FTZ R42, R42, R49 ;  /* 0x000000312a2a7221 */ /* 0x000fe20000010000 */
[----:B------:R-:W-:-:S06]  /*2150*/  FFMA.FTZ R3, R99, R62, R48 ;  /* 0x0000003e63037223 */ /* 0x000fcc0000010030 */
[----:B------:R-:W1:Y:S01]  /*2160*/  MUFU.RCP R67, R67 ;  /* 0x0000004300437308 */ /* 0x000e620000001000 */
[----:B------:R-:W-:Y:S02]  /*2170*/  HADD2.F32 R49, -RZ, R28.H1_H1 ;  /* 0x3000001cff317230 */ /* 0x000fe40000004100 */
[----:B------:R-:W-:-:S05]  /*2180*/  FMUL.FTZ R48, R104, R63 ;  /* 0x0000003f68307220 */ /* 0x000fca0000410000 */
[----:B------:R-:W1:Y:S01]  /*2190*/  MUFU.EX2 R119, R118 ;  /* 0x0000007600777308 */ /* 0x000e620000000800 */
[-C--:B------:R-:W-:Y:S01]  /*21a0*/  FFMA.FTZ R41, R10, R63.reuse, R35 ;  /* 0x0000003f0a297223 */ /* 0x080fe20000010023 */
[----:B-----5:R-:W-:Y:S01]  /*21b0*/  FADD.FTZ R112, R112, 1 ;  /* 0x3f80000070707421 */ /* 0x020fe20000010000 */
[----:B------:R-:W-:Y:S01]  /*21c0*/  FADD.FTZ R35, R46, R63 ;  /* 0x0000003f2e237221 */ /* 0x000fe20000010000 */
[----:B------:R-:W-:Y:S01]  /*21d0*/  FFMA.FTZ R46, R104, R63, R3 ;  /* 0x0000003f682e7223 */ /* 0x000fe20000010003 */
[----:B------:R-:W-:Y:S02]  /*21e0*/  HADD2.F32 R65, -RZ, R25.H1_H1 ;  /* 0x30000019ff417230 */ /* 0x000fe40000004100 */
[----:B------:R-:W-:Y:S01]  /*21f0*/  FFMA.FTZ R3, R10, R48, R9 ;  /* 0x000000300a037223 */ /* 0x000fe20000010009 */
[----:B------:R-:W-:Y:S01]  /*2200*/  FADD.FTZ R10, -R22, R49 ;  /* 0x00000031160a7221 */ /* 0x000fe20000010100 */
[----:B------:R5:W5:Y:S01]  /*2210*/  MUFU.RCP R118, R112 ;  /* 0x0000007000767308 */ /* 0x000b620000001000 */
[----:B------:R-:W-:-:S02]  /*2220*/  HADD2.F32 R63, -RZ, R29.H0_H0 ;  /* 0x2000001dff3f7230 */ /* 0x000fc40000004100 */
[----:B0-----:R-:W-:Y:S01]  /*2230*/  FADD.FTZ R121, R121, 1 ;  /* 0x3f80000079797421 */ /* 0x001fe20000010000 */
[----:B------:R-:W-:Y:S01]  /*2240*/  FMUL.FTZ R114, R65, R114 ;  /* 0x0000007241727220 */ /* 0x000fe20000410000 */
[----:B------:R-:W-:Y:S01]  /*2250*/  FMUL.FTZ R9, R23, R10 ;  /* 0x0000000a17097220 */ /* 0x000fe20000410000 */
[----:B-1----:R-:W-:Y:S01]  /*2260*/  FADD.FTZ R10, -R67, 1 ;  /* 0x3f800000430a7421 */ /* 0x002fe20000010100 */
[----:B------:R-:W-:Y:S01]  /*2270*/  FADD.FTZ R66, -R22, R63 ;  /* 0x0000003f16427221 */ /* 0x000fe20000010100 */
[----:B------:R-:W0:Y:S01]  /*2280*/  MUFU.RCP R122, R121 ;  /* 0x00000079007a7308 */ /* 0x000e220000001000 */
[----:B------:R-:W-:Y:S01]  /*2290*/  FADD.FTZ R48, R119, 1 ;  /* 0x3f80000077307421 */ /* 0x000fe20000010000 */
[----:B------:R-:W-:Y:S01]  /*22a0*/  FFMA.FTZ R119, R105, R114, R46 ;  /* 0x0000007269777223 */ /* 0x000fe2000001002e */
[----:B------:R-:W-:Y:S02]  /*22b0*/  HADD2.F32 R49, -RZ, R29.H1_H1 ;  /* 0x3000001dff317230 */ /* 0x000fe40000004100 */
[----:B------:R-:W-:Y:S01]  /*22c0*/  FFMA.FTZ R46, R39, R10, 1 ;  /* 0x3f800000272e7423 */ /* 0x000fe2000001000a */
[C---:B------:R-:W-:Y:S01]  /*22d0*/  FMUL.FTZ R2, R23.reuse, R2 ;  /* 0x0000000217027220 */ /* 0x040fe20000410000 */
[----:B------:R-:W-:Y:S01]  /*22e0*/  FMUL.FTZ R10, R23, R66 ;  /* 0x00000042170a7220 */ /* 0x000fe20000410000 */
[----:B------:R-:W-:Y:S01]  /*22f0*/  FADD.FTZ R40, R40, R62 ;  /* 0x0000003e28287221 */ /* 0x000fe20000010000 */
[----:B------:R1:W0:Y:S01]  /*2300*/  MUFU.RCP R120, R48 ;  /* 0x0000003000787308 */ /* 0x0002220000001000 */
[-C--:B------:R-:W-:Y:S01]  /*2310*/  FFMA.FTZ R63, R8, R114.reuse, R37 ;  /* 0x00000072083f7223 */ /* 0x080fe20000010025 */
[----:B------:R-:W-:Y:S01]  /*2320*/  FADD.FTZ R62, R36, R114 ;  /* 0x00000072243e7221 */ /* 0x000fe20000010000 */
[----:B------:R-:W-:Y:S01]  /*2330*/  FMUL.FTZ R114, R105, R114 ;  /* 0x0000007269727220 */ /* 0x000fe20000410000 */
[----:B------:R-:W-:Y:S01]  /*2340*/  FFMA.FTZ R11, R0, R2, R133 ;  /* 0x00000002000b7223 */ /* 0x000fe20000010085 */
[----:B------:R-:W-:Y:S01]  /*2350*/  FADD.FTZ R36, -R22, R49 ;  /* 0x0000003116247221 */ /* 0x000fe20000010100 */
[----:B------:R-:W-:Y:S01]  /*2360*/  FFMA.FTZ R66, R104, R10, R115 ;  /* 0x0000000a68427223 */ /* 0x000fe20000010073 */
[----:B-----5:R-:W-:Y:S01]  /*2370*/  FFMA.FTZ R112, R8, R114, R3 ;  /* 0x0000007208707223 */ /* 0x020fe20000010003 */
[----:B-1----:R-:W5:Y:S01]  /*2380*/  LDG.E.64.CONSTANT R48, desc[UR8][R116.64+0x2d000] ;  /* 0x02d0000874307981 */ /* 0x002f62000c1e9b00 */
[----:B------:R-:W-:Y:S01]  /*2390*/  FMUL.FTZ R65, R11, -1.4426950216293334961 ;  /* 0xbfb8aa3b0b417820 */ /* 0x000fe20000410000 */
[----:B------:R-:W-:Y:S01]  /*23a0*/  FADD.FTZ R8, -R118, 1 ;  /* 0x3f80000076087421 */ /* 0x000fe20000010100 */
[----:B------:R-:W-:Y:S01]  /*23b0*/  FMUL.FTZ R114, R66, -1.4426950216293334961 ;  /* 0xbfb8aa3b42727820 */ /* 0x000fe20000410000 */
[----:B------:R-:W-:Y:S01]  /*23c0*/  FFMA.FTZ R37, R99, R9, R108 ;  /* 0x0000000963257223 */ /* 0x000fe2000001006c */
[----:B------:R-:W-:-:S02]  /*23d0*/  HADD2.F32 R39, -RZ, R70.H0_H0 ;  /* 0x20000046ff277230 */ /* 0x000fc40000004100 */
[----:B------:R-:W-:Y:S01]  /*23e0*/  FFMA.FTZ R47, R47, R8, 1 ;  /* 0x3f8000002f2f7423 */ /* 0x000fe20000010008 */
[----:B------:R1:W1:Y:S01]  /*23f0*/  MUFU.EX2 R126, R114 ;  /* 0x00000072007e7308 */ /* 0x0002620000000800 */
[----:B------:R-:W-:Y:S01]  /*2400*/  FMUL.FTZ R8, R23, R36 ;  /* 0x0000002417087220 */ /* 0x000fe20000410000 */
[----:B0-----:R-:W-:Y:S01]  /*2410*/  FADD.FTZ R36, -R122, 1 ;  /* 0x3f8000007a247421 */ /* 0x001fe20000010100 */
[----:B------:R-:W-:Y:S01]  /*2420*/  FMUL.FTZ R3, R37, -1.4426950216293334961 ;  /* 0xbfb8aa3b25037820 */ /* 0x000fe20000410000 */
[----:B------:R-:W-:Y:S01]  /*2430*/  FADD.FTZ R124, -R22, R39 ;  /* 0x00000027167c7221 */ /* 0x000fe20000010100 */
[----:B------:R-:W-:-:S03]  /*2440*/  FADD.FTZ R121, -R120, 1 ;  /* 0x3f80000078797421 */ /* 0x000fc60000010100 */
[----:B------:R-:W0:Y:S01]  /*2450*/  MUFU.EX2 R65, R65 ;  /* 0x0000004100417308 */ /* 0x000e220000000800 */
[----:B------:R-:W-:Y:S01]  /*2460*/  FFMA.FTZ R43, R43, R36, 1 ;  /* 0x3f8000002b2b7423 */ /* 0x000fe20000010024 */
[----:B------:R-:W-:Y:S01]  /*2470*/  FFMA.FTZ R121, R38, R121, 1 ;  /* 0x3f80000026797423 */ /* 0x000fe20000010079 */
[----:B------:R-:W-:Y:S01]  /*2480*/  FFMA.FTZ R39, R105, R8, R98 ;  /* 0x0000000869277223 */ /* 0x000fe20000010062 */
[----:B------:R-:W-:-:S04]  /*2490*/  FMUL.FTZ R46, R67, R46 ;  /* 0x0000002e432e7220 */ /* 0x000fc80000410000 */
[----:B------:R0:W-:Y:S01]  /*24a0*/  MUFU.EX2 R125, R3 ;  /* 0x00000003007d7308 */ /* 0x0001e20000000800 */
[----:B-1----:R-:W-:Y:S01]  /*24b0*/  FMUL.FTZ R114, R120, R121 ;  /* 0x0000007978727220 */ /* 0x002fe20000410000 */
[----:B------:R-:W-:Y:S01]  /*24c0*/  FMUL.FTZ R123, R39, -1.4426950216293334961 ;  /* 0xbfb8aa3b277b7820 */ /* 0x000fe20000410000 */
[--C-:B------:R-:W-:Y:S02]  /*24d0*/  HADD2.F32 R67, -RZ, R53.reuse.H0_H0 ;  /* 0x20000035ff437230 */ /* 0x100fe40000004100 */
[----:B0-----:R-:W-:Y:S01]  /*24e0*/  FMUL.FTZ R3, R23, R124 ;  /* 0x0000007c17037220 */ /* 0x001fe20000410000 */
[----:B------:R-:W-:Y:S01]  /*24f0*/  FMUL.FTZ R124, R122, R43 ;  /* 0x0000002b7a7c7220 */ /* 0x000fe20000410000 */
[----:B------:R-:W-:Y:S02]  /*2500*/  HADD2.F32 R43, -RZ, R52.H0_H0 ;  /* 0x20000034ff2b7230 */ /* 0x000fe40000004100 */
[----:B------:R-:W-:Y:S01]  /*2510*/  FMUL.FTZ R118, R118, R47 ;  /* 0x0000002f76767220 */ /* 0x000fe20000410000 */
[----:B------:R-:W-:-:S02]  /*2520*/  HADD2.F32 R121, -RZ, R53.H1_H1 ;  /* 0x30000035ff797230 */ /* 0x000fc40000004100 */
[----:B------:R-:W-:Y:S01]  /*2530*/  FADD.FTZ R126, R126, 1 ;  /* 0x3f8000007e7e7421 */ /* 0x000fe20000010000 */
[----:B------:R-:W-:Y:S02]  /*2540*/  HADD2.F32 R47, -RZ, R52.H1_H1 ;  /* 0x30000034ff2f7230 */ /* 0x000fe40000004100 */
[----:B------:R-:W-:Y:S01]  /*2550*/  FMUL.FTZ R43, R43, R46 ;  /* 0x0000002e2b2b7220 */ /* 0x000fe20000410000 */
[----:B------:R0:W-:Y:S01]  /*2560*/  MUFU.EX2 R127, R123 ;  /* 0x0000007b007f7308 */ /* 0x0001e20000000800 */
[----:B------:R-:W-:Y:S01]  /*2570*/  FMUL.FTZ R122, R67, R114 ;  /* 0x00000072437a7220 */ /* 0x000fe20000410000 */
[----:B------:R-:W-:Y:S01]  /*2580*/  FMUL.FTZ R124, R121, R124 ;  /* 0x0000007c797c7220 */ /* 0x000fe20000410000 */
[CC--:B------:R-:W-:Y:S01]  /*2590*/  FMUL.FTZ R121, R0.reuse, R43.reuse ;  /* 0x0000002b00797220 */ /* 0x0c0fe20000410000 */
[-C--:B------:R-:W-:Y:S01]  /*25a0*/  FFMA.FTZ R67, R7, R43.reuse, R34 ;  /* 0x0000002b07437223 */ /* 0x080fe20000010022 */
[----:B------:R-:W-:Y:S01]  /*25b0*/  FMUL.FTZ R120, R47, R118 ;  /* 0x000000762f787220 */ /* 0x000fe20000410000 */
[----:B------:R-:W-:Y:S01]  /*25c0*/  FFMA.FTZ R34, R0, R43, R119 ;  /* 0x0000002b00227223 */ /* 0x000fe20000010077 */
[----:B0-----:R-:W-:Y:S01]  /*25d0*/  FADD.FTZ R123, R65, 1 ;  /* 0x3f800000417b7421 */ /* 0x001fe20000010000 */
[----:B------:R-:W-:Y:S01]  /*25e0*/  FADD.FTZ R65, R42, R43 ;  /* 0x0000002b2a417221 */ /* 0x000fe20000010000 */
[----:B------:R-:W0:Y:S01]  /*25f0*/  MUFU.RCP R126, R126 ;  /* 0x0000007e007e7308 */ /* 0x000e220000001000 */
[----:B------:R-:W-:Y:S01]  /*2600*/  FFMA.FTZ R112, R7, R121, R112 ;  /* 0x0000007907707223 */ /* 0x000fe20000010070 */
[----:B------:R-:W-:-:S02]  /*2610*/  HADD2.F32 R43, -RZ, R70.H1_H1 ;  /* 0x30000046ff2b7230 */ /* 0x000fc40000004100 */
[-C--:B------:R-:W-:Y:S01]  /*2620*/  FFMA.FTZ R64, R13, R120.reuse, R64 ;  /* 0x000000780d407223 */ /* 0x080fe20000010040 */
[----:B------:R-:W-:Y:S01]  /*2630*/  FADD.FTZ R40, R40, R120 ;  /* 0x0000007828287221 */ /* 0x000fe20000010000 */
[CC--:B------:R-:W-:Y:S01]  /*2640*/  FFMA.FTZ R7, R99.reuse, R120.reuse, R34 ;  /* 0x0000007863077223 */ /* 0x0c0fe20000010022 */
[----:B------:R-:W5:Y:S01]  /*2650*/  LDG.E.64.CONSTANT R46, desc[UR8][R60.64+0x37000] ;  /* 0x037000083c2e7981 */ /* 0x000f62000c1e9b00 */
[----:B------:R-:W1:Y:S01]  /*2660*/  MUFU.RCP R114, R123 ;  /* 0x0000007b00727308 */ /* 0x000e620000001000 */
[----:B------:R-:W-:Y:S01]  /*2670*/  FMUL.FTZ R120, R99, R120 ;  /* 0x0000007863787220 */ /* 0x000fe20000410000 */
[----:B------:R-:W-:Y:S01]  /*2680*/  FADD.FTZ R34, -R22, R43 ;  /* 0x0000002b16227221 */ /* 0x000fe20000010100 */
[----:B------:R-:W-:Y:S02]  /*2690*/  FMUL.FTZ R42, R104, R122 ;  /* 0x0000007a682a7220 */ /* 0x000fe40000410000 */
[----:B------:R-:W-:Y:S01]  /*26a0*/  FFMA.FTZ R43, R13, R120, R112 ;  /* 0x000000780d2b7223 */ /* 0x000fe20000010070 */
[----:B------:R-:W-:-:S03]  /*26b0*/  HADD2.F32 R121, -RZ, R71.H1_H1 ;  /* 0x30000047ff797230 */ /* 0x000fc60000004100 */
[C---:B------:R-:W-:Y:S01]  /*26c0*/  FFMA.FTZ R43, R12.reuse, R42, R43 ;  /* 0x0000002a0c2b7223 */ /* 0x040fe2000001002b */
[----:B------:R-:W-:Y:S01]  /*26d0*/  FMUL.FTZ R42, R105, R124 ;  /* 0x0000007c692a7220 */ /* 0x000fe20000410000 */
[----:B------:R-:W-:Y:S01]  /*26e0*/  FFMA.FTZ R41, R12, R122, R41 ;  /* 0x0000007a0c297223 */ /* 0x000fe20000010029 */
[----:B------:R-:W-:Y:S02]  /*26f0*/  FADD.FTZ R12, -R22, R121 ;  /* 0x00000079160c7221 */ /* 0x000fe40000010100 */
[----:B------:R-:W-:Y:S01]  /*2700*/  FFMA.FTZ R121, R6, R42, R43 ;  /* 0x0000002a06797223 */ /* 0x000fe2000001002b */
[----:B0-----:R-:W-:Y:S01]  /*2710*/  FADD.FTZ R43, -R126, 1 ;  /* 0x3f8000007e2b7421 */ /* 0x001fe20000010100 */
[----:B-1----:R-:W-:-:S03]  /*2720*/  FADD.FTZ R42, -R114, 1 ;  /* 0x3f800000722a7421 */ /* 0x002fc60000010100 */
[----:B------:R-:W-:Y:S01]  /*2730*/  FFMA.FTZ R123, R66, R43, 1 ;  /* 0x3f800000427b7423 */ /* 0x000fe2000001002b */
[----:B------:R-:W-:Y:S02]  /*2740*/  FFMA.FTZ R11, R11, R42, 1 ;  /* 0x3f8000000b0b7423 */ /* 0x000fe4000001002a */
[----:B------:R-:W5:Y:S01]  /*2750*/  LDG.E.64.CONSTANT R42, desc[UR8][R116.64+0x32000] ;  /* 0x03200008742a7981 */ /* 0x000f62000c1e9b00 */
[----:B------:R-:W-:Y:S02]  /*2760*/  HADD2.F32 R119, -RZ, R71.H0_H0 ;  /* 0x20000047ff777230 */ /* 0x000fe40000004100 */
[----:B------:R-:W-:Y:S01]  /*2770*/  FADD.FTZ R118, R125, 1 ;  /* 0x3f8000007d767421 */ /* 0x000fe20000010000 */
[----:B------:R-:W-:Y:S02]  /*2780*/  FADD.FTZ R112, R35, R122 ;  /* 0x0000007a23707221 */ /* 0x000fe40000010000 */
[----:B------:R-:W-:Y:S01]  /*2790*/  FADD.FTZ R120, -R22, R119 ;  /* 0x0000007716787221 */ /* 0x000fe20000010100 */
[----:B------:R-:W-:Y:S01]  /*27a0*/  FFMA.FTZ R122, R104, R122, R7 ;  /* 0x0000007a687a7223 */ /* 0x000fe20000010007 */
[----:B------:R-:W-:Y:S01]  /*27b0*/  FFMA.FTZ R36, R0, R3, R133 ;  /* 0x0000000300247223 */ /* 0x000fe20000010085 */
[----:B------:R-:W-:Y:S01]  /*27c0*/  FADD.FTZ R127, R127, 1 ;  /* 0x3f8000007f7f7421 */ /* 0x000fe20000010000 */
[----:B------:R-:W-:Y:S01]  /*27d0*/  FMUL.FTZ R7, R23, R120 ;  /* 0x0000007817077220 */ /* 0x000fe20000410000 */
[----:B------:R-:W0:Y:S01]  /*27e0*/  MUFU.RCP R118, R118 ;  /* 0x0000007600767308 */ /* 0x000e220000001000 */
[----:B------:R-:W-:-:S02]  /*27f0*/  FMUL.FTZ R38, R36, -1.4426950216293334961 ;  /* 0xbfb8aa3b24267820 */ /* 0x000fc40000410000 */
[----:B------:R-:W-:Y:S01]  /*2800*/  FFMA.FTZ R35, R104, R7, R115 ;  /* 0x0000000768237223 */ /* 0x000fe20000010073 */
[----:B------:R-:W-:Y:S01]  /*2810*/  FMUL.FTZ R13, R23, R34 ;  /* 0x00000022170d7220 */ /* 0x000fe20000410000 */
[----:B------:R-:W-:Y:S01]  /*2820*/  FFMA.FTZ R119, R105, R124, R122 ;  /* 0x0000007c69777223 */ /* 0x000fe2000001007a */
[----:B------:R-:W-:Y:S01]  /*2830*/  FMUL.FTZ R12, R23, R12 ;  /* 0x0000000c170c7220 */ /* 0x000fe20000410000 */
[----:B------:R-:W-:Y:S01]  /*2840*/  FMUL.FTZ R122, R35, -1.4426950216293334961 ;  /* 0xbfb8aa3b237a7820 */ /* 0x000fe20000410000 */
[----:B------:R-:W1:Y:S01]  /*2850*/  MUFU.RCP R127, R127 ;  /* 0x0000007f007f7308 */ /* 0x000e620000001000 */
[----:B------:R-:W-:Y:S01]  /*2860*/  FFMA.FTZ R34, R99, R13, R108 ;  /* 0x0000000d63227223 */ /* 0x000fe2000001006c */
[----:B------:R-:W-:Y:S01]  /*2870*/  FFMA.FTZ R63, R6, R124, R63 ;  /* 0x0000007c063f7223 */ /* 0x000fe2000001003f */
[----:B------:R-:W-:Y:S01]  /*2880*/  FADD.FTZ R62, R62, R124 ;  /* 0x0000007c3e3e7221 */ /* 0x000fe20000010000 */
[----:B------:R-:W-:-:S04]  /*2890*/  FFMA.FTZ R6, R105, R12, R98 ;  /* 0x0000000c69067223 */ /* 0x000fc80000010062 */
[----:B------:R-:W1:Y:S01]  /*28a0*/  MUFU.EX2 R38, R38 ;  /* 0x0000002600267308 */ /* 0x000e620000000800 */
[----:B------:R-:W-:Y:S01]  /*28b0*/  FMUL.FTZ R120, R34, -1.4426950216293334961 ;  /* 0xbfb8aa3b22787820 */ /* 0x000fe20000410000 */
[----:B------:R-:W-:-:S06]  /*28c0*/  FMUL.FTZ R128, R6, -1.4426950216293334961 ;  /* 0xbfb8aa3b06807820 */ /* 0x000fcc0000410000 */
[----:B------:R-:W1:Y:S01]  /*28d0*/  MUFU.EX2 R124, R122 ;  /* 0x0000007a007c7308 */ /* 0x000e620000000800 */
[----:B------:R-:W-:-:S07]  /*28e0*/  FMUL.FTZ R114, R114, R11 ;  /* 0x0000000b72727220 */ /* 0x000fce0000410000 */
[----:B------:R0:W3:Y:S01]  /*28f0*/  MUFU.EX2 R125, R120 ;  /* 0x00000078007d7308 */ /* 0x0000e20000000800 */
[----:B--2---:R-:W-:Y:S02]  /*2900*/  HADD2.F32 R11, -RZ, R50.H0_H0 ;  /* 0x20000032ff0b7230 */ /* 0x004fe40000004100 */
[----:B0-----:R-:W-:-:S05]  /*2910*/  FADD.FTZ R120, -R118, 1 ;  /* 0x3f80000076787421 */ /* 0x001fca0000010100 */
[----:B------:R-:W0:Y:S01]  /*2920*/  MUFU.EX2 R128, R128 ;  /* 0x0000008000807308 */ /* 0x000e220000000800 */
[----:B------:R-:W-:Y:S01]  /*2930*/  FFMA.FTZ R37, R37, R120, 1 ;  /* 0x3f80000025257423 */ /* 0x000fe20000010078 */
[----:B-1----:R-:W-:Y:S01]  /*2940*/  FADD.FTZ R120, -R127, 1 ;  /* 0x3f8000007f787421 */ /* 0x002fe20000010100 */
[----:B------:R-:W-:Y:S01]  /*2950*/  FADD.FTZ R122, R38, 1 ;  /* 0x3f800000267a7421 */ /* 0x000fe20000010000 */
[----:B------:R-:W-:Y:S02]  /*2960*/  HADD2.F32 R38, -RZ, R50.H1_H1 ;  /* 0x30000032ff267230 */ /* 0x000fe40000004100 */
[----:B------:R-:W-:Y:S01]  /*2970*/  FADD.FTZ R124, R124, 1 ;  /* 0x3f8000007c7c7421 */ /* 0x000fe20000010000 */
[----:B------:R-:W-:Y:S01]  /*2980*/  FFMA.FTZ R120, R39, R120, 1 ;  /* 0x3f80000027787423 */ /* 0x000fe20000010078 */
[----:B------:R-:W-:Y:S01]  /*2990*/  FMUL.FTZ R39, R118, R37 ;  /* 0x0000002576277220 */ /* 0x000fe20000410000 */
[----:B------:R-:W-:Y:S01]  /*29a0*/  FMUL.FTZ R11, R11, R114 ;  /* 0x000000720b0b7220 */ /* 0x000fe20000410000 */
[----:B------:R-:W-:-:S02]  /*29b0*/  HADD2.F32 R66, -RZ, R51.H0_H0 ;  /* 0x20000033ff427230 */ /* 0x000fc40000004100 */
[----:B------:R-:W-:Y:S01]  /*29c0*/  FMUL.FTZ R123, R126, R123 ;  /* 0x0000007b7e7b7220 */ /* 0x000fe20000410000 */
[----:B------:R-:W-:Y:S01]  /*29d0*/  FMUL.FTZ R114, R38, R39 ;  /* 0x0000002726727220 */ /* 0x000fe20000410000 */
[----:B------:R-:W-:Y:S01]  /*29e0*/  FMUL.FTZ R39, R0, R11 ;  /* 0x0000000b00277220 */ /* 0x000fe20000410000 */
[----:B------:R-:W1:Y:S01]  /*29f0*/  MUFU.RCP R124, R124 ;  /* 0x0000007c007c7308 */ /* 0x000e620000001000 */
[----:B------:R-:W-:Y:S01]  /*2a00*/  FMUL.FTZ R123, R66, R123 ;  /* 0x0000007b427b7220 */ /* 0x000fe20000410000 */
[C---:B------:R-:W-:Y:S01]  /*2a10*/  FFMA.FTZ R66, R2.reuse, R11, R67 ;  /* 0x0000000b02427223 */ /* 0x040fe20000010043 */
[----:B------:R-:W-:Y:S02]  /*2a20*/  HADD2.F32 R118, -RZ, R51.H1_H1 ;  /* 0x30000033ff767230 */ /* 0x000fe40000004100 */
[----:B------:R-:W-:Y:S01]  /*2a30*/  FFMA.FTZ R2, R2, R39, R121 ;  /* 0x0000002702027223 */ /* 0x000fe20000010079 */
[----:B------:R-:W-:Y:S01]  /*2a40*/  FMUL.FTZ R67, R99, R114 ;  /* 0x0000007263437220 */ /* 0x000fe20000410000 */
[----:B------:R-:W-:Y:S01]  /*2a50*/  FMUL.FTZ R127, R127, R120 ;  /* 0x000000787f7f7220 */ /* 0x000fe20000410000 */
[----:B---3--:R-:W-:Y:S01]  /*2a60*/  FADD.FTZ R125, R125, 1 ;  /* 0x3f8000007d7d7421 */ /* 0x008fe20000010000 */
[----:B0-----:R-:W-:Y:S01]  /*2a70*/  FADD.FTZ R128, R128, 1 ;  /* 0x3f80000080807421 */ /* 0x001fe20000010000 */
[----:B------:R-:W0:Y:S01]  /*2a80*/  MUFU.RCP R37, R122 ;  /* 0x0000007a00257308 */ /* 0x000e220000001000 */
[C---:B------:R-:W-:Y:S01]  /*2a90*/  FFMA.FTZ R64, R9.reuse, R114, R64 ;  /* 0x0000007209407223 */ /* 0x040fe20000010040 */
[----:B------:R-:W-:Y:S01]  /*2aa0*/  FFMA.FTZ R67, R9, R67, R2 ;  /* 0x0000004309437223 */ /* 0x000fe20000010002 */
[----:B------:R-:W-:Y:S01]  /*2ab0*/  FMUL.FTZ R118, R118, R127 ;  /* 0x0000007f76767220 */ /* 0x000fe20000410000 */
[----:B------:R-:W-:-:S04]  /*2ac0*/  FMUL.FTZ R9, R104, R123 ;  /* 0x0000007b68097220 */ /* 0x000fc80000410000 */
[----:B------:R-:W2:Y:S01]  /*2ad0*/  MUFU.RCP R125, R125 ;  /* 0x0000007d007d7308 */ /* 0x000ea20000001000 */
[----:B------:R-:W-:Y:S01]  /*2ae0*/  FFMA.FTZ R9, R10, R9, R67 ;  /* 0x000000090a097223 */ /* 0x000fe20000010043 */
[-C--:B------:R-:W-:Y:S01]  /*2af0*/  FMUL.FTZ R120, R105, R118.reuse ;  /* 0x0000007669787220 */ /* 0x080fe20000410000 */
[----:B------:R-:W-:-:S05]  /*2b00*/  FFMA.FTZ R63, R8, R118, R63 ;  /* 0x00000076083f7223 */ /* 0x000fca000001003f */
[----:B------:R-:W3:Y:S01]  /*2b10*/  MUFU.RCP R128, R128 ;  /* 0x0000008000807308 */ /* 0x000ee20000001000 */
[----:B------:R-:W-:Y:S01]  /*2b20*/  FFMA.FTZ R120, R8, R120, R9 ;  /* 0x0000007808787223 */ /* 0x000fe20000010009 */
[--C-:B------:R-:W-:Y:S02]  /*2b30*/  HADD2.F32 R67, -RZ, R58.reuse.H0_H0 ;  /* 0x2000003aff437230 */ /* 0x100fe40000004100 */
[----:B-1----:R-:W-:Y:S01]  /*2b40*/  FADD.FTZ R8, -R124, 1 ;  /* 0x3f8000007c087421 */ /* 0x002fe20000010100 */
[----:B------:R-:W-:Y:S01]  /*2b50*/  FFMA.FTZ R38, R0, R11, R119 ;  /* 0x0000000b00267223 */ /* 0x000fe20000010077 */
[----:B0-----:R-:W-:Y:S02]  /*2b60*/  FADD.FTZ R9, -R37, 1 ;  /* 0x3f80000025097421 */ /* 0x001fe40000010100 */
[----:B------:R-:W-:Y:S01]  /*2b70*/  FFMA.FTZ R35, R35, R8, 1 ;  /* 0x3f80000023237423 */ /* 0x000fe20000010008 */
[----:B------:R-:W-:Y:S01]  /*2b80*/  FFMA.FTZ R39, R99, R114, R38 ;  /* 0x0000007263277223 */ /* 0x000fe20000010026 */
[----:B------:R-:W-:Y:S01]  /*2b90*/  FADD.FTZ R8, -R22, R67 ;  /* 0x0000004316087221 */ /* 0x000fe20000010100 */
[----:B------:R-:W-:-:S02]  /*2ba0*/  HADD2.F32 R67, -RZ, R58.H1_H1 ;  /* 0x3000003aff437230 */ /* 0x000fc40000004100 */
[-C--:B------:R-:W-:Y:S01]  /*2bb0*/  FFMA.FTZ R2, R10, R123.reuse, R41 ;  /* 0x0000007b0a027223 */ /* 0x080fe20000010029 */
[----:B------:R-:W-:Y:S01]  /*2bc0*/  FFMA.FTZ R38, R104, R123, R39 ;  /* 0x0000007b68267223 */ /* 0x000fe20000010027 */
[----:B--2---:R-:W-:Y:S01]  /*2bd0*/  FADD.FTZ R39, -R125, 1 ;  /* 0x3f8000007d277421 */ /* 0x004fe20000010100 */
[----:B------:R-:W-:Y:S01]  /*2be0*/  FFMA.FTZ R36, R36, R9, 1 ;  /* 0x3f80000024247423 */ /* 0x000fe20000010009 */
[----:B------:R-:W-:Y:S01]  /*2bf0*/  FADD.FTZ R10, -R22, R67 ;  /* 0x00000043160a7221 */ /* 0x000fe20000010100 */
[----:B------:R-:W-:Y:S02]  /*2c00*/  HADD2.F32 R67, -RZ, R59.H0_H0 ;  /* 0x2000003bff437230 */ /* 0x000fe40000004100 */
[----:B---3--:R-:W-:Y:S01]  /*2c10*/  FADD.FTZ R9, -R128, 1 ;  /* 0x3f80000080097421 */ /* 0x008fe20000010100 */
[----:B------:R-:W-:-:S03]  /*2c20*/  FFMA.FTZ R34, R34, R39, 1 ;  /* 0x3f80000022227423 */ /* 0x000fc60000010027 */
[----:B------:R-:W-:Y:S01]  /*2c30*/  FFMA.FTZ R39, R6, R9, 1 ;  /* 0x3f80000006277423 */ /* 0x000fe20000010009 */
[----:B------:R-:W-:Y:S01]  /*2c40*/  FMUL.FTZ R9, R23, R8 ;  /* 0x0000000817097220 */ /* 0x000fe20000410000 */
[----:B------:R-:W-:Y:S02]  /*2c50*/  HADD2.F32 R6, -RZ, R44.H0_H0 ;  /* 0x2000002cff067230 */ /* 0x000fe40000004100 */
[----:B------:R-:W-:Y:S01]  /*2c60*/  FADD.FTZ R8, -R22, R67 ;  /* 0x0000004316087221 */ /* 0x000fe20000010100 */
[----:B------:R-:W-:Y:S01]  /*2c70*/  FMUL.FTZ R37, R37, R36 ;  /* 0x0000002425257220 */ /* 0x000fe20000410000 */
[----:B------:R-:W-:Y:S02]  /*2c80*/  HADD2.F32 R67, -RZ, R59.H1_H1 ;  /* 0x3000003bff437230 */ /* 0x000fe40000004100 */
[----:B------:R-:W-:Y:S01]  /*2c90*/  FMUL.FTZ R121, R124, R35 ;  /* 0x000000237c797220 */ /* 0x000fe20000410000 */
[----:B------:R-:W-:Y:S01]  /*2ca0*/  FFMA.FTZ R35, R0, R9, R133 ;  /* 0x0000000900237223 */ /* 0x000fe20000010085 */
[----:B------:R-:W-:Y:S01]  /*2cb0*/  FMUL.FTZ R10, R23, R10 ;  /* 0x0000000a170a7220 */ /* 0x000fe20000410000 */
[----:B------:R-:W-:Y:S01]  /*2cc0*/  FMUL.FTZ R37, R6, R37 ;  /* 0x0000002506257220 */ /* 0x000fe20000410000 */
[----:B------:R-:W-:Y:S01]  /*2cd0*/  FADD.FTZ R62, R62, R118 ;  /* 0x000000763e3e7221 */ /* 0x000fe20000010000 */
[----:B------:R-:W-:Y:S01]  /*2ce0*/  FFMA.FTZ R119, R105, R118, R38 ;  /* 0x0000007669777223 */ /* 0x000fe20000010026 */
[----:B------:R-:W-:Y:S01]  /*2cf0*/  FMUL.FTZ R125, R125, R34 ;  /* 0x000000227d7d7220 */ /* 0x000fe20000410000 */
[----:B------:R-:W-:Y:S01]  /*2d00*/  FADD.FTZ R6, -R22, R67 ;  /* 0x0000004316067221 */ /* 0x000fe20000010100 */
[----:B------:R-:W-:Y:S01]  /*2d10*/  FMUL.FTZ R118, R35, -1.4426950216293334961 ;  /* 0xbfb8aa3b23767820 */ /* 0x000fe20000410000 */
[----:B------:R-:W-:Y:S01]  /*2d20*/  FFMA.FTZ R34, R99, R10, R108 ;  /* 0x0000000a63227223 */ /* 0x000fe2000001006c */
[----:B------:R-:W-:Y:S01]  /*2d30*/  FMUL.FTZ R127, R128, R39 ;  /* 0x00000027807f7220 */ /* 0x000fe20000410000 */
[----:B------:R-:W-:Y:S01]  /*2d40*/  FMUL.FTZ R6, R23, R6 ;  /* 0x0000000617067220 */ /* 0x000fe20000410000 */
[----:B------:R0:W1:Y:S01]  /*2d50*/  MUFU.EX2 R126, R118 ;  /* 0x00000076007e7308 */ /* 0x0000620000000800 */
[----:B------:R-:W-:Y:S01]  /*2d60*/  FMUL.FTZ R128, R34, -1.4426950216293334961 ;  /* 0xbfb8aa3b22807820 */ /* 0x000fe20000410000 */
[----:B------:R-:W-:-:S02]  /*2d70*/  HADD2.F32 R124, -RZ, R45.H1_H1 ;  /* 0x3000002dff7c7230 */ /* 0x000fc40000004100 */
[----:B------:R-:W-:Y:S01]  /*2d80*/  FADD.FTZ R65, R65, R11 ;  /* 0x0000000b41417221 */ /* 0x000fe20000010000 */
[----:B------:R-:W-:Y:S02]  /*2d90*/  HADD2.F32 R36, -RZ, R44.H1_H1 ;  /* 0x3000002cff247230 */ /* 0x000fe40000004100 */
[----:B------:R-:W-:Y:S01]  /*2da0*/  FADD.FTZ R11, R40, R114 ;  /* 0x00000072280b7221 */ /* 0x000fe20000010000 */
[----:B------:R-:W-:Y:S01]  /*2db0*/  FMUL.FTZ R8, R23, R8 ;  /* 0x0000000817087220 */ /* 0x000fe20000410000 */
[----:B------:R-:W-:Y:S01]  /*2dc0*/  FADD.FTZ R112, R112, R123 ;  /* 0x0000007b70707221 */ /* 0x000fe20000010000 */
[----:B------:R-:W-:Y:S02]  /*2dd0*/  HADD2.F32 R131, -RZ, R57.H0_H0 ;  /* 0x20000039ff837230 */ /* 0x000fe40000004100 */
[----:B0-----:R-:W-:Y:S01]  /*2de0*/  FFMA.FTZ R118, R105, R6, R98 ;  /* 0x0000000669767223 */ /* 0x001fe20000010062 */
[----:B------:R-:W0:Y:S01]  /*2df0*/  MUFU.EX2 R128, R128 ;  /* 0x0000008000807308 */ /* 0x000e220000000800 */
[----:B------:R-:W-:Y:S01]  /*2e00*/  FMUL.FTZ R127, R124, R127 ;  /* 0x0000007f7c7f7220 */ /* 0x000fe20000410000 */
[----:B------:R-:W-:-:S02]  /*2e10*/  HADD2.F32 R114, -RZ, R45.H0_H0 ;  /* 0x2000002dff727230 */ /* 0x000fc40000004100 */
[----:B------:R-:W-:Y:S01]  /*2e20*/  FMUL.FTZ R124, R118, -1.4426950216293334961 ;  /* 0xbfb8aa3b767c7820 */ /* 0x000fe20000410000 */
[----:B------:R-:W-:Y:S01]  /*2e30*/  FMUL.FTZ R122, R36, R125 ;  /* 0x0000007d247a7220 */ /* 0x000fe20000410000 */
[----:B------:R-:W-:Y:S01]  /*2e40*/  FFMA.FTZ R67, R104, R8, R115 ;  /* 0x0000000868437223 */ /* 0x000fe20000010073 */
[----:B------:R-:W2:Y:S01]  /*2e50*/  LDG.E.64.CONSTANT R40, desc[UR8][R60.64+0x3c000] ;  /* 0x03c000083c287981 */ /* 0x000ea2000c1e9b00 */
[----:B------:R0:W3:Y:S01]  /*2e60*/  MUFU.EX2 R125, R124 ;  /* 0x0000007c007d7308 */ /* 0x0000e20000000800 */
[----:B------:R-:W-:Y:S01]  /*2e70*/  FMUL.FTZ R123, R114, R121 ;  /* 0x00000079727b7220 */ /* 0x000fe20000410000 */
[CC--:B------:R-:W-:Y:S01]  /*2e80*/  FMUL.FTZ R121, R0.reuse, R37.reuse ;  /* 0x0000002500797220 */ /* 0x0c0fe20000410000 */
[-C--:B------:R-:W-:Y:S01]  /*2e90*/  FFMA.FTZ R114, R3, R37.reuse, R66 ;  /* 0x0000002503727223 */ /* 0x080fe20000010042 */
[----:B------:R-:W-:Y:S01]  /*2ea0*/  FADD.FTZ R65, R65, R37 ;  /* 0x0000002541417221 */ /* 0x000fe20000010000 */
[----:B------:R-:W-:Y:S01]  /*2eb0*/  FFMA.FTZ R36, R0, R37, R119 ;  /* 0x0000002500247223 */ /* 0x000fe20000010077 */
[----:B-1----:R-:W-:Y:S01]  /*2ec0*/  FADD.FTZ R66, R126, 1 ;  /* 0x3f8000007e427421 */ /* 0x002fe20000010000 */
[----:B------:R-:W-:Y:S01]  /*2ed0*/  FMUL.FTZ R129, R67, -1.4426950216293334961 ;  /* 0xbfb8aa3b43817820 */ /* 0x000fe20000410000 */
[----:B------:R-:W-:Y:S01]  /*2ee0*/  FFMA.FTZ R120, R3, R121, R120 ;  /* 0x0000007903787223 */ /* 0x000fe20000010078 */
[-C--:B------:R-:W-:Y:S01]  /*2ef0*/  FMUL.FTZ R37, R99, R122.reuse ;  /* 0x0000007a63257220 */ /* 0x080fe20000410000 */
[----:B------:R-:W-:Y:S01]  /*2f00*/  FFMA.FTZ R119, R13, R122, R64 ;  /* 0x0000007a0d777223 */ /* 0x000fe20000010040 */
[----:B------:R-:W-:-:S02]  /*2f10*/  HADD2.F32 R121, -RZ, R56.H0_H0 ;  /* 0x20000038ff797230 */ /* 0x000fc40000004100 */
[----:B------:R-:W-:Y:S01]  /*2f20*/  FMUL.FTZ R64, R104, R123 ;  /* 0x0000007b68407220 */ /* 0x000fe20000410000 */
[----:B------:R-:W-:Y:S01]  /*2f30*/  FFMA.FTZ R120, R13, R37, R120 ;  /* 0x000000250d787223 */ /* 0x000fe20000010078 */
[----:B------:R-:W1:Y:S01]  /*2f40*/  MUFU.RCP R66, R66 ;  /* 0x0000004200427308 */ /* 0x000e620000001000 */
[----:B0-----:R-:W-:Y:S01]  /*2f50*/  FADD.FTZ R124, R128, 1 ;  /* 0x3f800000807c7421 */ /* 0x001fe20000010000 */
[-C--:B------:R-:W-:Y:S01]  /*2f60*/  FFMA.FTZ R13, R7, R123.reuse, R2 ;  /* 0x0000007b070d7223 */ /* 0x080fe20000010002 */
[----:B------:R-:W-:Y:S01]  /*2f70*/  FFMA.FTZ R3, R99, R122, R36 ;  /* 0x0000007a63037223 */ /* 0x000fe20000010024 */
[----:B------:R-:W-:Y:S01]  /*2f80*/  FFMA.FTZ R7, R7, R64, R120 ;  /* 0x0000004007077223 */ /* 0x000fe20000010078 */
[----:B------:R-:W-:Y:S01]  /*2f90*/  FADD.FTZ R64, -R22, R121 ;  /* 0x0000007916407221 */ /* 0x000fe20000010100 */
[----:B------:R-:W2:Y:S02]  /*2fa0*/  LDG.E.64.CONSTANT R38, desc[UR8][R116.64+0x37000] ;  /* 0x0370000874267981 */ /* 0x000ea4000c1e9b00 */
[----:B------:R-:W0:Y:S01]  /*2fb0*/  MUFU.EX2 R129, R129 ;  /* 0x0000008100817308 */ /* 0x000e220000000800 */
[----:B---3--:R-:W-:Y:S01]  /*2fc0*/  FADD.FTZ R121, R125, 1 ;  /* 0x3f8000007d797421 */ /* 0x008fe20000010000 */
[----:B------:R-:W-:Y:S01]  /*2fd0*/  FFMA.FTZ R2, R104, R123, R3 ;  /* 0x0000007b68027223 */ /* 0x000fe20000010003 */
[----:B------:R-:W-:-:S02]  /*2fe0*/  HADD2.F32 R3, -RZ, R56.H1_H1 ;  /* 0x30000038ff037230 */ /* 0x000fc40000004100 */
[----:B------:R-:W-:Y:S01]  /*2ff0*/  FADD.FTZ R112, R112, R123 ;  /* 0x0000007b70707221 */ /* 0x000fe20000010000 */
[----:B------:R-:W-:Y:S01]  /*3000*/  FADD.FTZ R11, R11, R122 ;  /* 0x0000007a0b0b7221 */ /* 0x000fe20000010000 */
[----:B------:R-:W-:Y:S01]  /*3010*/  FADD.FTZ R126, -R22, R131 ;  /* 0x00000083167e7221 */ /* 0x000fe20000010100 */
[-C--:B------:R-:W-:Y:S01]  /*3020*/  FFMA.FTZ R63, R12, R127.reuse, R63 ;  /* 0x0000007f0c3f7223 */ /* 0x080fe2000001003f */
[----:B------:R-:W3:Y:S01]  /*3030*/  MUFU.RCP R124, R124 ;  /* 0x0000007c007c7308 */ /* 0x000ee20000001000 */
[----:B------:R-:W-:Y:S01]  /*3040*/  FADD.FTZ R120, -R22, R3 ;  /* 0x0000000316787221 */ /* 0x000fe20000010100 */
[----:B------:R-:W-:Y:S01]  /*3050*/  FMUL.FTZ R3, R23, R64 ;  /* 0x0000004017037220 */ /* 0x000fe20000410000 */
[----:B------:R-:W2:Y:S05]  /*3060*/  LDG.E.64.CONSTANT R36, desc[UR8][R60.64+0x41000] ;  /* 0x041000083c247981 */ /* 0x000eaa000c1e9b00 */
[----:B------:R-:W4:Y:S01]  /*3070*/  MUFU.RCP R128, R121 ;  /* 0x0000007900807308 */ /* 0x000f220000001000 */
[-C--:B------:R-:W-:Y:S01]  /*3080*/  FFMA.FTZ R123, R105, R127.reuse, R2 ;  /* 0x0000007f697b7223 */ /* 0x080fe20000010002 */
[----:B------:R-:W-:Y:S01]  /*3090*/  FADD.FTZ R64, R62, R127 ;  /* 0x0000007f3e407221 */ /* 0x000fe20000010000 */
[----:B-1----:R-:W-:Y:S01]  /*30a0*/  FADD.FTZ R2, -R66, 1 ;  /* 0x3f80000042027421 */ /* 0x002fe20000010100 */
[----:B0-----:R-:W-:Y:S01]  /*30b0*/  FADD.FTZ R129, R129, 1 ;  /* 0x3f80000081817421 */ /* 0x001fe20000010000 */
[----:B------:R-:W-:Y:S01]  /*30c0*/  FMUL.FTZ R122, R105, R127 ;  /* 0x0000007f697a7220 */ /* 0x000fe20000410000 */
[----:B------:R-:W-:Y:S01]  /*30d0*/  FFMA.FTZ R62, R0, R3, R133 ;  /* 0x00000003003e7223 */ /* 0x000fe20000010085 */
[----:B------:R-:W-:-:S02]  /*30e0*/  HADD2.F32 R131, -RZ, R57.H1_H1 ;  /* 0x30000039ff837230 */ /* 0x000fc40000004100 */
[----:B------:R-:W-:Y:S01]  /*30f0*/  FFMA.FTZ R125, R35, R2, 1 ;  /* 0x3f800000237d7423 */ /* 0x000fe20000010002 */
[----:B------:R-:W-:Y:S01]  /*3100*/  FFMA.FTZ R122, R12, R122, R7 ;  /* 0x0000007a0c7a7223 */ /* 0x000fe20000010007 */
[----:B------:R-:W-:Y:S01]  /*3110*/  FMUL.FTZ R2, R62, -1.4426950216293334961 ;  /* 0xbfb8aa3b3e027820 */ /* 0x000fe20000410000 */
[----:B---3--:R-:W-:Y:S01]  /*3120*/  FADD.FTZ R7, -R124, 1 ;  /* 0x3f8000007c077421 */ /* 0x008fe20000010100 */
[----:B------:R-:W-:Y:S01]  /*3130*/  FADD.FTZ R132, -R22, R131 ;  /* 0x0000008316847221 */ /* 0x000fe20000010100 */
[----:B------:R-:W0:Y:S02]  /*3140*/  MUFU.RCP R129, R129 ;  /* 0x0000008100817308 */ /* 0x000e240000001000 */
[----:B------:R-:W-:Y:S01]  /*3150*/  FFMA.FTZ R127, R34, R7, 1 ;  /* 0x3f800000227f7423 */ /* 0x000fe20000010007 */
[----:B----4-:R-:W-:Y:S01]  /*3160*/  FADD.FTZ R131, -R128, 1 ;  /* 0x3f80000080837421 */ /* 0x010fe20000010100 */
[C---:B------:R-:W-:Y:S01]  /*3170*/  FMUL.FTZ R7, R23.reuse, R126 ;  /* 0x0000007e17077220 */ /* 0x040fe20000410000 */
[----:B------:R-:W-:Y:S01]  /*3180*/  FMUL.FTZ R12, R23, R120 ;  /* 0x00000078170c7220 */ /* 0x000fe20000410000 */
[----:B------:R-:W-:-:S02]  /*3190*/  FMUL.FTZ R125, R66, R125 ;  /* 0x0000007d427d7220 */ /* 0x000fc40000410000 */
[----:B------:R1:W3:Y:S01]  /*31a0*/  MUFU.EX2 R134, R2 ;  /* 0x0000000200867308 */ /* 0x0002e20000000800 */
[----:B------:R-:W-:Y:S01]  /*31b0*/  FFMA.FTZ R131, R118, R131, 1 ;  /* 0x3f80000076837423 */ /* 0x000fe20000010083 */
[----:B------:R-:W-:Y:S01]  /*31c0*/  FFMA.FTZ R121, R104, R7, R115 ;  /* 0x0000000768797223 */ /* 0x000fe20000010073 */
[----:B------:R-:W4:Y:S01]  /*31d0*/  LDG.E.64.CONSTANT R34, desc[UR8][R60.64+0x46000] ;  /* 0x046000083c227981 */ /* 0x000f22000c1e9b00 */
[----:B-1----:R-:W-:-:S04]  /*31e0*/  FMUL.FTZ R2, R23, R132 ;  /* 0x0000008417027220 */ /* 0x002fc80000410000 */
[----:B------:R-:W-:Y:S01]  /*31f0*/  FFMA.FTZ R118, R105, R2, R98 ;  /* 0x0000000269767223 */ /* 0x000fe20000010062 */
[----:B------:R-:W-:Y:S01]  /*3200*/  FMUL.FTZ R136, R121, -1.4426950216293334961 ;  /* 0xbfb8aa3b79887820 */ /* 0x000fe20000410000 */
[----:B------:R-:W-:Y:S01]  /*3210*/  FFMA.FTZ R120, R99, R12, R108 ;  /* 0x0000000c63787223 */ /* 0x000fe2000001006c */
[----:B0-----:R-:W-:Y:S01]  /*3220*/  FADD.FTZ R126, -R129, 1 ;  /* 0x3f800000817e7421 */ /* 0x001fe20000010100 */
[----:B------:R-:W-:Y:S01]  /*3230*/  FMUL.FTZ R137, R118, -1.4426950216293334961 ;  /* 0xbfb8aa3b76897820 */ /* 0x000fe20000410000 */
[----:B------:R-:W-:Y:S01]  /*3240*/  FMUL.FTZ R127, R124, R127 ;  /* 0x0000007f7c7f7220 */ /* 0x000fe20000410000 */
[----:B------:R-:W4:Y:S01]  /*3250*/  LDG.E.64.CONSTANT R60, desc[UR8][R60.64+0x4b000] ;  /* 0x04b000083c3c7981 */ /* 0x000f22000c1e9b00 */
[----:B------:R-:W-:Y:S01]  /*3260*/  MUFU.EX2 R136, R136 ;  /* 0x0000008800887308 */ /* 0x000fe20000000800 */
[----:B------:R-:W-:Y:S01]  /*3270*/  FMUL.FTZ R130, R120, -1.4426950216293334961 ;  /* 0xbfb8aa3b78827820 */ /* 0x000fe20000410000 */
[----:B------:R-:W-:Y:S01]  /*3280*/  FFMA.FTZ R126, R67, R126, 1 ;  /* 0x3f800000437e7423 */ /* 0x000fe2000001007e */
[----:B------:R-:W-:-:S02]  /*3290*/  HADD2.F32 R124, -RZ, R68.H0_H0 ;  /* 0x20000044ff7c7230 */ /* 0x000fc40000004100 */
[----:B------:R-:W-:Y:S01]  /*32a0*/  FMUL.FTZ R132, R128, R131 ;  /* 0x0000008380847220 */ /* 0x000fe20000410000 */
[----:B------:R-:W4:Y:S02]  /*32b0*/  LDG.E.64.CONSTANT R66, desc[UR8][R116.64+0x3c000] ;  /* 0x03c0000874427981 */ /* 0x000f24000c1e9b00 */
[----:B------:R-:W0:Y:S01]  /*32c0*/  MUFU.EX2 R137, R137 ;  /* 0x0000008900897308 */ /* 0x000e220000000800 */
[----:B------:R-:W-:Y:S01]  /*32d0*/  FMUL.FTZ R125, R124, R125 ;  /* 0x0000007d7c7d7220 */ /* 0x000fe20000410000 */
[----:B---3--:R-:W-:-:S06]  /*32e0*/  FADD.FTZ R124, R134, 1 ;  /* 0x3f800000867c7421 */ /* 0x008fcc0000010000 */
[----:B------:R1:W3:Y:S02]  /*32f0*/  MUFU.EX2 R135, R130 ;  /* 0x0000008200877308 */ /* 0x0002e40000000800 */
[----:B-1----:R-:W-:Y:S01]  /*3300*/  FMUL.FTZ R130, R129, R126 ;  /* 0x0000007e81827220 */ /* 0x002fe20000410000 */
[----:B------:R-:W-:-:S05]  /*3310*/  HADD2.F32 R126, -RZ, R68.H1_H1 ;  /* 0x30000044ff7e7230 */ /* 0x000fca0000004100 */
[----:B------:R-:W1:Y:S01]  /*3320*/  MUFU.RCP R124, R124 ;  /* 0x0000007c007c7308 */ /* 0x000e620000001000 */
[--C-:B------:R-:W-:Y:S02]  /*3330*/  HADD2.F32 R129, -RZ, R69.reuse.H0_H0 ;  /* 0x20000045ff817230 */ /* 0x100fe40000004100 */
[----:B------:R-:W-:Y:S01]  /*3340*/  FMUL.FTZ R128, R126, R127 ;  /* 0x0000007f7e807220 */ /* 0x000fe20000410000 */
[CC--:B------:R-:W-:Y:S01]  /*3350*/  FMUL.FTZ R127, R0.reuse, R125.reuse ;  /* 0x0000007d007f7220 */ /* 0x0c0fe20000410000 */
[-C--:B------:R-:W-:Y:S01]  /*3360*/  FFMA.FTZ R126, R0, R125.reuse, R123 ;  /* 0x0000007d007e7223 */ /* 0x080fe2000001007b */
[----:B0-----:R-:W-:Y:S01]  /*3370*/  FADD.FTZ R137, R137, 1 ;  /* 0x3f80000089897421 */ /* 0x001fe20000010000 */
[----:B------:R-:W-:Y:S01]  /*3380*/  FADD.FTZ R136, R136, 1 ;  /* 0x3f80000088887421 */ /* 0x000fe20000010000 */
[----:B------:R-:W-:Y:S02]  /*3390*/  HADD2.F32 R131, -RZ, R69.H1_H1 ;  /* 0x30000045ff837230 */ /* 0x000fe40000004100 */
[C---:B------:R-:W-:Y:S01]  /*33a0*/  FFMA.FTZ R114, R9.reuse, R125, R114 ;  /* 0x0000007d09727223 */ /* 0x040fe20000010072 */
[----:B------:R-:W-:Y:S01]  /*33b0*/  FFMA.FTZ R127, R9, R127, R122 ;  /* 0x0000007f097f7223 */ /* 0x000fe2000001007a */
[----:B------:R-:W-:Y:S01]  /*33c0*/  FMUL.FTZ R129, R129, R130 ;  /* 0x0000008281817220 */ /* 0x000fe20000410000 */
[-C--:B------:R-:W-:Y:S01]  /*33d0*/  FMUL.FTZ R122, R99, R128.reuse ;  /* 0x00000080637a7220 */ /* 0x080fe20000410000 */
[----:B------:R-:W-:Y:S01]  /*33e0*/  FADD.FTZ R9, R11, R128 ;  /* 0x000000800b097221 */ /* 0x000fe20000010000 */
[-C--:B------:R-:W-:Y:S01]  /*33f0*/  FFMA.FTZ R11, R99, R128.reuse, R126 ;  /* 0x00000080630b7223 */ /* 0x080fe2000001007e */
[C---:B------:R-:W-:Y:S01]  /*3400*/  FFMA.FTZ R119, R10.reuse, R128, R119 ;  /* 0x000000800a777223 */ /* 0x040fe20000010077 */
[----:B------:R-:W0:Y:S01]  /*3410*/  MUFU.RCP R126, R136 ;  /* 0x00000088007e7308 */ /* 0x000e220000001000 */
[----:B------:R-:W-:Y:S01]  /*3420*/  FMUL.FTZ R131, R131, R132 ;  /* 0x0000008483837220 */ /* 0x000fe20000410000 */
[----:B------:R-:W-:Y:S01]  /*3430*/  FFMA.FTZ R127, R10, R122, R127 ;  /* 0x0000007a0a7f7223 */ /* 0x000fe2000001007f */
[----:B------:R-:W-:Y:S01]  /*3440*/  FMUL.FTZ R128, R104, R129 ;  /* 0x0000008168807220 */ /* 0x000fe20000410000 */
[----:B---3--:R-:W-:-:S04]  /*3450*/  FADD.FTZ R135, R135, 1 ;  /* 0x3f80000087877421 */ /* 0x008fc80000010000 */
[----:B------:R-:W3:Y:S01]  /*3460*/  MUFU.RCP R137, R137 ;  /* 0x0000008900897308 */ /* 0x000ee20000001000 */
[-C--:B------:R-:W-:Y:S01]  /*3470*/  FFMA.FTZ R122, R8, R129.reuse, R13 ;  /* 0x00000081087a7223 */ /* 0x080fe2000001000d */
[----:B------:R-:W-:Y:S01]  /*3480*/  FADD.FTZ R112, R112, R129 ;  /* 0x0000008170707221 */ /* 0x000fe20000010000 */
[----:B------:R-:W-:Y:S01]  /*3490*/  FFMA.FTZ R10, R104, R129, R11 ;  /* 0x00000081680a7223 */ /* 0x000fe2000001000b */
[----:B------:R-:W-:Y:S01]  /*34a0*/  FFMA.FTZ R127, R8, R128, R127 ;  /* 0x00000080087f7223 */ /* 0x000fe2000001007f */
[--C-:B------:R-:W-:Y:S02]  /*34b0*/  HADD2.F32 R129, -RZ, R54.reuse.H0_H0 ;  /* 0x20000036ff817230 */ /* 0x100fe40000004100 */
[-C--:B------:R-:W-:Y:S01]  /*34c0*/  FMUL.FTZ R11, R105, R131.reuse ;  /* 0x00000083690b7220 */ /* 0x080fe20000410000 */
[----:B------:R-:W-:Y:S01]  /*34d0*/  FADD.FTZ R8, R64, R131 ;  /* 0x0000008340087221 */ /* 0x000fe20000010000 */
[----:B------:R-:W5:Y:S01]  /*34e0*/  MUFU.RCP R123, R135 ;  /* 0x00000087007b7308 */ /* 0x000f620000001000 */
[C---:B------:R-:W-:Y:S01]  /*34f0*/  FFMA.FTZ R63, R6.reuse, R131, R63 ;  /* 0x00000083063f7223 */ /* 0x040fe2000001003f */
[----:B------:R-:W-:Y:S01]  /*3500*/  FFMA.FTZ R64, R6, R11, R127 ;  /* 0x0000000b06407223 */ /* 0x000fe2000001007f */
[----:B-1----:R-:W-:Y:S01]  /*3510*/  FADD.FTZ R13, -R124, 1 ;  /* 0x3f8000007c0d7421 */ /* 0x002fe20000010100 */
[----:B------:R-:W-:Y:S01]  /*3520*/  FADD.FTZ R6, -R22, R129 ;  /* 0x0000008116067221 */ /* 0x000fe20000010100 */
[----:B------:R-:W-:-:S02]  /*3530*/  HADD2.F32 R129, -RZ, R54.H1_H1 ;  /* 0x30000036ff817230 */ /* 0x000fc40000004100 */
[----:B------:R-:W-:Y:S01]  /*3540*/  FADD.FTZ R65, R65, R125 ;  /* 0x0000007d41417221 */ /* 0x000fe20000010000 */
[----:B------:R-:W-:Y:S01]  /*3550*/  FFMA.FTZ R127, R62, R13, 1 ;  /* 0x3f8000003e7f7423 */ /* 0x000fe2000001000d */
[----:B------:R-:W-:Y:S01]  /*3560*/  FFMA.FTZ R125, R105, R131, R10 ;  /* 0x00000083697d7223 */ /* 0x000fe2000001000a */
[----:B------:R-:W-:Y:S01]  /*3570*/  FMUL.FTZ R13, R23, R6 ;  /* 0x00000006170d7220 */ /* 0x000fe20000410000 */
[----:B0-----:R-:W-:Y:S01]  /*3580*/  FADD.FTZ R6, -R126, 1 ;  /* 0x3f8000007e067421 */ /* 0x001fe20000010100 */
[----:B------:R-:W-:Y:S01]  /*3590*/  FADD.FTZ R10, -R22, R129 ;  /* 0x00000081160a7221 */ /* 0x000fe20000010100 */
[----:B---3--:R-:W-:Y:S02]  /*35a0*/  FADD.FTZ R129, -R137, 1 ;  /* 0x3f80000089817421 */ /* 0x008fe40000010100 */
[----:B------:R-:W-:Y:S02]  /*35b0*/  FFMA.FTZ R121, R121, R6, 1 ;  /* 0x3f80000079797423 */ /* 0x000fe40000010006 */
[----:B------:R-:W-:Y:S01]  /*35c0*/  FFMA.FTZ R6, R118, R129, 1 ;  /* 0x3f80000076067423 */ /* 0x000fe20000010081 */
[----:B------:R-:W-:-:S02]  /*35d0*/  HADD2.F32 R129, -RZ, R55.H1_H1 ;  /* 0x30000037ff817230 */ /* 0x000fc40000004100 */
[----:B-----5:R-:W-:Y:S01]  /*35e0*/  FADD.FTZ R11, -R123, 1 ;  /* 0x3f8000007b0b7421 */ /* 0x020fe20000010100 */
[----:B------:R-:W-:Y:S02]  /*35f0*/  HADD2.F32 R131, -RZ, R55.H0_H0 ;  /* 0x20000037ff837230 */ /* 0x000fe40000004100 */
[----:B------:R-:W-:Y:S01]  /*3600*/  FADD.FTZ R136, -R22, R129 ;  /* 0x0000008116887221 */ /* 0x000fe20000010100 */
[----:B------:R-:W-:Y:S01]  /*3610*/  FFMA.FTZ R120, R120, R11, 1 ;  /* 0x3f80000078787423 */ /* 0x000fe2000001000b */
[----:B------:R-:W-:Y:S01]  /*3620*/  FMUL.FTZ R11, R23, R10 ;  /* 0x0000000a170b7220 */ /* 0x000fe20000410000 */
[----:B------:R-:W-:Y:S01]  /*3630*/  FMUL.FTZ R132, R137, R6 ;  /* 0x0000000689847220 */ /* 0x000fe20000410000 */
[----:B------:R-:W-:Y:S01]  /*3640*/  FMUL.FTZ R6, R23, R136 ;  /* 0x0000008817067220 */ /* 0x000fe20000410000 */
[----:B------:R-:W-:Y:S01]  /*3650*/  FFMA.FTZ R62, R0, R13, R133 ;  /* 0x0000000d003e7223 */ /* 0x000fe20000010085 */
[----:B------:R-:W-:Y:S01]  /*3660*/  FADD.FTZ R10, -R22, R131 ;  /* 0x00000083160a7221 */ /* 0x000fe20000010100 */
[----:B------:R-:W-:Y:S01]  /*3670*/  FMUL.FTZ R124, R124, R127 ;  /* 0x0000007f7c7c7220 */ /* 0x000fe20000410000 */
[----:B------:R-:W-:Y:S01]  /*3680*/  FFMA.FTZ R118, R99, R11, R108 ;  /* 0x0000000b63767223 */ /* 0x000fe2000001006c */
[----:B------:R-:W-:Y:S01]  /*3690*/  FMUL.FTZ R127, R123, R120 ;  /* 0x000000787b7f7220 */ /* 0x000fe20000410000 */
[----:B------:R-:W-:Y:S01]  /*36a0*/  FMUL.FTZ R129, R126, R121 ;  /* 0x000000797e817220 */ /* 0x000fe20000410000 */
[----:B------:R-:W-:-:S02]  /*36b0*/  HADD2.F32 R123, -RZ, R48.H0_H0 ;  /* 0x20000030ff7b7230 */ /* 0x000fc40000004100 */
[----:B------:R-:W-:Y:S01]  /*36c0*/  FFMA.FTZ R121, R105, R6, R98 ;  /* 0x0000000669797223 */ /* 0x000fe20000010062 */
[----:B------:R-:W-:Y:S01]  /*36d0*/  FMUL.FTZ R128, R62, -1.4426950216293334961 ;  /* 0xbfb8aa3b3e807820 */ /* 0x000fe20000410000 */
[----:B------:R-:W-:Y:S01]  /*36e0*/  FMUL.FTZ R10, R23, R10 ;  /* 0x0000000a170a7220 */ /* 0x000fe20000410000 */
[----:B------:R-:W-:Y:S01]  /*36f0*/  FMUL.FTZ R130, R118, -1.4426950216293334961 ;  /* 0xbfb8aa3b76827820 */ /* 0x000fe20000410000 */
[----:B------:R-:W-:Y:S02]  /*3700*/  HADD2.F32 R126, -RZ, R48.H1_H1 ;  /* 0x30000030ff7e7230 */ /* 0x000fe40000004100 */
[----:B------:R-:W-:Y:S01]  /*3710*/  FMUL.FTZ R137, R121, -1.4426950216293334961 ;  /* 0xbfb8aa3b79897820 */ /* 0x000fe20000410000 */
[----:B------:R0:W1:Y:S01]  /*3720*/  MUFU.EX2 R134, R128 ;  /* 0x0000008000867308 */ /* 0x0000620000000800 */
[----:B------:R-:W-:Y:S01]  /*3730*/  FFMA.FTZ R120, R104, R10, R115 ;  /* 0x0000000a68787223 */ /* 0x000fe20000010073 */
[----:B------:R-:W-:-:S03]  /*3740*/  FMUL.FTZ R123, R123, R124 ;  /* 0x0000007c7b7b7220 */ /* 0x000fc60000410000 */
[----:B------:R-:W-:-:S03]  /*3750*/  FMUL.FTZ R136, R120, -1.4426950216293334961 ;  /* 0xbfb8aa3b78887820 */ /* 0x000fc60000410000 */
[----:B------:R3:W5:Y:S01]  /*3760*/  MUFU.EX2 R135, R130 ;  /* 0x0000008200877308 */ /* 0x0007620000000800 */
[----:B0-----:R-:W-:Y:S02]  /*3770*/  HADD2.F32 R128, -RZ, R49.H0_H0 ;  /* 0x20000031ff807230 */ /* 0x001fe40000004100 */
[----:B---3--:R-:W-:Y:S01]  /*3780*/  FMUL.FTZ R130, R126, R127 ;  /* 0x0000007f7e827220 */ /* 0x008fe20000410000 */
[----:B------:R-:W-:-:S04]  /*3790*/  FMUL.FTZ R127, R0, R123 ;  /* 0x0000007b007f7220 */ /* 0x000fc80000410000 */
[----:B------:R-:W0:Y:S01]  /*37a0*/  MUFU.EX2 R137, R137 ;  /* 0x0000008900897308 */ /* 0x000e220000000800 */
[----:B------:R-:W-:Y:S01]  /*37b0*/  FMUL.FTZ R129, R128, R129 ;  /* 0x0000008180817220 */ /* 0x000fe20000410000 */
[----:B------:R-:W-:Y:S01]  /*37c0*/  FFMA.FTZ R128, R0, R123, R125 ;  /* 0x0000007b00807223 */ /* 0x000fe2000001007d */
[----:B------:R-:W-:Y:S01]  /*37d0*/  FFMA.FTZ R127, R3, R127, R64 ;  /* 0x0000007f037f7223 */ /* 0x000fe20000010040 */
[-C--:B------:R-:W-:Y:S01]  /*37e0*/  FMUL.FTZ R64, R99, R130.reuse ;  /* 0x0000008263407220 */ /* 0x080fe20000410000 */
[----:B------:R-:W-:Y:S01]  /*37f0*/  FFMA.FTZ R124, R3, R123, R114 ;  /* 0x0000007b037c7223 */ /* 0x000fe20000010072 */
[----:B------:R-:W-:Y:S02]  /*3800*/  FADD.FTZ R114, R65, R123 ;  /* 0x0000007b41727221 */ /* 0x000fe40000010000 */
[----:B------:R-:W3:Y:S01]  /*3810*/  MUFU.EX2 R136, R136 ;  /* 0x0000008800887308 */ /* 0x000ee20000000800 */
[----:B------:R-:W-:Y:S01]  /*3820*/  FADD.FTZ R3, R9, R130 ;  /* 0x0000008209037221 */ /* 0x000fe20000010000 */
[----:B------:R-:W-:Y:S01]  /*3830*/  FFMA.FTZ R9, R99, R130, R128 ;  /* 0x0000008263097223 */ /* 0x000fe20000010080 */
[----:B------:R-:W-:Y:S01]  /*3840*/  FFMA.FTZ R64, R12, R64, R127 ;  /* 0x000000400c407223 */ /* 0x000fe2000001007f */
[-C--:B------:R-:W-:Y:S01]  /*3850*/  FMUL.FTZ R65, R104, R129.reuse ;  /* 0x0000008168417220 */ /* 0x080fe20000410000 */
[CC--:B------:R-:W-:Y:S01]  /*3860*/  FFMA.FTZ R123, R7.reuse, R129.reuse, R122 ;  /* 0x00000081077b7223 */ /* 0x0c0fe2000001007a */
[----:B-1----:R-:W-:Y:S01]  /*3870*/  FADD.FTZ R134, R134, 1 ;  /* 0x3f80000086867421 */ /* 0x002fe20000010000 */
[----:B------:R-:W-:Y:S01]  /*3880*/  FFMA.FTZ R122, R104, R129, R9 ;  /* 0x00000081687a7223 */ /* 0x000fe20000010009 */
[----:B------:R-:W-:Y:S01]  /*3890*/  FFMA.FTZ R9, R7, R65, R64 ;  /* 0x0000004107097223 */ /* 0x000fe20000010040 */
[----:B------:R-:W-:Y:S01]  /*38a0*/  HADD2.F32 R131, -RZ, R49.H1_H1 ;  /* 0x30000031ff837230 */ /* 0x000fe20000004100 */
[----:B------:R-:W4:Y:S01]  /*38b0*/  LDG.E.64.CONSTANT R64, desc[UR8][R116.64+0x41000] ;  /* 0x0410000874407981 */ /* 0x000f22000c1e9b00 */
[----:B------:R-:W-:Y:S01]  /*38c0*/  FFMA.FTZ R126, R12, R130, R119 ;  /* 0x000000820c7e7223 */ /* 0x000fe20000010077 */
[----:B------:R-:W1:Y:S01]  /*38d0*/  MUFU.RCP R128, R134 ;  /* 0x0000008600807308 */ /* 0x000e620000001000 */
[----:B-----5:R-:W-:Y:S01]  /*38e0*/  FADD.FTZ R130, R135, 1 ;  /* 0x3f80000087827421 */ /* 0x020fe20000010000 */
[----:B0-----:R-:W-:Y:S01]  /*38f0*/  FADD.FTZ R137, R137, 1 ;  /* 0x3f80000089897421 */ /* 0x001fe20000010000 */
[----:B------:R-:W-:Y:S01]  /*3900*/  FMUL.FTZ R131, R131, R132 ;  /* 0x0000008483837220 */ /* 0x000fe20000410000 */
[----:B---3--:R-:W-:-:S04]  /*3910*/  FADD.FTZ R136, R136, 1 ;  /* 0x3f80000088887421 */ /* 0x008fc80000010000 */
[----:B------:R-:W0:Y:S01]  /*3920*/  MUFU.RCP R132, R137 ;  /* 0x0000008900847308 */ /* 0x000e220000001000 */
[----:B------:R-:W-:Y:S01]  /*3930*/  FADD.FTZ R12, R112, R129 ;  /* 0x00000081700c7221 */ /* 0x000fe20000010000 */
[----:B------:R-:W-:Y:S01]  /*3940*/  FFMA.FTZ R125, R2, R131, R63 ;  /* 0x00000083027d7223 */ /* 0x000fe2000001003f */
[----:B------:R-:W-:-:S05]  /*3950*/  FADD.FTZ R127, R8, R131 ;  /* 0x00000083087f7221 */ /* 0x000fca0000010000 */
[----:B------:R-:W3:Y:S01]  /*3960*/  MUFU.RCP R130, R130 ;  /* 0x0000008200827308 */ /* 0x000ee20000001000 */
[CC--:B------:R-:W-:Y:S01]  /*3970*/  FFMA.FTZ R129, R105.reuse, R131.reuse, R122 ;  /* 0x0000008369817223 */ /* 0x0c0fe2000001007a */
[----:B------:R-:W-:Y:S01]  /*3980*/  FMUL.FTZ R131, R105, R131 ;  /* 0x0000008369837220 */ /* 0x000fe20000410000 */
[----:B------:R-:W-:-:S05]  /*3990*/  HADD2.F32 R7, -RZ, R46.H1_H1 ;  /* 0x3000002eff077230 */ /* 0x000fca0000004100 */
[----:B------:R-:W5:Y:S01]  /*39a0*/  MUFU.RCP R136, R136 ;  /* 0x0000008800887308 */ /* 0x000f620000001000 */
[----:B------:R-:W-:Y:S01]  /*39b0*/  FFMA.FTZ R2, R2, R131, R9 ;  /* 0x0000008302027223 */ /* 0x000fe20000010009 */
[----:B------:R-:W-:Y:S02]  /*39c0*/  HADD2.F32 R119, -RZ, R46.H0_H0 ;  /* 0x2000002eff777230 */ /* 0x000fe40000004100 */
[----:B-1----:R-:W-:Y:S01]  /*39d0*/  FADD.FTZ R9, -R128, 1 ;  /* 0x3f80000080097421 */ /* 0x002fe20000010100 */
[----:B------:R-:W-:Y:S02]  /*39e0*/  HADD2.F32 R135, -RZ, R47.H0_H0 ;  /* 0x2000002fff877230 */ /* 0x000fe40000004100 */
[----:B------:R-:W-:Y:S01]  /*39f0*/  FADD.FTZ R8, -R22, R7 ;  /* 0x0000000716087221 */ /* 0x000fe20000010100 */
[----:B------:R-:W-:Y:S01]  /*3a00*/  FFMA.FTZ R63, R62, R9, 1 ;  /* 0x3f8000003e3f7423 */ /* 0x000fe20000010009 */
[----:B------:R-:W-:Y:S01]  /*3a10*/  FADD.FTZ R112, -R22, R119 ;  /* 0x0000007716707221 */ /* 0x000fe20000010100 */
[----:B0-----:R-:W-:Y:S01]  /*3a20*/  FADD.FTZ R62, -R132, 1 ;  /* 0x3f800000843e7421 */ /* 0x001fe20000010100 */
[----:B------:R-:W-:Y:S01]  /*3a30*/  FMUL.FTZ R119, R23, R8 ;  /* 0x0000000817777220 */ /* 0x000fe20000410000 */
[----:B---3--:R-:W-:Y:S01]  /*3a40*/  FADD.FTZ R131, -R130, 1 ;  /* 0x3f80000082837421 */ /* 0x008fe20000010100 */
[----:B------:R-:W-:Y:S01]  /*3a50*/  FADD.FTZ R8, -R22, R135 ;  /* 0x0000008716087221 */ /* 0x000fe20000010100 */
[----:B------:R-:W-:Y:S01]  /*3a60*/  FFMA.FTZ R121, R121, R62, 1 ;  /* 0x3f80000079797423 */ /* 0x000fe2000001003e */
[----:B------:R-:W-:Y:S01]  /*3a70*/  FMUL.FTZ R63, R128, R63 ;  /* 0x0000003f803f7220 */ /* 0x000fe20000410000 */
[----:B------:R-:W-:Y:S01]  /*3a80*/  FFMA.FTZ R135, R118, R131, 1 ;  /* 0x3f80000076877423 */ /* 0x000fe20000010083 */
[----:B------:R-:W-:-:S02]  /*3a90*/  HADD2.F32 R62, -RZ, R42.H0_H0 ;  /* 0x2000002aff3e7230 */ /* 0x000fc40000004100 */
[----:B------:R-:W-:Y:S01]  /*3aa0*/  FMUL.FTZ R8, R23, R8 ;  /* 0x0000000817087220 */ /* 0x000fe20000410000 */
[----:B-----5:R-:W-:Y:S01]  /*3ab0*/  FADD.FTZ R131, -R136, 1 ;  /* 0x3f80000088837421 */ /* 0x020fe20000010100 */
[----:B------:R-:W-:Y:S02]  /*3ac0*/  HADD2.F32 R139, -RZ, R47.H1_H1 ;  /* 0x3000002fff8b7230 */ /* 0x000fe40000004100 */
[----:B------:R-:W-:Y:S01]  /*3ad0*/  FMUL.FTZ R130, R130, R135 ;  /* 0x0000008782827220 */ /* 0x000fe20000410000 */
[----:B------:R-:W-:Y:S01]  /*3ae0*/  FFMA.FTZ R118, R104, R8, R115 ;  /* 0x0000000868767223 */ /* 0x000fe20000010073 */
[----:B------:R-:W-:Y:S01]  /*3af0*/  FMUL.FTZ R135, R62, R63 ;  /* 0x0000003f3e877220 */ /* 0x000fe20000410000 */
[----:B------:R-:W-:Y:S01]  /*3b00*/  FFMA.FTZ R137, R120, R131, 1 ;  /* 0x3f80000078897423 */ /* 0x000fe20000010083 */
[----:B------:R-:W3:Y:S01]  /*3b10*/  LDG.E.64.CONSTANT R62, desc[UR8][R116.64+0x46000] ;  /* 0x04600008743e7981 */ /* 0x000ee2000c1e9b00 */
[----:B------:R-:W-:Y:S01]  /*3b20*/  FADD.FTZ R140, -R22, R139 ;  /* 0x0000008b168c7221 */ /* 0x000fe20000010100 */
[----:B------:R-:W-:Y:S01]  /*3b30*/  FMUL.FTZ R139, R118, -1.4426950216293334961 ;  /* 0xbfb8aa3b768b7820 */ /* 0x000fe20000410000 */
[----:B------:R-:W-:Y:S01]  /*3b40*/  FMUL.FTZ R141, R132, R121 ;  /* 0x00000079848d7220 */ /* 0x000fe20000410000 */
[----:B------:R-:W-:-:S02]  /*3b50*/  HADD2.F32 R128, -RZ, R43.H0_H0 ;  /* 0x2000002bff807230 */ /* 0x000fc40000004100 */
[----:B------:R-:W-:Y:S01]  /*3b60*/  FMUL.FTZ R137, R136, R137 ;  /* 0x0000008988897220 */ /* 0x000fe20000410000 */
[----:B------:R-:W-:Y:S02]  /*3b70*/  HADD2.F32 R132, -RZ, R43.H1_H1 ;  /* 0x3000002bff847230 */ /* 0x000fe40000004100 */
[----:B------:R-:W-:Y:S01]  /*3b80*/  HADD2.F32 R121, -RZ, R42.H1_H1 ;  /* 0x3000002aff797230 */ /* 0x000fe20000004100 */
[----:B------:R0:W-:Y:S02]  /*3b90*/  MUFU.EX2 R131, R139 ;  /* 0x0000008b00837308 */ /* 0x0001e40000000800 */
[----:B------:R-:W-:Y:S01]  /*3ba0*/  FMUL.FTZ R132, R132, R141 ;  /* 0x0000008d84847220 */ /* 0x000fe20000410000 */
[-C--:B------:R-:W-:Y:S01]  /*3bb0*/  FFMA.FTZ R141, R13, R135.reuse, R124 ;  /* 0x000000870d8d7223 */ /* 0x080fe2000001007c */
[----:B------:R-:W-:Y:S01]  /*3bc0*/  FMUL.FTZ R130, R121, R130 ;  /* 0x0000008279827220 */ /* 0x000fe20000410000 */
[----:B------:R-:W-:Y:S01]  /*3bd0*/  FFMA.FTZ R124, R0, R135, R129 ;  /* 0x00000087007c7223 */ /* 0x000fe20000010081 */
[----:B0-----:R-:W-:Y:S01]  /*3be0*/  FMUL.FTZ R139, R128, R137 ;  /* 0x00000089808b7220 */ /* 0x001fe20000410000 */
[----:B------:R-:W-:Y:S01]  /*3bf0*/  FMUL.FTZ R137, R0, R135 ;  /* 0x0000008700897220 */ /* 0x000fe20000410000 */
[----:B------:R-:W-:-:S03]  /*3c00*/  FMUL.FTZ R129, R99, R130 ;  /* 0x0000008263817220 */ /* 0x000fc60000410000 */
[----:B------:R-:W-:Y:S01]  /*3c10*/  FFMA.FTZ R2, R13, R137, R2 ;  /* 0x000000890d027223 */ /* 0x000fe20000010002 */
[----:B------:R-:W-:Y:S01]  /*3c20*/  FADD.FTZ R13, R3, R130 ;  /* 0x00000082030d7221 */ /* 0x000fe20000010000 */
[----:B------:R-:W-:Y:S01]  /*3c30*/  FFMA.FTZ R3, R99, R130, R124 ;  /* 0x0000008263037223 */ /* 0x000fe2000001007c */
[C---:B------:R-:W-:Y:S01]  /*3c40*/  FMUL.FTZ R124, R104.reuse, R139 ;  /* 0x0000008b687c7220 */ /* 0x040fe20000410000 */
[----:B------:R-:W-:Y:S02]  /*3c50*/  FFMA.FTZ R129, R11, R129, R2 ;  /* 0x000000810b817223 */ /* 0x000fe40000010002 */
[-C--:B------:R-:W-:Y:S01]  /*3c60*/  FFMA.FTZ R2, R104, R139.reuse, R3 ;  /* 0x0000008b68027223 */ /* 0x080fe20000010003 */
[C---:B------:R-:W-:Y:S01]  /*3c70*/  FFMA.FTZ R123, R10.reuse, R139, R123 ;  /* 0x0000008b0a7b7223 */ /* 0x040fe2000001007b */
[----:B------:R-:W-:Y:S01]  /*3c80*/  FFMA.FTZ R129, R10, R124, R129 ;  /* 0x0000007c0a817223 */ /* 0x000fe20000010081 */
[-C--:B------:R-:W-:Y:S01]  /*3c90*/  FFMA.FTZ R10, R6, R132.reuse, R125 ;  /* 0x00000084060a7223 */ /* 0x080fe2000001007d */
[----:B------:R-:W-:-:S02]  /*3ca0*/  FFMA.FTZ R125, R105, R132, R2 ;  /* 0x00000084697d7223 */ /* 0x000fc40000010002 */
[----:B------:R0:W5:Y:S01]  /*3cb0*/  LDG.E.64.CONSTANT R2, desc[UR8][R116.64+0x4b000] ;  /* 0x04b0000874027981 */ /* 0x000162000c1e9b00 */
[C---:B------:R-:W-:Y:S01]  /*3cc0*/  FMUL.FTZ R112, R23.reuse, R112 ;  /* 0x0000007017707220 */ /* 0x040fe20000410000 */
[----:B------:R-:W-:-:S03]  /*3cd0*/  FMUL.FTZ R9, R23, R140 ;  /* 0x0000008c17097220 */ /* 0x000fc60000410000 */
[----:B------:R-:W-:Y:S01]  /*3ce0*/  FFMA.FTZ R7, R0, R112, R133 ;  /* 0x0000007000077223 */ /* 0x000fe20000010085 */
[----:B------:R-:W-:-:S03]  /*3cf0*/  FFMA.FTZ R120, R105, R9, R98 ;  /* 0x0000000969787223 */ /* 0x000fc60000010062 */
[----:B------:R-:W-:Y:S01]  /*3d00*/  FMUL.FTZ R134, R7, -1.4426950216293334961 ;  /* 0xbfb8aa3b07867820 */ /* 0x000fe20000410000 */
[----:B------:R-:W-:Y:S01]  /*3d10*/  FFMA.FTZ R122, R99, R119, R108 ;  /* 0x00000077637a7223 */ /* 0x000fe2000001006c */
[----:B------:R-:W-:-:S04]  /*3d20*/  FMUL.FTZ R136, R120, -1.4426950216293334961 ;  /* 0xbfb8aa3b78887820 */ /* 0x000fc80000410000 */
[----:B------:R-:W1:Y:S01]  /*3d30*/  MUFU.EX2 R134, R134 ;  /* 0x0000008600867308 */ /* 0x000e620000000800 */
[----:B------:R-:W-:-:S07]  /*3d40*/  FMUL.FTZ R138, R122, -1.4426950216293334961 ;  /* 0xbfb8aa3b7a8a7820 */ /* 0x000fce0000410000 */
[----:B------:R-:W0:Y:S08]  /*3d50*/  MUFU.EX2 R136, R136 ;  /* 0x0000008800887308 */ /* 0x000e300000000800 */
[----:B------:R-:W2:Y:S01]  /*3d60*/  MUFU.EX2 R138, R138 ;  /* 0x0000008a008a7308 */ /* 0x000ea20000000800 */
[----:B-1----:R-:W-:Y:S01]  /*3d70*/  FADD.FTZ R134, R134, 1 ;  /* 0x3f80000086867421 */ /* 0x002fe20000010000 */
[----:B------:R-:W-:-:S06]  /*3d80*/  FADD.FTZ R131, R131, 1 ;  /* 0x3f80000083837421 */ /* 0x000fcc0000010000 */
[----:B------:R-:W1:Y:S01]  /*3d90*/  MUFU.RCP R121, R134 ;  /* 0x0000008600797308 */ /* 0x000e620000001000 */
[----:B0-----:R-:W-:-:S07]  /*3da0*/  FADD.FTZ R136, R136, 1 ;  /* 0x3f80000088887421 */ /* 0x001fce0000010000 */
[----:B------:R-:W0:Y:S01]  /*3db0*/  MUFU.RCP R131, R131 ;  /* 0x0000008300837308 */ /* 0x000e220000001000 */
[----:B--2---:R-:W-:Y:S01]  /*3dc0*/  FADD.FTZ R128, R138, 1 ;  /* 0x3f8000008a807421 */ /* 0x004fe20000010000 */
[----:B------:R-:W-:Y:S01]  /*3dd0*/  FADD.FTZ R114, R114, R135 ;  /* 0x0000008772727221 */ /* 0x000fe20000010000 */
[----:B------:R-:W-:-:S05]  /*3de0*/  HADD2.F32 R135, -RZ, R40.H0_H0 ;  /* 0x20000028ff877230 */ /* 0x000fca0000004100 */
[----:B------:R-:W2:Y:S01]  /*3df0*/  MUFU.RCP R136, R136 ;  /* 0x0000008800887308 */ /* 0x000ea20000001000 */
[----:B------:R-:W-:Y:S01]  /*3e00*/  FFMA.FTZ R126, R11, R130, R126 ;  /* 0x000000820b7e7223 */ /* 0x000fe2000001007e */
[----:B------:R-:W-:Y:S01]  /*3e10*/  FADD.FTZ R127, R127, R132 ;  /* 0x000000847f7f7221 */ /* 0x000fe20000010000 */
[----:B------:R-:W-:Y:S01]  /*3e20*/  FADD.FTZ R11, R12, R139 ;  /* 0x0000008b0c0b7221 */ /* 0x000fe20000010000 */
[----:B------:R-:W-:-:S04]  /*3e30*/  FMUL.FTZ R132, R105, R132 ;  /* 0x0000008469847220 */ /* 0x000fc80000410000 */
[----:B------:R-:W2:Y:S01]  /*3e40*/  MUFU.RCP R128, R128 ;  /* 0x0000008000807308 */ /* 0x000ea20000001000 */
[----:B-1----:R-:W-:Y:S01]  /*3e50*/  FADD.FTZ R12, -R121, 1 ;  /* 0x3f800000790c7421 */ /* 0x002fe20000010100 */
[----:B------:R-:W-:Y:S01]  /*3e60*/  FADD.FTZ R124, -R22, R135 ;  /* 0x00000087167c7221 */ /* 0x000fe20000010100 */
[--C-:B------:R-:W-:Y:S02]  /*3e70*/  HADD2.F32 R139, -RZ, R41.reuse.H0_H0 ;  /* 0x20000029ff8b7230 */ /* 0x100fe40000004100 */
[----:B------:R-:W-:Y:S01]  /*3e80*/  FFMA.FTZ R129, R6, R132, R129 ;  /* 0x0000008406817223 */ /* 0x000fe20000010081 */
[----:B------:R-:W-:Y:S01]  /*3e90*/  FFMA.FTZ R6, R7, R12, 1 ;  /* 0x3f80000007067423 */ /* 0x000fe2000001000c */
[----:B0-----:R-:W-:Y:S01]  /*3ea0*/  FADD.FTZ R135, -R131, 1 ;  /* 0x3f80000083877421 */ /* 0x001fe20000010100 */
[C---:B------:R-:W-:Y:S01]  /*3eb0*/  FMUL.FTZ R12, R23.reuse, R124 ;  /* 0x0000007c170c7220 */ /* 0x040fe20000410000 */
[----:B------:R-:W-:Y:S02]  /*3ec0*/  HADD2.F32 R137, -RZ, R40.H1_H1 ;  /* 0x30000028ff897230 */ /* 0x000fe40000004100 */
[----:B------:R-:W-:Y:S01]  /*3ed0*/  FADD.FTZ R130, -R22, R139 ;  /* 0x0000008b16827221 */ /* 0x000fe20000010100 */
[----:B------:R-:W-:Y:S01]  /*3ee0*/  FFMA.FTZ R118, R118, R135, 1 ;  /* 0x3f80000076767423 */ /* 0x000fe20000010087 */
[----:B------:R-:W-:Y:S01]  /*3ef0*/  FFMA.FTZ R124, R0, R12, R133 ;  /* 0x0000000c007c7223 */ /* 0x000fe20000010085 */
[----:B--2---:R-:W-:Y:S01]  /*3f00*/  FADD.FTZ R135, -R136, 1 ;  /* 0x3f80000088877421 */ /* 0x004fe20000010100 */
[----:B------:R-:W-:Y:S01]  /*3f10*/  FMUL.FTZ R130, R23, R130 ;  /* 0x0000008217827220 */ /* 0x000fe20000410000 */
[----:B------:R-:W-:Y:S01]  /*3f20*/  FADD.FTZ R134, -R22, R137 ;  /* 0x0000008916867221 */ /* 0x000fe20000010100 */
[----:B------:R-:W-:-:S02]  /*3f30*/  HADD2.F32 R137, -RZ, R41.H1_H1 ;  /* 0x30000029ff897230 */ /* 0x000fc40000004100 */
[----:B------:R-:W-:Y:S01]  /*3f40*/  FMUL.FTZ R116, R124, -1.4426950216293334961 ;  /* 0xbfb8aa3b7c747820 */ /* 0x000fe20000410000 */
[----:B------:R-:W-:Y:S01]  /*3f50*/  FADD.FTZ R7, -R128, 1 ;  /* 0x3f80000080077421 */ /* 0x000fe20000010100 */
[----:B------:R-:W-:Y:S01]  /*3f60*/  FFMA.FTZ R139, R120, R135, 1 ;  /* 0x3f800000788b7423 */ /* 0x000fe20000010087 */
[----:B------:R-:W-:Y:S01]  /*3f70*/  FFMA.FTZ R120, R104, R130, R115 ;  /* 0x0000008268787223 */ /* 0x000fe20000010073 */
[----:B------:R-:W-:Y:S01]  /*3f80*/  FMUL.FTZ R134, R23, R134 ;  /* 0x0000008617867220 */ /* 0x000fe20000410000 */
[----:B------:R-:W-:Y:S01]  /*3f90*/  FFMA.FTZ R7, R122, R7, 1 ;  /* 0x3f8000007a077423 */ /* 0x000fe20000010007 */
[----:B------:R-:W-:Y:S01]  /*3fa0*/  FMUL.FTZ R135, R121, R6 ;  /* 0x0000000679877220 */ /* 0x000fe20000410000 */
[----:B------:R0:W1:Y:S01]  /*3fb0*/  MUFU.EX2 R132, R116 ;  /* 0x0000007400847308 */ /* 0x0000620000000800 */
[----:B------:R-:W-:Y:S01]  /*3fc0*/  FADD.FTZ R6, -R22, R137 ;  /* 0x0000008916067221 */ /* 0x000fe20000010100 */
[----:B------:R-:W-:Y:S01]  /*3fd0*/  FMUL.FTZ R140, R120, -1.4426950216293334961 ;  /* 0xbfb8aa3b788c7820 */ /* 0x000fe20000410000 */
[----:B------:R-:W-:Y:S01]  /*3fe0*/  FFMA.FTZ R117, R99, R134, R108 ;  /* 0x0000008663757223 */ /* 0x000fe2000001006c */
[----:B------:R-:W-:Y:S01]  /*3ff0*/  FMUL.FTZ R137, R128, R7 ;  /* 0x0000000780897220 */ /* 0x000fe20000410000 */
[----:B------:R-:W-:-:S02]  /*4000*/  FMUL.FTZ R7, R23, R6 ;  /* 0x0000000617077220 */ /* 0x000fc40000410000 */
[----:B------:R-:W-:Y:S01]  /*4010*/  FMUL.FTZ R122, R117, -1.4426950216293334961 ;  /* 0xbfb8aa3b757a7820 */ /* 0x000fe20000410000 */
[----:B------:R-:W2:Y:S01]  /*4020*/  MUFU.EX2 R140, R140 ;  /* 0x0000008c008c7308 */ /* 0x000ea20000000800 */
[----:B------:R-:W-:Y:S01]  /*4030*/  FFMA.FTZ R121, R105, R7, R98 ;  /* 0x0000000769797223 */ /* 0x000fe20000010062 */
[----:B------:R-:W-:Y:S01]  /*4040*/  FMUL.FTZ R131, R131, R118 ;  /* 0x0000007683837220 */ /* 0x000fe20000410000 */
[----:B------:R-:W-:Y:S02]  /*4050*/  HADD2.F32 R118, -RZ, R39.H0_H0 ;  /* 0x20000027ff767230 */ /* 0x000fe40000004100 */
[----:B------:R-:W-:Y:S01]  /*4060*/  FMUL.FTZ R139, R136, R139 ;  /* 0x0000008b888b7220 */ /* 0x000fe20000410000 */
[--C-:B------:R-:W-:Y:S02]  /*4070*/  HADD2.F32 R6, -RZ, R38.reuse.H0_H0 ;  /* 0x20000026ff067230 */ /* 0x100fe40000004100 */
[----:B------:R-:W-:Y:S01]  /*4080*/  FMUL.FTZ R142, R121, -1.4426950216293334961 ;  /* 0xbfb8aa3b798e7820 */ /* 0x000fe20000410000 */
[----:B------:R1:W2:Y:S01]  /*4090*/  MUFU.EX2 R138, R122 ;  /* 0x0000007a008a7308 */ /* 0x0002a20000000800 */
[----:B0-----:R-:W-:-:S02]  /*40a0*/  HADD2.F32 R116, -RZ, R38.H1_H1 ;  /* 0x30000026ff747230 */ /* 0x001fc40000004100 */
[----:B------:R-:W-:Y:S01]  /*40b0*/  FMUL.FTZ R131, R118, R131 ;  /* 0x0000008376837220 */ /* 0x000fe20000410000 */
[----:B------:R-:W-:Y:S01]  /*40c0*/  FMUL.FTZ R135, R6, R135 ;  /* 0x0000008706877220 */ /* 0x000fe20000410000 */
[----:B-1----:R-:W-:-:S03]  /*40d0*/  HADD2.F32 R122, -RZ, R39.H1_H1 ;  /* 0x30000027ff7a7230 */ /* 0x002fc60000004100 */
[----:B------:R-:W0:Y:S01]  /*40e0*/  MUFU.EX2 R118, R142 ;  /* 0x0000008e00767308 */ /* 0x000e220000000800 */
[----:B------:R-:W-:Y:S01]  /*40f0*/  FMUL.FTZ R128, R116, R137 ;  /* 0x0000008974807220 */ /* 0x000fe20000410000 */
[----:B------:R-:W-:Y:S01]  /*4100*/  FMUL.FTZ R136, R122, R139 ;  /* 0x0000008b7a887220 */ /* 0x000fe20000410000 */
[----:B------:R-:W-:Y:S01]  /*4110*/  FADD.FTZ R122, R132, 1 ;  /* 0x3f800000847a7421 */ /* 0x000fe20000010000 */
[CC--:B------:R-:W-:Y:S01]  /*4120*/  FMUL.FTZ R116, R0.reuse, R135.reuse ;  /* 0x0000008700747220 */ /* 0x0c0fe20000410000 */
[-C--:B------:R-:W-:Y:S01]  /*4130*/  FFMA.FTZ R6, R0, R135.reuse, R125 ;  /* 0x0000008700067223 */ /* 0x080fe2000001007d */
[----:B------:R-:W-:Y:S01]  /*4140*/  FFMA.FTZ R141, R112, R135, R141 ;  /* 0x00000087708d7223 */ /* 0x000fe2000001008d */
[----:B--2---:R-:W-:Y:S01]  /*4150*/  FADD.FTZ R140, R140, 1 ;  /* 0x3f8000008c8c7421 */ /* 0x004fe20000010000 */
[----:B------:R-:W-:Y:S01]  /*4160*/  FFMA.FTZ R112, R112, R116, R129 ;  /* 0x0000007470707223 */ /* 0x000fe20000010081 */
[----:B------:R-:W1:Y:S01]  /*4170*/  MUFU.RCP R122, R122 ;  /* 0x0000007a007a7308 */ /* 0x000e620000001000 */
[-C--:B------:R-:W-:Y:S01]  /*4180*/  FMUL.FTZ R125, R99, R128.reuse ;  /* 0x00000080637d7220 */ /* 0x080fe20000410000 */
[----:B------:R-:W-:Y:S01]  /*4190*/  FADD.FTZ R116, R13, R128 ;  /* 0x000000800d747221 */ /* 0x000fe20000010000 */
[----:B------:R-:W-:Y:S01]  /*41a0*/  FFMA.FTZ R13, R99, R128, R6 ;  /* 0x00000080630d7223 */ /* 0x000fe20000010006 */
[----:B------:R-:W-:Y:S01]  /*41b0*/  FADD.FTZ R138, R138, 1 ;  /* 0x3f8000008a8a7421 */ /* 0x000fe20000010000 */
[----:B------:R-:W-:Y:S01]  /*41c0*/  FFMA.FTZ R125, R119, R125, R112 ;  /* 0x0000007d777d7223 */ /* 0x000fe20000010070 */
[----:B------:R-:W-:-:S02]  /*41d0*/  FADD.FTZ R6, R11, R131 ;  /* 0x000000830b067221 */ /* 0x000fc40000010000 */
[----:B------:R-:W2:Y:S01]  /*41e0*/  MUFU.RCP R152, R140 ;  /* 0x0000008c00987308 */ /* 0x000ea20000001000 */
[----:B------:R-:W-:Y:S01]  /*41f0*/  FADD.FTZ R132, R114, R135 ;  /* 0x0000008772847221 */ /* 0x000fe20000010000 */
[CC--:B------:R-:W-:Y:S01]  /*4200*/  FFMA.FTZ R112, R104.reuse, R131.reuse, R13 ;  /* 0x0000008368707223 */ /* 0x0c0fe2000001000d */
[--C-:B------:R-:W-:Y:S02]  /*4210*/  HADD2.F32 R11, -RZ, R36.reuse.H0_H0 ;  /* 0x20000024ff0b7230 */ /* 0x100fe40000004100 */
[-C--:B------:R-:W-:Y:S01]  /*4220*/  FMUL.FTZ R114, R104, R131.reuse ;  /* 0x0000008368727220 */ /* 0x080fe20000410000 */
[----:B------:R-:W-:Y:S01]  /*4230*/  FFMA.FTZ R135, R8, R131, R123 ;  /* 0x0000008308877223 */ /* 0x000fe2000001007b */
[----:B0-----:R-:W-:Y:S01]  /*4240*/  FADD.FTZ R143, R118, 1 ;  /* 0x3f800000768f7421 */ /* 0x001fe20000010000 */
[----:B------:R-:W0:Y:S01]  /*4250*/  MUFU.RCP R123, R138 ;  /* 0x0000008a007b7308 */ /* 0x000e220000001000 */
[----:B------:R-:W-:Y:S01]  /*4260*/  FFMA.FTZ R137, R119, R128, R126 ;  /* 0x0000008077897223 */ /* 0x000fe2000001007e */
[C---:B------:R-:W-:Y:S01]  /*4270*/  FFMA.FTZ R139, R105.reuse, R136, R112 ;  /* 0x00000088698b7223 */ /* 0x040fe20000010070 */
[----:B------:R-:W-:Y:S01]  /*4280*/  FFMA.FTZ R114, R8, R114, R125 ;  /* 0x0000007208727223 */ /* 0x000fe2000001007d */
[----:B------:R-:W-:Y:S01]  /*4290*/  FMUL.FTZ R131, R105, R136 ;  /* 0x0000008869837220 */ /* 0x000fe20000410000 */
[----:B------:R-:W-:-:S02]  /*42a0*/  HADD2.F32 R119, -RZ, R36.H1_H1 ;  /* 0x30000024ff777230 */ /* 0x000fc40000004100 */
[----:B------:R-:W-:Y:S01]  /*42b0*/  FADD.FTZ R112, -R22, R11 ;  /* 0x0000000b16707221 */ /* 0x000fe20000010100 */
[C---:B------:R-:W-:Y:S01]  /*42c0*/  FFMA.FTZ R10, R9.reuse, R136, R10 ;  /* 0x00000088090a7223 */ /* 0x040fe2000001000a */
[----:B------:R-:W-:Y:S01]  /*42d0*/  FFMA.FTZ R131, R9, R131, R114 ;  /* 0x0000008309837223 */ /* 0x000fe20000010072 */
[----:B------:R-:W4:Y:S01]  /*42e0*/  MUFU.RCP R143, R143 ;  /* 0x0000008f008f7308 */ /* 0x000f220000001000 */
[C---:B------:R-:W-:Y:S01]  /*42f0*/  FMUL.FTZ R13, R23.reuse, R112 ;  /* 0x00000070170d7220 */ /* 0x040fe20000410000 */
[----:B-1----:R-:W-:Y:S01]  /*4300*/  FADD.FTZ R9, -R122, 1 ;  /* 0x3f8000007a097421 */ /* 0x002fe20000010100 */
[----:B------:R-:W-:Y:S01]  /*4310*/  FADD.FTZ R112, -R22, R119 ;  /* 0x0000007716707221 */ /* 0x000fe20000010100 */
[--C-:B------:R-:W-:Y:S02]  /*4320*/  HADD2.F32 R125, -RZ, R37.reuse.H0_H0 ;  /* 0x20000025ff7d7230 */ /* 0x100fe40000004100 */
[----:B------:R-:W-:Y:S02]  /*4330*/  HADD2.F32 R119, -RZ, R37.H1_H1 ;  /* 0x30000025ff777230 */ /* 0x000fe40000004100 */
[----:B------:R-:W-:Y:S01]  /*4340*/  FFMA.FTZ R11, R124, R9, 1 ;  /* 0x3f8000007c0b7423 */ /* 0x000fe20000010009 */
[----:B--2---:R-:W-:Y:S01]  /*4350*/  FADD.FTZ R9, -R152, 1 ;  /* 0x3f80000098097421 */ /* 0x004fe20000010100 */
[----:B------:R-:W-:Y:S01]  /*4360*/  FFMA.FTZ R114, R0, R13, R133 ;  /* 0x0000000d00727223 */ /* 0x000fe20000010085 */
[C---:B------:R-:W-:Y:S01]  /*4370*/  FADD.FTZ R126, -R22.reuse, R125 ;  /* 0x0000007d167e7221 */ /* 0x040fe20000010100 */
[----:B------:R-:W-:Y:S01]  /*4380*/  FADD.FTZ R128, -R22, R119 ;  /* 0x0000007716807221 */ /* 0x000fe20000010100 */
[----:B------:R-:W-:Y:S01]  /*4390*/  FMUL.FTZ R112, R23, R112 ;  /* 0x0000007017707220 */ /* 0x000fe20000410000 */
[----:B0-----:R-:W-:Y:S01]  /*43a0*/  FADD.FTZ R124, -R123, 1 ;  /* 0x3f8000007b7c7421 */ /* 0x001fe20000010100 */
[----:B------:R-:W-:Y:S01]  /*43b0*/  FFMA.FTZ R125, R120, R9, 1 ;  /* 0x3f800000787d7423 */ /* 0x000fe20000010009 */
[----:B------:R-:W-:Y:S01]  /*43c0*/  FMUL.FTZ R145, R114, -1.4426950216293334961 ;  /* 0xbfb8aa3b72917820 */ /* 0x000fe20000410000 */
[C---:B------:R-:W-:Y:S01]  /*43d0*/  FMUL.FTZ R120, R23.reuse, R126 ;  /* 0x0000007e17787220 */ /* 0x040fe20000410000 */
[----:B------:R-:W-:Y:S01]  /*43e0*/  FMUL.FTZ R119, R23, R128 ;  /* 0x0000008017777220 */ /* 0x000fe20000410000 */
[----:B------:R-:W-:Y:S01]  /*43f0*/  FFMA.FTZ R118, R99, R112, R108 ;  /* 0x0000007063767223 */ /* 0x000fe2000001006c */
[----:B------:R-:W-:Y:S01]  /*4400*/  FFMA.FTZ R124, R117, R124, 1 ;  /* 0x3f800000757c7423 */ /* 0x000fe2000001007c */
[----:B------:R-:W-:Y:S01]  /*4410*/  FMUL.FTZ R128, R122, R11 ;  /* 0x0000000b7a807220 */ /* 0x000fe20000410000 */
[----:B------:R-:W-:Y:S01]  /*4420*/  FFMA.FTZ R9, R104, R120, R115 ;  /* 0x0000007868097223 */ /* 0x000fe20000010073 */
[----:B----4-:R-:W-:-:S02]  /*4430*/  HADD2.F32 R117, -RZ, R34.H0_H0 ;  /* 0x20000022ff757230 */ /* 0x010fc40000004100 */
[----:B------:R-:W-:Y:S01]  /*4440*/  FFMA.FTZ R11, R105, R119, R98 ;  /* 0x00000077690b7223 */ /* 0x000fe20000010062 */
[----:B------:R-:W0:Y:S01]  /*4450*/  MUFU.EX2 R145, R145 ;  /* 0x0000009100917308 */ /* 0x000e220000000800 */
[----:B------:R-:W-:Y:S01]  /*4460*/  FADD.FTZ R126, -R143, 1 ;  /* 0x3f8000008f7e7421 */ /* 0x000fe20000010100 */
[----:B------:R-:W-:Y:S01]  /*4470*/  FADD.FTZ R8, R127, R136 ;  /* 0x000000887f087221 */ /* 0x000fe20000010000 */
[----:B------:R-:W-:Y:S01]  /*4480*/  FMUL.FTZ R148, R118, -1.4426950216293334961 ;  /* 0xbfb8aa3b76947820 */ /* 0x000fe20000410000 */
[----:B------:R-:W-:Y:S01]  /*4490*/  FMUL.FTZ R147, R9, -1.4426950216293334961 ;  /* 0xbfb8aa3b09937820 */ /* 0x000fe20000410000 */
[----:B------:R-:W-:Y:S01]  /*44a0*/  FMUL.FTZ R136, R11, -1.4426950216293334961 ;  /* 0xbfb8aa3b0b887820 */ /* 0x000fe20000410000 */
[----:B------:R-:W-:Y:S01]  /*44b0*/  FADD.FTZ R122, -R22, R117 ;  /* 0x00000075167a7221 */ /* 0x000fe20000010100 */
[----:B------:R-:W-:Y:S01]  /*44c0*/  FFMA.FTZ R126, R121, R126, 1 ;  /* 0x3f800000797e7423 */ /* 0x000fe2000001007e */
[----:B------:R-:W-:Y:S01]  /*44d0*/  HADD2.F32 R121, -RZ, R34.H1_H1 ;  /* 0x30000022ff797230 */ /* 0x000fe20000004100 */
[----:B------:R-:W1:Y:S01]  /*44e0*/  MUFU.EX2 R148, R148 ;  /* 0x0000009400947308 */ /* 0x000e620000000800 */
[----:B------:R-:W-:-:S02]  /*44f0*/  HADD2.F32 R153, -RZ, R66.H0_H0 ;  /* 0x20000042ff997230 */ /* 0x000fc40000004100 */
[----:B------:R-:W-:Y:S01]  /*4500*/  FMUL.FTZ R117, R23, R122 ;  /* 0x0000007a17757220 */ /* 0x000fe20000410000 */
[----:B------:R-:W-:Y:S01]  /*4510*/  FMUL.FTZ R127, R123, R124 ;  /* 0x0000007c7b7f7220 */ /* 0x000fe20000410000 */
[----:B------:R-:W-:Y:S01]  /*4520*/  FMUL.FTZ R152, R152, R125 ;  /* 0x0000007d98987220 */ /* 0x000fe20000410000 */
[----:B------:R-:W-:Y:S01]  /*4530*/  FADD.FTZ R122, -R22, R121 ;  /* 0x00000079167a7221 */ /* 0x000fe20000010100 */
[--C-:B------:R-:W-:Y:S01]  /*4540*/  HADD2.F32 R123, -RZ, R35.reuse.H0_H0 ;  /* 0x20000023ff7b7230 */ /* 0x100fe20000004100 */
[----:B------:R-:W2:Y:S01]  /*4550*/  MUFU.EX2 R147, R147 ;  /* 0x0000009300937308 */ /* 0x000ea20000000800 */
[----:B------:R-:W-:Y:S02]  /*4560*/  HADD2.F32 R144, -RZ, R66.H1_H1 ;  /* 0x30000042ff907230 */ /* 0x000fe40000004100 */
[----:B------:R-:W-:Y:S01]  /*4570*/  FFMA.FTZ R121, R0, R117, R133 ;  /* 0x0000007500797223 */ /* 0x000fe20000010085 */
[----:B------:R-:W-:Y:S02]  /*4580*/  HADD2.F32 R125, -RZ, R35.H1_H1 ;  /* 0x30000023ff7d7230 */ /* 0x000fe40000004100 */
[----:B------:R-:W-:-:S02]  /*4590*/  FMUL.FTZ R153, R153, R128 ;  /* 0x0000008099997220 */ /* 0x000fc40000410000 */
[----:B------:R-:W4:Y:S01]  /*45a0*/  MUFU.EX2 R136, R136 ;  /* 0x0000008800887308 */ /* 0x000f220000000800 */
[----:B------:R-:W-:Y:S01]  /*45b0*/  FMUL.FTZ R140, R121, -1.4426950216293334961 ;  /* 0xbfb8aa3b798c7820 */ /* 0x000fe20000410000 */
[----:B------:R-:W-:Y:S01]  /*45c0*/  FADD.FTZ R124, -R22, R123 ;  /* 0x0000007b167c7221 */ /* 0x000fe20000010100 */
[----:B------:R-:W-:Y:S01]  /*45d0*/  FMUL.FTZ R144, R144, R127 ;  /* 0x0000007f90907220 */ /* 0x000fe20000410000 */
[----:B------:R-:W-:Y:S01]  /*45e0*/  FMUL.FTZ R157, R0, R153 ;  /* 0x00000099009d7220 */ /* 0x000fe20000410000 */
[----:B------:R-:W-:Y:S01]  /*45f0*/  FMUL.FTZ R122, R23, R122 ;  /* 0x0000007a177a7220 */ /* 0x000fe20000410000 */
[----:B------:R-:W-:Y:S02]  /*4600*/  HADD2.F32 R149, -RZ, R60.H0_H0 ;  /* 0x2000003cff957230 */ /* 0x000fe40000004100 */
[----:B------:R-:W-:Y:S01]  /*4610*/  FADD.FTZ R138, -R22, R125 ;  /* 0x0000007d168a7221 */ /* 0x000fe20000010100 */
[----:B0-----:R-:W-:Y:S01]  /*4620*/  FADD.FTZ R145, R145, 1 ;  /* 0x3f80000091917421 */ /* 0x001fe20000010000 */
[----:B------:R-:W-:Y:S01]  /*4630*/  FMUL.FTZ R124, R23, R124 ;  /* 0x0000007c177c7220 */ /* 0x000fe20000410000 */
[----:B------:R-:W-:Y:S01]  /*4640*/  FFMA.FTZ R157, R12, R157, R131 ;  /* 0x0000009d0c9d7223 */ /* 0x000fe20000010083 */
[C---:B------:R-:W-:Y:S01]  /*4650*/  FMUL.FTZ R154, R99.reuse, R144 ;  /* 0x00000090639a7220 */ /* 0x040fe20000410000 */
[----:B------:R-:W-:Y:S01]  /*4660*/  FFMA.FTZ R123, R99, R122, R108 ;  /* 0x0000007a637b7223 */ /* 0x000fe2000001006c */
[----:B------:R-:W-:Y:S01]  /*4670*/  FMUL.FTZ R127, R23, R138 ;  /* 0x0000008a177f7220 */ /* 0x000fe20000410000 */
[----:B------:R-:W0:Y:S01]  /*4680*/  MUFU.EX2 R140, R140 ;  /* 0x0000008c008c7308 */ /* 0x000e220000000800 */
[----:B------:R-:W-:Y:S01]  /*4690*/  FADD.FTZ R138, -R22, R149 ;  /* 0x00000095168a7221 */ /* 0x000fe20000010100 */
[----:B------:R-:W-:-:S02]  /*46a0*/  HADD2.F32 R155, -RZ, R67.H0_H0 ;  /* 0x20000043ff9b7230 */ /* 0x000fc40000004100 */
[----:B------:R-:W-:Y:S01]  /*46b0*/  FMUL.FTZ R143, R143, R126 ;  /* 0x0000007e8f8f7220 */ /* 0x000fe20000410000 */
[----:B------:R-:W-:Y:S02]  /*46c0*/  HADD2.F32 R149, -RZ, R60.H1_H1 ;  /* 0x3000003cff957230 */ /* 0x000fe40000004100 */
[----:B------:R-:W-:Y:S01]  /*46d0*/  FFMA.FTZ R125, R104, R124, R115 ;  /* 0x0000007c687d7223 */ /* 0x000fe20000010073 */
[----:B------:R-:W-:Y:S01]  /*46e0*/  FFMA.FTZ R157, R134, R154, R157 ;  /* 0x0000009a869d7223 */ /* 0x000fe2000001009d */
[----:B------:R-:W-:Y:S01]  /*46f0*/  FMUL.FTZ R126, R123, -1.4426950216293334961 ;  /* 0xbfb8aa3b7b7e7820 */ /* 0x000fe20000410000 */
[----:B------:R-:W0:Y:S01]  /*4700*/  MUFU.RCP R145, R145 ;  /* 0x0000009100917308 */ /* 0x000e220000001000 */
[----:B-1----:R-:W-:Y:S01]  /*4710*/  FADD.FTZ R154, R148, 1 ;  /* 0x3f800000949a7421 */ /* 0x002fe20000010000 */
[----:B--2---:R-:W-:Y:S01]  /*4720*/  FADD.FTZ R147, R147, 1 ;  /* 0x3f80000093937421 */ /* 0x004fe20000010000 */
[----:B----4-:R-:W-:Y:S01]  /*4730*/  FADD.FTZ R136, R136, 1 ;  /* 0x3f80000088887421 */ /* 0x010fe20000010000 */
[----:B------:R-:W-:Y:S01]  /*4740*/  FMUL.FTZ R131, R23, R138 ;  /* 0x0000008a17837220 */ /* 0x000fe20000410000 */
[----:B------:R-:W-:-:S02]  /*4750*/  HADD2.F32 R151, -RZ, R61.H0_H0 ;  /* 0x2000003dff977230 */ /* 0x000fc40000004100 */
[----:B------:R-:W-:Y:S01]  /*4760*/  FMUL.FTZ R155, R155, R152 ;  /* 0x000000989b9b7220 */ /* 0x000fe20000410000 */
[----:B------:R-:W-:Y:S01]  /*4770*/  FMUL.FTZ R129, R125, -1.4426950216293334961 ;  /* 0xbfb8aa3b7d817820 */ /* 0x000fe20000410000 */
[----:B------:R-:W-:Y:S01]  /*4780*/  FADD.FTZ R150, -R22, R149 ;  /* 0x0000009516967221 */ /* 0x000fe20000010100 */
[C---:B------:R-:W-:Y:S02]  /*4790*/  FFMA.FTZ R152, R0.reuse, R153, R139 ;  /* 0x0000009900987223 */ /* 0x040fe4000001008b */
[----:B------:R-:W1:Y:S01]  /*47a0*/  MUFU.RCP R139, R154 ;  /* 0x0000009a008b7308 */ /* 0x000e620000001000 */
[----:B------:R-:W-:Y:S01]  /*47b0*/  FFMA.FTZ R142, R0, R131, R133 ;  /* 0x00000083008e7223 */ /* 0x000fe20000010085 */
[----:B------:R-:W-:Y:S01]  /*47c0*/  FFMA.FTZ R146, R12, R153, R141 ;  /* 0x000000990c927223 */ /* 0x000fe2000001008d */
[----:B------:R-:W-:Y:S01]  /*47d0*/  FADD.FTZ R12, -R22, R151 ;  /* 0x00000097160c7221 */ /* 0x000fe20000010100 */
[----:B------:R-:W-:Y:S01]  /*47e0*/  FMUL.FTZ R133, R23, R150 ;  /* 0x0000009617857220 */ /* 0x000fe20000410000 */
[----:B------:R-:W-:-:S03]  /*47f0*/  HADD2.F32 R151, -RZ, R61.H1_H1 ;  /* 0x3000003dff977230 */ /* 0x000fc60000004100 */
[----:B------:R-:W2:Y:S01]  /*4800*/  MUFU.EX2 R126, R126 ;  /* 0x0000007e007e7308 */ /* 0x000ea20000000800 */
[----:B------:R-:W-:Y:S01]  /*4810*/  FMUL.FTZ R148, R104, R155 ;  /* 0x0000009b68947220 */ /* 0x000fe20000410000 */
[----:B------:R-:W-:Y:S01]  /*4820*/  FADD.FTZ R132, R132, R153 ;  /* 0x0000009984847221 */ /* 0x000fe20000010000 */
[C---:B------:R-:W-:Y:S01]  /*4830*/  FFMA.FTZ R149, R99.reuse, R133, R108 ;  /* 0x0000008563957223 */ /* 0x040fe2000001006c */
[----:B------:R-:W-:-:S04]  /*4840*/  FFMA.FTZ R153, R99, R144, R152 ;  /* 0x0000009063997223 */ /* 0x000fc80000010098 */
[----:B------:R-:W4:Y:S01]  /*4850*/  MUFU.RCP R147, R147 ;  /* 0x0000009300937308 */ /* 0x000f220000001000 */
[----:B------:R-:W-:Y:S01]  /*4860*/  FMUL.FTZ R108, R23, R12 ;  /* 0x0000000c176c7220 */ /* 0x000fe20000410000 */
[----:B------:R-:W-:-:S06]  /*4870*/  FADD.FTZ R12, -R22, R151 ;  /* 0x00000097160c7221 */ /* 0x000fcc0000010100 */
[----:B------:R-:W3:Y:S01]  /*4880*/  MUFU.RCP R136, R136 ;  /* 0x0000008800887308 */ /* 0x000ee20000001000 */
[----:B------:R-:W-:Y:S01]  /*4890*/  FFMA.FTZ R137, R134, R144, R137 ;  /* 0x0000009086897223 */ /* 0x000fe20000010089 */
[C---:B------:R-:W-:Y:S01]  /*48a0*/  FFMA.FTZ R148, R130.reuse, R148, R157 ;  /* 0x0000009482947223 */ /* 0x040fe2000001009d */
[----:B------:R-:W-:Y:S01]  /*48b0*/  FFMA.FTZ R135, R130, R155, R135 ;  /* 0x0000009b82877223 */ /* 0x000fe20000010087 */
[----:B------:R-:W-:-:S04]  /*48c0*/  FADD.FTZ R116, R116, R144 ;  /* 0x0000009074747221 */ /* 0x000fc80000010000 */
[----:B------:R-:W3:Y:S01]  /*48d0*/  MUFU.EX2 R129, R129 ;  /* 0x0000008100817308 */ /* 0x000ee20000000800 */
[--C-:B------:R-:W-:Y:S01]  /*48e0*/  FFMA.FTZ R128, R105, R127, R98.reuse ;  /* 0x0000007f69807223 */ /* 0x100fe20000010062 */
[----:B------:R-:W-:Y:S01]  /*48f0*/  IADD3 R144, P1, R109, 0x90, RZ ;  /* 0x000000906d907810 */ /* 0x000fe20007f3e0ff */
[----:B------:R-:W-:Y:S02]  /*4900*/  HADD2.F32 R130, -RZ, R67.H1_H1 ;  /* 0x30000043ff827230 */ /* 0x000fe40000004100 */
[----:B0-----:R-:W-:Y:S01]  /*4910*/  FADD.FTZ R152, R140, 1 ;  /* 0x3f8000008c987421 */ /* 0x001fe20000010000 */
[----:B------:R-:W-:Y:S01]  /*4920*/  FFMA.FTZ R140, R104, R155, R153 ;  /* 0x0000009b688c7223 */ /* 0x000fe20000010099 */
[----:B------:R-:W-:Y:S01]  /*4930*/  FADD.FTZ R153, -R145, 1 ;  /* 0x3f80000091997421 */ /* 0x000fe20000010100 */
[----:B------:R-:W-:Y:S01]  /*4940*/  FMUL.FTZ R12, R23, R12 ;  /* 0x0000000c170c7220 */ /* 0x000fe20000410000 */
[----:B------:R-:W-:Y:S01]  /*4950*/  FMUL.FTZ R138, R128, -1.4426950216293334961 ;  /* 0xbfb8aa3b808a7820 */ /* 0x000fe20000410000 */
[----:B------:R-:W-:Y:S01]  /*4960*/  ISETP.GE.U32.AND P0, PT, R144, UR10, PT ;  /* 0x0000000a90007c0c */ /* 0x000fe2000bf06070 */
[----:B------:R-:W-:Y:S01]  /*4970*/  FMUL.FTZ R144, R130, R143 ;  /* 0x0000008f82907220 */ /* 0x000fe20000410000 */
[----:B------:R-:W-:Y:S01]  /*4980*/  FFMA.FTZ R114, R114, R153, 1 ;  /* 0x3f80000072727423 */ /* 0x000fe20000010099 */
[----:B------:R-:W-:Y:S01]  /*4990*/  FFMA.FTZ R98, R105, R12, R98 ;  /* 0x0000000c69627223 */ /* 0x000fe20000010062 */
[----:B-1----:R-:W-:Y:S01]  /*49a0*/  FADD.FTZ R153, -R139, 1 ;  /* 0x3f8000008b997421 */ /* 0x002fe20000010100 */
[----:B------:R-:W-:Y:S01]  /*49b0*/  FFMA.FTZ R143, R105, R144, R140 ;  /* 0x00000090698f7223 */ /* 0x000fe2000001008c */
[----:B--2---:R-:W-:Y:S01]  /*49c0*/  FADD.FTZ R154, R126, 1 ;  /* 0x3f8000007e9a7421 */ /* 0x004fe20000010000 */
[----:B------:R-:W0:Y:S01]  /*49d0*/  MUFU.EX2 R138, R138 ;  /* 0x0000008a008a7308 */ /* 0x000e220000000800 */
[----:B----4-:R-:W-:Y:S01]  /*49e0*/  FADD.FTZ R126, -R147, 1 ;  /* 0x3f800000937e7421 */ /* 0x010fe20000010100 */
[----:B---3--:R-:W-:Y:S01]  /*49f0*/  FADD.FTZ R140, -R136, 1 ;  /* 0x3f800000888c7421 */ /* 0x008fe20000010100 */
[----:B------:R-:W-:Y:S01]  /*4a00*/  FMUL.FTZ R141, R142, -1.4426950216293334961 ;  /* 0xbfb8aa3b8e8d7820 */ /* 0x000fe20000410000 */
[----:B------:R-:W-:Y:S01]  /*4a10*/  FMUL.FTZ R134, R98, -1.4426950216293334961 ;  /* 0xbfb8aa3b62867820 */ /* 0x000fe20000410000 */
[----:B------:R-:W-:Y:S01]  /*4a20*/  FFMA.FTZ R118, R118, R153, 1 ;  /* 0x3f80000076767423 */ /* 0x000fe20000010099 */
[----:B------:R-:W-:Y:S01]  /*4a30*/  FADD.FTZ R129, R129, 1 ;  /* 0x3f80000081817421 */ /* 0x000fe20000010000 */
[----:B------:R-:W-:Y:S01]  /*4a40*/  FMUL.FTZ R145, R145, R114 ;  /* 0x0000007291917220 */ /* 0x000fe20000410000 */
[----:B------:R-:W-:Y:S01]  /*4a50*/  FFMA.FTZ R115, R104, R108, R115 ;  /* 0x0000006c68737223 */ /* 0x000fe20000010073 */
[----:B------:R-:W-:Y:S01]  /*4a60*/  FFMA.FTZ R126, R9, R126, 1 ;  /* 0x3f800000097e7423 */ /* 0x000fe2000001007e */
[----:B------:R-:W-:Y:S01]  /*4a70*/  FFMA.FTZ R11, R11, R140, 1 ;  /* 0x3f8000000b0b7423 */ /* 0x000fe2000001008c */
[----:B------:R-:W-:-:S02]  /*4a80*/  HADD2.F32 R114, -RZ, R64.H0_H0 ;  /* 0x20000040ff727230 */ /* 0x000fc40000004100 */
[----:B------:R-:W-:Y:S01]  /*4a90*/  FMUL.FTZ R150, R149, -1.4426950216293334961 ;  /* 0xbfb8aa3b95967820 */ /* 0x000fe20000410000 */
[----:B------:R-:W-:Y:S01]  /*4aa0*/  FMUL.FTZ R139, R139, R118 ;  /* 0x000000768b8b7220 */ /* 0x000fe20000410000 */
[----:B------:R1:W-:Y:S01]  /*4ab0*/  MUFU.RCP R9, R129 ;  /* 0x0000008100097308 */ /* 0x0003e20000001000 */
[----:B------:R-:W-:Y:S02]  /*4ac0*/  HADD2.F32 R118, -RZ, R64.H1_H1 ;  /* 0x30000040ff767230 */ /* 0x000fe40000004100 */
[----:B------:R-:W-:Y:S01]  /*4ad0*/  FMUL.FTZ R151, R115, -1.4426950216293334961 ;  /* 0xbfb8aa3b73977820 */ /* 0x000fe20000410000 */
[----:B------:R-:W-:Y:S01]  /*4ae0*/  FFMA.FTZ R10, R7, R144, R10 ;  /* 0x00000090070a7223 */ /* 0x000fe2000001000a */
[----:B------:R-:W-:Y:S01]  /*4af0*/  FADD.FTZ R8, R8, R144 ;  /* 0x0000009008087221 */ /* 0x000fe20000010000 */
[----:B------:R-:W-:Y:S01]  /*4b00*/  FMUL.FTZ R147, R147, R126 ;  /* 0x0000007e93937220 */ /* 0x000fe20000410000 */
[----:B------:R-:W-:Y:S01]  /*4b10*/  FMUL.FTZ R136, R136, R11 ;  /* 0x0000000b88887220 */ /* 0x000fe20000410000 */
[----:B------:R-:W2:Y:S01]  /*4b20*/  MUFU.EX2 R141, R141 ;  /* 0x0000008d008d7308 */ /* 0x000ea20000000800 */
[----:B-1----:R-:W-:-:S02]  /*4b30*/  HADD2.F32 R129, -RZ, R65.H1_H1 ;  /* 0x30000041ff817230 */ /* 0x002fc40000004100 */
[----:B------:R-:W-:Y:S01]  /*4b40*/  FMUL.FTZ R144, R105, R144 ;  /* 0x0000009069907220 */ /* 0x000fe20000410000 */
[----:B------:R-:W-:Y:S02]  /*4b50*/  HADD2.F32 R126, -RZ, R65.H0_H0 ;  /* 0x20000041ff7e7230 */ /* 0x000fe40000004100 */
[----:B------:R-:W-:Y:S02]  /*4b60*/  FMUL.FTZ R145, R114, R145 ;  /* 0x0000009172917220 */ /* 0x000fe40000410000 */
[----:B------:R-:W-:Y:S01]  /*4b70*/  MUFU.EX2 R134, R134 ;  /* 0x0000008600867308 */ /* 0x000fe20000000800 */
[----:B------:R-:W-:Y:S01]  /*4b80*/  FMUL.FTZ R139, R118, R139 ;  /* 0x0000008b768b7220 */ /* 0x000fe20000410000 */
[----:B------:R-:W-:Y:S01]  /*4b90*/  FADD.FTZ R130, R6, R155 ;  /* 0x0000009b06827221 */ /* 0x000fe20000010000 */
[----:B------:R-:W-:Y:S01]  /*4ba0*/  FMUL.FTZ R118, R129, R136 ;  /* 0x0000008881767220 */ /* 0x000fe20000410000 */
[----:B------:R-:W-:Y:S01]  /*4bb0*/  FFMA.FTZ R148, R7, R144, R148 ;  /* 0x0000009007947223 */ /* 0x000fe20000010094 */
[----:B------:R-:W-:-:S03]  /*4bc0*/  FMUL.FTZ R129, R0, R145 ;  /* 0x0000009100817220 */ /* 0x000fc60000410000 */
[----:B------:R-:W1:Y:S01]  /*4bd0*/  MUFU.EX2 R150, R150 ;  /* 0x0000009600967308 */ /* 0x000e620000000800 */
[----:B------:R-:W-:Y:S01]  /*4be0*/  FMUL.FTZ R147, R126, R147 ;  /* 0x000000937e937220 */ /* 0x000fe20000410000 */
[----:B------:R-:W-:Y:S01]  /*4bf0*/  FFMA.FTZ R126, R0, R145, R143 ;  /* 0x00000091007e7223 */ /* 0x000fe2000001008f */
[----:B0-----:R-:W-:Y:S01]  /*4c00*/  FADD.FTZ R138, R138, 1 ;  /* 0x3f8000008a8a7421 */ /* 0x001fe20000010000 */
[----:B------:R-:W-:-:S04]  /*4c10*/  FFMA.FTZ R129, R13, R129, R148 ;  /* 0x000000810d817223 */ /* 0x000fc80000010094 */
[----:B------:R-:W0:Y:S01]  /*4c20*/  MUFU.RCP R6, R152 ;  /* 0x0000009800067308 */ /* 0x000e220000001000 */
[-C--:B------:R-:W-:Y:S01]  /*4c30*/  FMUL.FTZ R136, R99, R139.reuse ;  /* 0x0000008b63887220 */ /* 0x080fe20000410000 */
[----:B------:R-:W-:Y:S01]  /*4c40*/  FFMA.FTZ R137, R112, R139, R137 ;  /* 0x0000008b70897223 */ /* 0x000fe20000010089 */
[----:B------:R-:W-:-:S05]  /*4c50*/  FADD.FTZ R116, R116, R139 ;  /* 0x0000008b74747221 */ /* 0x000fca0000010000 */
[----:B------:R-:W3:Y:S01]  /*4c60*/  MUFU.EX2 R151, R151 ;  /* 0x0000009700977308 */ /* 0x000ee20000000800 */
[----:B------:R-:W-:Y:S01]  /*4c70*/  FFMA.FTZ R139, R99, R139, R126 ;  /* 0x0000008b638b7223 */ /* 0x000fe2000001007e */
[----:B------:R-:W-:Y:S01]  /*4c80*/  FFMA.FTZ R129, R112, R136, R129 ;  /* 0x0000008870817223 */ /* 0x000fe20000010081 */
[----:B------:R-:W-:-:S05]  /*4c90*/  FMUL.FTZ R136, R104, R147 ;  /* 0x0000009368887220 */ /* 0x000fca0000410000 */
[----:B------:R-:W4:Y:S01]  /*4ca0*/  MUFU.RCP R7, R154 ;  /* 0x0000009a00077308 */ /* 0x000f220000001000 */
[----:B------:R-:W-:Y:S01]  /*4cb0*/  FFMA.FTZ R126, R104, R147, R139 ;  /* 0x00000093687e7223 */ /* 0x000fe2000001008b */
[----:B--2---:R-:W-:Y:S01]  /*4cc0*/  FADD.FTZ R141, R141, 1 ;  /* 0x3f8000008d8d7421 */ /* 0x004fe20000010000 */
[----:B------:R-:W-:-:S05]  /*4cd0*/  FFMA.FTZ R136, R120, R136, R129 ;  /* 0x0000008878887223 */ /* 0x000fca0000010081 */
[----:B------:R2:W5:Y:S01]  /*4ce0*/  MUFU.RCP R11, R138 ;  /* 0x0000008a000b7308 */ /* 0x0005620000001000 */
[-C--:B------:R-:W-:Y:S01]  /*4cf0*/  FMUL.FTZ R139, R105, R118.reuse ;  /* 0x00000076698b7220 */ /* 0x080fe20000410000 */
[-C--:B------:R-:W-:Y:S01]  /*4d00*/  FFMA.FTZ R10, R119, R118.reuse, R10 ;  /* 0x00000076770a7223 */ /* 0x080fe2000001000a */
[----:B------:R-:W-:Y:S01]  /*4d10*/  FADD.FTZ R8, R8, R118 ;  /* 0x0000007608087221 */ /* 0x000fe20000010000 */
[----:B------:R-:W-:Y:S01]  /*4d20*/  FFMA.FTZ R129, R105, R118, R126 ;  /* 0x0000007669817223 */ /* 0x000fe2000001007e */
[----:B-1----:R-:W-:Y:S01]  /*4d30*/  FADD.FTZ R150, R150, 1 ;  /* 0x3f80000096967421 */ /* 0x002fe20000010000 */
[----:B--2---:R-:W-:Y:S02]  /*4d40*/  FADD.FTZ R138, R134, 1 ;  /* 0x3f800000868a7421 */ /* 0x004fe40000010000 */
[----:B------:R-:W1:Y:S01]  /*4d50*/  MUFU.RCP R114, R141 ;  /* 0x0000008d00727308 */ /* 0x000e620000001000 */
[----:B------:R-:W-:Y:S01]  /*4d60*/  FFMA.FTZ R135, R120, R147, R135 ;  /* 0x0000009378877223 */ /* 0x000fe20000010087 */
[----:B0-----:R-:W-:Y:S01]  /*4d70*/  FADD.FTZ R120, -R6, 1 ;  /* 0x3f80000006787421 */ /* 0x001fe20000010100 */
[----:B------:R-:W-:Y:S01]  /*4d80*/  FFMA.FTZ R146, R13, R145, R146 ;  /* 0x000000910d927223 */ /* 0x000fe20000010092 */
[----:B---3--:R-:W-:-:S04]  /*4d90*/  FADD.FTZ R112, R151, 1 ;  /* 0x3f80000097707421 */ /* 0x008fc80000010000 */
[----:B------:R-:W0:Y:S01]  /*4da0*/  MUFU.RCP R118, R138 ;  /* 0x0000008a00767308 */ /* 0x000e220000001000 */
[----:B------:R-:W-:Y:S01]  /*4db0*/  FFMA.FTZ R121, R121, R120, 1 ;  /* 0x3f80000079797423 */ /* 0x000fe20000010078 */
[----:B----4-:R-:W-:Y:S01]  /*4dc0*/  FADD.FTZ R126, -R7, 1 ;  /* 0x3f800000077e7421 */ /* 0x010fe20000010100 */
[----:B------:R-:W-:-:S05]  /*4dd0*/  FADD.FTZ R134, -R9, 1 ;  /* 0x3f80000009867421 */ /* 0x000fca0000010100 */
[----:B------:R-:W2:Y:S01]  /*4de0*/  MUFU.RCP R13, R150 ;  /* 0x00000096000d7308 */ /* 0x000ea20000001000 */
[----:B------:R-:W-:Y:S01]  /*4df0*/  FFMA.FTZ R136, R119, R139, R136 ;  /* 0x0000008b77887223 */ /* 0x000fe20000010088 */
[----:B-----5:R-:W-:Y:S01]  /*4e00*/  FADD.FTZ R119, -R11, 1 ;  /* 0x3f8000000b777421 */ /* 0x020fe20000010100 */
[----:B------:R-:W-:Y:S01]  /*4e10*/  FMUL.FTZ R121, R6, R121 ;  /* 0x0000007906797220 */ /* 0x000fe20000410000 */
[----:B------:R-:W-:Y:S01]  /*4e20*/  FFMA.FTZ R126, R123, R126, 1 ;  /* 0x3f8000007b7e7423 */ /* 0x000fe2000001007e */
[----:B------:R-:W-:-:S03]  /*4e30*/  HADD2.F32 R6, -RZ, R62.H0_H0 ;  /* 0x2000003eff067230 */ /* 0x000fc60000004100 */
[----:B------:R-:W3:Y:S01]  /*4e40*/  MUFU.RCP R112, R112 ;  /* 0x0000007000707308 */ /* 0x000ee20000001000 */
[----:B------:R-:W-:Y:S01]  /*4e50*/  FFMA.FTZ R134, R125, R134, 1 ;  /* 0x3f8000007d867423 */ /* 0x000fe20000010086 */
[----:B------:R-:W-:Y:S01]  /*4e60*/  FFMA.FTZ R128, R128, R119, 1 ;  /* 0x3f80000080807423 */ /* 0x000fe20000010077 */
[----:B------:R-:W-:Y:S01]  /*4e70*/  FMUL.FTZ R119, R7, R126 ;  /* 0x0000007e07777220 */ /* 0x000fe20000410000 */
[----:B------:R-:W-:Y:S01]  /*4e80*/  FMUL.FTZ R7, R6, R121 ;  /* 0x0000007906077220 */ /* 0x000fe20000410000 */
[----:B------:R-:W-:Y:S01]  /*4e90*/  FMUL.FTZ R123, R9, R134 ;  /* 0x00000086097b7220 */ /* 0x000fe20000410000 */
[----:B-1----:R-:W-:Y:S01]  /*4ea0*/  FADD.FTZ R125, -R114, 1 ;  /* 0x3f800000727d7421 */ /* 0x002fe20000010100 */
[----:B0-----:R-:W-:Y:S01]  /*4eb0*/  FADD.FTZ R9, -R118, 1 ;  /* 0x3f80000076097421 */ /* 0x001fe20000010100 */
[----:B------:R-:W-:Y:S02]  /*4ec0*/  HADD2.F32 R6, -RZ, R62.H1_H1 ;  /* 0x3000003eff067230 */ /* 0x000fe40000004100 */
[----:B--2---:R-:W-:Y:S01]  /*4ed0*/  FADD.FTZ R120, -R13, 1 ;  /* 0x3f8000000d787421 */ /* 0x004fe20000010100 */
[----:B------:R-:W-:Y:S01]  /*4ee0*/  FFMA.FTZ R125, R142, R125, 1 ;  /* 0x3f8000008e7d7423 */ /* 0x000fe2000001007d */
[----:B------:R-:W-:Y:S01]  /*4ef0*/  FFMA.FTZ R121, R98, R9, 1 ;  /* 0x3f80000062797423 */ /* 0x000fe20000010009 */
[----:B------:R-:W-:Y:S01]  /*4f00*/  FMUL.FTZ R9, R0, R7 ;  /* 0x0000000700097220 */ /* 0x000fe20000410000 */
[----:B------:R-:W-:Y:S01]  /*4f10*/  FMUL.FTZ R6, R6, R119 ;  /* 0x0000007706067220 */ /* 0x000fe20000410000 */
[----:B------:R-:W-:Y:S01]  /*4f20*/  FMUL.FTZ R128, R11, R128 ;  /* 0x000000800b807220 */ /* 0x000fe20000410000 */
[----:B------:R-:W-:Y:S01]  /*4f30*/  FFMA.FTZ R120, R149, R120, 1 ;  /* 0x3f80000095787423 */ /* 0x000fe20000010078 */
[----:B------:R-:W-:Y:S01]  /*4f40*/  FMUL.FTZ R125, R114, R125 ;  /* 0x0000007d727d7220 */ /* 0x000fe20000410000 */
[----:B---3--:R-:W-:Y:S01]  /*4f50*/  FADD.FTZ R126, -R112, 1 ;  /* 0x3f800000707e7421 */ /* 0x008fe20000010100 */
[----:B------:R-:W-:-:S02]  /*4f60*/  HADD2.F32 R114, -RZ, R63.H0_H0 ;  /* 0x2000003fff727230 */ /* 0x000fc40000004100 */
[----:B------:R-:W-:Y:S01]  /*4f70*/  FFMA.FTZ R11, R117, R9, R136 ;  /* 0x00000009750b7223 */ /* 0x000fe20000010088 */
[----:B------:R-:W-:Y:S01]  /*4f80*/  FMUL.FTZ R98, R99, R6 ;  /* 0x0000000663627220 */ /* 0x000fe20000410000 */
[----:B------:R-:W-:Y:S01]  /*4f90*/  FMUL.FTZ R120, R13, R120 ;  /* 0x000000780d787220 */ /* 0x000fe20000410000 */
[----:B------:R-:W-:Y:S01]  /*4fa0*/  FFMA.FTZ R115, R115, R126, 1 ;  /* 0x3f80000073737423 */ /* 0x000fe2000001007e */
[----:B------:R-:W-:Y:S01]  /*4fb0*/  FMUL.FTZ R9, R114, R123 ;  /* 0x0000007b72097220 */ /* 0x000fe20000410000 */
[----:B------:R-:W-:Y:S01]  /*4fc0*/  FFMA.FTZ R13, R122, R98, R11 ;  /* 0x000000627a0d7223 */ /* 0x000fe2000001000b */
[----:B------:R-:W-:Y:S02]  /*4fd0*/  HADD2.F32 R11, -RZ, R63.H1_H1 ;  /* 0x3000003fff0b7230 */ /* 0x000fe40000004100 */
[----:B------:R-:W-:Y:S01]  /*4fe0*/  FMUL.FTZ R119, R112, R115 ;  /* 0x0000007370777220 */ /* 0x000fe20000410000 */
[----:B------:R-:W-:Y:S01]  /*4ff0*/  FFMA.FTZ R98, R0, R7, R129 ;  /* 0x0000000700627223 */ /* 0x000fe20000010081 */
[----:B------:R-:W-:Y:S01]  /*5000*/  FMUL.FTZ R112, R104, R9 ;  /* 0x0000000968707220 */ /* 0x000fe20000410000 */
[----:B------:R-:W-:-:S02]  /*5010*/  HADD2.F32 R114, -RZ, R2.H0_H0 ;  /* 0x20000002ff727230 */ /* 0x000fc40000004100 */
[----:B------:R-:W-:Y:S01]  /*5020*/  FMUL.FTZ R128, R11, R128 ;  /* 0x000000800b807220 */ /* 0x000fe20000410000 */
[----:B------:R-:W-:Y:S01]  /*5030*/  FFMA.FTZ R11, R99, R6, R98 ;  /* 0x00000006630b7223 */ /* 0x000fe20000010062 */
[----:B------:R-:W-:Y:S02]  /*5040*/  FFMA.FTZ R112, R124, R112, R13 ;  /* 0x000000707c707223 */ /* 0x000fe4000001000d */
[----:B------:R-:W-:Y:S01]  /*5050*/  FMUL.FTZ R13, R105, R128 ;  /* 0x00000080690d7220 */ /* 0x000fe20000410000 */
[----:B------:R-:W-:Y:S01]  /*5060*/  FMUL.FTZ R114, R114, R125 ;  /* 0x0000007d72727220 */ /* 0x000fe20000410000 */
[----:B------:R-:W-:Y:S01]  /*5070*/  FFMA.FTZ R98, R104, R9, R11 ;  /* 0x0000000968627223 */ /* 0x000fe2000001000b */
[----:B------:R-:W-:Y:S02]  /*5080*/  HADD2.F32 R115, -RZ, R2.H1_H1 ;  /* 0x30000002ff737230 */ /* 0x000fe40000004100 */
[----:B------:R-:W-:Y:S01]  /*5090*/  FFMA.FTZ R112, R127, R13, R112 ;  /* 0x0000000d7f707223 */ /* 0x000fe20000010070 */
[----:B------:R-:W-:Y:S01]  /*50a0*/  FMUL.FTZ R126, R118, R121 ;  /* 0x00000079767e7220 */ /* 0x000fe20000410000 */
[----:B------:R-:W-:Y:S01]  /*50b0*/  FMUL.FTZ R13, R0, R114 ;  /* 0x00000072000d7220 */ /* 0x000fe20000410000 */
[----:B------:R-:W-:-:S02]  /*50c0*/  HADD2.F32 R118, -RZ, R3.H0_H0 ;  /* 0x20000003ff767230 */ /* 0x000fc40000004100 */
[----:B------:R-:W-:Y:S01]  /*50d0*/  FFMA.FTZ R11, R105, R128, R98 ;  /* 0x00000080690b7223 */ /* 0x000fe20000010062 */
[----:B------:R-:W-:Y:S01]  /*50e0*/  FMUL.FTZ R115, R115, R120 ;  /* 0x0000007873737220 */ /* 0x000fe20000410000 */
[----:B------:R-:W-:Y:S01]  /*50f0*/  FFMA.FTZ R112, R131, R13, R112 ;  /* 0x0000000d83707223 */ /* 0x000fe20000010070 */
[----:B------:R-:W-:Y:S02]  /*5100*/  HADD2.F32 R13, -RZ, R3.H1_H1 ;  /* 0x30000003ff0d7230 */ /* 0x000fe40000004100 */
[----:B------:R-:W-:Y:S01]  /*5110*/  FFMA.FTZ R0, R0, R114, R11 ;  /* 0x0000007200007223 */ /* 0x000fe2000001000b */
[----:B------:R-:W-:Y:S01]  /*5120*/  FMUL.FTZ R119, R118, R119 ;  /* 0x0000007776777220 */ /* 0x000fe20000410000 */
[CC--:B------:R-:W-:Y:S01]  /*5130*/  FMUL.FTZ R11, R99.reuse, R115.reuse ;  /* 0x00000073630b7220 */ /* 0x0c0fe20000410000 */
[----:B------:R-:W-:Y:S01]  /*5140*/  IADD3.X R155, RZ, R94, RZ, P1, !PT ;  /* 0x0000005eff9b7210 */ /* 0x000fe20000ffe4ff */
[----:B------:R-:W-:Y:S01]  /*5150*/  FFMA.FTZ R99, R99, R115, R0 ;  /* 0x0000007363637223 */ /* 0x000fe20000010000 */
[C---:B------:R-:W-:Y:S01]  /*5160*/  FMUL.FTZ R0, R104.reuse, R119 ;  /* 0x0000007768007220 */ /* 0x040fe20000410000 */
[----:B------:R-:W-:Y:S01]  /*5170*/  FFMA.FTZ R11, R133, R11, R112 ;  /* 0x0000000b850b7223 */ /* 0x000fe20000010070 */
[----:B------:R-:W-:Y:S01]  /*5180*/  FMUL.FTZ R126, R13, R126 ;  /* 0x0000007e0d7e7220 */ /* 0x000fe20000410000 */
[----:B------:R-:W-:Y:S01]  /*5190*/  ISETP.GE.AND.EX P0, PT, R155, UR5, PT, P0 ;  /* 0x000000059b007c0c */ /* 0x000fe2000bf06300 */
[----:B------:R-:W-:Y:S01]  /*51a0*/  FFMA.FTZ R98, R104, R119, R99 ;  /* 0x0000007768627223 */ /* 0x000fe20000010063 */
[----:B------:R-:W-:Y:S01]  /*51b0*/  FFMA.FTZ R11, R108, R0, R11 ;  /* 0x000000006c0b7223 */ /* 0x000fe2000001000b */
[CC--:B------:R-:W-:Y:S01]  /*51c0*/  FMUL.FTZ R99, R105.reuse, R126.reuse ;  /* 0x0000007e69637220 */ /* 0x0c0fe20000410000 */
[----:B------:R-:W-:Y:S01]  /*51d0*/  FADD.FTZ R132, R132, R145 ;  /* 0x0000009184847221 */ /* 0x000fe20000010000 */
[----:B------:R-:W-:Y:S01]  /*51e0*/  FFMA.FTZ R98, R105, R126, R98 ;  /* 0x0000007e69627223 */ /* 0x000fe20000010062 */
        /* <DEDUP_REMOVED lines=16> */
[C---:B------:R-:W-:Y:S01]  /*52f0*/  ISETP.GT.U32.AND P2, PT, R73.reuse, 0x7, PT ;  /* 0x000000074900780c */ /* 0x040fe20003f44070 */
[----:B------:R-:W-:Y:S01]  /*5300*/  FFMA.FTZ R10, R108, R119, R135 ;  /* 0x000000776c0a7223 */ /* 0x000fe20000010087 */
[----:B------:R-:W-:Y:S01]  /*5310*/  LOP3.LUT P1, RZ, R73, 0xfffffffb, RZ, 0xc0, !PT ;  /* 0xfffffffb49ff7812 */ /* 0x000fe2000782c0ff */
[----:B------:R-:W-:Y:S01]  /*5320*/  FADD.FTZ R11, R130, R119 ;  /* 0x00000077820b7221 */ /* 0x000fe20000010000 */
[----:B------:R-:W-:Y:S01]  /*5330*/  FFMA.FTZ R12, R12, R126, R127 ;  /* 0x0000007e0c0c7223 */ /* 0x000fe2000001007f */
[----:B------:R-:W-:Y:S01]  /*5340*/  FADD.FTZ R13, R13, R126 ;  /* 0x0000007e0d0d7221 */ /* 0x000fe20000010000 */
[----:B------:R-:W-:Y:S01]  /*5350*/  CS2R R104, SRZ ;  /* 0x0000000000687805 */ /* 0x000fe2000001ff00 */
[----:B0-----:R-:W-:Y:S08]  /*5360*/  @!P0 BRA `(.L_x_2293) ;  /* 0x0000000000708947 */ /* 0x001ff00003800000 */
[----:B------:R-:W-:Y:S01]  /*5370*/  IADD3 R0, R87, R84, RZ ;  /* 0x0000005457007210 */ /* 0x000fe20007ffe0ff */
[----:B------:R-:W0:Y:S01]  /*5380*/  LDC.64 R114, c[0x0][0x260] ;  /* 0x00009800ff727b82 */ /* 0x000e220000000a00 */
[----:B------:R-:W-:-:S03]  /*5390*/  LEA R98, R75, R74, 0x5 ;  /* 0x0000004a4b627211 */ /* 0x000fc600078e28ff */
[----:B------:R-:W-:Y:S01]  /*53a0*/  STS.64 [R0], R6 ;  /* 0x0000000600007388 */ /* 0x000fe20000000a00 */
[-C--:B------:R-:W-:Y:S02]  /*53b0*/  LEA R108, R77, R98.reuse, 0x3 ;  /* 0x000000624d6c7211 */ /* 0x080fe400078e18ff */
[-C--:B------:R-:W-:Y:S01]  /*53c0*/  LEA R112, R79, R98.reuse, 0x3 ;  /* 0x000000624f707211 */ /* 0x080fe200078e18ff */
[----:B------:R-:W-:Y:S01]  /*53d0*/  STS.64 [R88], R8 ;  /* 0x0000000858007388 */ /* 0x000fe20000000a00 */
[-C--:B------:R-:W-:Y:S02]  /*53e0*/  LEA R120, R80, R98.reuse, 0x3 ;  /* 0x0000006250787211 */ /* 0x080fe400078e18ff */
[----:B------:R-:W-:Y:S01]  /*53f0*/  LEA R98, R81, R98, 0x3 ;  /* 0x0000006251627211 */ /* 0x000fe200078e18ff */
        /* <DEDUP_REMOVED lines=8> */
[----:B------:R-:W-:Y:S01]  /*5480*/  FADD.FTZ R117, RZ, R116 ;  /* 0x00000074ff757221 */ /* 0x000fe20000010000 */
[----:B------:R-:W-:-:S02]  /*5490*/  IADD3 R116, R82, R95, RZ ;  /* 0x0000005f52747210 */ /* 0x000fc40007ffe0ff */
        /* <DEDUP_REMOVED lines=9> */
.L_x_2293:
[----:B------:R-:W-:Y:S04]  /*5530*/  BSSY B0, `(.L_x_2294) ;  /* 0x0000053000007945 */ /* 0x000fe80003800000 */
[----:B------:R-:W-:Y:S05]  /*5540*/  @P2 BRA `(.L_x_2295) ;  /* 0x0000000400442947 */ /* 0x000fea0003800000 */
[----:B------:R-:W-:Y:S02]  /*5550*/  SHF.L.U32 R0, R109, 0x1, RZ ;  /* 0x000000016d007819 */ /* 0x000fe400000006ff */
[----:B------:R-:W-:Y:S02]  /*5560*/  CS2R R104, SRZ ;  /* 0x0000000000687805 */ /* 0x000fe4000001ff00 */
[----:B------:R-:W-:-:S04]  /*5570*/  LOP3.LUT R0, R0, 0xe, RZ, 0xc0, !PT ;  /* 0x0000000e00007812 */ /* 0x000fc800078ec0ff */
[----:B0-----:R-:W-:Y:S01]  /*5580*/  LEA.HI R98, R73, R0, RZ, 0x1e ;  /* 0x0000000049627211 */ /* 0x001fe200078ff0ff */
[----:B------:R-:W-:-:S04]  /*5590*/  HFMA2.MMA R0, -RZ, RZ, 0, 0 ;  /* 0x00000000ff007435 */ /* 0x000fc800000001ff */
[----:B------:R-:W-:-:S07]  /*55a0*/  IMAD R95, R98, 0xa0, -R95 ;  /* 0x000000a0625f7824 */ /* 0x000fce00078e0a5f */
.L_x_2296:
[----:B------:R-:W-:Y:S02]  /*55b0*/  IADD3 R98, R95, R0, RZ ;  /* 0x000000005f627210 */ /* 0x000fe40007ffe0ff */
[----:B------:R-:W-:Y:S02]  /*55c0*/  IADD3 R0, R0, 0x20, RZ ;  /* 0x0000002000007810 */ /* 0x000fe40007ffe0ff */
[C---:B------:R-:W-:Y:S02]  /*55d0*/  IADD3 R99, R98.reuse, 0x4, RZ ;  /* 0x0000000462637810 */ /* 0x040fe40007ffe0ff */
[C---:B------:R-:W-:Y:S02]  /*55e0*/  IADD3 R112, R98.reuse, 0x8, RZ ;  /* 0x0000000862707810 */ /* 0x040fe40007ffe0ff */
[----:B------:R-:W-:Y:S02]  /*55f0*/  SHF.R.S32.HI R108, RZ, 0x1f, R99 ;  /* 0x0000001fff6c7819 */ /* 0x000fe40000011463 */
[----:B------:R-:W-:-:S02]  /*5600*/  IADD3 R114, R98, 0xc, RZ ;  /* 0x0000000c62727810 */ /* 0x000fc40007ffe0ff */
[----:B------:R-:W-:Y:S02]  /*5610*/  SHF.R.S32.HI R115, RZ, 0x1f, R112 ;  /* 0x0000001fff737819 */ /* 0x000fe40000011470 */
[----:B------:R-:W-:Y:S02]  /*5620*/  LEA.HI R108, R108, R99, RZ, 0x2 ;  /* 0x000000636c6c7211 */ /* 0x000fe400078f10ff */
[----:B------:R-:W-:Y:S02]  /*5630*/  SHF.R.S32.HI R99, RZ, 0x1f, R98 ;  /* 0x0000001fff637819 */ /* 0x000fe40000011462 */
[----:B------:R-:W-:Y:S02]  /*5640*/  SHF.R.S32.HI R117, RZ, 0x1f, R114 ;  /* 0x0000001fff757819 */ /* 0x000fe40000011472 */
[----:B------:R-:W-:Y:S02]  /*5650*/  LEA.HI R112, R115, R112, RZ, 0x2 ;  /* 0x0000007073707211 */ /* 0x000fe400078f10ff */
[----:B------:R-:W-:-:S02]  /*5660*/  IADD3 R115, R98, 0x10, RZ ;  /* 0x0000001062737810 */ /* 0x000fc40007ffe0ff */
[----:B------:R-:W-:Y:S02]  /*5670*/  IADD3 R116, R98, 0x14, RZ ;  /* 0x0000001462747810 */ /* 0x000fe40007ffe0ff */
[----:B------:R-:W-:Y:S02]  /*5680*/  LEA.HI R99, R99, R98, RZ, 0x2 ;  /* 0x0000006263637211 */ /* 0x000fe400078f10ff */
[----:B------:R-:W-:Y:S02]  /*5690*/  LEA.HI R117, R117, R114, RZ, 0x2 ;  /* 0x0000007275757211 */ /* 0x000fe400078f10ff */
[----:B------:R-:W-:Y:S02]  /*56a0*/  SHF.R.S32.HI R114, RZ, 0x1f, R115 ;  /* 0x0000001fff727819 */ /* 0x000fe40000011473 */
[----:B------:R-:W-:Y:S02]  /*56b0*/  SHF.R.S32.HI R119, RZ, 0x1f, R116 ;  /* 0x0000001fff777819 */ /* 0x000fe40000011474 */
[----:B------:R-:W-:-:S02]  /*56c0*/  SHF.R.S32.HI R99, RZ, 0x2, R99 ;  /* 0x00000002ff637819 */ /* 0x000fc40000011463 */
[----:B------:R-:W-:Y:S02]  /*56d0*/  LEA.HI R114, R114, R115, RZ, 0x2 ;  /* 0x0000007372727211 */ /* 0x000fe400078f10ff */
[----:B------:R-:W-:Y:S02]  /*56e0*/  LEA.HI R119, R119, R116, RZ, 0x2 ;  /* 0x0000007477777211 */ /* 0x000fe400078f10ff */
[C---:B------:R-:W-:Y:S02]  /*56f0*/  IADD3 R118, R98.reuse, 0x18, RZ ;  /* 0x0000001862767810 */ /* 0x040fe40007ffe0ff */
[----:B------:R-:W-:Y:S01]  /*5700*/  IADD3 R116, R98, 0x1c, RZ ;  /* 0x0000001c62747810 */ /* 0x000fe20007ffe0ff */
[----:B------:R-:W-:Y:S01]  /*5710*/  IMAD R98, R99, 0x28, R76 ;  /* 0x0000002863627824 */ /* 0x000fe200078e024c */
[----:B------:R-:W-:Y:S02]  /*5720*/  SHF.R.S32.HI R115, RZ, 0x2, R108 ;  /* 0x00000002ff737819 */ /* 0x000fe4000001146c */
[----:B------:R-:W-:-:S02]  /*5730*/  SHF.R.S32.HI R99, RZ, 0x2, R112 ;  /* 0x00000002ff637819 */ /* 0x000fc40000011470 */
[----:B------:R-:W-:Y:S01]  /*5740*/  LEA R98, R83, R98, 0x3 ;  /* 0x0000006253627211 */ /* 0x000fe200078e18ff */
[--C-:B------:R-:W-:Y:S01]  /*5750*/  IMAD R108, R115, 0x28, R76.reuse ;  /* 0x00000028736c7824 */ /* 0x100fe200078e024c */
[----:B------:R-:W-:Y:S01]  /*5760*/  SHF.R.S32.HI R117, RZ, 0x2, R117 ;  /* 0x00000002ff757819 */ /* 0x000fe20000011475 */
[----:B------:R-:W-:Y:S01]  /*5770*/  IMAD R112, R99, 0x28, R76 ;  /* 0x0000002863707824 */ /* 0x000fe200078e024c */
[----:B------:R-:W-:Y:S01]  /*5780*/  SHF.R.S32.HI R121, RZ, 0x1f, R118 ;  /* 0x0000001fff797819 */ /* 0x000fe20000011476 */
[----:B------:R0:W1:Y:S01]  /*5790*/  LDS.64 R124, [R98] ;  /* 0x00000000627c7984 */ /* 0x0000620000000a00 */
[----:B------:R-:W-:Y:S02]  /*57a0*/  LEA R108, R83, R108, 0x3 ;  /* 0x0000006c536c7211 */ /* 0x000fe400078e18ff */
[----:B------:R-:W-:Y:S02]  /*57b0*/  SHF.R.S32.HI R123, RZ, 0x1f, R116 ;  /* 0x0000001fff7b7819 */ /* 0x000fe40000011474 */
[----:B------:R-:W-:Y:S01]  /*57c0*/  SHF.R.S32.HI R99, RZ, 0x2, R114 ;  /* 0x00000002ff637819 */ /* 0x000fe20000011472 */
[----:B------:R-:W-:Y:S01]  /*57d0*/  IMAD R114, R117, 0x28, R76 ;  /* 0x0000002875727824 */ /* 0x000fe200078e024c */
[----:B------:R-:W-:Y:S01]  /*57e0*/  LEA R112, R83, R112, 0x3 ;  /* 0x0000007053707211 */ /* 0x000fe200078e18ff */
[----:B------:R2:W3:Y:S01]  /*57f0*/  LDS.64 R126, [R108] ;  /* 0x000000006c7e7984 */ /* 0x0004e20000000a00 */
[----:B------:R-:W-:-:S02]  /*5800*/  LEA.HI R121, R121, R118, RZ, 0x2 ;  /* 0x0000007679797211 */ /* 0x000fc400078f10ff */
[----:B------:R-:W-:Y:S01]  /*5810*/  LEA.HI R115, R123, R116, RZ, 0x2 ;  /* 0x000000747b737211 */ /* 0x000fe200078f10ff */
[--C-:B------:R-:W-:Y:S01]  /*5820*/  IMAD R116, R99, 0x28, R76.reuse ;  /* 0x0000002863747824 */ /* 0x100fe200078e024c */
[----:B------:R-:W-:Y:S01]  /*5830*/  SHF.R.S32.HI R119, RZ, 0x2, R119 ;  /* 0x00000002ff777819 */ /* 0x000fe20000011477 */
[----:B------:R-:W4:Y:S01]  /*5840*/  LDS.64 R122, [R112] ;  /* 0x00000000707a7984 */ /* 0x000f220000000a00 */
[----:B------:R-:W-:Y:S02]  /*5850*/  LEA R120, R83, R114, 0x3 ;  /* 0x0000007253787211 */ /* 0x000fe400078e18ff */
[----:B------:R-:W-:Y:S01]  /*5860*/  SHF.R.S32.HI R99, RZ, 0x2, R121 ;  /* 0x00000002ff637819 */ /* 0x000fe20000011479 */
[--C-:B------:R-:W-:Y:S01]  /*5870*/  IMAD R114, R119, 0x28, R76.reuse ;  /* 0x0000002877727824 */ /* 0x100fe200078e024c */
[----:B------:R-:W-:Y:S02]  /*5880*/  LEA R118, R83, R116, 0x3 ;  /* 0x0000007453767211 */ /* 0x000fe400078e18ff */
[----:B------:R-:W5:Y:S01]  /*5890*/  LDS.64 R120, [R120] ;  /* 0x0000000078787984 */ /* 0x000f620000000a00 */
[----:B------:R-:W-:Y:S01]  /*58a0*/  SHF.R.S32.HI R115, RZ, 0x2, R115 ;  /* 0x00000002ff737819 */ /* 0x000fe20000011473 */
[--C-:B0-----:R-:W-:Y:S01]  /*58b0*/  IMAD R98, R99, 0x28, R76.reuse ;  /* 0x0000002863627824 */ /* 0x101fe200078e024c */
[----:B------:R-:W-:Y:S01]  /*58c0*/  LEA R116, R83, R114, 0x3 ;  /* 0x0000007253747211 */ /* 0x000fe200078e18ff */
[----:B------:R-:W0:Y:S01]  /*58d0*/  LDS.64 R118, [R118] ;  /* 0x0000000076767984 */ /* 0x000e220000000a00 */
[----:B------:R-:W-:Y:S01]  /*58e0*/  ISETP.GE.U32.AND P0, PT, R0, 0xa0, PT ;  /* 0x000000a00000780c */ /* 0x000fe20003f06070 */
[----:B--2---:R-:W-:Y:S01]  /*58f0*/  IMAD R108, R115, 0x28, R76 ;  /* 0x00000028736c7824 */ /* 0x004fe200078e024c */
[----:B------:R-:W-:-:S02]  /*5900*/  LEA R114, R83, R98, 0x3 ;  /* 0x0000006253727211 */ /* 0x000fc400078e18ff */
[----:B------:R-:W2:Y:S02]  /*5910*/  LDS.64 R116, [R116] ;  /* 0x0000000074747984 */ /* 0x000ea40000000a00 */
[----:B------:R-:W-:Y:S02]  /*5920*/  LEA R98, R83, R108, 0x3 ;  /* 0x0000006c53627211 */ /* 0x000fe400078e18ff */
        /* <DEDUP_REMOVED lines=19> */
.L_x_2295:
[----:B------:R-:W-:Y:S05]  /*5a60*/  BSYNC B0 ;  /* 0x0000000000007941 */ /* 0x000fea0003800000 */
.L_x_2294:
[----:B------:R-:W1:Y:S01]  /*5a70*/  SHFL.BFLY PT, R0, R105, 0x2, 0x1f ;  /* 0x0c401f0069007f89 */ /* 0x000e6200000e0000 */
[----:B------:R-:W-:-:S03]  /*5a80*/  @!P1 MOV R112, 0x400 ;  /* 0x0000040000709802 */ /* 0x000fc60000000f00 */
[----:B0-----:R-:W0:Y:S01]  /*5a90*/  SHFL.BFLY PT, R99, R104, 0x2, 0x1f ;  /* 0x0c401f0068637f89 */ /* 0x001e2200000e0000 */
[----:B------:R-:W-:Y:S01]  /*5aa0*/  @!P1 IADD3 R112, R112, 0x3480, RZ ;  /* 0x0000348070709810 */ /* 0x000fe20007ffe0ff */
[----:B------:R-:W2:Y:S01]  /*5ab0*/  @!P1 S2R R115, SR_CgaCtaId ;  /* 0x0000000000739919 */ /* 0x000ea20000008800 */
[----:B-1----:R-:W-:Y:S01]  /*5ac0*/  FADD.FTZ R95, R0, R105 ;  /* 0x00000069005f7221 */ /* 0x002fe20000010000 */
[----:B------:R-:W-:Y:S02]  /*5ad0*/  IADD3 R0, P0, R109, 0x90, RZ ;  /* 0x000000906d007810 */ /* 0x000fe40007f1e0ff */
[----:B------:R-:W-:Y:S01]  /*5ae0*/  @!P1 SHF.R.U32.HI R105, RZ, 0x2, R73 ;  /* 0x00000002ff699819 */ /* 0x000fe20000011649 */
[----:B0-----:R-:W-:Y:S01]  /*5af0*/  FADD.FTZ R99, R99, R104 ;  /* 0x0000006863637221 */ /* 0x001fe20000010000 */
[----:B------:R-:W0:Y:S01]  /*5b00*/  SHFL.BFLY PT, R98, R95, 0x1, 0x1f ;  /* 0x0c201f005f627f89 */ /* 0x000e2200000e0000 */
[----:B------:R-:W-:Y:S02]  /*5b10*/  IADD3.X R94, RZ, R94, RZ, P0, !PT ;  /* 0x0000005eff5e7210 */ /* 0x000fe400007fe4ff */
[----:B------:R-:W-:Y:S01]  /*5b20*/  ISETP.GE.U32.AND P0, PT, R0, UR10, PT ;  /* 0x0000000a00007c0c */ /* 0x000fe2000bf06070 */
[----:B------:R-:W1:Y:S01]  /*5b30*/  SHFL.BFLY PT, R108, R99, 0x1, 0x1f ;  /* 0x0c201f00636c7f89 */ /* 0x000e6200000e0000 */
[----:B------:R-:W-:-:S02]  /*5b40*/  @!P1 LEA R105, R92, R105, 0x1 ;  /* 0x000000695c699211 */ /* 0x000fc400078e08ff */
[----:B------:R-:W-:Y:S02]  /*5b50*/  ISETP.GE.AND.EX P0, PT, R94, UR5, PT, P0 ;  /* 0x000000055e007c0c */ /* 0x000fe4000bf06300 */
[----:B--2---:R-:W-:-:S04]  /*5b60*/  @!P1 LEA R112, R115, R112, 0x18 ;  /* 0x0000007073709211 */ /* 0x004fc800078ec0ff */
[----:B------:R-:W-:Y:S01]  /*5b70*/  @!P1 LEA R105, R105, R112, 0x3 ;  /* 0x0000007069699211 */ /* 0x000fe200078e18ff */
[----:B0-----:R-:W-:Y:S01]  /*5b80*/  FADD.FTZ R98, R95, R98 ;  /* 0x000000625f627221 */ /* 0x001fe20000010000 */
[----:B-1----:R-:W-:-:S05]  /*5b90*/  FADD.FTZ R99, R99, R108 ;  /* 0x0000006c63637221 */ /* 0x002fca0000010000 */
[----:B------:R0:W-:Y:S01]  /*5ba0*/  @!P1 STS.64 [R105], R98 ;  /* 0x0000006269009388 */ /* 0x0001e20000000a00 */
[----:B------:R-:W-:Y:S06]  /*5bb0*/  @!P0 BAR.SYNC.DEFER_BLOCKING 0x0 ;  /* 0x0000000000008b1d */ /* 0x000fec0000010000 */
[----:B------:R-:W-:Y:S05]  /*5bc0*/  @!P0 BRA `(.L_x_2297) ;  /* 0x00000000003c8947 */ /* 0x000fea0003800000 */
[----:B------:R-:W-:Y:S01]  /*5bd0*/  BAR.SYNC.DEFER_BLOCKING 0x0 ;  /* 0x0000000000007b1d */ /* 0x000fe20000010000 */
[----:B------:R-:W-:-:S13]  /*5be0*/  ISETP.NE.AND P0, PT, R73, RZ, PT ;  /* 0x000000ff4900720c */ /* 0x000fda0003f05270 */
[----:B------:R-:W-:Y:S05]  /*5bf0*/  @P0 BRA `(.L_x_2298) ;  /* 0x0000000000280947 */ /* 0x000fea0003800000 */
[----:B------:R-:W-:Y:S06]  /*5c00*/  MEMBAR.ALL.GPU ;  /* 0x0000000000007992 */ /* 0x000fec000000a000 */
[----:B------:R-:W-:-:S00]  /*5c10*/  ERRBAR ;  /* 0x00000000000079ab */ /* 0x000fc00000000000 */
[----:B------:R-:W-:Y:S06]  /*5c20*/  CGAERRBAR ;  /* 0x00000000000075ab */ /* 0x000fec0000000000 */
[----:B------:R1:W5:Y:S02]  /*5c30*/  ATOM.E.ADD.STRONG.GPU PT, R95, desc[UR8][R4.64], R89 ;  /* 0x00000059045f798a */ /* 0x00036400081ee1c8 */
.L_x_2299:
[----:B0-----:R-:W2:Y:S04]  /*5c40*/  LD.E.STRONG.GPU R98, desc[UR8][R4.64] ;  /* 0x0000000804627980 */ /* 0x001ea8000c10f900 */
[----:B--2---:R-:W-:Y:S01]  /*5c50*/  CCTL.IVALL ;  /* 0x00000000ff00798f */ /* 0x004fe20002000000 */
[----:B------:R-:W-:Y:S05]  /*5c60*/  YIELD ;  /* 0x0000000000007946 */ /* 0x000fea0003800000 */
[----:B-----5:R-:W-:-:S04]  /*5c70*/  LOP3.LUT R98, R98, R95, RZ, 0x3c, !PT ;  /* 0x0000005f62627212 */ /* 0x020fc800078e3cff */
[----:B------:R-:W-:-:S13]  /*5c80*/  ISETP.GT.AND P0, PT, R98, -0x1, PT ;  /* 0xffffffff6200780c */ /* 0x000fda0003f04270 */
[----:B------:R-:W-:Y:S05]  /*5c90*/  @P0 BRA `(.L_x_2299) ;  /* 0xfffffffc00e80947 */ /* 0x000fea000383ffff */
.L_x_2298:
[----:B------:R-:W-:Y:S05]  /*5ca0*/  WARPSYNC.ALL ;  /* 0x0000000000007948 */ /* 0x000fea0003800000 */
[----:B------:R-:W-:Y:S06]  /*5cb0*/  BAR.SYNC.DEFER_BLOCKING 0x0 ;  /* 0x0000000000007b1d */ /* 0x000fec0000010000 */
.L_x_2297:
[----:B------:R-:W-:Y:S01]  /*5cc0*/  ISETP.GT.U32.AND P0, PT, R73, 0x1, PT ;  /* 0x000000014900780c */ /* 0x000fe20003f04070 */
[----:B------:R-:W-:-:S12]  /*5cd0*/  BSSY B0, `(.L_x_2300) ;  /* 0x0000011000007945 */ /* 0x000fd80003800000 */
[----:B------:R-:W-:Y:S05]  /*5ce0*/  @P0 BRA `(.L_x_2301) ;  /* 0x00000000003c0947 */ /* 0x000fea0003800000 */
[----:B------:R-:W2:Y:S01]  /*5cf0*/  S2UR UR7, SR_CgaCtaId ;  /* 0x00000000000779c3 */ /* 0x000ea20000008800 */
[----:B------:R-:W-:Y:S01]  /*5d00*/  UMOV UR4, 0x400 ;  /* 0x0000040000047882 */ /* 0x000fe20000000000 */
[----:B------:R-:W-:Y:S01]  /*5d10*/  LEA R95, R92, R73, 0x1 ;  /* 0x000000495c5f7211 */ /* 0x000fe200078e08ff */
[----:B------:R-:W-:Y:S02]  /*5d20*/  UIADD3 UR6, UR4, 0x3480, URZ ;  /* 0x0000348004067890 */ /* 0x000fe4000fffe03f */
[----:B------:R-:W-:Y:S02]  /*5d30*/  UIADD3 UR4, UR4, 0x34a0, URZ ;  /* 0x000034a004047890 */ /* 0x000fe4000fffe03f */
[----:B--2---:R-:W-:Y:S02]  /*5d40*/  ULEA UR6, UR7, UR6, 0x18 ;  /* 0x0000000607067291 */ /* 0x004fe4000f8ec03f */
[----:B------:R-:W-:-:S04]  /*5d50*/  ULEA UR4, UR7, UR4, 0x18 ;  /* 0x0000000407047291 */ /* 0x000fc8000f8ec03f */
[----:B------:R-:W-:Y:S02]  /*5d60*/  LEA R95, R95, UR6, 0x3 ;  /* 0x000000065f5f7c11 */ /* 0x000fe4000f8e18ff */
[----:B------:R-:W-:-:S03]  /*5d70*/  LEA R104, R73, UR4, 0x3 ;  /* 0x0000000449687c11 */ /* 0x000fc6000f8e18ff */
[----:B0-----:R-:W0:Y:S02]  /*5d80*/  LDS.64 R98, [R95] ;  /* 0x000000005f627984 */ /* 0x001e240000000a00 */
[----:B0-----:R-:W-:Y:S01]  /*5d90*/  FADD.FTZ R99, RZ, R99 ;  /* 0x00000063ff637221 */ /* 0x001fe20000010000 */
[----:B------:R-:W-:-:S03]  /*5da0*/  FADD.FTZ R98, RZ, R98 ;  /* 0x00000062ff627221 */ /* 0x000fc60000010000 */
[----:B------:R-:W-:Y:S01]  /*5db0*/  FMUL.FTZ R99, R99, 9.7656251455191522837e-05 ;  /* 0x38cccccd63637820 */ /* 0x000fe20000410000 */
[----:B------:R-:W-:-:S05]  /*5dc0*/  FMUL.FTZ R98, R98, 9.7656251455191522837e-05 ;  /* 0x38cccccd62627820 */ /* 0x000fca0000410000 */
[----:B------:R2:W-:Y:S02]  /*5dd0*/  STS.64 [R104], R98 ;  /* 0x0000006268007388 */ /* 0x0005e40000000a00 */
.L_x_2301:
[----:B------:R-:W-:Y:S05]  /*5de0*/  BSYNC B0 ;  /* 0x0000000000007941 */ /* 0x000fea0003800000 */
.L_x_2300:
[----:B------:R-:W-:Y:S01]  /*5df0*/  HADD2.F32 R95, -RZ, R102.H0_H0 ;  /* 0x20000066ff5f7230 */ /* 0x000fe20000004100 */
[----:B------:R-:W-:Y:S01]  /*5e00*/  SHF.L.U32 R109, R109, 0x1, RZ ;  /* 0x000000016d6d7819 */ /* 0x000fe200000006ff */
[--C-:B0-----:R-:W-:Y:S01]  /*5e10*/  HADD2.F32 R105, -RZ, R103.reuse.H0_H0 ;  /* 0x20000067ff697230 */ /* 0x101fe20000004100 */
[----:B------:R-:W0:Y:S01]  /*5e20*/  S2UR UR6, SR_CgaCtaId ;  /* 0x00000000000679c3 */ /* 0x000e220000008800 */
[----:B------:R-:W-:Y:S02]  /*5e30*/  HADD2.F32 R120, -RZ, R106.H0_H0 ;  /* 0x2000006aff787230 */ /* 0x000fe40000004100 */
[----:B------:R-:W-:Y:S01]  /*5e40*/  FADD.FTZ R108, -R22, R95 ;  /* 0x0000005f166c7221 */ /* 0x000fe20000010100 */
[----:B------:R-:W-:Y:S01]  /*5e50*/  HADD2.F32 R95, -RZ, R102.H1_H1 ;  /* 0x30000066ff5f7230 */ /* 0x000fe20000004100 */
[----:B------:R-:W-:Y:S01]  /*5e60*/  LOP3.LUT R146, R109, 0xe, RZ, 0xc0, !PT ;  /* 0x0000000e6d927812 */ /* 0x000fe200078ec0ff */
[----:B------:R-:W-:Y:S02]  /*5e70*/  HADD2.F32 R103, -RZ, R103.H1_H1 ;  /* 0x30000067ff677230 */ /* 0x000fe40000004100 */
[----:B------:R-:W-:Y:S01]  /*5e80*/  FMUL.FTZ R108, R23, R108 ;  /* 0x0000006c176c7220 */ /* 0x000fe20000410000 */
[----:B------:R-:W-:-:S02]  /*5e90*/  HADD2.F32 R118, -RZ, R106.H1_H1 ;  /* 0x3000006aff767230 */ /* 0x000fc40000004100 */
[C---:B------:R-:W-:Y:S01]  /*5ea0*/  FADD.FTZ R114, -R22.reuse, R95 ;  /* 0x0000005f16727221 */ /* 0x040fe20000010100 */
[--C-:B--2---:R-:W-:Y:S02]  /*5eb0*/  HADD2.F32 R99, -RZ, R96.reuse.H0_H0 ;  /* 0x20000060ff637230 */ /* 0x104fe40000004100 */
[C---:B------:R-:W-:Y:S01]  /*5ec0*/  FADD.FTZ R106, -R22.reuse, R105 ;  /* 0x00000069166a7221 */ /* 0x040fe20000010100 */
[----:B------:R-:W-:Y:S02]  /*5ed0*/  HADD2.F32 R95, -RZ, R96.H1_H1 ;  /* 0x30000060ff5f7230 */ /* 0x000fe40000004100 */
[----:B------:R-:W-:Y:S01]  /*5ee0*/  FADD.FTZ R98, -R22, R103 ;  /* 0x0000006716627221 */ /* 0x000fe20000010100 */
[--C-:B------:R-:W-:Y:S02]  /*5ef0*/  HADD2.F32 R105, -RZ, R97.reuse.H0_H0 ;  /* 0x20000061ff697230 */ /* 0x100fe40000004100 */
[----:B------:R-:W-:Y:S01]  /*5f00*/  FFMA.FTZ R117, R108, R120, R99 ;  /* 0x000000786c757223 */ /* 0x000fe20000010063 */
[----:B------:R-:W-:-:S02]  /*5f10*/  HADD2.F32 R96, -RZ, R97.H1_H1 ;  /* 0x30000061ff607230 */ /* 0x000fc40000004100 */
[----:B------:R-:W-:Y:S01]  /*5f20*/  FMUL.FTZ R103, R23, R98 ;  /* 0x0000006217677220 */ /* 0x000fe20000410000 */
[--C-:B------:R-:W-:Y:S02]  /*5f30*/  HADD2.F32 R97, -RZ, R100.reuse.H1_H1 ;  /* 0x30000064ff617230 */ /* 0x100fe40000004100 */
[----:B------:R-:W-:Y:S01]  /*5f40*/  FMUL.FTZ R115, R117, -1.4426950216293334961 ;  /* 0xbfb8aa3b75737820 */ /* 0x000fe20000410000 */
[--C-:B------:R-:W-:Y:S02]  /*5f50*/  HADD2.F32 R116, -RZ, R107.reuse.H0_H0 ;  /* 0x2000006bff747230 */ /* 0x100fe40000004100 */
[----:B------:R-:W-:Y:S01]  /*5f60*/  FMUL.FTZ R106, R23, R106 ;  /* 0x0000006a176a7220 */ /* 0x000fe20000410000 */
[----:B------:R-:W-:Y:S02]  /*5f70*/  HADD2.F32 R107, -RZ, R107.H1_H1 ;  /* 0x3000006bff6b7230 */ /* 0x000fe40000004100 */
[----:B------:R-:W-:Y:S01]  /*5f80*/  FADD.FTZ R112, -R22, R97 ;  /* 0x0000006116707221 */ /* 0x000fe20000010100 */
[----:B------:R-:W-:-:S02]  /*5f90*/  HADD2.F32 R125, -RZ, R100.H0_H0 ;  /* 0x20000064ff7d7230 */ /* 0x000fc40000004100 */
[----:B------:R-:W-:Y:S01]  /*5fa0*/  FMUL.FTZ R114, R23, R114 ;  /* 0x0000007217727220 */ /* 0x000fe20000410000 */
[--C-:B------:R-:W-:Y:S02]  /*5fb0*/  HADD2.F32 R97, -RZ, R101.reuse.H0_H0 ;  /* 0x20000065ff617230 */ /* 0x100fe40000004100 */
[----:B------:R-:W-:Y:S01]  /*5fc0*/  FFMA.FTZ R128, R103, R107, R96 ;  /* 0x0000006b67807223 */ /* 0x000fe20000010060 */
[----:B------:R-:W-:Y:S01]  /*5fd0*/  FFMA.FTZ R123, R106, R116, R105 ;  /* 0x000000746a7b7223 */ /* 0x000fe20000010069 */
[C---:B------:R-:W-:Y:S01]  /*5fe0*/  FADD.FTZ R104, -R22.reuse, R125 ;  /* 0x0000007d16687221 */ /* 0x040fe20000010100 */
[----:B------:R-:W2:Y:S01]  /*5ff0*/  MUFU.EX2 R115, R115 ;  /* 0x0000007300737308 */ /* 0x000ea20000000800 */
[----:B------:R-:W-:Y:S01]  /*6000*/  FADD.FTZ R98, -R22, R97 ;  /* 0x0000006116627221 */ /* 0x000fe20000010100 */
[----:B------:R-:W-:Y:S02]  /*6010*/  HADD2.F32 R97, -RZ, R110.H0_H0 ;  /* 0x2000006eff617230 */ /* 0x000fe40000004100 */
[----:B------:R-:W-:Y:S01]  /*6020*/  FMUL.FTZ R104, R23, R104 ;  /* 0x0000006817687220 */ /* 0x000fe20000410000 */
[----:B------:R-:W-:Y:S01]  /*6030*/  FMUL.FTZ R130, R128, -1.4426950216293334961 ;  /* 0xbfb8aa3b80827820 */ /* 0x000fe20000410000 */
[----:B------:R-:W-:Y:S01]  /*6040*/  FFMA.FTZ R126, R114, R118, R95 ;  /* 0x00000076727e7223 */ /* 0x000fe2000001005f */
[----:B------:R-:W-:Y:S01]  /*6050*/  FMUL.FTZ R121, R123, -1.4426950216293334961 ;  /* 0xbfb8aa3b7b797820 */ /* 0x000fe20000410000 */
[----:B------:R-:W-:Y:S01]  /*6060*/  FADD.FTZ R102, -R22, R97 ;  /* 0x0000006116667221 */ /* 0x000fe20000010100 */
[----:B------:R-:W-:Y:S01]  /*6070*/  FFMA.FTZ R139, R120, R104, R99 ;  /* 0x00000068788b7223 */ /* 0x000fe20000010063 */
[----:B------:R-:W-:-:S02]  /*6080*/  HADD2.F32 R101, -RZ, R101.H1_H1 ;  /* 0x30000065ff657230 */ /* 0x000fc40000004100 */
[----:B------:R-:W-:Y:S01]  /*6090*/  FMUL.FTZ R119, R126, -1.4426950216293334961 ;  /* 0xbfb8aa3b7e777820 */ /* 0x000fe20000410000 */
[--C-:B------:R-:W-:Y:S01]  /*60a0*/  HADD2.F32 R97, -RZ, R111.reuse.H0_H0 ;  /* 0x2000006fff617230 */ /* 0x100fe20000004100 */
[----:B------:R-:W3:Y:S01]  /*60b0*/  MUFU.EX2 R130, R130 ;  /* 0x0000008200827308 */ /* 0x000ee20000000800 */
[----:B------:R-:W-:Y:S02]  /*60c0*/  HADD2.F32 R111, -RZ, R111.H1_H1 ;  /* 0x3000006fff6f7230 */ /* 0x000fe40000004100 */
[----:B------:R-:W-:Y:S01]  /*60d0*/  FMUL.FTZ R112, R23, R112 ;  /* 0x0000007017707220 */ /* 0x000fe20000410000 */
[----:B------:R-:W-:Y:S01]  /*60e0*/  FMUL.FTZ R141, R139, -1.4426950216293334961 ;  /* 0xbfb8aa3b8b8d7820 */ /* 0x000fe20000410000 */
[C---:B------:R-:W-:Y:S01]  /*60f0*/  FADD.FTZ R100, -R22.reuse, R101 ;  /* 0x0000006516647221 */ /* 0x040fe20000010100 */
[----:B------:R-:W-:Y:S02]  /*6100*/  HADD2.F32 R125, -RZ, R110.H1_H1 ;  /* 0x3000006eff7d7230 */ /* 0x000fe40000004100 */
[----:B------:R-:W-:Y:S01]  /*6110*/  FADD.FTZ R122, -R22, R111 ;  /* 0x0000006f167a7221 */ /* 0x000fe20000010100 */
[----:B------:R-:W-:Y:S01]  /*6120*/  FFMA.FTZ R124, R118, R112, R95 ;  /* 0x00000070767c7223 */ /* 0x000fe2000001005f */
[----:B------:R-:W4:Y:S01]  /*6130*/  MUFU.EX2 R121, R121 ;  /* 0x0000007900797308 */ /* 0x000f220000000800 */
[----:B------:R-:W-:-:S02]  /*6140*/  HADD2.F32 R111, -RZ, R16.H0_H0 ;  /* 0x20000010ff6f7230 */ /* 0x000fc40000004100 */
[C---:B------:R-:W-:Y:S01]  /*6150*/  FMUL.FTZ R101, R23.reuse, R100 ;  /* 0x0000006417657220 */ /* 0x040fe20000410000 */
[C---:B------:R-:W-:Y:S01]  /*6160*/  FMUL.FTZ R98, R23.reuse, R98 ;  /* 0x0000006217627220 */ /* 0x040fe20000410000 */
[----:B------:R-:W-:Y:S01]  /*6170*/  FADD.FTZ R100, -R22, R97 ;  /* 0x0000006116647221 */ /* 0x000fe20000010100 */
[----:B------:R-:W-:Y:S01]  /*6180*/  FMUL.FTZ R143, R124, -1.4426950216293334961 ;  /* 0xbfb8aa3b7c8f7820 */ /* 0x000fe20000410000 */
[----:B------:R-:W-:Y:S01]  /*6190*/  FMUL.FTZ R97, R23, R122 ;  /* 0x0000007a17617220 */ /* 0x000fe20000410000 */
[----:B------:R-:W-:Y:S01]  /*61a0*/  FADD.FTZ R122, -R22, R111 ;  /* 0x0000006f167a7221 */ /* 0x000fe20000010100 */
[----:B------:R-:W5:Y:S01]  /*61b0*/  MUFU.EX2 R119, R119 ;  /* 0x0000007700777308 */ /* 0x000f620000000800 */
[----:B--2---:R-:W-:Y:S01]  /*61c0*/  FADD.FTZ R111, R115, 1 ;  /* 0x3f800000736f7421 */ /* 0x004fe20000010000 */
[----:B------:R-:W-:Y:S01]  /*61d0*/  FFMA.FTZ R144, R116, R98, R105 ;  /* 0x0000006274907223 */ /* 0x000fe20000010069 */
[--C-:B------:R-:W-:Y:S01]  /*61e0*/  FFMA.FTZ R140, R107, R101, R96.reuse ;  /* 0x000000656b8c7223 */ /* 0x100fe20000010060 */
[----:B------:R-:W-:Y:S01]  /*61f0*/  FADD.FTZ R110, -R22, R125 ;  /* 0x0000007d166e7221 */ /* 0x000fe20000010100 */
[C---:B------:R-:W-:Y:S01]  /*6200*/  FMUL.FTZ R102, R23.reuse, R102 ;  /* 0x0000006617667220 */ /* 0x040fe20000410000 */
[----:B------:R-:W-:Y:S01]  /*6210*/  FMUL.FTZ R145, R144, -1.4426950216293334961 ;  /* 0xbfb8aa3b90917820 */ /* 0x000fe20000410000 */
[----:B------:R-:W-:Y:S01]  /*6220*/  FMUL.FTZ R137, R140, -1.4426950216293334961 ;  /* 0xbfb8aa3b8c897820 */ /* 0x000fe20000410000 */
[----:B------:R-:W2:Y:S01]  /*6230*/  MUFU.EX2 R141, R141 ;  /* 0x0000008d008d7308 */ /* 0x000ea20000000800 */
[----:B------:R-:W-:Y:S01]  /*6240*/  FMUL.FTZ R110, R23, R110 ;  /* 0x0000006e176e7220 */ /* 0x000fe20000410000 */
[----:B---3--:R-:W-:Y:S01]  /*6250*/  FADD.FTZ R132, R130, 1 ;  /* 0x3f80000082847421 */ /* 0x008fe20000010000 */
[----:B----4-:R-:W-:Y:S01]  /*6260*/  FADD.FTZ R115, R121, 1 ;  /* 0x3f80000079737421 */ /* 0x010fe20000010000 */
[----:B------:R-:W-:Y:S01]  /*6270*/  FFMA.FTZ R135, R120, R102, R99 ;  /* 0x0000006678877223 */ /* 0x000fe20000010063 */
[----:B------:R-:W-:Y:S01]  /*6280*/  FFMA.FTZ R136, R118, R110, R95 ;  /* 0x0000006e76887223 */ /* 0x000fe2000001005f */
[----:B------:R-:W-:Y:S01]  /*6290*/  FFMA.FTZ R127, R107, R97, R96 ;  /* 0x000000616b7f7223 */ /* 0x000fe20000010060 */
[----:B------:R-:W-:Y:S01]  /*62a0*/  HADD2.F32 R129, -RZ, R16.H1_H1 ;  /* 0x30000010ff817230 */ /* 0x000fe20000004100 */
[----:B------:R-:W3:Y:S01]  /*62b0*/  MUFU.EX2 R143, R143 ;  /* 0x0000008f008f7308 */ /* 0x000ee20000000800 */
[----:B-----5:R-:W-:Y:S01]  /*62c0*/  FADD.FTZ R119, R119, 1 ;  /* 0x3f80000077777421 */ /* 0x020fe20000010000 */
[----:B------:R-:W-:Y:S01]  /*62d0*/  FMUL.FTZ R131, R135, -1.4426950216293334961 ;  /* 0xbfb8aa3b87837820 */ /* 0x000fe20000410000 */
[----:B------:R-:W-:Y:S01]  /*62e0*/  FMUL.FTZ R125, R136, -1.4426950216293334961 ;  /* 0xbfb8aa3b887d7820 */ /* 0x000fe20000410000 */
[----:B------:R-:W-:Y:S01]  /*62f0*/  FMUL.FTZ R122, R23, R122 ;  /* 0x0000007a177a7220 */ /* 0x000fe20000410000 */
[----:B------:R-:W-:Y:S01]  /*6300*/  FMUL.FTZ R133, R127, -1.4426950216293334961 ;  /* 0xbfb8aa3b7f857820 */ /* 0x000fe20000410000 */
[----:B------:R-:W-:Y:S01]  /*6310*/  FADD.FTZ R16, -R22, R129 ;  /* 0x0000008116107221 */ /* 0x000fe20000010100 */
[----:B------:R-:W-:Y:S01]  /*6320*/  IADD3 R109, -R146, R113, RZ ;  /* 0x00000071926d7210 */ /* 0x000fe20007ffe1ff */
[----:B------:R-:W4:Y:S01]  /*6330*/  MUFU.RCP R111, R111 ;  /* 0x0000006f006f7308 */ /* 0x000f220000001000 */
[----:B--2---:R-:W-:Y:S01]  /*6340*/  FADD.FTZ R130, R141, 1 ;  /* 0x3f8000008d827421 */ /* 0x004fe20000010000 */
[----:B------:R-:W-:Y:S01]  /*6350*/  FFMA.FTZ R142, R120, R122, R99 ;  /* 0x0000007a788e7223 */ /* 0x000fe20000010063 */
[C---:B------:R-:W-:Y:S01]  /*6360*/  FMUL.FTZ R16, R23.reuse, R16 ;  /* 0x0000001017107220 */ /* 0x040fe20000410000 */
[----:B------:R-:W-:Y:S01]  /*6370*/  FMUL.FTZ R100, R23, R100 ;  /* 0x0000006417647220 */ /* 0x000fe20000410000 */
[----:B------:R-:W-:-:S02]  /*6380*/  HADD2.F32 R147, -RZ, R30.H1_H1 ;  /* 0x3000001eff937230 */ /* 0x000fc40000004100 */
[----:B------:R-:W-:Y:S01]  /*6390*/  FMUL.FTZ R156, R142, -1.4426950216293334961 ;  /* 0xbfb8aa3b8e9c7820 */ /* 0x000fe20000410000 */
[----:B------:R-:W-:Y:S01]  /*63a0*/  FFMA.FTZ R129, R118, R16, R95 ;  /* 0x0000001076817223 */ /* 0x000fe2000001005f */
[----:B------:R-:W2:Y:S01]  /*63b0*/  MUFU.EX2 R145, R145 ;  /* 0x0000009100917308 */ /* 0x000ea20000000800 */
[----:B---3--:R-:W-:Y:S01]  /*63c0*/  FADD.FTZ R121, R143, 1 ;  /* 0x3f8000008f797421 */ /* 0x008fe20000010000 */
[----:B------:R-:W-:Y:S01]  /*63d0*/  FFMA.FTZ R162, R116, R100, R105 ;  /* 0x0000006474a27223 */ /* 0x000fe20000010069 */
[----:B------:R-:W-:Y:S01]  /*63e0*/  FMUL.FTZ R158, R129, -1.4426950216293334961 ;  /* 0xbfb8aa3b819e7820 */ /* 0x000fe20000410000 */
[----:B------:R-:W-:Y:S01]  /*63f0*/  HADD2.F32 R165, -RZ, R58.H1_H1 ;  /* 0x3000003affa57230 */ /* 0x000fe20000004100 */
[----:B------:R-:W-:Y:S01]  /*6400*/  BAR.SYNC.DEFER_BLOCKING 0x0 ;  /* 0x0000000000007b1d */ /* 0x000fe20000010000 */
[----:B------:R-:W-:Y:S01]  /*6410*/  FMUL.FTZ R134, R162, -1.4426950216293334961 ;  /* 0xbfb8aa3ba2867820 */ /* 0x000fe20000410000 */
[----:B------:R-:W-:Y:S01]  /*6420*/  LOP3.LUT R92, R92, 0x1, RZ, 0x3c, !PT ;  /* 0x000000015c5c7812 */ /* 0x000fe200078e3cff */
[----:B----4-:R-:W-:-:S03]  /*6430*/  FADD.FTZ R150, -R111, 1 ;  /* 0x3f8000006f967421 */ /* 0x010fc60000010100 */
[----:B------:R-:W3:Y:S01]  /*6440*/  MUFU.EX2 R137, R137 ;  /* 0x0000008900897308 */ /* 0x000ee20000000800 */
[----:B------:R-:W-:Y:S01]  /*6450*/  UMOV UR4, 0x400 ;  /* 0x0000040000047882 */ /* 0x000fe20000000000 */
[----:B------:R-:W-:Y:S01]  /*6460*/  FFMA.FTZ R150, R117, R150, 1 ;  /* 0x3f80000075967423 */ /* 0x000fe20000010096 */
[----:B------:R-:W-:Y:S01]  /*6470*/  UIADD3 UR4, UR4, 0x34a0, URZ ;  /* 0x000034a004047890 */ /* 0x000fe2000fffe03f */
[----:B--2---:R-:W-:Y:S02]  /*6480*/  FADD.FTZ R143, R145, 1 ;  /* 0x3f800000918f7421 */ /* 0x004fe40000010000 */
[----:B------:R-:W-:Y:S02]  /*6490*/  FMUL.FTZ R111, R111, R150 ;  /* 0x000000966f6f7220 */ /* 0x000fe40000410000 */
[----:B------:R-:W2:Y:S01]  /*64a0*/  MUFU.RCP R132, R132 ;  /* 0x0000008400847308 */ /* 0x000ea20000001000 */
[----:B0-----:R-:W-:-:S03]  /*64b0*/  ULEA UR4, UR6, UR4, 0x18 ;  /* 0x0000000406047291 */ /* 0x001fc6000f8ec03f */
[----:B------:R-:W-:-:S04]  /*64c0*/  ULDC.64 UR6, c[0x0][0x210] ;  /* 0x0000840000067ab9 */ /* 0x000fc80000000a00 */
[----:B------:R-:W0:Y:S01]  /*64d0*/  MUFU.RCP R115, R115 ;  /* 0x0000007300737308 */ /* 0x000e220000001000 */
[----:B---3--:R-:W-:Y:S01]  /*64e0*/  FADD.FTZ R117, R137, 1 ;  /* 0x3f80000089757421 */ /* 0x008fe20000010000 */
[----:B------:R-:W-:-:S06]  /*64f0*/  HADD2.F32 R137, -RZ, R17.H0_H0 ;  /* 0x20000011ff897230 */ /* 0x000fcc0000004100 */
[----:B------:R-:W3:Y:S01]  /*6500*/  MUFU.RCP R138, R119 ;  /* 0x00000077008a7308 */ /* 0x000ee20000001000 */
[----:B--2---:R-:W-:-:S04]  /*6510*/  FADD.FTZ R145, -R132, 1 ;  /* 0x3f80000084917421 */ /* 0x004fc80000010100 */
[----:B------:R-:W-:Y:S01]  /*6520*/  FFMA.FTZ R145, R128, R145, 1 ;  /* 0x3f80000080917423 */ /* 0x000fe20000010091 */
[C---:B------:R-:W-:Y:S01]  /*6530*/  FADD.FTZ R128, -R22.reuse, R137 ;  /* 0x0000008916807221 */ /* 0x040fe20000010100 */
[----:B------:R-:W-:Y:S01]  /*6540*/  HADD2.F32 R137, -RZ, R30.H0_H0 ;  /* 0x2000001eff897230 */ /* 0x000fe20000004100 */
[----:B------:R-:W2:Y:S01]  /*6550*/  MUFU.EX2 R131, R131 ;  /* 0x0000008300837308 */ /* 0x000ea20000000800 */
[----:B0-----:R-:W-:Y:S01]  /*6560*/  FADD.FTZ R146, -R115, 1 ;  /* 0x3f80000073927421 */ /* 0x001fe20000010100 */
[----:B------:R-:W-:Y:S01]  /*6570*/  FMUL.FTZ R128, R23, R128 ;  /* 0x0000008017807220 */ /* 0x000fe20000410000 */
[----:B------:R-:W-:Y:S01]  /*6580*/  FADD.FTZ R30, -R22, R147 ;  /* 0x00000093161e7221 */ /* 0x000fe20000010100 */
[----:B------:R-:W-:Y:S02]  /*6590*/  HADD2.F32 R147, -RZ, R32.H1_H1 ;  /* 0x30000020ff937230 */ /* 0x000fe40000004100 */
[----:B------:R-:W-:Y:S01]  /*65a0*/  FFMA.FTZ R146, R123, R146, 1 ;  /* 0x3f8000007b927423 */ /* 0x000fe20000010092 */
[----:B------:R-:W-:Y:S01]  /*65b0*/  FMUL.FTZ R30, R23, R30 ;  /* 0x0000001e171e7220 */ /* 0x000fe20000410000 */
[----:B------:R-:W0:Y:S01]  /*65c0*/  MUFU.EX2 R125, R125 ;  /* 0x0000007d007d7308 */ /* 0x000e220000000800 */
[----:B---3--:R-:W-:Y:S01]  /*65d0*/  FADD.FTZ R141, -R138, 1 ;  /* 0x3f8000008a8d7421 */ /* 0x008fe20000010100 */
[----:B------:R-:W-:-:S03]  /*65e0*/  FMUL.FTZ R115, R115, R146 ;  /* 0x0000009273737220 */ /* 0x000fc60000410000 */
[----:B------:R-:W-:Y:S01]  /*65f0*/  FFMA.FTZ R113, R126, R141, 1 ;  /* 0x3f8000007e717423 */ /* 0x000fe2000001008d */
[----:B------:R-:W-:Y:S02]  /*6600*/  FFMA.FTZ R141, R116, R128, R105 ;  /* 0x00000080748d7223 */ /* 0x000fe40000010069 */
[----:B------:R-:W3:Y:S01]  /*6610*/  MUFU.RCP R130, R130 ;  /* 0x0000008200827308 */ /* 0x000ee20000001000 */
[----:B--2---:R-:W-:Y:S01]  /*6620*/  FADD.FTZ R123, R131, 1 ;  /* 0x3f800000837b7421 */ /* 0x004fe20000010000 */
[----:B------:R-:W-:Y:S02]  /*6630*/  HADD2.F32 R131, -RZ, R17.H1_H1 ;  /* 0x30000011ff837230 */ /* 0x000fe40000004100 */
[----:B------:R-:W-:-:S04]  /*6640*/  FMUL.FTZ R160, R141, -1.4426950216293334961 ;  /* 0xbfb8aa3b8da07820 */ /* 0x000fc80000410000 */
[----:B------:R-:W2:Y:S01]  /*6650*/  MUFU.RCP R121, R121 ;  /* 0x0000007900797308 */ /* 0x000ea20000001000 */
[----:B0-----:R-:W-:-:S07]  /*6660*/  FADD.FTZ R125, R125, 1 ;  /* 0x3f8000007d7d7421 */ /* 0x001fce0000010000 */
[----:B------:R-:W0:Y:S01]  /*6670*/  MUFU.EX2 R133, R133 ;  /* 0x0000008500857308 */ /* 0x000e220000000800 */
[----:B---3--:R-:W-:-:S04]  /*6680*/  FADD.FTZ R126, -R130, 1 ;  /* 0x3f800000827e7421 */ /* 0x008fc80000010100 */
[----:B------:R-:W-:Y:S01]  /*6690*/  FFMA.FTZ R139, R139, R126, 1 ;  /* 0x3f8000008b8b7423 */ /* 0x000fe2000001007e */
[----:B------:R-:W-:Y:S02]  /*66a0*/  FADD.FTZ R126, -R22, R131 ;  /* 0x00000083167e7221 */ /* 0x000fe40000010100 */
[----:B------:R3:W4:Y:S01]  /*66b0*/  MUFU.RCP R119, R143 ;  /* 0x0000008f00777308 */ /* 0x0007220000001000 */
[----:B--2---:R-:W-:Y:S01]  /*66c0*/  FADD.FTZ R17, -R121, 1 ;  /* 0x3f80000079117421 */ /* 0x004fe20000010100 */
[----:B------:R-:W-:-:S03]  /*66d0*/  FMUL.FTZ R126, R23, R126 ;  /* 0x0000007e177e7220 */ /* 0x000fc60000410000 */
[----:B------:R-:W-:Y:S01]  /*66e0*/  FFMA.FTZ R148, R124, R17, 1 ;  /* 0x3f8000007c947423 */ /* 0x000fe20000010011 */
[----:B------:R-:W-:Y:S01]  /*66f0*/  FADD.FTZ R124, -R22, R137 ;  /* 0x00000089167c7221 */ /* 0x000fe20000010100 */
[----:B------:R-:W-:Y:S01]  /*6700*/  FFMA.FTZ R137, R107, R126, R96 ;  /* 0x0000007e6b897223 */ /* 0x000fe20000010060 */
[----:B------:R-:W2:Y:S01]  /*6710*/  MUFU.EX2 R156, R156 ;  /* 0x0000009c009c7308 */ /* 0x000ea20000000800 */
[----:B0-----:R-:W-:Y:S01]  /*6720*/  FADD.FTZ R164, R133, 1 ;  /* 0x3f80000085a47421 */ /* 0x001fe20000010000 */
[----:B------:R-:W-:Y:S01]  /*6730*/  FMUL.FTZ R124, R23, R124 ;  /* 0x0000007c177c7220 */ /* 0x000fe20000410000 */
[----:B---3--:R-:W-:Y:S01]  /*6740*/  FMUL.FTZ R143, R137, -1.4426950216293334961 ;  /* 0xbfb8aa3b898f7820 */ /* 0x008fe20000410000 */
[----:B------:R-:W-:-:S04]  /*6750*/  FMUL.FTZ R121, R121, R148 ;  /* 0x0000009479797220 */ /* 0x000fc80000410000 */
[----:B------:R-:W0:Y:S01]  /*6760*/  MUFU.RCP R125, R125 ;  /* 0x0000007d007d7308 */ /* 0x000e220000001000 */
[----:B----4-:R-:W-:-:S04]  /*6770*/  FADD.FTZ R17, -R119, 1 ;  /* 0x3f80000077117421 */ /* 0x010fc80000010100 */
[----:B------:R-:W-:-:S03]  /*6780*/  FFMA.FTZ R144, R144, R17, 1 ;  /* 0x3f80000090907423 */ /* 0x000fc60000010011 */
[----:B------:R-:W3:Y:S01]  /*6790*/  MUFU.RCP R117, R117 ;  /* 0x0000007500757308 */ /* 0x000ee20000001000 */
[----:B--2---:R-:W-:Y:S01]  /*67a0*/  FADD.FTZ R163, R156, 1 ;  /* 0x3f8000009ca37421 */ /* 0x004fe20000010000 */
[----:B------:R-:W-:-:S06]  /*67b0*/  FMUL.FTZ R119, R119, R144 ;  /* 0x0000009077777220 */ /* 0x000fcc0000410000 */
[----:B------:R-:W2:Y:S01]  /*67c0*/  MUFU.EX2 R158, R158 ;  /* 0x0000009e009e7308 */ /* 0x000ea20000000800 */
[----:B0-----:R-:W-:-:S04]  /*67d0*/  FADD.FTZ R17, -R125, 1 ;  /* 0x3f8000007d117421 */ /* 0x001fc80000010100 */
[----:B------:R-:W-:Y:S01]  /*67e0*/  FFMA.FTZ R136, R136, R17, 1 ;  /* 0x3f80000088887423 */ /* 0x000fe20000010011 */
[----:B------:R-:W-:Y:S01]  /*67f0*/  FMUL.FTZ R17, R138, R113 ;  /* 0x000000718a117220 */ /* 0x000fe20000410000 */
[----:B------:R-:W-:Y:S01]  /*6800*/  FMUL.FTZ R113, R132, R145 ;  /* 0x0000009184717220 */ /* 0x000fe20000410000 */
[----:B------:R-:W0:Y:S01]  /*6810*/  MUFU.RCP R123, R123 ;  /* 0x0000007b007b7308 */ /* 0x000e220000001000 */
[----:B---3--:R-:W-:Y:S01]  /*6820*/  FADD.FTZ R131, -R117, 1 ;  /* 0x3f80000075837421 */ /* 0x008fe20000010100 */
[----:B------:R-:W-:Y:S02]  /*6830*/  HADD2.F32 R145, -RZ, R31.H1_H1 ;  /* 0x3000001fff917230 */ /* 0x000fe40000004100 */
[----:B------:R-:W-:Y:S01]  /*6840*/  FMUL.FTZ R125, R125, R136 ;  /* 0x000000887d7d7220 */ /* 0x000fe20000410000 */
[----:B------:R-:W-:Y:S01]  /*6850*/  FFMA.FTZ R140, R140, R131, 1 ;  /* 0x3f8000008c8c7423 */ /* 0x000fe20000010083 */
[----:B------:R-:W-:Y:S02]  /*6860*/  FFMA.FTZ R131, R120, R124, R99 ;  /* 0x0000007c78837223 */ /* 0x000fe40000010063 */
[----:B------:R-:W3:Y:S01]  /*6870*/  MUFU.EX2 R134, R134 ;  /* 0x0000008600867308 */ /* 0x000ee20000000800 */
[----:B--2---:R-:W-:Y:S01]  /*6880*/  FADD.FTZ R156, R158, 1 ;  /* 0x3f8000009e9c7421 */ /* 0x004fe20000010000 */
[----:B------:R-:W-:Y:S01]  /*6890*/  FMUL.FTZ R157, R131, -1.4426950216293334961 ;  /* 0xbfb8aa3b839d7820 */ /* 0x000fe20000410000 */
[----:B------:R-:W-:-:S05]  /*68a0*/  FMUL.FTZ R117, R117, R140 ;  /* 0x0000008c75757220 */ /* 0x000fca0000410000 */
[----:B------:R-:W2:Y:S01]  /*68b0*/  MUFU.EX2 R160, R160 ;  /* 0x000000a000a07308 */ /* 0x000ea20000000800 */
[----:B0-----:R-:W-:-:S04]  /*68c0*/  FADD.FTZ R150, -R123, 1 ;  /* 0x3f8000007b967421 */ /* 0x001fc80000010100 */
[----:B------:R-:W-:Y:S01]  /*68d0*/  FFMA.FTZ R150, R135, R150, 1 ;  /* 0x3f80000087967423 */ /* 0x000fe20000010096 */
[----:B------:R-:W-:Y:S02]  /*68e0*/  HADD2.F32 R135, -RZ, R31.H0_H0 ;  /* 0x2000001fff877230 */ /* 0x000fe40000004100 */
[----:B------:R-:W-:Y:S01]  /*68f0*/  FMUL.FTZ R31, R130, R139 ;  /* 0x0000008b821f7220 */ /* 0x000fe20000410000 */
[----:B------:R-:W0:Y:S01]  /*6900*/  MUFU.RCP R164, R164 ;  /* 0x000000a400a47308 */ /* 0x000e220000001000 */
[----:B---3--:R-:W-:Y:S01]  /*6910*/  FADD.FTZ R134, R134, 1 ;  /* 0x3f80000086867421 */ /* 0x008fe20000010000 */
[C---:B------:R-:W-:Y:S01]  /*6920*/  FADD.FTZ R130, -R22.reuse, R145 ;  /* 0x0000009116827221 */ /* 0x040fe20000010100 */
[----:B------:R-:W-:Y:S01]  /*6930*/  FADD.FTZ R132, -R22, R135 ;  /* 0x0000008716847221 */ /* 0x000fe20000010100 */
[----:B------:R-:W-:Y:S01]  /*6940*/  FFMA.FTZ R135, R118, R30, R95 ;  /* 0x0000001e76877223 */ /* 0x000fe2000001005f */
[----:B------:R-:W-:Y:S02]  /*6950*/  HADD2.F32 R145, -RZ, R32.H0_H0 ;  /* 0x20000020ff917230 */ /* 0x000fe40000004100 */
[C---:B------:R-:W-:Y:S01]  /*6960*/  FMUL.FTZ R130, R23.reuse, R130 ;  /* 0x0000008217827220 */ /* 0x040fe20000410000 */
[----:B------:R-:W-:Y:S01]  /*6970*/  FMUL.FTZ R132, R23, R132 ;  /* 0x0000008417847220 */ /* 0x000fe20000410000 */
[----:B------:R-:W3:Y:S01]  /*6980*/  MUFU.EX2 R143, R143 ;  /* 0x0000008f008f7308 */ /* 0x000ee20000000800 */
[----:B--2---:R-:W-:Y:S01]  /*6990*/  FADD.FTZ R158, R160, 1 ;  /* 0x3f800000a09e7421 */ /* 0x004fe20000010000 */
[----:B------:R-:W-:Y:S01]  /*69a0*/  FFMA.FTZ R149, R107, R130, R96 ;  /* 0x000000826b957223 */ /* 0x000fe20000010060 */
[----:B------:R-:W-:Y:S01]  /*69b0*/  FMUL.FTZ R159, R135, -1.4426950216293334961 ;  /* 0xbfb8aa3b879f7820 */ /* 0x000fe20000410000 */
[----:B------:R-:W-:Y:S01]  /*69c0*/  FFMA.FTZ R139, R116, R132, R105 ;  /* 0x00000084748b7223 */ /* 0x000fe20000010069 */
[----:B------:R-:W-:Y:S01]  /*69d0*/  FMUL.FTZ R123, R123, R150 ;  /* 0x000000967b7b7220 */ /* 0x000fe20000410000 */
[----:B------:R-:W-:Y:S01]  /*69e0*/  FMUL.FTZ R155, R149, -1.4426950216293334961 ;  /* 0xbfb8aa3b959b7820 */ /* 0x000fe20000410000 */
[----:B------:R-:W-:Y:S01]  /*69f0*/  FADD.FTZ R32, -R22, R147 ;  /* 0x0000009316207221 */ /* 0x000fe20000010100 */
[----:B------:R-:W2:Y:S01]  /*6a00*/  MUFU.RCP R163, R163 ;  /* 0x000000a300a37308 */ /* 0x000ea20000001000 */
[----:B0-----:R-:W-:Y:S01]  /*6a10*/  FADD.FTZ R160, -R164, 1 ;  /* 0x3f800000a4a07421 */ /* 0x001fe20000010100 */
[----:B------:R-:W-:Y:S01]  /*6a20*/  FMUL.FTZ R154, R139, -1.4426950216293334961 ;  /* 0xbfb8aa3b8b9a7820 */ /* 0x000fe20000410000 */
[----:B------:R-:W-:-:S02]  /*6a30*/  HADD2.F32 R147, -RZ, R33.H1_H1 ;  /* 0x30000021ff937230 */ /* 0x000fc40000004100 */
[----:B------:R-:W-:Y:S01]  /*6a40*/  FMUL.FTZ R32, R23, R32 ;  /* 0x0000002017207220 */ /* 0x000fe20000410000 */
[----:B------:R-:W-:Y:S02]  /*6a50*/  FFMA.FTZ R127, R127, R160, 1 ;  /* 0x3f8000007f7f7423 */ /* 0x000fe400000100a0 */
[----:B------:R0:W4:Y:S01]  /*6a60*/  MUFU.RCP R161, R134 ;  /* 0x0000008600a17308 */ /* 0x0001220000001000 */
[----:B---3--:R-:W-:Y:S01]  /*6a70*/  FADD.FTZ R160, R143, 1 ;  /* 0x3f8000008fa07421 */ /* 0x008fe20000010000 */
[----:B------:R-:W-:Y:S01]  /*6a80*/  FADD.FTZ R138, -R22, R147 ;  /* 0x00000093168a7221 */ /* 0x000fe20000010100 */
[----:B------:R-:W-:Y:S02]  /*6a90*/  HADD2.F32 R147, -RZ, R28.H0_H0 ;  /* 0x2000001cff937230 */ /* 0x000fe40000004100 */
[----:B------:R-:W-:Y:S01]  /*6aa0*/  FMUL.FTZ R127, R164, R127 ;  /* 0x0000007fa47f7220 */ /* 0x000fe20000410000 */
[----:B------:R-:W-:Y:S02]  /*6ab0*/  FMUL.FTZ R138, R23, R138 ;  /* 0x0000008a178a7220 */ /* 0x000fe40000410000 */
[----:B------:R-:W3:Y:S01]  /*6ac0*/  MUFU.RCP R156, R156 ;  /* 0x0000009c009c7308 */ /* 0x000ee20000001000 */
[----:B--2---:R-:W-:Y:S01]  /*6ad0*/  FADD.FTZ R143, -R163, 1 ;  /* 0x3f800000a38f7421 */ /* 0x004fe20000010100 */
[C---:B0-----:R-:W-:Y:S01]  /*6ae0*/  FADD.FTZ R134, -R22.reuse, R145 ;  /* 0x0000009116867221 */ /* 0x041fe20000010100 */
[----:B------:R-:W-:Y:S01]  /*6af0*/  FADD.FTZ R144, -R22, R147 ;  /* 0x0000009316907221 */ /* 0x000fe20000010100 */
[----:B------:R-:W-:Y:S01]  /*6b00*/  FFMA.FTZ R147, R107, R138, R96 ;  /* 0x0000008a6b937223 */ /* 0x000fe20000010060 */
[----:B------:R-:W-:Y:S01]  /*6b10*/  FFMA.FTZ R142, R142, R143, 1 ;  /* 0x3f8000008e8e7423 */ /* 0x000fe2000001008f */
[----:B------:R-:W-:-:S02]  /*6b20*/  FMUL.FTZ R134, R23, R134 ;  /* 0x0000008617867220 */ /* 0x000fc40000410000 */
[----:B------:R-:W0:Y:S01]  /*6b30*/  MUFU.EX2 R157, R157 ;  /* 0x0000009d009d7308 */ /* 0x000e220000000800 */
[----:B------:R-:W-:Y:S01]  /*6b40*/  FMUL.FTZ R143, R163, R142 ;  /* 0x0000008ea38f7220 */ /* 0x000fe20000410000 */
[----:B----4-:R-:W-:Y:S01]  /*6b50*/  FADD.FTZ R145, -R161, 1 ;  /* 0x3f800000a1917421 */ /* 0x010fe20000010100 */
[----:B------:R-:W-:Y:S01]  /*6b60*/  FFMA.FTZ R150, R120, R134, R99 ;  /* 0x0000008678967223 */ /* 0x000fe20000010063 */
[----:B------:R-:W-:Y:S01]  /*6b70*/  FMUL.FTZ R153, R147, -1.4426950216293334961 ;  /* 0xbfb8aa3b93997820 */ /* 0x000fe20000410000 */
[----:B------:R-:W-:Y:S02]  /*6b80*/  HADD2.F32 R163, -RZ, R71.H0_H0 ;  /* 0x20000047ffa37230 */ /* 0x000fe40000004100 */
[----:B------:R-:W-:Y:S01]  /*6b90*/  FFMA.FTZ R162, R162, R145, 1 ;  /* 0x3f800000a2a27423 */ /* 0x000fe20000010091 */
[----:B------:R-:W-:Y:S01]  /*6ba0*/  HADD2.F32 R145, -RZ, R33.H0_H0 ;  /* 0x20000021ff917230 */ /* 0x000fe20000004100 */
[----:B------:R-:W2:Y:S01]  /*6bb0*/  MUFU.RCP R158, R158 ;  /* 0x0000009e009e7308 */ /* 0x000ea20000001000 */
[----:B---3--:R-:W-:Y:S01]  /*6bc0*/  FADD.FTZ R142, -R156, 1 ;  /* 0x3f8000009c8e7421 */ /* 0x008fe20000010100 */
[----:B------:R-:W-:Y:S01]  /*6bd0*/  FMUL.FTZ R136, R150, -1.4426950216293334961 ;  /* 0xbfb8aa3b96887820 */ /* 0x000fe20000410000 */
[----:B------:R-:W-:Y:S01]  /*6be0*/  FMUL.FTZ R133, R161, R162 ;  /* 0x000000a2a1857220 */ /* 0x000fe20000410000 */
[----:B------:R-:W-:Y:S01]  /*6bf0*/  FADD.FTZ R140, -R22, R145 ;  /* 0x00000091168c7221 */ /* 0x000fe20000010100 */
[----:B------:R-:W-:Y:S01]  /*6c00*/  FFMA.FTZ R129, R129, R142, 1 ;  /* 0x3f80000081817423 */ /* 0x000fe2000001008e */
[----:B------:R-:W-:Y:S01]  /*6c10*/  FFMA.FTZ R145, R118, R32, R95 ;  /* 0x0000002076917223 */ /* 0x000fe2000001005f */
[----:B------:R-:W-:Y:S01]  /*6c20*/  HADD2.F32 R71, -RZ, R71.H1_H1 ;  /* 0x30000047ff477230 */ /* 0x000fe20000004100 */
[----:B------:R-:W3:Y:S01]  /*6c30*/  MUFU.RCP R160, R160 ;  /* 0x000000a000a07308 */ /* 0x000ee20000001000 */
[----:B0-----:R-:W-:Y:S01]  /*6c40*/  FADD.FTZ R157, R157, 1 ;  /* 0x3f8000009d9d7421 */ /* 0x001fe20000010000 */
[----:B------:R-:W-:Y:S01]  /*6c50*/  FMUL.FTZ R140, R23, R140 ;  /* 0x0000008c178c7220 */ /* 0x000fe20000410000 */
[----:B------:R-:W-:Y:S01]  /*6c60*/  FMUL.FTZ R151, R145, -1.4426950216293334961 ;  /* 0xbfb8aa3b91977820 */ /* 0x000fe20000410000 */
[----:B------:R-:W-:-:S02]  /*6c70*/  FMUL.FTZ R129, R156, R129 ;  /* 0x000000819c817220 */ /* 0x000fc40000410000 */
[----:B------:R-:W-:Y:S02]  /*6c80*/  FFMA.FTZ R146, R116, R140, R105 ;  /* 0x0000008c74927223 */ /* 0x000fe40000010069 */
[----:B------:R-:W0:Y:S01]  /*6c90*/  MUFU.EX2 R159, R159 ;  /* 0x0000009f009f7308 */ /* 0x000e220000000800 */
[----:B--2---:R-:W-:Y:S01]  /*6ca0*/  FADD.FTZ R142, -R158, 1 ;  /* 0x3f8000009e8e7421 */ /* 0x004fe20000010100 */
[----:B------:R-:W-:-:S03]  /*6cb0*/  FMUL.FTZ R152, R146, -1.4426950216293334961 ;  /* 0xbfb8aa3b92987820 */ /* 0x000fc60000410000 */
[----:B------:R-:W-:-:S03]  /*6cc0*/  FFMA.FTZ R141, R141, R142, 1 ;  /* 0x3f8000008d8d7423 */ /* 0x000fc6000001008e */
[----:B------:R-:W2:Y:S01]  /*6cd0*/  MUFU.EX2 R155, R155 ;  /* 0x0000009b009b7308 */ /* 0x000ea20000000800 */
[----:B------:R-:W-:Y:S01]  /*6ce0*/  FMUL.FTZ R142, R158, R141 ;  /* 0x0000008d9e8e7220 */ /* 0x000fe20000410000 */
[----:B---3--:R-:W-:-:S04]  /*6cf0*/  FADD.FTZ R158, -R160, 1 ;  /* 0x3f800000a09e7421 */ /* 0x008fc80000010100 */
[----:B------:R-:W-:Y:S02]  /*6d00*/  FFMA.FTZ R141, R137, R158, 1 ;  /* 0x3f800000898d7423 */ /* 0x000fe4000001009e */
[----:B------:R-:W3:Y:S01]  /*6d10*/  MUFU.EX2 R154, R154 ;  /* 0x0000009a009a7308 */ /* 0x000ee20000000800 */
[----:B0-----:R-:W-:Y:S01]  /*6d20*/  FADD.FTZ R159, R159, 1 ;  /* 0x3f8000009f9f7421 */ /* 0x001fe20000010000 */
[----:B------:R-:W-:-:S06]  /*6d30*/  FMUL.FTZ R141, R160, R141 ;  /* 0x0000008da08d7220 */ /* 0x000fcc0000410000 */
[----:B------:R-:W0:Y:S01]  /*6d40*/  MUFU.RCP R157, R157 ;  /* 0x0000009d009d7308 */ /* 0x000e220000001000 */
[----:B--2---:R-:W-:-:S07]  /*6d50*/  FADD.FTZ R137, R155, 1 ;  /* 0x3f8000009b897421 */ /* 0x004fce0000010000 */
[----:B------:R2:W4:Y:S01]  /*6d60*/  MUFU.EX2 R33, R136 ;  /* 0x0000008800217308 */ /* 0x0005220000000800 */
[----:B---3--:R-:W-:-:S07]  /*6d70*/  FADD.FTZ R154, R154, 1 ;  /* 0x3f8000009a9a7421 */ /* 0x008fce0000010000 */
[----:B------:R-:W3:Y:S01]  /*6d80*/  MUFU.RCP R156, R159 ;  /* 0x0000009f009c7308 */ /* 0x000ee20000001000 */
[----:B0-----:R-:W-:Y:S01]  /*6d90*/  FADD.FTZ R158, -R157, 1 ;  /* 0x3f8000009d9e7421 */ /* 0x001fe20000010100 */
[----:B--2---:R-:W-:-:S03]  /*6da0*/  FMUL.FTZ R136, R23, R144 ;  /* 0x0000009017887220 */ /* 0x004fc60000410000 */
[----:B------:R-:W-:Y:S01]  /*6db0*/  FFMA.FTZ R158, R131, R158, 1 ;  /* 0x3f800000839e7423 */ /* 0x000fe2000001009e */
[----:B------:R-:W-:Y:S02]  /*6dc0*/  FFMA.FTZ R144, R120, R136, R99 ;  /* 0x0000008878907223 */ /* 0x000fe40000010063 */
[----:B------:R-:W0:Y:S01]  /*6dd0*/  MUFU.EX2 R151, R151 ;  /* 0x0000009700977308 */ /* 0x000e220000000800 */
[----:B----4-:R-:W-:Y:S01]  /*6de0*/  FADD.FTZ R155, R33, 1 ;  /* 0x3f800000219b7421 */ /* 0x010fe20000010000 */
[----:B------:R-:W-:Y:S01]  /*6df0*/  FMUL.FTZ R33, R157, R158 ;  /* 0x0000009e9d217220 */ /* 0x000fe20000410000 */
[----:B------:R-:W-:-:S05]  /*6e00*/  FMUL.FTZ R148, R144, -1.4426950216293334961 ;  /* 0xbfb8aa3b90947820 */ /* 0x000fca0000410000 */
[----:B------:R-:W2:Y:S01]  /*6e10*/  MUFU.RCP R137, R137 ;  /* 0x0000008900897308 */ /* 0x000ea20000001000 */
[----:B---3--:R-:W-:-:S04]  /*6e20*/  FADD.FTZ R158, -R156, 1 ;  /* 0x3f8000009c9e7421 */ /* 0x008fc80000010100 */
[----:B------:R-:W-:-:S03]  /*6e30*/  FFMA.FTZ R131, R135, R158, 1 ;  /* 0x3f80000087837423 */ /* 0x000fc6000001009e */
[----:B------:R-:W3:Y:S01]  /*6e40*/  MUFU.EX2 R152, R152 ;  /* 0x0000009800987308 */ /* 0x000ee20000000800 */
[----:B0-----:R-:W-:Y:S01]  /*6e50*/  FADD.FTZ R151, R151, 1 ;  /* 0x3f80000097977421 */ /* 0x001fe20000010000 */
[----:B------:R-:W-:-:S06]  /*6e60*/  FMUL.FTZ R131, R156, R131 ;  /* 0x000000839c837220 */ /* 0x000fcc0000410000 */
[----:B------:R-:W0:Y:S01]  /*6e70*/  MUFU.RCP R154, R154 ;  /* 0x0000009a009a7308 */ /* 0x000e220000001000 */
[----:B--2---:R-:W-:-:S04]  /*6e80*/  FADD.FTZ R158, -R137, 1 ;  /* 0x3f800000899e7421 */ /* 0x004fc80000010100 */
[----:B------:R-:W-:-:S03]  /*6e90*/  FFMA.FTZ R158, R149, R158, 1 ;  /* 0x3f800000959e7423 */ /* 0x000fc6000001009e */
[----:B------:R-:W2:Y:S01]  /*6ea0*/  MUFU.EX2 R153, R153 ;  /* 0x0000009900997308 */ /* 0x000ea20000000800 */
[----:B---3--:R-:W-:Y:S01]  /*6eb0*/  FADD.FTZ R157, R152, 1 ;  /* 0x3f800000989d7421 */ /* 0x008fe20000010000 */
[----:B------:R-:W-:-:S06]  /*6ec0*/  FMUL.FTZ R137, R137, R158 ;  /* 0x0000009e89897220 */ /* 0x000fcc0000410000 */
[----:B------:R-:W3:Y:S01]  /*6ed0*/  MUFU.RCP R155, R155 ;  /* 0x0000009b009b7308 */ /* 0x000ee20000001000 */
[----:B0-----:R-:W-:-:S04]  /*6ee0*/  FADD.FTZ R152, -R154, 1 ;  /* 0x3f8000009a987421 */ /* 0x001fc80000010100 */
[----:B------:R-:W-:-:S03]  /*6ef0*/  FFMA.FTZ R135, R139, R152, 1 ;  /* 0x3f8000008b877423 */ /* 0x000fc60000010098 */
[----:B------:R-:W0:Y:S01]  /*6f00*/  MUFU.RCP R151, R151 ;  /* 0x0000009700977308 */ /* 0x000e220000001000 */
[----:B--2---:R-:W-:Y:S01]  /*6f10*/  FADD.FTZ R149, R153, 1 ;  /* 0x3f80000099957421 */ /* 0x004fe20000010000 */
[----:B------:R-:W-:-:S06]  /*6f20*/  FMUL.FTZ R135, R154, R135 ;  /* 0x000000879a877220 */ /* 0x000fcc0000410000 */
[----:B------:R-:W2:Y:S01]  /*6f30*/  MUFU.EX2 R148, R148 ;  /* 0x0000009400947308 */ /* 0x000ea20000000800 */
[----:B---3--:R-:W-:-:S04]  /*6f40*/  FADD.FTZ R139, -R155, 1 ;  /* 0x3f8000009b8b7421 */ /* 0x008fc80000010100 */
[----:B------:R-:W-:-:S03]  /*6f50*/  FFMA.FTZ R150, R150, R139, 1 ;  /* 0x3f80000096967423 */ /* 0x000fc6000001008b */
[----:B------:R-:W3:Y:S01]  /*6f60*/  MUFU.RCP R152, R157 ;  /* 0x0000009d00987308 */ /* 0x000ee20000001000 */
[----:B------:R-:W-:Y:S01]  /*6f70*/  FMUL.FTZ R139, R155, R150 ;  /* 0x000000969b8b7220 */ /* 0x000fe20000410000 */
[----:B0-----:R-:W-:Y:S01]  /*6f80*/  FADD.FTZ R150, -R151, 1 ;  /* 0x3f80000097967421 */ /* 0x001fe20000010100 */
[----:B------:R-:W-:-:S05]  /*6f90*/  HADD2.F32 R155, -RZ, R28.H1_H1 ;  /* 0x3000001cff9b7230 */ /* 0x000fca0000004100 */
[----:B------:R-:W0:Y:S01]  /*6fa0*/  MUFU.RCP R149, R149 ;  /* 0x0000009500957308 */ /* 0x000e220000001000 */
[----:B--2---:R-:W-:Y:S01]  /*6fb0*/  FADD.FTZ R153, R148, 1 ;  /* 0x3f80000094997421 */ /* 0x004fe20000010000 */
[----:B------:R-:W-:Y:S01]  /*6fc0*/  FFMA.FTZ R148, R145, R150, 1 ;  /* 0x3f80000091947423 */ /* 0x000fe20000010096 */
[----:B------:R-:W-:Y:S01]  /*6fd0*/  FADD.FTZ R154, -R22, R155 ;  /* 0x0000009b169a7221 */ /* 0x000fe20000010100 */
[----:B------:R-:W-:Y:S02]  /*6fe0*/  HADD2.F32 R155, -RZ, R70.H0_H0 ;  /* 0x20000046ff9b7230 */ /* 0x000fe40000004100 */
[----:B------:R-:W-:Y:S01]  /*6ff0*/  FMUL.FTZ R148, R151, R148 ;  /* 0x0000009497947220 */ /* 0x000fe20000410000 */
[----:B------:R-:W-:Y:S01]  /*7000*/  HADD2.F32 R151, -RZ, R29.H0_H0 ;  /* 0x2000001dff977230 */ /* 0x000fe20000004100 */
[----:B------:R-:W2:Y:S01]  /*7010*/  MUFU.RCP R150, R153 ;  /* 0x0000009900967308 */ /* 0x000ea20000001000 */
[----:B---3--:R-:W-:-:S04]  /*7020*/  FADD.FTZ R145, -R152, 1 ;  /* 0x3f80000098917421 */ /* 0x008fc80000010100 */
[----:B------:R-:W-:Y:S01]  /*7030*/  FFMA.FTZ R145, R146, R145, 1 ;  /* 0x3f80000092917423 */ /* 0x000fe20000010091 */
[----:B0-----:R-:W-:-:S04]  /*7040*/  FADD.FTZ R28, -R149, 1 ;  /* 0x3f800000951c7421 */ /* 0x001fc80000010100 */
[----:B------:R-:W-:Y:S01]  /*7050*/  FFMA.FTZ R146, R147, R28, 1 ;  /* 0x3f80000093927423 */ /* 0x000fe2000001001c */
[----:B------:R-:W-:Y:S01]  /*7060*/  FMUL.FTZ R28, R23, R154 ;  /* 0x0000009a171c7220 */ /* 0x000fe20000410000 */
[----:B------:R-:W-:Y:S02]  /*7070*/  FMUL.FTZ R147, R152, R145 ;  /* 0x0000009198937220 */ /* 0x000fe40000410000 */
[----:B------:R-:W-:Y:S01]  /*7080*/  FMUL.FTZ R145, R149, R146 ;  /* 0x0000009295917220 */ /* 0x000fe20000410000 */
[----:B------:R-:W-:Y:S01]  /*7090*/  FFMA.FTZ R149, R118, R28, R95 ;  /* 0x0000001c76957223 */ /* 0x000fe2000001005f */
[----:B------:R-:W-:Y:S01]  /*70a0*/  FADD.FTZ R146, -R22, R151 ;  /* 0x0000009716927221 */ /* 0x000fe20000010100 */
[----:B------:R-:W-:Y:S02]  /*70b0*/  HADD2.F32 R151, -RZ, R29.H1_H1 ;  /* 0x3000001dff977230 */ /* 0x000fe40000004100 */
[----:B--2---:R-:W-:Y:S01]  /*70c0*/  FADD.FTZ R29, -R150, 1 ;  /* 0x3f800000961d7421 */ /* 0x004fe20000010100 */
[----:B------:R-:W-:Y:S01]  /*70d0*/  FMUL.FTZ R152, R149, -1.4426950216293334961 ;  /* 0xbfb8aa3b95987820 */ /* 0x000fe20000410000 */
[----:B------:R-:W-:-:S02]  /*70e0*/  FMUL.FTZ R146, R23, R146 ;  /* 0x0000009217927220 */ /* 0x000fc40000410000 */
[----:B------:R-:W-:Y:S01]  /*70f0*/  FFMA.FTZ R29, R144, R29, 1 ;  /* 0x3f800000901d7423 */ /* 0x000fe2000001001d */
[----:B------:R-:W-:Y:S01]  /*7100*/  FADD.FTZ R144, -R22, R151 ;  /* 0x0000009716907221 */ /* 0x000fe20000010100 */
[----:B------:R-:W-:Y:S01]  /*7110*/  FFMA.FTZ R153, R116, R146, R105 ;  /* 0x0000009274997223 */ /* 0x000fe20000010069 */
[----:B------:R-:W0:Y:S01]  /*7120*/  MUFU.EX2 R152, R152 ;  /* 0x0000009800987308 */ /* 0x000e220000000800 */
[----:B------:R-:W-:Y:S01]  /*7130*/  FMUL.FTZ R29, R150, R29 ;  /* 0x0000001d961d7220 */ /* 0x000fe20000410000 */
[----:B------:R-:W-:Y:S01]  /*7140*/  FMUL.FTZ R144, R23, R144 ;  /* 0x0000009017907220 */ /* 0x000fe20000410000 */
[----:B------:R-:W-:Y:S01]  /*7150*/  FMUL.FTZ R154, R153, -1.4426950216293334961 ;  /* 0xbfb8aa3b999a7820 */ /* 0x000fe20000410000 */
[C---:B------:R-:W-:Y:S01]  /*7160*/  FADD.FTZ R150, -R22.reuse, R155 ;  /* 0x0000009b16967221 */ /* 0x040fe20000010100 */
[----:B------:R-:W-:Y:S02]  /*7170*/  HADD2.F32 R155, -RZ, R70.H1_H1 ;  /* 0x30000046ff9b7230 */ /* 0x000fe40000004100 */
[----:B------:R-:W-:Y:S01]  /*7180*/  FFMA.FTZ R151, R107, R144, R96 ;  /* 0x000000906b977223 */ /* 0x000fe20000010060 */
[----:B------:R-:W-:Y:S01]  /*7190*/  FADD.FTZ R70, -R22, R163 ;  /* 0x000000a316467221 */ /* 0x000fe20000010100 */
[----:B------:R-:W2:Y:S02]  /*71a0*/  MUFU.EX2 R154, R154 ;  /* 0x0000009a009a7308 */ /* 0x000ea40000000800 */
[----:B------:R-:W-:Y:S01]  /*71b0*/  FMUL.FTZ R159, R151, -1.4426950216293334961 ;  /* 0xbfb8aa3b979f7820 */ /* 0x000fe20000410000 */
[C---:B------:R-:W-:Y:S01]  /*71c0*/  FMUL.FTZ R70, R23.reuse, R70 ;  /* 0x0000004617467220 */ /* 0x040fe20000410000 */
[----:B0-----:R-:W-:Y:S01]  /*71d0*/  FADD.FTZ R160, R152, 1 ;  /* 0x3f80000098a07421 */ /* 0x001fe20000010000 */
[----:B------:R-:W-:Y:S01]  /*71e0*/  FMUL.FTZ R152, R23, R150 ;  /* 0x0000009617987220 */ /* 0x000fe20000410000 */
[----:B------:R-:W-:-:S02]  /*71f0*/  FADD.FTZ R150, -R22, R155 ;  /* 0x0000009b16967221 */ /* 0x000fc40000010100 */
[----:B------:R-:W0:Y:S01]  /*7200*/  MUFU.EX2 R159, R159 ;  /* 0x0000009f009f7308 */ /* 0x000e220000000800 */
[----:B------:R-:W-:Y:S01]  /*7210*/  FFMA.FTZ R155, R120, R152, R99 ;  /* 0x00000098789b7223 */ /* 0x000fe20000010063 */
[----:B------:R-:W-:-:S03]  /*7220*/  FMUL.FTZ R150, R23, R150 ;  /* 0x0000009617967220 */ /* 0x000fc60000410000 */
[----:B------:R-:W-:Y:S01]  /*7230*/  FMUL.FTZ R161, R155, -1.4426950216293334961 ;  /* 0xbfb8aa3b9ba17820 */ /* 0x000fe20000410000 */
[----:B------:R-:W-:Y:S02]  /*7240*/  FFMA.FTZ R156, R118, R150, R95 ;  /* 0x00000096769c7223 */ /* 0x000fe4000001005f */
[----:B------:R-:W3:Y:S01]  /*7250*/  MUFU.RCP R160, R160 ;  /* 0x000000a000a07308 */ /* 0x000ee20000001000 */
[----:B--2---:R-:W-:Y:S01]  /*7260*/  FADD.FTZ R162, R154, 1 ;  /* 0x3f8000009aa27421 */ /* 0x004fe20000010000 */
[----:B------:R-:W-:-:S06]  /*7270*/  FMUL.FTZ R157, R156, -1.4426950216293334961 ;  /* 0xbfb8aa3b9c9d7820 */ /* 0x000fcc0000410000 */
[----:B------:R-:W2:Y:S01]  /*7280*/  MUFU.EX2 R161, R161 ;  /* 0x000000a100a17308 */ /* 0x000ea20000000800 */
[----:B0-----:R-:W-:-:S07]  /*7290*/  FADD.FTZ R159, R159, 1 ;  /* 0x3f8000009f9f7421 */ /* 0x001fce0000010000 */
[----:B------:R-:W0:Y:S01]  /*72a0*/  MUFU.EX2 R157, R157 ;  /* 0x0000009d009d7308 */ /* 0x000e220000000800 */
[----:B---3--:R-:W-:-:S04]  /*72b0*/  FADD.FTZ R154, -R160, 1 ;  /* 0x3f800000a09a7421 */ /* 0x008fc80000010100 */
[----:B------:R-:W-:Y:S01]  /*72c0*/  FFMA.FTZ R149, R149, R154, 1 ;  /* 0x3f80000095957423 */ /* 0x000fe2000001009a */
[----:B------:R-:W-:Y:S02]  /*72d0*/  FFMA.FTZ R154, R116, R70, R105 ;  /* 0x00000046749a7223 */ /* 0x000fe40000010069 */
[----:B------:R-:W3:Y:S01]  /*72e0*/  MUFU.RCP R162, R162 ;  /* 0x000000a200a27308 */ /* 0x000ee20000001000 */
[----:B--2---:R-:W-:Y:S01]  /*72f0*/  FADD.FTZ R163, R161, 1 ;  /* 0x3f800000a1a37421 */ /* 0x004fe20000010000 */
[----:B------:R-:W-:Y:S01]  /*7300*/  FMUL.FTZ R158, R154, -1.4426950216293334961 ;  /* 0xbfb8aa3b9a9e7820 */ /* 0x000fe20000410000 */
[----:B------:R-:W-:-:S05]  /*7310*/  FMUL.FTZ R149, R160, R149 ;  /* 0x00000095a0957220 */ /* 0x000fca0000410000 */
[----:B------:R-:W2:Y:S01]  /*7320*/  MUFU.RCP R159, R159 ;  /* 0x0000009f009f7308 */ /* 0x000ea20000001000 */
[----:B0-----:R-:W-:-:S07]  /*7330*/  FADD.FTZ R161, R157, 1 ;  /* 0x3f8000009da17421 */ /* 0x001fce0000010000 */
[----:B------:R-:W0:Y:S01]  /*7340*/  MUFU.EX2 R158, R158 ;  /* 0x0000009e009e7308 */ /* 0x000e220000000800 */
[----:B---3--:R-:W-:-:S04]  /*7350*/  FADD.FTZ R164, -R162, 1 ;  /* 0x3f800000a2a47421 */ /* 0x008fc80000010100 */
[----:B------:R-:W-:-:S03]  /*7360*/  FFMA.FTZ R153, R153, R164, 1 ;  /* 0x3f80000099997423 */ /* 0x000fc600000100a4 */
[----:B------:R-:W3:Y:S01]  /*7370*/  MUFU.RCP R160, R163 ;  /* 0x000000a300a07308 */ /* 0x000ee20000001000 */
[----:B------:R-:W-:Y:S01]  /*7380*/  FMUL.FTZ R153, R162, R153 ;  /* 0x00000099a2997220 */ /* 0x000fe20000410000 */
[----:B--2---:R-:W-:-:S04]  /*7390*/  FADD.FTZ R162, -R159, 1 ;  /* 0x3f8000009fa27421 */ /* 0x004fc80000010100 */
[----:B------:R-:W-:Y:S02]  /*73a0*/  FFMA.FTZ R162, R151, R162, 1 ;  /* 0x3f80000097a27423 */ /* 0x000fe400000100a2 */
[----:B------:R-:W2:Y:S01]  /*73b0*/  MUFU.RCP R161, R161 ;  /* 0x000000a100a17308 */ /* 0x000ea20000001000 */
[----:B0-----:R-:W-:Y:S01]  /*73c0*/  FADD.FTZ R158, R158, 1 ;  /* 0x3f8000009e9e7421 */ /* 0x001fe20000010000 */
[----:B------:R-:W-:Y:S01]  /*73d0*/  FMUL.FTZ R151, R159, R162 ;  /* 0x000000a29f977220 */ /* 0x000fe20000410000 */
[----:B------:R-:W-:-:S05]  /*73e0*/  HADD2.F32 R159, -RZ, R58.H0_H0 ;  /* 0x2000003aff9f7230 */ /* 0x000fca0000004100 */
[----:B------:R-:W0:Y:S01]  /*73f0*/  MUFU.RCP R158, R158 ;  /* 0x0000009e009e7308 */ /* 0x000e220000001000 */
[----:B---3--:R-:W-:-:S04]  /*7400*/  FADD.FTZ R162, -R160, 1 ;  /* 0x3f800000a0a27421 */ /* 0x008fc80000010100 */
[----:B------:R-:W-:Y:S01]  /*7410*/  FFMA.FTZ R157, R155, R162, 1 ;  /* 0x3f8000009b9d7423 */ /* 0x000fe200000100a2 */
[----:B--2---:R-:W-:-:S03]  /*7420*/  FADD.FTZ R155, -R161, 1 ;  /* 0x3f800000a19b7421 */ /* 0x004fc60000010100 */
[----:B------:R-:W-:Y:S01]  /*7430*/  FMUL.FTZ R157, R160, R157 ;  /* 0x0000009da09d7220 */ /* 0x000fe20000410000 */
[----:B------:R-:W-:-:S04]  /*7440*/  FFMA.FTZ R156, R156, R155, 1 ;  /* 0x3f8000009c9c7423 */ /* 0x000fc8000001009b */
[----:B------:R-:W-:Y:S01]  /*7450*/  FMUL.FTZ R155, R161, R156 ;  /* 0x0000009ca19b7220 */ /* 0x000fe20000410000 */
[----:B------:R-:W-:Y:S01]  /*7460*/  FADD.FTZ R156, -R22, R71 ;  /* 0x00000047169c7221 */ /* 0x000fe20000010100 */
[----:B0-----:R-:W-:-:S03]  /*7470*/  FADD.FTZ R71, -R158, 1 ;  /* 0x3f8000009e477421 */ /* 0x001fc60000010100 */
[----:B------:R-:W-:Y:S01]  /*7480*/  FMUL.FTZ R156, R23, R156 ;  /* 0x0000009c179c7220 */ /* 0x000fe20000410000 */
[----:B------:R-:W-:Y:S01]  /*7490*/  FFMA.FTZ R71, R154, R71, 1 ;  /* 0x3f8000009a477423 */ /* 0x000fe20000010047 */
[----:B------:R-:W-:Y:S02]  /*74a0*/  FADD.FTZ R154, -R22, R159 ;  /* 0x0000009f169a7221 */ /* 0x000fe40000010100 */
[----:B------:R-:W-:Y:S01]  /*74b0*/  FFMA.FTZ R161, R107, R156, R96 ;  /* 0x0000009c6ba17223 */ /* 0x000fe20000010060 */
[----:B------:R-:W-:Y:S01]  /*74c0*/  FMUL.FTZ R71, R158, R71 ;  /* 0x000000479e477220 */ /* 0x000fe20000410000 */
[----:B------:R-:W-:Y:S02]  /*74d0*/  FMUL.FTZ R154, R23, R154 ;  /* 0x0000009a179a7220 */ /* 0x000fe40000410000 */
[----:B------:R-:W-:Y:S02]  /*74e0*/  FMUL.FTZ R163, R161, -1.4426950216293334961 ;  /* 0xbfb8aa3ba1a37820 */ /* 0x000fe40000410000 */
[----:B------:R-:W-:-:S04]  /*74f0*/  FFMA.FTZ R160, R120, R154, R99 ;  /* 0x0000009a78a07223 */ /* 0x000fc80000010063 */
[----:B------:R-:W0:Y:S01]  /*7500*/  MUFU.EX2 R163, R163 ;  /* 0x000000a300a37308 */ /* 0x000e220000000800 */
[----:B------:R-:W-:-:S07]  /*7510*/  FMUL.FTZ R164, R160, -1.4426950216293334961 ;  /* 0xbfb8aa3ba0a47820 */ /* 0x000fce0000410000 */
[----:B------:R-:W2:Y:S01]  /*7520*/  MUFU.EX2 R164, R164 ;  /* 0x000000a400a47308 */ /* 0x000ea20000000800 */
[----:B0-----:R-:W-:-:S07]  /*7530*/  FADD.FTZ R162, R163, 1 ;  /* 0x3f800000a3a27421 */ /* 0x001fce0000010000 */
[----:B------:R-:W0:Y:S01]  /*7540*/  MUFU.RCP R162, R162 ;  /* 0x000000a200a27308 */ /* 0x000e220000001000 */
[----:B--2---:R-:W-:-:S07]  /*7550*/  FADD.FTZ R159, R164, 1 ;  /* 0x3f800000a49f7421 */ /* 0x004fce0000010000 */
[----:B------:R-:W2:Y:S01]  /*7560*/  MUFU.RCP R159, R159 ;  /* 0x0000009f009f7308 */ /* 0x000ea20000001000 */
[----:B0-----:R-:W-:-:S04]  /*7570*/  FADD.FTZ R58, -R162, 1 ;  /* 0x3f800000a23a7421 */ /* 0x001fc80000010100 */
[----:B------:R-:W-:Y:S01]  /*7580*/  FFMA.FTZ R161, R161, R58, 1 ;  /* 0x3f800000a1a17423 */ /* 0x000fe2000001003a */
[----:B------:R-:W-:Y:S01]  /*7590*/  FADD.FTZ R58, -R22, R165 ;  /* 0x000000a5163a7221 */ /* 0x000fe20000010100 */
[----:B------:R-:W-:Y:S02]  /*75a0*/  HADD2.F32 R165, -RZ, R56.H1_H1 ;  /* 0x30000038ffa57230 */ /* 0x000fe40000004100 */
[----:B------:R-:W-:Y:S01]  /*75b0*/  FMUL.FTZ R158, R162, R161 ;  /* 0x000000a1a29e7220 */ /* 0x000fe20000410000 */
[----:B--2---:R-:W-:Y:S01]  /*75c0*/  FADD.FTZ R161, -R159, 1 ;  /* 0x3f8000009fa17421 */ /* 0x004fe20000010100 */
[----:B------:R-:W-:-:S03]  /*75d0*/  FMUL.FTZ R58, R23, R58 ;  /* 0x0000003a173a7220 */ /* 0x000fc60000410000 */
[----:B------:R-:W-:Y:S01]  /*75e0*/  FFMA.FTZ R162, R160, R161, 1 ;  /* 0x3f800000a0a27423 */ /* 0x000fe200000100a1 */
[----:B------:R-:W-:-:S03]  /*75f0*/  FFMA.FTZ R161, R118, R58, R95 ;  /* 0x0000003a76a17223 */ /* 0x000fc6000001005f */
[----:B------:R-:W-:Y:S01]  /*7600*/  FMUL.FTZ R159, R159, R162 ;  /* 0x000000a29f9f7220 */ /* 0x000fe20000410000 */
[----:B------:R-:W-:Y:S01]  /*7610*/  FMUL.FTZ R163, R161, -1.4426950216293334961 ;  /* 0xbfb8aa3ba1a37820 */ /* 0x000fe20000410000 */
[--C-:B------:R-:W-:Y:S02]  /*7620*/  HADD2.F32 R162, -RZ, R26.reuse.H0_H0 ;  /* 0x2000001affa27230 */ /* 0x100fe40000004100 */
[----:B------:R-:W-:-:S03]  /*7630*/  HADD2.F32 R26, -RZ, R26.H1_H1 ;  /* 0x3000001aff1a7230 */ /* 0x000fc60000004100 */
[----:B------:R-:W0:Y:S01]  /*7640*/  MUFU.EX2 R163, R163 ;  /* 0x000000a300a37308 */ /* 0x000e220000000800 */
[----:B------:R-:W-:Y:S01]  /*7650*/  FMUL.FTZ R111, R162, R111 ;  /* 0x0000006fa26f7220 */ /* 0x000fe20000410000 */
[----:B------:R-:W-:Y:S01]  /*7660*/  FMUL.FTZ R17, R26, R17 ;  /* 0x000000111a117220 */ /* 0x000fe20000410000 */
[----:B0-----:R-:W-:-:S05]  /*7670*/  FADD.FTZ R164, R163, 1 ;  /* 0x3f800000a3a47421 */ /* 0x001fca0000010000 */
[----:B------:R0:W2:Y:S02]  /*7680*/  MUFU.RCP R160, R164 ;  /* 0x000000a400a07308 */ /* 0x0000a40000001000 */
[----:B0-----:R-:W-:-:S05]  /*7690*/  HADD2.F32 R164, -RZ, R27.H1_H1 ;  /* 0x3000001bffa47230 */ /* 0x001fca0000004100 */
[----:B------:R-:W-:Y:S01]  /*76a0*/  FMUL.FTZ R113, R164, R113 ;  /* 0x00000071a4717220 */ /* 0x000fe20000410000 */
[--C-:B------:R-:W-:Y:S02]  /*76b0*/  HADD2.F32 R164, -RZ, R18.reuse.H0_H0 ;  /* 0x20000012ffa47230 */ /* 0x100fe40000004100 */
[----:B--2---:R-:W-:Y:S01]  /*76c0*/  FADD.FTZ R162, -R160, 1 ;  /* 0x3f800000a0a27421 */ /* 0x004fe20000010100 */
[----:B------:R-:W-:Y:S02]  /*76d0*/  HADD2.F32 R18, -RZ, R18.H1_H1 ;  /* 0x30000012ff127230 */ /* 0x000fe40000004100 */
[----:B------:R-:W-:Y:S01]  /*76e0*/  FMUL.FTZ R31, R164, R31 ;  /* 0x0000001fa41f7220 */ /* 0x000fe20000410000 */
[----:B------:R-:W-:Y:S01]  /*76f0*/  FFMA.FTZ R161, R161, R162, 1 ;  /* 0x3f800000a1a17423 */ /* 0x000fe200000100a2 */
[----:B------:R-:W-:Y:S02]  /*7700*/  HADD2.F32 R162, -RZ, R27.H0_H0 ;  /* 0x2000001bffa27230 */ /* 0x000fe40000004100 */
[----:B------:R-:W-:Y:S01]  /*7710*/  FMUL.FTZ R121, R18, R121 ;  /* 0x0000007912797220 */ /* 0x000fe20000410000 */
[----:B------:R-:W-:-:S02]  /*7720*/  HADD2.F32 R18, -RZ, R19.H0_H0 ;  /* 0x20000013ff127230 */ /* 0x000fc40000004100 */
[----:B------:R-:W-:Y:S01]  /*7730*/  FMUL.FTZ R160, R160, R161 ;  /* 0x000000a1a0a07220 */ /* 0x000fe20000410000 */
[--C-:B------:R-:W-:Y:S02]  /*7740*/  HADD2.F32 R161, -RZ, R59.reuse.H0_H0 ;  /* 0x2000003bffa17230 */ /* 0x100fe40000004100 */
[----:B------:R-:W-:Y:S01]  /*7750*/  FMUL.FTZ R115, R162, R115 ;  /* 0x00000073a2737220 */ /* 0x000fe20000410000 */
[----:B------:R-:W-:Y:S02]  /*7760*/  HADD2.F32 R59, -RZ, R59.H1_H1 ;  /* 0x3000003bff3b7230 */ /* 0x000fe40000004100 */
[----:B------:R-:W-:Y:S01]  /*7770*/  FMUL.FTZ R119, R18, R119 ;  /* 0x0000007712777220 */ /* 0x000fe20000410000 */
[C---:B------:R-:W-:Y:S02]  /*7780*/  FADD.FTZ R26, -R22.reuse, R161 ;  /* 0x000000a1161a7221 */ /* 0x040fe40000010100 */
[----:B------:R-:W-:Y:S02]  /*7790*/  FADD.FTZ R59, -R22, R59 ;  /* 0x0000003b163b7221 */ /* 0x000fe40000010100 */
        /* <DEDUP_REMOVED lines=14> */
[----:B------:R-:W0:Y:S02]  /*7880*/  MUFU.RCP R161, R161 ;  /* 0x000000a100a17308 */ /* 0x000e240000001000 */
[----:B0-----:R-:W-:-:S04]  /*7890*/  FADD.FTZ R18, -R161, 1 ;  /* 0x3f800000a1127421 */ /* 0x001fc80000010100 */
[----:B------:R-:W-:Y:S01]  /*78a0*/  FFMA.FTZ R164, R59, R18, 1 ;  /* 0x3f8000003ba47423 */ /* 0x000fe20000010012 */
[----:B------:R-:W-:Y:S02]  /*78b0*/  HADD2.F32 R18, -RZ, R19.H1_H1 ;  /* 0x30000013ff127230 */ /* 0x000fe40000004100 */
[----:B------:R-:W-:Y:S02]  /*78c0*/  HADD2.F32 R59, -RZ, R56.H0_H0 ;  /* 0x20000038ff3b7230 */ /* 0x000fe40000004100 */
[----:B------:R-:W-:Y:S01]  /*78d0*/  FMUL.FTZ R19, R161, R164 ;  /* 0x000000a4a1137220 */ /* 0x000fe20000410000 */
[--C-:B------:R-:W-:Y:S02]  /*78e0*/  HADD2.F32 R164, -RZ, R14.reuse.H0_H0 ;  /* 0x2000000effa47230 */ /* 0x100fe40000004100 */
[----:B------:R-:W-:Y:S01]  /*78f0*/  FMUL.FTZ R117, R18, R117 ;  /* 0x0000007512757220 */ /* 0x000fe20000410000 */
[----:B------:R-:W-:Y:S02]  /*7900*/  HADD2.F32 R14, -RZ, R14.H1_H1 ;  /* 0x3000000eff0e7230 */ /* 0x000fe40000004100 */
[C---:B------:R-:W-:Y:S01]  /*7910*/  FADD.FTZ R18, -R22.reuse, R59 ;  /* 0x0000003b16127221 */ /* 0x040fe20000010100 */
[----:B------:R-:W-:Y:S01]  /*7920*/  FADD.FTZ R56, -R22, R165 ;  /* 0x000000a516387221 */ /* 0x000fe20000010100 */
[----:B------:R-:W-:Y:S01]  /*7930*/  FMUL.FTZ R123, R164, R123 ;  /* 0x0000007ba47b7220 */ /* 0x000fe20000410000 */
[----:B------:R-:W-:-:S02]  /*7940*/  HADD2.F32 R164, -RZ, R15.H1_H1 ;  /* 0x3000000fffa47230 */ /* 0x000fc40000004100 */
[C---:B------:R-:W-:Y:S01]  /*7950*/  FMUL.FTZ R18, R23.reuse, R18 ;  /* 0x0000001217127220 */ /* 0x040fe20000410000 */
[----:B------:R-:W-:Y:S01]  /*7960*/  FMUL.FTZ R125, R14, R125 ;  /* 0x0000007d0e7d7220 */ /* 0x000fe20000410000 */
[----:B------:R-:W-:Y:S02]  /*7970*/  HADD2.F32 R14, -RZ, R15.H0_H0 ;  /* 0x2000000fff0e7230 */ /* 0x000fe40000004100 */
[----:B------:R-:W-:Y:S01]  /*7980*/  FMUL.FTZ R56, R23, R56 ;  /* 0x0000003817387220 */ /* 0x000fe20000410000 */
[----:B------:R-:W-:Y:S01]  /*7990*/  FFMA.FTZ R161, R120, R18, R99 ;  /* 0x0000001278a17223 */ /* 0x000fe20000010063 */
[----:B------:R-:W-:Y:S01]  /*79a0*/  FMUL.FTZ R127, R164, R127 ;  /* 0x0000007fa47f7220 */ /* 0x000fe20000410000 */
[--C-:B------:R-:W-:Y:S02]  /*79b0*/  HADD2.F32 R164, -RZ, R20.reuse.H0_H0 ;  /* 0x20000014ffa47230 */ /* 0x100fe40000004100 */
[----:B------:R-:W-:Y:S01]  /*79c0*/  FMUL.FTZ R133, R14, R133 ;  /* 0x000000850e857220 */ /* 0x000fe20000410000 */
[----:B------:R-:W-:Y:S01]  /*79d0*/  FMUL.FTZ R163, R161, -1.4426950216293334961 ;  /* 0xbfb8aa3ba1a37820 */ /* 0x000fe20000410000 */
[----:B------:R-:W-:-:S02]  /*79e0*/  HADD2.F32 R20, -RZ, R20.H1_H1 ;  /* 0x30000014ff147230 */ /* 0x000fc40000004100 */
[----:B------:R-:W-:Y:S01]  /*79f0*/  FMUL.FTZ R143, R164, R143 ;  /* 0x0000008fa48f7220 */ /* 0x000fe20000410000 */
[----:B------:R-:W-:Y:S02]  /*7a00*/  HADD2.F32 R165, -RZ, R54.H1_H1 ;  /* 0x30000036ffa57230 */ /* 0x000fe40000004100 */
[----:B------:R-:W0:Y:S01]  /*7a10*/  MUFU.EX2 R163, R163 ;  /* 0x000000a300a37308 */ /* 0x000e220000000800 */
[----:B------:R-:W-:Y:S01]  /*7a20*/  FMUL.FTZ R129, R20, R129 ;  /* 0x0000008114817220 */ /* 0x000fe20000410000 */
[----:B0-----:R-:W-:-:S06]  /*7a30*/  FADD.FTZ R59, R163, 1 ;  /* 0x3f800000a33b7421 */ /* 0x001fcc0000010000 */
[----:B------:R-:W0:Y:S02]  /*7a40*/  MUFU.RCP R59, R59 ;  /* 0x0000003b003b7308 */ /* 0x000e240000001000 */
[----:B0-----:R-:W-:-:S04]  /*7a50*/  FADD.FTZ R14, -R59, 1 ;  /* 0x3f8000003b0e7421 */ /* 0x001fc80000010100 */
[----:B------:R-:W-:-:S04]  /*7a60*/  FFMA.FTZ R14, R161, R14, 1 ;  /* 0x3f800000a10e7423 */ /* 0x000fc8000001000e */
        /* <DEDUP_REMOVED lines=8> */
[--C-:B------:R-:W-:Y:S02]  /*7af0*/  HADD2.F32 R59, -RZ, R57.reuse.H0_H0 ;  /* 0x20000039ff3b7230 */ /* 0x100fe40000004100 */
[----:B------:R-:W-:Y:S02]  /*7b00*/  HADD2.F32 R57, -RZ, R57.H1_H1 ;  /* 0x30000039ff397230 */ /* 0x000fe40000004100 */
[----:B------:R-:W-:Y:S01]  /*7b10*/  FMUL.FTZ R15, R161, R164 ;  /* 0x000000a4a10f7220 */ /* 0x000fe20000410000 */
[--C-:B------:R-:W-:Y:S02]  /*7b20*/  HADD2.F32 R164, -RZ, R21.reuse.H1_H1 ;  /* 0x30000015ffa47230 */ /* 0x100fe40000004100 */
[C---:B------:R-:W-:Y:S01]  /*7b30*/  FADD.FTZ R20, -R22.reuse, R59 ;  /* 0x0000003b16147221 */ /* 0x040fe20000010100 */
[----:B------:R-:W-:Y:S02]  /*7b40*/  HADD2.F32 R59, -RZ, R21.H0_H0 ;  /* 0x20000015ff3b7230 */ /* 0x000fe40000004100 */
[----:B------:R-:W-:Y:S01]  /*7b50*/  FADD.FTZ R57, -R22, R57 ;  /* 0x0000003916397221 */ /* 0x000fe20000010100 */
[----:B------:R-:W-:Y:S01]  /*7b60*/  FMUL.FTZ R20, R23, R20 ;  /* 0x0000001417147220 */ /* 0x000fe20000410000 */
[----:B------:R-:W-:Y:S01]  /*7b70*/  FMUL.FTZ R141, R164, R141 ;  /* 0x0000008da48d7220 */ /* 0x000fe20000410000 */
[----:B------:R-:W-:Y:S01]  /*7b80*/  FMUL.FTZ R59, R59, R142 ;  /* 0x0000008e3b3b7220 */ /* 0x000fe20000410000 */
[----:B------:R-:W-:-:S02]  /*7b90*/  HADD2.F32 R164, -RZ, R24.H0_H0 ;  /* 0x20000018ffa47230 */ /* 0x000fc40000004100 */
[----:B------:R-:W-:Y:S01]  /*7ba0*/  FFMA.FTZ R142, R116, R20, R105 ;  /* 0x00000014748e7223 */ /* 0x000fe20000010069 */
[----:B------:R-:W-:-:S03]  /*7bb0*/  HADD2.F32 R24, -RZ, R24.H1_H1 ;  /* 0x30000018ff187230 */ /* 0x000fc60000004100 */
[----:B------:R-:W-:Y:S01]  /*7bc0*/  FMUL.FTZ R163, R142, -1.4426950216293334961 ;  /* 0xbfb8aa3b8ea37820 */ /* 0x000fe20000410000 */
[----:B------:R-:W-:Y:S01]  /*7bd0*/  FMUL.FTZ R33, R164, R33 ;  /* 0x00000021a4217220 */ /* 0x000fe20000410000 */
[----:B------:R-:W-:Y:S01]  /*7be0*/  FMUL.FTZ R131, R24, R131 ;  /* 0x0000008318837220 */ /* 0x000fe20000410000 */
[----:B------:R-:W-:-:S03]  /*7bf0*/  HADD2.F32 R24, -RZ, R25.H0_H0 ;  /* 0x20000019ff187230 */ /* 0x000fc60000004100 */
[----:B------:R-:W0:Y:S02]  /*7c00*/  MUFU.EX2 R163, R163 ;  /* 0x000000a300a37308 */ /* 0x000e240000000800 */
[----:B------:R-:W-:Y:S01]  /*7c10*/  FMUL.FTZ R135, R24, R135 ;  /* 0x0000008718877220 */ /* 0x000fe20000410000 */
        /* <DEDUP_REMOVED lines=18> */
[----:B------:R-:W-:Y:S01]  /*7d40*/  FADD.FTZ R24, -R22, R57 ;  /* 0x0000003916187221 */ /* 0x000fe20000010100 */
[----:B------:R-:W-:-:S02]  /*7d50*/  HADD2.F32 R57, -RZ, R52.H1_H1 ;  /* 0x30000034ff397230 */ /* 0x000fc40000004100 */
[----:B------:R-:W-:Y:S01]  /*7d60*/  FMUL.FTZ R139, R164, R139 ;  /* 0x0000008ba48b7220 */ /* 0x000fe20000410000 */
[----:B------:R-:W-:Y:S02]  /*7d70*/  HADD2.F32 R52, -RZ, R53.H0_H0 ;  /* 0x20000035ff347230 */ /* 0x000fe40000004100 */
[----:B------:R-:W-:Y:S01]  /*7d80*/  FMUL.FTZ R24, R23, R24 ;  /* 0x0000001817187220 */ /* 0x000fe20000410000 */
[----:B------:R-:W-:Y:S01]  /*7d90*/  FMUL.FTZ R57, R57, R148 ;  /* 0x0000009439397220 */ /* 0x000fe20000410000 */
[----:B------:R-:W-:Y:S02]  /*7da0*/  FADD.FTZ R148, -R22, R165 ;  /* 0x000000a516947221 */ /* 0x000fe40000010100 */
[----:B------:R-:W-:Y:S01]  /*7db0*/  FFMA.FTZ R163, R120, R24, R99 ;  /* 0x0000001878a37223 */ /* 0x000fe20000010063 */
[----:B------:R-:W-:Y:S01]  /*7dc0*/  FMUL.FTZ R147, R52, R147 ;  /* 0x0000009334937220 */ /* 0x000fe20000410000 */
[----:B------:R-:W-:Y:S02]  /*7dd0*/  HADD2.F32 R165, -RZ, R46.H1_H1 ;  /* 0x3000002effa57230 */ /* 0x000fe40000004100 */
[----:B------:R-:W-:-:S06]  /*7de0*/  FMUL.FTZ R164, R163, -1.4426950216293334961 ;  /* 0xbfb8aa3ba3a47820 */ /* 0x000fcc0000410000 */
[----:B------:R-:W0:Y:S02]  /*7df0*/  MUFU.EX2 R164, R164 ;  /* 0x000000a400a47308 */ /* 0x000e240000000800 */
[----:B0-----:R-:W-:Y:S01]  /*7e00*/  FADD.FTZ R161, R164, 1 ;  /* 0x3f800000a4a17421 */ /* 0x001fe20000010000 */
[----:B------:R-:W-:-:S05]  /*7e10*/  HADD2.F32 R164, -RZ, R53.H1_H1 ;  /* 0x30000035ffa47230 */ /* 0x000fca0000004100 */
[----:B------:R-:W0:Y:S01]  /*7e20*/  MUFU.RCP R161, R161 ;  /* 0x000000a100a17308 */ /* 0x000e220000001000 */
[----:B------:R-:W-:Y:S01]  /*7e30*/  FMUL.FTZ R145, R164, R145 ;  /* 0x00000091a4917220 */ /* 0x000fe20000410000 */
[--C-:B------:R-:W-:Y:S02]  /*7e40*/  HADD2.F32 R164, -RZ, R50.reuse.H0_H0 ;  /* 0x20000032ffa47230 */ /* 0x100fe40000004100 */
[----:B------:R-:W-:-:S03]  /*7e50*/  HADD2.F32 R50, -RZ, R50.H1_H1 ;  /* 0x30000032ff327230 */ /* 0x000fc60000004100 */
[----:B------:R-:W-:Y:S01]  /*7e60*/  FMUL.FTZ R29, R164, R29 ;  /* 0x0000001da41d7220 */ /* 0x000fe20000410000 */
[----:B------:R-:W-:Y:S02]  /*7e70*/  HADD2.F32 R164, -RZ, R51.H1_H1 ;  /* 0x30000033ffa47230 */ /* 0x000fe40000004100 */
[----:B------:R-:W-:-:S03]  /*7e80*/  FMUL.FTZ R149, R50, R149 ;  /* 0x0000009532957220 */ /* 0x000fc60000410000 */
[----:B------:R-:W-:Y:S01]  /*7e90*/  FMUL.FTZ R151, R164, R151 ;  /* 0x00000097a4977220 */ /* 0x000fe20000410000 */
[--C-:B------:R-:W-:Y:S02]  /*7ea0*/  HADD2.F32 R164, -RZ, R44.reuse.H0_H0 ;  /* 0x2000002cffa47230 */ /* 0x100fe40000004100 */
[----:B------:R-:W-:Y:S02]  /*7eb0*/  HADD2.F32 R44, -RZ, R44.H1_H1 ;  /* 0x3000002cff2c7230 */ /* 0x000fe40000004100 */
[----:B0-----:R-:W-:Y:S01]  /*7ec0*/  FADD.FTZ R52, -R161, 1 ;  /* 0x3f800000a1347421 */ /* 0x001fe20000010100 */
[----:B------:R-:W-:-:S03]  /*7ed0*/  FMUL.FTZ R157, R164, R157 ;  /* 0x0000009da49d7220 */ /* 0x000fc60000410000 */
[----:B------:R-:W-:Y:S01]  /*7ee0*/  FFMA.FTZ R54, R163, R52, 1 ;  /* 0x3f800000a3367423 */ /* 0x000fe20000010034 */
[----:B------:R-:W-:Y:S01]  /*7ef0*/  FMUL.FTZ R52, R23, R148 ;  /* 0x0000009417347220 */ /* 0x000fe20000410000 */
[----:B------:R-:W-:Y:S01]  /*7f00*/  FMUL.FTZ R155, R44, R155 ;  /* 0x0000009b2c9b7220 */ /* 0x000fe20000410000 */
[--C-:B------:R-:W-:Y:S02]  /*7f10*/  HADD2.F32 R44, -RZ, R45.reuse.H0_H0 ;  /* 0x2000002dff2c7230 */ /* 0x100fe40000004100 */
[----:B------:R-:W-:Y:S01]  /*7f20*/  FMUL.FTZ R54, R161, R54 ;  /* 0x00000036a1367220 */ /* 0x000fe20000410000 */
[----:B------:R-:W-:Y:S01]  /*7f30*/  FFMA.FTZ R148, R118, R52, R95 ;  /* 0x0000003476947223 */ /* 0x000fe2000001005f */
[----:B------:R-:W-:Y:S02]  /*7f40*/  HADD2.F32 R45, -RZ, R45.H1_H1 ;  /* 0x3000002dff2d7230 */ /* 0x000fe40000004100 */
[----:B------:R-:W-:Y:S01]  /*7f50*/  FMUL.FTZ R71, R44, R71 ;  /* 0x000000472c477220 */ /* 0x000fe20000410000 */
[----:B------:R-:W-:-:S02]  /*7f60*/  FMUL.FTZ R163, R148, -1.4426950216293334961 ;  /* 0xbfb8aa3b94a37820 */ /* 0x000fc40000410000 */
[----:B------:R-:W-:Y:S01]  /*7f70*/  FMUL.FTZ R45, R45, R158 ;  /* 0x0000009e2d2d7220 */ /* 0x000fe20000410000 */
[----:B------:R-:W-:-:S03]  /*7f80*/  HADD2.F32 R158, -RZ, R68.H0_H0 ;  /* 0x20000044ff9e7230 */ /* 0x000fc60000004100 */
[----:B------:R-:W0:Y:S02]  /*7f90*/  MUFU.EX2 R163, R163 ;  /* 0x000000a300a37308 */ /* 0x000e240000000800 */
[----:B------:R-:W-:Y:S01]  /*7fa0*/  FMUL.FTZ R159, R158, R159 ;  /* 0x0000009f9e9f7220 */ /* 0x000fe20000410000 */
[----:B0-----:R-:W-:Y:S01]  /*7fb0*/  FADD.FTZ R161, R163, 1 ;  /* 0x3f800000a3a17421 */ /* 0x001fe20000010000 */
[--C-:B------:R-:W-:Y:S02]  /*7fc0*/  HADD2.F32 R163, -RZ, R55.reuse.H0_H0 ;  /* 0x20000037ffa37230 */ /* 0x100fe40000004100 */
[----:B------:R-:W-:-:S03]  /*7fd0*/  HADD2.F32 R55, -RZ, R55.H1_H1 ;  /* 0x30000037ff377230 */ /* 0x000fc60000004100 */
[----:B------:R-:W0:Y:S01]  /*7fe0*/  MUFU.RCP R161, R161 ;  /* 0x000000a100a17308 */ /* 0x000e220000001000 */
[C---:B------:R-:W-:Y:S01]  /*7ff0*/  FADD.FTZ R50, -R22.reuse, R163 ;  /* 0x000000a316327221 */ /* 0x040fe20000010100 */
[----:B------:R-:W-:-:S03]  /*8000*/  FADD.FTZ R55, -R22, R55 ;  /* 0x0000003716377221 */ /* 0x000fc60000010100 */
[----:B------:R-:W-:Y:S01]  /*8010*/  FMUL.FTZ R50, R23, R50 ;  /* 0x0000003217327220 */ /* 0x000fe20000410000 */
[----:B0-----:R-:W-:-:S04]  /*8020*/  FADD.FTZ R53, -R161, 1 ;  /* 0x3f800000a1357421 */ /* 0x001fc80000010100 */
[----:B------:R-:W-:-:S04]  /*8030*/  FFMA.FTZ R148, R148, R53, 1 ;  /* 0x3f80000094947423 */ /* 0x000fc80000010035 */
[----:B------:R-:W-:Y:S01]  /*8040*/  FMUL.FTZ R53, R161, R148 ;  /* 0x00000094a1357220 */ /* 0x000fe20000410000 */
[----:B------:R-:W-:-:S05]  /*8050*/  HADD2.F32 R148, -RZ, R51.H0_H0 ;  /* 0x20000033ff947230 */ /* 0x000fca0000004100 */
        /* <DEDUP_REMOVED lines=14> */
[----:B------:R-:W-:Y:S02]  /*8140*/  HADD2.F32 R163, -RZ, R46.H0_H0 ;  /* 0x2000002effa37230 */ /* 0x000fe40000004100 */
[----:B------:R-:W-:-:S03]  /*8150*/  HADD2.F32 R46, -RZ, R69.H0_H0 ;  /* 0x20000045ff2e7230 */ /* 0x000fc60000004100 */
[----:B------:R-:W0:Y:S02]  /*8160*/  MUFU.RCP R161, R161 ;  /* 0x000000a100a17308 */ /* 0x000e240000001000 */
[----:B------:R-:W-:Y:S01]  /*8170*/  FMUL.FTZ R27, R46, R27 ;  /* 0x0000001b2e1b7220 */ /* 0x000fe20000410000 */
[----:B0-----:R-:W-:-:S04]  /*8180*/  FADD.FTZ R44, -R161, 1 ;  /* 0x3f800000a12c7421 */ /* 0x001fc80000010100 */
[----:B------:R-:W-:-:S04]  /*8190*/  FFMA.FTZ R44, R55, R44, 1 ;  /* 0x3f800000372c7423 */ /* 0x000fc8000001002c */
[----:B------:R-:W-:Y:S01]  /*81a0*/  FMUL.FTZ R55, R161, R44 ;  /* 0x0000002ca1377220 */ /* 0x000fe20000410000 */
[C---:B------:R-:W-:Y:S01]  /*81b0*/  FADD.FTZ R44, -R22.reuse, R163 ;  /* 0x000000a3162c7221 */ /* 0x040fe20000010100 */
[----:B------:R-:W-:Y:S02]  /*81c0*/  HADD2.F32 R161, -RZ, R68.H1_H1 ;  /* 0x30000044ffa17230 */ /* 0x000fe40000004100 */
[----:B------:R-:W-:Y:S01]  /*81d0*/  FADD.FTZ R68, -R22, R165 ;  /* 0x000000a516447221 */ /* 0x000fe20000010100 */
[----:B------:R-:W-:Y:S02]  /*81e0*/  FMUL.FTZ R44, R23, R44 ;  /* 0x0000002c172c7220 */ /* 0x000fe40000410000 */
[----:B------:R-:W-:Y:S02]  /*81f0*/  FMUL.FTZ R161, R161, R160 ;  /* 0x000000a0a1a17220 */ /* 0x000fe40000410000 */
[----:B------:R-:W-:-:S04]  /*8200*/  FFMA.FTZ R163, R120, R44, R99 ;  /* 0x0000002c78a37223 */ /* 0x000fc80000010063 */
[----:B------:R-:W-:-:S06]  /*8210*/  FMUL.FTZ R164, R163, -1.4426950216293334961 ;  /* 0xbfb8aa3ba3a47820 */ /* 0x000fcc0000410000 */
[----:B------:R-:W0:Y:S02]  /*8220*/  MUFU.EX2 R164, R164 ;  /* 0x000000a400a47308 */ /* 0x000e240000000800 */
[----:B0-----:R-:W-:Y:S01]  /*8230*/  FADD.FTZ R158, R164, 1 ;  /* 0x3f800000a49e7421 */ /* 0x001fe20000010000 */
[----:B------:R-:W-:Y:S02]  /*8240*/  HADD2.F32 R164, -RZ, R69.H1_H1 ;  /* 0x30000045ffa47230 */ /* 0x000fe40000004100 */
[--C-:B------:R-:W-:Y:S02]  /*8250*/  HADD2.F32 R69, -RZ, R48.reuse.H0_H0 ;  /* 0x20000030ff457230 */ /* 0x100fe40000004100 */
[----:B------:R-:W-:Y:S01]  /*8260*/  HADD2.F32 R48, -RZ, R48.H1_H1 ;  /* 0x30000030ff307230 */ /* 0x000fe20000004100 */
[----:B------:R-:W0:Y:S01]  /*8270*/  MUFU.RCP R158, R158 ;  /* 0x0000009e009e7308 */ /* 0x000e220000001000 */
[----:B------:R-:W-:Y:S01]  /*8280*/  FMUL.FTZ R19, R164, R19 ;  /* 0x00000013a4137220 */ /* 0x000fe20000410000 */
        /* <DEDUP_REMOVED lines=9> */
[----:B------:R-:W-:Y:S01]  /*8320*/  FMUL.FTZ R163, R48, R15 ;  /* 0x0000000f30a37220 */ /* 0x000fe20000410000 */
[----:B------:R-:W-:-:S04]  /*8330*/  HADD2.F32 R15, -RZ, R47.H0_H0 ;  /* 0x2000002fff0f7230 */ /* 0x000fc80000004100 */
[----:B------:R-:W0:Y:S01]  /*8340*/  MUFU.RCP R160, R160 ;  /* 0x000000a000a07308 */ /* 0x000e220000001000 */
[----:B------:R-:W-:-:S04]  /*8350*/  FADD.FTZ R48, -R22, R15 ;  /* 0x0000000f16307221 */ /* 0x000fc80000010100 */
[----:B------:R-:W-:Y:S01]  /*8360*/  FMUL.FTZ R48, R23, R48 ;  /* 0x0000003017307220 */ /* 0x000fe20000410000 */
[----:B0-----:R-:W-:-:S04]  /*8370*/  FADD.FTZ R165, -R160, 1 ;  /* 0x3f800000a0a57421 */ /* 0x001fc80000010100 */
[----:B------:R-:W-:Y:S01]  /*8380*/  FFMA.FTZ R165, R158, R165, 1 ;  /* 0x3f8000009ea57423 */ /* 0x000fe200000100a5 */
[----:B------:R-:W-:-:S03]  /*8390*/  HADD2.F32 R158, -RZ, R49.H0_H0 ;  /* 0x20000031ff9e7230 */ /* 0x000fc60000004100 */
[----:B------:R-:W-:Y:S01]  /*83a0*/  FMUL.FTZ R14, R160, R165 ;  /* 0x000000a5a00e7220 */ /* 0x000fe20000410000 */
[----:B------:R-:W-:Y:S02]  /*83b0*/  HADD2.F32 R160, -RZ, R49.H1_H1 ;  /* 0x30000031ffa07230 */ /* 0x000fe40000004100 */
[----:B------:R-:W-:Y:S01]  /*83c0*/  FMUL.FTZ R21, R158, R21 ;  /* 0x000000159e157220 */ /* 0x000fe20000410000 */
[----:B------:R-:W-:Y:S01]  /*83d0*/  FFMA.FTZ R158, R116, R48, R105 ;  /* 0x00000030749e7223 */ /* 0x000fe20000010069 */
[----:B------:R-:W-:Y:S02]  /*83e0*/  HADD2.F32 R49, -RZ, R47.H1_H1 ;  /* 0x3000002fff317230 */ /* 0x000fe40000004100 */
[--C-:B------:R-:W-:Y:S02]  /*83f0*/  HADD2.F32 R47, -RZ, R42.reuse.H0_H0 ;  /* 0x2000002aff2f7230 */ /* 0x100fe40000004100 */
[----:B------:R-:W-:Y:S01]  /*8400*/  FMUL.FTZ R164, R158, -1.4426950216293334961 ;  /* 0xbfb8aa3b9ea47820 */ /* 0x000fe20000410000 */
[----:B------:R-:W-:Y:S01]  /*8410*/  FMUL.FTZ R25, R160, R25 ;  /* 0x00000019a0197220 */ /* 0x000fe20000410000 */
[----:B------:R-:W-:-:S02]  /*8420*/  HADD2.F32 R42, -RZ, R42.H1_H1 ;  /* 0x3000002aff2a7230 */ /* 0x000fc40000004100 */
[----:B------:R-:W-:Y:S01]  /*8430*/  FMUL.FTZ R47, R47, R54 ;  /* 0x000000362f2f7220 */ /* 0x000fe20000410000 */
[----:B------:R-:W-:Y:S01]  /*8440*/  FADD.FTZ R54, -R22, R49 ;  /* 0x0000003116367221 */ /* 0x000fe20000010100 */
[----:B------:R-:W0:Y:S01]  /*8450*/  MUFU.EX2 R164, R164 ;  /* 0x000000a400a47308 */ /* 0x000e220000000800 */
[----:B------:R-:W-:Y:S01]  /*8460*/  FMUL.FTZ R53, R42, R53 ;  /* 0x000000352a357220 */ /* 0x000fe20000410000 */
[----:B------:R-:W-:Y:S02]  /*8470*/  HADD2.F32 R42, -RZ, R43.H0_H0 ;  /* 0x2000002bff2a7230 */ /* 0x000fe40000004100 */
[----:B------:R-:W-:-:S03]  /*8480*/  FMUL.FTZ R54, R23, R54 ;  /* 0x0000003617367220 */ /* 0x000fc60000410000 */
[----:B------:R-:W-:Y:S01]  /*8490*/  FMUL.FTZ R51, R42, R51 ;  /* 0x000000332a337220 */ /* 0x000fe20000410000 */
[----:B0-----:R-:W-:-:S04]  /*84a0*/  FADD.FTZ R165, R164, 1 ;  /* 0x3f800000a4a57421 */ /* 0x001fc80000010000 */
[----:B------:R-:W0:Y:S02]  /*84b0*/  MUFU.RCP R15, R165 ;  /* 0x000000a5000f7308 */ /* 0x000e240000001000 */
[----:B0-----:R-:W-:-:S04]  /*84c0*/  FADD.FTZ R49, -R15, 1 ;  /* 0x3f8000000f317421 */ /* 0x001fc80000010100 */
[----:B------:R-:W-:Y:S01]  /*84d0*/  FFMA.FTZ R158, R158, R49, 1 ;  /* 0x3f8000009e9e7423 */ /* 0x000fe20000010031 */
        /* <DEDUP_REMOVED lines=11> */
[--C-:B------:R-:W-:Y:S02]  /*8590*/  HADD2.F32 R49, -RZ, R38.reuse.H1_H1 ;  /* 0x30000026ff317230 */ /* 0x100fe40000004100 */
[----:B------:R-:W-:Y:S01]  /*85a0*/  FMUL.FTZ R55, R42, R55 ;  /* 0x000000372a377220 */ /* 0x000fe20000410000 */
[----:B------:R-:W-:Y:S01]  /*85b0*/  FADD.FTZ R42, -R22, R43 ;  /* 0x0000002b162a7221 */ /* 0x000fe20000010100 */
[----:B------:R-:W-:-:S02]  /*85c0*/  HADD2.F32 R43, -RZ, R38.H0_H0 ;  /* 0x20000026ff2b7230 */ /* 0x000fc40000004100 */
[----:B------:R-:W-:Y:S01]  /*85d0*/  FMUL.FTZ R49, R49, R14 ;  /* 0x0000000e31317220 */ /* 0x000fe20000410000 */
[--C-:B------:R-:W-:Y:S02]  /*85e0*/  HADD2.F32 R14, -RZ, R39.reuse.H0_H0 ;  /* 0x20000027ff0e7230 */ /* 0x100fe40000004100 */
[----:B------:R-:W-:Y:S01]  /*85f0*/  FMUL.FTZ R42, R23, R42 ;  /* 0x0000002a172a7220 */ /* 0x000fe20000410000 */
[----:B------:R-:W-:Y:S02]  /*8600*/  HADD2.F32 R39, -RZ, R39.H1_H1 ;  /* 0x30000027ff277230 */ /* 0x000fe40000004100 */
[----:B------:R-:W-:Y:S01]  /*8610*/  FMUL.FTZ R43, R43, R68 ;  /* 0x000000442b2b7220 */ /* 0x000fe20000410000 */
[----:B------:R-:W-:Y:S01]  /*8620*/  FFMA.FTZ R68, R120, R42, R99 ;  /* 0x0000002a78447223 */ /* 0x000fe20000010063 */
[----:B------:R-:W-:Y:S01]  /*8630*/  FMUL.FTZ R165, R14, R15 ;  /* 0x0000000f0ea57220 */ /* 0x000fe20000410000 */
[----:B------:R-:W-:Y:S02]  /*8640*/  HADD2.F32 R14, -RZ, R40.H1_H1 ;  /* 0x30000028ff0e7230 */ /* 0x000fe40000004100 */
[----:B------:R-:W-:Y:S01]  /*8650*/  FMUL.FTZ R39, R39, R158 ;  /* 0x0000009e27277220 */ /* 0x000fe20000410000 */
[----:B------:R-:W-:-:S02]  /*8660*/  FMUL.FTZ R164, R68, -1.4426950216293334961 ;  /* 0xbfb8aa3b44a47820 */ /* 0x000fc40000410000 */
[----:B------:R-:W-:Y:S01]  /*8670*/  FADD.FTZ R38, -R22, R14 ;  /* 0x0000000e16267221 */ /* 0x000fe20000010100 */
[----:B------:R-:W-:Y:S01]  /*8680*/  LEA R14, R109, UR4, 0x3 ;  /* 0x000000046d0e7c11 */ /* 0x000fe2000f8e18ff */
[----:B------:R-:W-:Y:S02]  /*8690*/  HADD2.F32 R109, -RZ, R66.H0_H0 ;  /* 0x20000042ff6d7230 */ /* 0x000fe40000004100 */
[----:B------:R-:W0:Y:S01]  /*86a0*/  MUFU.EX2 R164, R164 ;  /* 0x000000a400a47308 */ /* 0x000e220000000800 */
[----:B------:R-:W-:Y:S01]  /*86b0*/  FMUL.FTZ R38, R23, R38 ;  /* 0x0000002617267220 */ /* 0x000fe20000410000 */
[----:B0-----:R-:W-:-:S06]  /*86c0*/  FADD.FTZ R160, R164, 1 ;  /* 0x3f800000a4a07421 */ /* 0x001fcc0000010000 */
[----:B------:R-:W0:Y:S02]  /*86d0*/  MUFU.RCP R160, R160 ;  /* 0x000000a000a07308 */ /* 0x000e240000001000 */
[----:B0-----:R-:W-:-:S04]  /*86e0*/  FADD.FTZ R15, -R160, 1 ;  /* 0x3f800000a00f7421 */ /* 0x001fc80000010100 */
[----:B------:R-:W-:Y:S01]  /*86f0*/  FFMA.FTZ R15, R68, R15, 1 ;  /* 0x3f800000440f7423 */ /* 0x000fe2000001000f */
[----:B------:R-:W-:-:S03]  /*8700*/  FFMA.FTZ R68, R118, R38, R95 ;  /* 0x0000002676447223 */ /* 0x000fc6000001005f */
[----:B------:R-:W-:Y:S01]  /*8710*/  FMUL.FTZ R40, R160, R15 ;  /* 0x0000000fa0287220 */ /* 0x000fe20000410000 */
[----:B------:R-:W-:Y:S01]  /*8720*/  FMUL.FTZ R160, R68, -1.4426950216293334961 ;  /* 0xbfb8aa3b44a07820 */ /* 0x000fe20000410000 */
[----:B------:R-:W0:Y:S02]  /*8730*/  LDS.64 R14, [R14] ;  /* 0x000000000e0e7984 */ /* 0x000e240000000a00 */
[----:B------:R-:W-:-:S03]  /*8740*/  FMUL.FTZ R109, R109, R40 ;  /* 0x000000286d6d7220 */ /* 0x000fc60000410000 */
[----:B------:R-:W2:Y:S02]  /*8750*/  MUFU.EX2 R160, R160 ;  /* 0x000000a000a07308 */ /* 0x000ea40000000800 */
[----:B--2---:R-:W-:-:S06]  /*8760*/  FADD.FTZ R158, R160, 1 ;  /* 0x3f800000a09e7421 */ /* 0x004fcc0000010000 */
[----:B------:R-:W2:Y:S01]  /*8770*/  MUFU.RCP R158, R158 ;  /* 0x0000009e009e7308 */ /* 0x000ea20000001000 */
[--C-:B0-----:R-:W-:Y:S01]  /*8780*/  FFMA.FTZ R111, R120, R111, -R14.reuse ;  /* 0x0000006f786f7223 */ /* 0x101fe2000001080e */
[--C-:B------:R-:W-:Y:S01]  /*8790*/  FFMA.FTZ R17, R118, R17, -R14.reuse ;  /* 0x0000001176117223 */ /* 0x100fe2000001080e */
[--C-:B------:R-:W-:Y:S01]  /*87a0*/  FFMA.FTZ R115, R116, R115, -R14.reuse ;  /* 0x0000007374737223 */ /* 0x100fe2000001080e */
[--C-:B------:R-:W-:Y:S01]  /*87b0*/  FFMA.FTZ R31, R120, R31, -R14.reuse ;  /* 0x0000001f781f7223 */ /* 0x100fe2000001080e */
[-C--:B------:R-:W-:Y:S01]  /*87c0*/  FFMA.FTZ R108, R108, -R15.reuse, R111 ;  /* 0x8000000f6c6c7223 */ /* 0x080fe2000001006f */
[----:B--2---:R-:W-:Y:S01]  /*87d0*/  FADD.FTZ R111, -R158, 1 ;  /* 0x3f8000009e6f7421 */ /* 0x004fe20000010100 */
[-C--:B------:R-:W-:Y:S01]  /*87e0*/  FFMA.FTZ R114, R114, -R15.reuse, R17 ;  /* 0x8000000f72727223 */ /* 0x080fe20000010011 */
[-C--:B------:R-:W-:Y:S01]  /*87f0*/  FFMA.FTZ R106, R106, -R15.reuse, R115 ;  /* 0x8000000f6a6a7223 */ /* 0x080fe20000010073 */
[----:B------:R-:W-:Y:S01]  /*8800*/  FFMA.FTZ R104, R104, -R15, R31 ;  /* 0x8000000f68687223 */ /* 0x000fe2000001001f */
[----:B------:R-:W-:Y:S01]  /*8810*/  FFMA.FTZ R111, R68, R111, 1 ;  /* 0x3f800000446f7423 */ /* 0x000fe2000001006f */
[--C-:B------:R-:W-:Y:S01]  /*8820*/  FFMA.FTZ R119, R116, R119, -R14.reuse ;  /* 0x0000007774777223 */ /* 0x100fe2000001080e */
[--C-:B------:R-:W-:Y:S01]  /*8830*/  FFMA.FTZ R121, R118, R121, -R14.reuse ;  /* 0x0000007976797223 */ /* 0x100fe2000001080e */
[----:B------:R-:W-:Y:S01]  /*8840*/  FFMA.FTZ R123, R120, R123, -R14 ;  /* 0x0000007b787b7223 */ /* 0x000fe2000001080e */
[----:B------:R-:W-:Y:S01]  /*8850*/  FMUL.FTZ R68, R158, R111 ;  /* 0x0000006f9e447220 */ /* 0x000fe20000410000 */
[----:B------:R-:W-:-:S02]  /*8860*/  HADD2.F32 R111, -RZ, R41.H0_H0 ;  /* 0x20000029ff6f7230 */ /* 0x000fc40000004100 */
[-C--:B------:R-:W-:Y:S01]  /*8870*/  FFMA.FTZ R98, R98, -R15.reuse, R119 ;  /* 0x8000000f62627223 */ /* 0x080fe20000010077 */
[----:B------:R-:W-:Y:S02]  /*8880*/  HADD2.F32 R41, -RZ, R41.H1_H1 ;  /* 0x30000029ff297230 */ /* 0x000fe40000004100 */
[----:B------:R-:W-:Y:S01]  /*8890*/  FFMA.FTZ R112, R112, -R15, R121 ;  /* 0x8000000f70707223 */ /* 0x000fe20000010079 */
[----:B------:R-:W-:Y:S02]  /*88a0*/  HADD2.F32 R119, -RZ, R34.H0_H0 ;  /* 0x20000022ff777230 */ /* 0x000fe40000004100 */
[C---:B------:R-:W-:Y:S01]  /*88b0*/  FADD.FTZ R40, -R22.reuse, R111 ;  /* 0x0000006f16287221 */ /* 0x040fe20000010100 */
[----:B------:R-:W-:Y:S02]  /*88c0*/  HADD2.F32 R111, -RZ, R66.H1_H1 ;  /* 0x30000042ff6f7230 */ /* 0x000fe40000004100 */
[----:B------:R-:W-:Y:S01]  /*88d0*/  FADD.FTZ R160, -R22, R41 ;  /* 0x0000002916a07221 */ /* 0x000fe20000010100 */
[----:B------:R-:W-:-:S02]  /*88e0*/  HADD2.F32 R121, -RZ, R34.H1_H1 ;  /* 0x30000022ff797230 */ /* 0x000fc40000004100 */
[----:B------:R-:W-:Y:S01]  /*88f0*/  FMUL.FTZ R40, R23, R40 ;  /* 0x0000002817287220 */ /* 0x000fe20000410000 */
[----:B------:R-:W-:Y:S01]  /*8900*/  FFMA.FTZ R34, R107, R117, -R14 ;  /* 0x000000756b227223 */ /* 0x000fe2000001080e */
[----:B------:R-:W-:Y:S01]  /*8910*/  FMUL.FTZ R111, R111, R68 ;  /* 0x000000446f6f7220 */ /* 0x000fe20000410000 */
[----:B------:R-:W-:Y:S02]  /*8920*/  HADD2.F32 R117, -RZ, R62.H0_H0 ;  /* 0x2000003eff757230 */ /* 0x000fe40000004100 */
[----:B------:R-:W-:Y:S01]  /*8930*/  FFMA.FTZ R66, R116, R40, R105 ;  /* 0x0000002874427223 */ /* 0x000fe20000010069 */
[-C--:B------:R-:W-:Y:S01]  /*8940*/  FFMA.FTZ R34, R101, -R15.reuse, R34 ;  /* 0x8000000f65227223 */ /* 0x080fe20000010022 */
[----:B------:R-:W-:Y:S01]  /*8950*/  FADD.FTZ R121, -R22, R121 ;  /* 0x0000007916797221 */ /* 0x000fe20000010100 */
[----:B------:R-:W-:Y:S01]  /*8960*/  FFMA.FTZ R102, R102, -R15, R123 ;  /* 0x8000000f66667223 */ /* 0x000fe2000001007b */
[----:B------:R-:W-:Y:S01]  /*8970*/  FMUL.FTZ R158, R66, -1.4426950216293334961 ;  /* 0xbfb8aa3b429e7820 */ /* 0x000fe20000410000 */
[--C-:B------:R-:W-:Y:S01]  /*8980*/  FFMA.FTZ R125, R118, R125, -R14.reuse ;  /* 0x0000007d767d7223 */ /* 0x100fe2000001080e */
[--C-:B------:R-:W-:Y:S01]  /*8990*/  FFMA.FTZ R133, R116, R133, -R14.reuse ;  /* 0x0000008574857223 */ /* 0x100fe2000001080e */
[--C-:B------:R-:W-:Y:S01]  /*89a0*/  FFMA.FTZ R127, R107, R127, -R14.reuse ;  /* 0x0000007f6b7f7223 */ /* 0x100fe2000001080e */
[--C-:B------:R-:W-:Y:S01]  /*89b0*/  FFMA.FTZ R129, R118, R129, -R14.reuse ;  /* 0x0000008176817223 */ /* 0x100fe2000001080e */
[-C--:B------:R-:W-:Y:S01]  /*89c0*/  FFMA.FTZ R110, R110, -R15.reuse, R125 ;  /* 0x8000000f6e6e7223 */ /* 0x080fe2000001007d */
[----:B------:R-:W0:Y:S01]  /*89d0*/  MUFU.EX2 R158, R158 ;  /* 0x0000009e009e7308 */ /* 0x000e220000000800 */
[----:B------:R-:W-:Y:S01]  /*89e0*/  FFMA.FTZ R100, R100, -R15, R133 ;  /* 0x8000000f64647223 */ /* 0x000fe20000010085 */
[----:B------:R-:W-:Y:S01]  /*89f0*/  FMUL.FTZ R108, R23, R108 ;  /* 0x0000006c176c7220 */ /* 0x000fe20000410000 */
[--C-:B------:R-:W-:Y:S01]  /*8a00*/  FFMA.FTZ R69, R120, R69, -R14.reuse ;  /* 0x0000004578457223 */ /* 0x100fe2000001080e */
[C-C-:B------:R-:W-:Y:S01]  /*8a10*/  FFMA.FTZ R131, R118.reuse, R131, -R14.reuse ;  /* 0x0000008376837223 */ /* 0x140fe2000001080e */
[C-C-:B------:R-:W-:Y:S01]  /*8a20*/  FFMA.FTZ R57, R118.reuse, R57, -R14.reuse ;  /* 0x0000003976397223 */ /* 0x140fe2000001080e */
[C-C-:B------:R-:W-:Y:S01]  /*8a30*/  FFMA.FTZ R149, R118.reuse, R149, -R14.reuse ;  /* 0x0000009576957223 */ /* 0x140fe2000001080e */
[C-C-:B------:R-:W-:Y:S01]  /*8a40*/  FFMA.FTZ R155, R118.reuse, R155, -R14.reuse ;  /* 0x0000009b769b7223 */ /* 0x140fe2000001080e */
[C-C-:B------:R-:W-:Y:S01]  /*8a50*/  FFMA.FTZ R161, R118.reuse, R161, -R14.reuse ;  /* 0x000000a176a17223 */ /* 0x140fe2000001080e */
[C-C-:B------:R-:W-:Y:S01]  /*8a60*/  FFMA.FTZ R163, R118.reuse, R163, -R14.reuse ;  /* 0x000000a376a37223 */ /* 0x140fe2000001080e */
[C-C-:B------:R-:W-:Y:S01]  /*8a70*/  FFMA.FTZ R53, R118.reuse, R53, -R14.reuse ;  /* 0x0000003576357223 */ /* 0x140fe2000001080e */
[C-C-:B------:R-:W-:Y:S01]  /*8a80*/  FFMA.FTZ R49, R118.reuse, R49, -R14.reuse ;  /* 0x0000003176317223 */ /* 0x140fe2000001080e */
[--C-:B------:R-:W-:Y:S01]  /*8a90*/  FFMA.FTZ R111, R118, R111, -R14.reuse ;  /* 0x0000006f766f7223 */ /* 0x100fe2000001080e */
[--C-:B------:R-:W-:Y:S01]  /*8aa0*/  FFMA.FTZ R59, R116, R59, -R14.reuse ;  /* 0x0000003b743b7223 */ /* 0x100fe2000001080e */
[--C-:B------:R-:W-:Y:S01]  /*8ab0*/  FFMA.FTZ R141, R107, R141, -R14.reuse ;  /* 0x0000008d6b8d7223 */ /* 0x100fe2000001080e */
[C-C-:B------:R-:W-:Y:S01]  /*8ac0*/  FFMA.FTZ R143, R120.reuse, R143, -R14.reuse ;  /* 0x0000008f788f7223 */ /* 0x140fe2000001080e */
[----:B------:R-:W-:Y:S01]  /*8ad0*/  FFMA.FTZ R33, R120, R33, -R14 ;  /* 0x0000002178217223 */ /* 0x000fe2000001080e */
[----:B0-----:R-:W-:Y:S01]  /*8ae0*/  FADD.FTZ R68, R158, 1 ;  /* 0x3f8000009e447421 */ /* 0x001fe20000010000 */
[----:B------:R-:W-:-:S02]  /*8af0*/  HADD2.F32 R158, -RZ, R67.H0_H0 ;  /* 0x20000043ff9e7230 */ /* 0x000fc40000004100 */
[C-C-:B------:R-:W-:Y:S01]  /*8b00*/  FFMA.FTZ R139, R120.reuse, R139, -R14.reuse ;  /* 0x0000008b788b7223 */ /* 0x140fe2000001080e */
[C-C-:B------:R-:W-:Y:S01]  /*8b10*/  FFMA.FTZ R29, R120.reuse, R29, -R14.reuse ;  /* 0x0000001d781d7223 */ /* 0x140fe2000001080e */
[C-C-:B------:R-:W-:Y:S01]  /*8b20*/  FFMA.FTZ R157, R120.reuse, R157, -R14.reuse ;  /* 0x0000009d789d7223 */ /* 0x140fe2000001080e */
[C-C-:B------:R-:W-:Y:S01]  /*8b30*/  FFMA.FTZ R159, R120.reuse, R159, -R14.reuse ;  /* 0x0000009f789f7223 */ /* 0x140fe2000001080e */
[----:B------:R-:W0:Y:S01]  /*8b40*/  MUFU.RCP R68, R68 ;  /* 0x0000004400447308 */ /* 0x000e220000001000 */
[C-C-:B------:R-:W-:Y:S01]  /*8b50*/  FFMA.FTZ R47, R120.reuse, R47, -R14.reuse ;  /* 0x0000002f782f7223 */ /* 0x140fe2000001080e */
[C-C-:B------:R-:W-:Y:S01]  /*8b60*/  FFMA.FTZ R43, R120.reuse, R43, -R14.reuse ;  /* 0x0000002b782b7223 */ /* 0x140fe2000001080e */
        /* <DEDUP_REMOVED lines=14> */
[----:B0-----:R-:W-:Y:S01]  /*8c50*/  FADD.FTZ R17, -R68, 1 ;  /* 0x3f80000044117421 */ /* 0x001fe20000010100 */
[C-C-:B------:R-:W-:Y:S01]  /*8c60*/  FFMA.FTZ R25, R107.reuse, R25, -R14.reuse ;  /* 0x000000196b197223 */ /* 0x140fe2000001080e */
[C-C-:B------:R-:W-:Y:S01]  /*8c70*/  FFMA.FTZ R55, R107.reuse, R55, -R14.reuse ;  /* 0x000000376b377223 */ /* 0x140fe2000001080e */
[----:B------:R-:W-:Y:S01]  /*8c80*/  FFMA.FTZ R39, R107, R39, -R14 ;  /* 0x000000276b277223 */ /* 0x000fe2000001080e */
[----:B------:R-:W-:Y:S01]  /*8c90*/  FFMA.FTZ R17, R66, R17, 1 ;  /* 0x3f80000042117423 */ /* 0x000fe20000010011 */
[----:B------:R-:W-:Y:S01]  /*8ca0*/  FMUL.FTZ R66, R23, R160 ;  /* 0x000000a017427220 */ /* 0x000fe20000410000 */
[-C--:B------:R-:W-:Y:S01]  /*8cb0*/  FFMA.FTZ R16, R16, -R15.reuse, R129 ;  /* 0x8000000f10107223 */ /* 0x080fe20000010081 */
[----:B------:R-:W-:Y:S01]  /*8cc0*/  FFMA.FTZ R18, R18, -R15, R69 ;  /* 0x8000000f12127223 */ /* 0x000fe20000010045 */
[----:B------:R-:W-:Y:S01]  /*8cd0*/  FMUL.FTZ R17, R68, R17 ;  /* 0x0000001144117220 */ /* 0x000fe20000410000 */
[----:B------:R-:W-:Y:S01]  /*8ce0*/  FFMA.FTZ R41, R107, R66, R96 ;  /* 0x000000426b297223 */ /* 0x000fe20000010060 */
[C---:B------:R-:W-:Y:S01]  /*8cf0*/  FMUL.FTZ R106, R23.reuse, R106 ;  /* 0x0000006a176a7220 */ /* 0x040fe20000410000 */
[----:B------:R-:W-:Y:S01]  /*8d00*/  FMUL.FTZ R98, R23, R98 ;  /* 0x0000006217627220 */ /* 0x000fe20000410000 */
[----:B------:R-:W-:Y:S01]  /*8d10*/  FMUL.FTZ R17, R158, R17 ;  /* 0x000000119e117220 */ /* 0x000fe20000410000 */
[----:B------:R-:W-:Y:S01]  /*8d20*/  FMUL.FTZ R160, R41, -1.4426950216293334961 ;  /* 0xbfb8aa3b29a07820 */ /* 0x000fe20000410000 */
[-C--:B------:R-:W-:Y:S01]  /*8d30*/  FFMA.FTZ R128, R128, -R15.reuse, R59 ;  /* 0x8000000f80807223 */ /* 0x080fe2000001003b */
[----:B------:R-:W-:Y:S01]  /*8d40*/  FFMA.FTZ R126, R126, -R15, R141 ;  /* 0x8000000f7e7e7223 */ /* 0x000fe2000001008d */
[----:B------:R-:W-:Y:S01]  /*8d50*/  FFMA.FTZ R17, R116, R17, -R14 ;  /* 0x0000001174117223 */ /* 0x000fe2000001080e */
[C---:B------:R-:W-:Y:S01]  /*8d60*/  FMUL.FTZ R102, R23.reuse, R102 ;  /* 0x0000006617667220 */ /* 0x040fe20000410000 */
[C---:B------:R-:W-:Y:S01]  /*8d70*/  FMUL.FTZ R69, R23.reuse, R110 ;  /* 0x0000006e17457220 */ /* 0x040fe20000410000 */
[----:B------:R-:W0:Y:S01]  /*8d80*/  MUFU.EX2 R160, R160 ;  /* 0x000000a000a07308 */ /* 0x000e220000000800 */
[-C--:B------:R-:W-:Y:S01]  /*8d90*/  FFMA.FTZ R40, R40, -R15.reuse, R17 ;  /* 0x8000000f28287223 */ /* 0x080fe20000010011 */
[----:B------:R-:W-:Y:S01]  /*8da0*/  FMUL.FTZ R17, R23, R114 ;  /* 0x0000007217117220 */ /* 0x000fe20000410000 */
[-C--:B------:R-:W-:Y:S01]  /*8db0*/  FFMA.FTZ R124, R124, -R15.reuse, R33 ;  /* 0x8000000f7c7c7223 */ /* 0x080fe20000010021 */
[-C--:B------:R-:W-:Y:S01]  /*8dc0*/  FFMA.FTZ R30, R30, -R15.reuse, R131 ;  /* 0x8000000f1e1e7223 */ /* 0x080fe20000010083 */
        /* <DEDUP_REMOVED lines=12> */
[----:B0-----:R-:W-:Y:S01]  /*8e90*/  FADD.FTZ R68, R160, 1 ;  /* 0x3f800000a0447421 */ /* 0x001fe20000010000 */
[-C--:B------:R-:W-:Y:S01]  /*8ea0*/  FFMA.FTZ R152, R152, -R15.reuse, R157 ;  /* 0x8000000f98987223 */ /* 0x080fe2000001009d */
[-C--:B------:R-:W-:Y:S01]  /*8eb0*/  FFMA.FTZ R150, R150, -R15.reuse, R155 ;  /* 0x8000000f96967223 */ /* 0x080fe2000001009b */
[-C--:B------:R-:W-:Y:S01]  /*8ec0*/  FFMA.FTZ R70, R70, -R15.reuse, R71 ;  /* 0x8000000f46467223 */ /* 0x080fe20000010047 */
[-C--:B------:R-:W-:Y:S01]  /*8ed0*/  FFMA.FTZ R156, R156, -R15.reuse, R45 ;  /* 0x8000000f9c9c7223 */ /* 0x080fe2000001002d */
[-C--:B------:R-:W-:Y:S01]  /*8ee0*/  FFMA.FTZ R154, R154, -R15.reuse, R159 ;  /* 0x8000000f9a9a7223 */ /* 0x080fe2000001009f */
[----:B------:R-:W0:Y:S01]  /*8ef0*/  MUFU.RCP R68, R68 ;  /* 0x0000004400447308 */ /* 0x000e220000001000 */
        /* <DEDUP_REMOVED lines=16> */
[C---:B0-----:R-:W-:Y:S01]  /*9000*/  FADD.FTZ R158, -R68.reuse, 1 ;  /* 0x3f800000449e7421 */ /* 0x041fe20000010100 */
[C---:B------:R-:W-:Y:S01]  /*9010*/  FMUL.FTZ R128, R23.reuse, R128 ;  /* 0x0000008017807220 */ /* 0x040fe20000410000 */
[----:B------:R-:W-:Y:S01]  /*9020*/  FMUL.FTZ R100, R23, R100 ;  /* 0x0000006417647220 */ /* 0x000fe20000410000 */
[----:B------:R-:W-:Y:S01]  /*9030*/  F2FP.F16.F32.PACK_AB R102, R69, R102 ;  /* 0x000000664566723e */ /* 0x000fe200000000ff */
[----:B------:R-:W-:Y:S01]  /*9040*/  FFMA.FTZ R41, R41, R158, 1 ;  /* 0x3f80000029297423 */ /* 0x000fe2000001009e */
[C---:B------:R-:W-:Y:S01]  /*9050*/  FMUL.FTZ R124, R23.reuse, R124 ;  /* 0x0000007c177c7220 */ /* 0x040fe20000410000 */
[C---:B------:R-:W-:Y:S01]  /*9060*/  FMUL.FTZ R140, R23.reuse, R140 ;  /* 0x0000008c178c7220 */ /* 0x040fe20000410000 */
[----:B------:R-:W-:Y:S01]  /*9070*/  FMUL.FTZ R21, R23, R138 ;  /* 0x0000008a17157220 */ /* 0x000fe20000410000 */
[----:B------:R-:W-:Y:S01]  /*9080*/  FMUL.FTZ R158, R68, R41 ;  /* 0x00000029449e7220 */ /* 0x000fe20000410000 */
[----:B------:R-:W-:-:S02]  /*9090*/  HADD2.F32 R41, -RZ, R36.H0_H0 ;  /* 0x20000024ff297230 */ /* 0x000fc40000004100 */
[C---:B------:R-:W-:Y:S01]  /*90a0*/  FMUL.FTZ R132, R23.reuse, R132 ;  /* 0x0000008417847220 */ /* 0x040fe20000410000 */
[C---:B------:R-:W-:Y:S01]  /*90b0*/  FMUL.FTZ R17, R23.reuse, R130 ;  /* 0x0000008217117220 */ /* 0x040fe20000410000 */
[----:B------:R-:W-:Y:S01]  /*90c0*/  FMUL.FTZ R104, R23, R104 ;  /* 0x0000006817687220 */ /* 0x000fe20000410000 */
[----:B------:R-:W-:Y:S01]  /*90d0*/  F2FP.F16.F32.PACK_AB R21, R21, R140 ;  /* 0x0000008c1515723e */ /* 0x000fe200000000ff */
[----:B------:R-:W-:Y:S01]  /*90e0*/  FADD.FTZ R160, -R22, R41 ;  /* 0x0000002916a07221 */ /* 0x000fe20000010100 */
[----:B------:R-:W-:Y:S02]  /*90f0*/  HADD2.F32 R41, -RZ, R67.H1_H1 ;  /* 0x30000043ff297230 */ /* 0x000fe40000004100 */
[C---:B------:R-:W-:Y:S01]  /*9100*/  FMUL.FTZ R136, R23.reuse, R136 ;  /* 0x0000008817887220 */ /* 0x040fe20000410000 */
[C---:B------:R-:W-:Y:S01]  /*9110*/  FMUL.FTZ R25, R23.reuse, R28 ;  /* 0x0000001c17197220 */ /* 0x040fe20000410000 */
[C---:B------:R-:W-:Y:S01]  /*9120*/  FMUL.FTZ R68, R23.reuse, R160 ;  /* 0x000000a017447220 */ /* 0x040fe20000410000 */
[----:B------:R-:W-:Y:S01]  /*9130*/  FMUL.FTZ R146, R23, R146 ;  /* 0x0000009217927220 */ /* 0x000fe20000410000 */
[----:B------:R-:W-:Y:S01]  /*9140*/  FMUL.FTZ R41, R41, R158 ;  /* 0x0000009e29297220 */ /* 0x000fe20000410000 */
[----:B------:R-:W-:-:S02]  /*9150*/  HADD2.F32 R158, -RZ, R36.H1_H1 ;  /* 0x30000024ff9e7230 */ /* 0x000fc40000004100 */
[----:B------:R-:W-:Y:S01]  /*9160*/  FFMA.FTZ R67, R120, R68, R99 ;  /* 0x0000004478437223 */ /* 0x000fe20000010063 */
[C-C-:B------:R-:W-:Y:S01]  /*9170*/  FFMA.FTZ R36, R107.reuse, R113, -R14.reuse ;  /* 0x000000716b247223 */ /* 0x140fe2000001080e */
[----:B------:R-:W-:Y:S01]  /*9180*/  FFMA.FTZ R41, R107, R41, -R14 ;  /* 0x000000296b297223 */ /* 0x000fe2000001080e */
[----:B------:R-:W-:Y:S01]  /*9190*/  FMUL.FTZ R27, R23, R144 ;  /* 0x00000090171b7220 */ /* 0x000fe20000410000 */
[----:B------:R-:W-:Y:S01]  /*91a0*/  FMUL.FTZ R160, R67, -1.4426950216293334961 ;  /* 0xbfb8aa3b43a07820 */ /* 0x000fe20000410000 */
[-C--:B------:R-:W-:Y:S01]  /*91b0*/  FFMA.FTZ R36, R103, -R15.reuse, R36 ;  /* 0x8000000f67247223 */ /* 0x080fe20000010024 */
[----:B------:R-:W-:Y:S01]  /*91c0*/  FADD.FTZ R103, -R22, R158 ;  /* 0x0000009e16677221 */ /* 0x000fe20000010100 */
[----:B------:R-:W-:Y:S01]  /*91d0*/  FFMA.FTZ R66, R66, -R15, R41 ;  /* 0x8000000f42427223 */ /* 0x000fe20000010029 */
[C---:B------:R-:W-:Y:S01]  /*91e0*/  FMUL.FTZ R152, R23.reuse, R152 ;  /* 0x0000009817987220 */ /* 0x040fe20000410000 */
[----:B------:R-:W-:Y:S01]  /*91f0*/  FMUL.FTZ R29, R23, R150 ;  /* 0x00000096171d7220 */ /* 0x000fe20000410000 */
[----:B------:R-:W0:Y:S01]  /*9200*/  MUFU.EX2 R160, R160 ;  /* 0x000000a000a07308 */ /* 0x000e220000000800 */
[----:B------:R-:W-:Y:S01]  /*9210*/  F2FP.F16.F32.PACK_AB R17, R17, R132 ;  /* 0x000000841111723e */ /* 0x000fe200000000ff */
[----:B------:R-:W-:Y:S01]  /*9220*/  FMUL.FTZ R122, R23, R122 ;  /* 0x0000007a177a7220 */ /* 0x000fe20000410000 */
[----:B------:R-:W-:Y:S01]  /*9230*/  F2FP.F16.F32.PACK_AB R25, R25, R136 ;  /* 0x000000881919723e */ /* 0x000fe200000000ff */
[----:B------:R-:W-:Y:S01]  /*9240*/  FMUL.FTZ R154, R23, R154 ;  /* 0x0000009a179a7220 */ /* 0x000fe20000410000 */
[----:B------:R-:W-:Y:S01]  /*9250*/  F2FP.F16.F32.PACK_AB R27, R27, R146 ;  /* 0x000000921b1b723e */ /* 0x000fe200000000ff */
[----:B------:R-:W-:Y:S01]  /*9260*/  FMUL.FTZ R33, R23, R58 ;  /* 0x0000003a17217220 */ /* 0x000fe20000410000 */
[----:B------:R-:W-:Y:S01]  /*9270*/  F2FP.F16.F32.PACK_AB R29, R29, R152 ;  /* 0x000000981d1d723e */ /* 0x000fe200000000ff */
[C---:B------:R-:W-:Y:S01]  /*9280*/  FMUL.FTZ R26, R23.reuse, R26 ;  /* 0x0000001a171a7220 */ /* 0x040fe20000410000 */
[C---:B------:R-:W-:Y:S01]  /*9290*/  FMUL.FTZ R18, R23.reuse, R18 ;  /* 0x0000001217127220 */ /* 0x040fe20000410000 */
[C---:B------:R-:W-:Y:S01]  /*92a0*/  FMUL.FTZ R134, R23.reuse, R134 ;  /* 0x0000008617867220 */ /* 0x040fe20000410000 */
[----:B------:R-:W-:Y:S01]  /*92b0*/  FMUL.FTZ R19, R23, R32 ;  /* 0x0000002017137220 */ /* 0x000fe20000410000 */
[----:B------:R-:W-:Y:S01]  /*92c0*/  F2FP.F16.F32.PACK_AB R33, R33, R154 ;  /* 0x0000009a2121723e */ /* 0x000fe200000000ff */
[C---:B------:R-:W-:Y:S01]  /*92d0*/  FMUL.FTZ R70, R23.reuse, R70 ;  /* 0x0000004617467220 */ /* 0x040fe20000410000 */
[C---:B------:R-:W-:Y:S01]  /*92e0*/  FMUL.FTZ R20, R23.reuse, R20 ;  /* 0x0000001417147220 */ /* 0x040fe20000410000 */
[C---:B------:R-:W-:Y:S01]  /*92f0*/  FMUL.FTZ R39, R23.reuse, R142 ;  /* 0x0000008e17277220 */ /* 0x040fe20000410000 */
[----:B------:R-:W-:Y:S01]  /*9300*/  FMUL.FTZ R50, R23, R50 ;  /* 0x0000003217327220 */ /* 0x000fe20000410000 */
[----:B0-----:R-:W-:Y:S01]  /*9310*/  FADD.FTZ R164, R160, 1 ;  /* 0x3f800000a0a47421 */ /* 0x001fe20000010000 */
[----:B------:R-:W-:-:S02]  /*9320*/  HADD2.F32 R160, -RZ, R64.H0_H0 ;  /* 0x20000040ffa07230 */ /* 0x000fc40000004100 */
[C---:B------:R-:W-:Y:S01]  /*9330*/  FMUL.FTZ R43, R23.reuse, R148 ;  /* 0x00000094172b7220 */ /* 0x040fe20000410000 */
[C---:B------:R-:W-:Y:S01]  /*9340*/  FMUL.FTZ R44, R23.reuse, R44 ;  /* 0x0000002c172c7220 */ /* 0x040fe20000410000 */
[----:B------:R-:W0:Y:S01]  /*9350*/  MUFU.RCP R115, R164 ;  /* 0x000000a400737308 */ /* 0x000e220000001000 */
[----:B------:R-:W-:Y:S01]  /*9360*/  FMUL.FTZ R45, R23, R46 ;  /* 0x0000002e172d7220 */ /* 0x000fe20000410000 */
        /* <DEDUP_REMOVED lines=10> */
[C---:B------:R-:W-:Y:S01]  /*9410*/  FMUL.FTZ R40, R23.reuse, R40 ;  /* 0x0000002817287220 */ /* 0x040fe20000410000 */
[----:B------:R-:W-:Y:S01]  /*9420*/  FMUL.FTZ R51, R23, R66 ;  /* 0x0000004217337220 */ /* 0x000fe20000410000 */
[----:B------:R-:W-:-:S02]  /*9430*/  F2FP.F16.F32.PACK_AB R24, R41, R24 ;  /* 0x000000182918723e */ /* 0x000fc400000000ff */
[----:B------:R-:W-:Y:S01]  /*9440*/  F2FP.F16.F32.PACK_AB R47, R47, R48 ;  /* 0x000000302f2f723e */ /* 0x000fe200000000ff */
[----:B0-----:R-:W-:Y:S01]  /*9450*/  FADD.FTZ R158, -R115, 1 ;  /* 0x3f800000739e7421 */ /* 0x001fe20000010100 */
[----:B------:R-:W-:Y:S02]  /*9460*/  F2FP.F16.F32.PACK_AB R42, R49, R42 ;  /* 0x0000002a312a723e */ /* 0x000fe400000000ff */
[----:B------:R-:W-:Y:S01]  /*9470*/  F2FP.F16.F32.PACK_AB R40, R51, R40 ;  /* 0x000000283328723e */ /* 0x000fe200000000ff */
[----:B------:R-:W-:Y:S01]  /*9480*/  FFMA.FTZ R67, R67, R158, 1 ;  /* 0x3f80000043437423 */ /* 0x000fe2000001009e */
[----:B------:R-:W-:Y:S01]  /*9490*/  FMUL.FTZ R158, R23, R103 ;  /* 0x00000067179e7220 */ /* 0x000fe20000410000 */
[----:B------:R-:W-:Y:S02]  /*94a0*/  MOV R109, R0 ;  /* 0x00000000006d7202 */ /* 0x000fe40000000f00 */
[----:B------:R-:W-:Y:S01]  /*94b0*/  FMUL.FTZ R115, R115, R67 ;  /* 0x0000004373737220 */ /* 0x000fe20000410000 */
[----:B------:R-:W-:-:S03]  /*94c0*/  FFMA.FTZ R67, R118, R158, R95 ;  /* 0x0000009e76437223 */ /* 0x000fc6000001005f */
[----:B------:R-:W-:Y:S01]  /*94d0*/  FMUL.FTZ R31, R160, R115 ;  /* 0x00000073a01f7220 */ /* 0x000fe20000410000 */
[----:B------:R-:W-:-:S03]  /*94e0*/  FMUL.FTZ R113, R67, -1.4426950216293334961 ;  /* 0xbfb8aa3b43717820 */ /* 0x000fc60000410000 */
[----:B------:R-:W-:-:S03]  /*94f0*/  FFMA.FTZ R31, R120, R31, -R14 ;  /* 0x0000001f781f7223 */ /* 0x000fc6000001080e */
[----:B------:R-:W0:Y:S01]  /*9500*/  MUFU.EX2 R113, R113 ;  /* 0x0000007100717308 */ /* 0x000e220000000800 */
[----:B------:R-:W-:Y:S01]  /*9510*/  FFMA.FTZ R68, R68, -R15, R31 ;  /* 0x8000000f44447223 */ /* 0x000fe2000001001f */
[----:B------:R-:W-:-:S03]  /*9520*/  FMUL.FTZ R31, R23, R156 ;  /* 0x0000009c171f7220 */ /* 0x000fc60000410000 */
[----:B------:R-:W-:Y:S02]  /*9530*/  FMUL.FTZ R68, R23, R68 ;  /* 0x0000004417447220 */ /* 0x000fe40000410000 */
[----:B------:R-:W-:Y:S01]  /*9540*/  F2FP.F16.F32.PACK_AB R31, R31, R70 ;  /* 0x000000461f1f723e */ /* 0x000fe200000000ff */
        /* <DEDUP_REMOVED lines=15> */
[----:B------:R-:W-:Y:S01]  /*9640*/  FFMA.FTZ R158, R158, -R15, R67 ;  /* 0x8000000f9e9e7223 */ /* 0x000fe20000010043 */
[----:B------:R-:W-:-:S03]  /*9650*/  FMUL.FTZ R67, R23, R34 ;  /* 0x0000002217437220 */ /* 0x000fc60000410000 */
[----:B------:R-:W0:Y:S01]  /*9660*/  MUFU.EX2 R115, R115 ;  /* 0x0000007300737308 */ /* 0x000e220000000800 */
[----:B------:R-:W-:Y:S01]  /*9670*/  FMUL.FTZ R53, R23, R158 ;  /* 0x0000009e17357220 */ /* 0x000fe20000410000 */
[----:B------:R-:W-:-:S04]  /*9680*/  F2FP.F16.F32.PACK_AB R98, R67, R98 ;  /* 0x000000624362723e */ /* 0x000fc800000000ff */
[----:B------:R-:W-:Y:S01]  /*9690*/  F2FP.F16.F32.PACK_AB R53, R53, R68 ;  /* 0x000000443535723e */ /* 0x000fe200000000ff */
[----:B0-----:R-:W-:-:S06]  /*96a0*/  FADD.FTZ R113, R115, 1 ;  /* 0x3f80000073717421 */ /* 0x001fcc0000010000 */
[----:B------:R-:W0:Y:S02]  /*96b0*/  MUFU.RCP R113, R113 ;  /* 0x0000007100717308 */ /* 0x000e240000001000 */
[----:B0-----:R-:W-:-:S04]  /*96c0*/  FADD.FTZ R160, -R113, 1 ;  /* 0x3f80000071a07421 */ /* 0x001fc80000010100 */
[----:B------:R-:W-:Y:S01]  /*96d0*/  FFMA.FTZ R164, R103, R160, 1 ;  /* 0x3f80000067a47423 */ /* 0x000fe200000100a0 */
[----:B------:R-:W-:-:S03]  /*96e0*/  FMUL.FTZ R160, R23, R37 ;  /* 0x0000002517a07220 */ /* 0x000fc60000410000 */
[----:B------:R-:W-:Y:S01]  /*96f0*/  FMUL.FTZ R37, R113, R164 ;  /* 0x000000a471257220 */ /* 0x000fe20000410000 */
[----:B------:R-:W-:Y:S01]  /*9700*/  FFMA.FTZ R103, R107, R160, R96 ;  /* 0x000000a06b677223 */ /* 0x000fe20000010060 */
[--C-:B------:R-:W-:Y:S02]  /*9710*/  HADD2.F32 R164, -RZ, R65.reuse.H0_H0 ;  /* 0x20000041ffa47230 */ /* 0x100fe40000004100 */
[----:B------:R-:W-:Y:S02]  /*9720*/  HADD2.F32 R65, -RZ, R65.H1_H1 ;  /* 0x30000041ff417230 */ /* 0x000fe40000004100 */
[----:B------:R-:W-:Y:S01]  /*9730*/  FMUL.FTZ R115, R103, -1.4426950216293334961 ;  /* 0xbfb8aa3b67737820 */ /* 0x000fe20000410000 */
[----:B------:R-:W-:-:S05]  /*9740*/  FMUL.FTZ R37, R164, R37 ;  /* 0x00000025a4257220 */ /* 0x000fca0000410000 */
[----:B------:R-:W0:Y:S01]  /*9750*/  MUFU.EX2 R115, R115 ;  /* 0x0000007300737308 */ /* 0x000e220000000800 */
[----:B------:R-:W-:-:S04]  /*9760*/  FFMA.FTZ R37, R116, R37, -R14 ;  /* 0x0000002574257223 */ /* 0x000fc8000001080e */
[----:B------:R-:W-:Y:S01]  /*9770*/  FFMA.FTZ R64, R64, -R15, R37 ;  /* 0x8000000f40407223 */ /* 0x000fe20000010025 */
[----:B------:R-:W-:-:S03]  /*9780*/  FMUL.FTZ R37, R23, R56 ;  /* 0x0000003817257220 */ /* 0x000fc60000410000 */
[----:B------:R-:W-:Y:S02]  /*9790*/  FMUL.FTZ R64, R23, R64 ;  /* 0x0000004017407220 */ /* 0x000fe40000410000 */
[----:B------:R-:W-:Y:S01]  /*97a0*/  F2FP.F16.F32.PACK_AB R18, R37, R18 ;  /* 0x000000122512723e */ /* 0x000fe200000000ff */
[----:B0-----:R-:W-:-:S06]  /*97b0*/  FADD.FTZ R113, R115, 1 ;  /* 0x3f80000073717421 */ /* 0x001fcc0000010000 */
[----:B------:R-:W0:Y:S02]  /*97c0*/  MUFU.RCP R113, R113 ;  /* 0x0000007100717308 */ /* 0x000e240000001000 */
[----:B0-----:R-:W-:-:S04]  /*97d0*/  FADD.FTZ R164, -R113, 1 ;  /* 0x3f80000071a47421 */ /* 0x001fc80000010100 */
[----:B------:R-:W-:-:S04]  /*97e0*/  FFMA.FTZ R164, R103, R164, 1 ;  /* 0x3f80000067a47423 */ /* 0x000fc800000100a4 */
[----:B------:R-:W-:Y:S01]  /*97f0*/  FMUL.FTZ R103, R113, R164 ;  /* 0x000000a471677220 */ /* 0x000fe20000410000 */
[----:B------:R-:W-:-:S03]  /*9800*/  FADD.FTZ R164, -R22, R119 ;  /* 0x0000007716a47221 */ /* 0x000fc60000010100 */
[----:B------:R-:W-:Y:S01]  /*9810*/  FMUL.FTZ R65, R65, R103 ;  /* 0x0000006741417220 */ /* 0x000fe20000410000 */
[----:B------:R-:W-:-:S03]  /*9820*/  FMUL.FTZ R164, R23, R164 ;  /* 0x000000a417a47220 */ /* 0x000fc60000410000 */
[----:B------:R-:W-:Y:S01]  /*9830*/  FFMA.FTZ R65, R107, R65, -R14 ;  /* 0x000000416b417223 */ /* 0x000fe2000001080e */
[----:B------:R-:W-:-:S03]  /*9840*/  FFMA.FTZ R103, R120, R164, R99 ;  /* 0x000000a478677223 */ /* 0x000fc60000010063 */
[----:B------:R-:W-:Y:S01]  /*9850*/  FFMA.FTZ R160, R160, -R15, R65 ;  /* 0x8000000fa0a07223 */ /* 0x000fe20000010041 */
[----:B------:R-:W-:Y:S01]  /*9860*/  FMUL.FTZ R115, R103, -1.4426950216293334961 ;  /* 0xbfb8aa3b67737820 */ /* 0x000fe20000410000 */
[C---:B------:R-:W-:Y:S02]  /*9870*/  FMUL.FTZ R65, R23.reuse, R112 ;  /* 0x0000007017417220 */ /* 0x040fe40000410000 */
[----:B------:R-:W-:-:S03]  /*9880*/  FMUL.FTZ R55, R23, R160 ;  /* 0x000000a017377220 */ /* 0x000fc60000410000 */
[----:B------:R-:W0:Y:S01]  /*9890*/  MUFU.EX2 R115, R115 ;  /* 0x0000007300737308 */ /* 0x000e220000000800 */
[----:B------:R-:W-:Y:S02]  /*98a0*/  F2FP.F16.F32.PACK_AB R104, R65, R104 ;  /* 0x000000684168723e */ /* 0x000fe400000000ff */
[----:B------:R-:W-:Y:S02]  /*98b0*/  F2FP.F16.F32.PACK_AB R55, R55, R64 ;  /* 0x000000403737723e */ /* 0x000fe400000000ff */
[----:B------:R-:W-:Y:S01]  /*98c0*/  PRMT R28, R104, 0x7632, R28 ;  /* 0x00007632681c7816 */ /* 0x000fe2000000001c */
        /* <DEDUP_REMOVED lines=25> */
[----:B------:R-:W-:-:S04]  /*9a60*/  FFMA.FTZ R115, R116, R62, R105 ;  /* 0x0000003e74737223 */ /* 0x000fc80000010069 */
[----:B------:R-:W-:-:S06]  /*9a70*/  FMUL.FTZ R119, R115, -1.4426950216293334961 ;  /* 0xbfb8aa3b73777820 */ /* 0x000fcc0000410000 */
[----:B------:R-:W0:Y:S02]  /*9a80*/  MUFU.EX2 R119, R119 ;  /* 0x0000007700777308 */ /* 0x000e240000000800 */
[----:B0-----:R-:W-:-:S06]  /*9a90*/  FADD.FTZ R121, R119, 1 ;  /* 0x3f80000077797421 */ /* 0x001fcc0000010000 */
[----:B------:R0:W2:Y:S02]  /*9aa0*/  MUFU.RCP R117, R121 ;  /* 0x0000007900757308 */ /* 0x0000a40000001000 */
[--C-:B0-----:R-:W-:Y:S02]  /*9ab0*/  HADD2.F32 R121, -RZ, R63.reuse.H0_H0 ;  /* 0x2000003fff797230 */ /* 0x101fe40000004100 */
[----:B------:R-:W-:Y:S02]  /*9ac0*/  HADD2.F32 R63, -RZ, R63.H1_H1 ;  /* 0x3000003fff3f7230 */ /* 0x000fe40000004100 */
        /* <DEDUP_REMOVED lines=15> */
[----:B------:R-:W-:-:S03]  /*9bc0*/  HADD2.F32 R117, -RZ, R60.H0_H0 ;  /* 0x2000003cff757230 */ /* 0x000fc60000004100 */
[----:B------:R-:W-:Y:S01]  /*9bd0*/  FMUL.FTZ R119, R119, R125 ;  /* 0x0000007d77777220 */ /* 0x000fe20000410000 */
[----:B------:R-:W-:Y:S02]  /*9be0*/  HADD2.F32 R125, -RZ, R60.H1_H1 ;  /* 0x3000003cff7d7230 */ /* 0x000fe40000004100 */
[----:B------:R-:W-:Y:S01]  /*9bf0*/  FADD.FTZ R117, -R22, R117 ;  /* 0x0000007516757221 */ /* 0x000fe20000010100 */
[----:B------:R-:W-:-:S03]  /*9c00*/  FMUL.FTZ R63, R63, R119 ;  /* 0x000000773f3f7220 */ /* 0x000fc60000410000 */
[----:B------:R-:W-:Y:S01]  /*9c10*/  FMUL.FTZ R117, R23, R117 ;  /* 0x0000007517757220 */ /* 0x000fe20000410000 */
[----:B------:R-:W-:-:S03]  /*9c20*/  FADD.FTZ R60, -R22, R125 ;  /* 0x0000007d163c7221 */ /* 0x000fc60000010100 */
[----:B------:R-:W-:Y:S01]  /*9c30*/  FFMA.FTZ R121, R120, R117, R99 ;  /* 0x0000007578797223 */ /* 0x000fe20000010063 */
[----:B------:R-:W-:-:S03]  /*9c40*/  FMUL.FTZ R60, R23, R60 ;  /* 0x0000003c173c7220 */ /* 0x000fc60000410000 */
[----:B------:R-:W-:Y:S01]  /*9c50*/  FMUL.FTZ R123, R121, -1.4426950216293334961 ;  /* 0xbfb8aa3b797b7820 */ /* 0x000fe20000410000 */
[----:B------:R-:W-:-:S05]  /*9c60*/  FFMA.FTZ R95, R118, R60, R95 ;  /* 0x0000003c765f7223 */ /* 0x000fca000001005f */
[----:B------:R-:W0:Y:S02]  /*9c70*/  MUFU.EX2 R123, R123 ;  /* 0x0000007b007b7308 */ /* 0x000e240000000800 */
[----:B0-----:R-:W-:Y:S01]  /*9c80*/  FADD.FTZ R99, R123, 1 ;  /* 0x3f8000007b637421 */ /* 0x001fe20000010000 */
[----:B------:R-:W-:-:S05]  /*9c90*/  FMUL.FTZ R123, R95, -1.4426950216293334961 ;  /* 0xbfb8aa3b5f7b7820 */ /* 0x000fca0000410000 */
[----:B------:R-:W0:Y:S08]  /*9ca0*/  MUFU.RCP R99, R99 ;  /* 0x0000006300637308 */ /* 0x000e300000001000 */
[----:B------:R-:W2:Y:S01]  /*9cb0*/  MUFU.EX2 R123, R123 ;  /* 0x0000007b007b7308 */ /* 0x000ea20000000800 */
[----:B0-----:R-:W-:-:S04]  /*9cc0*/  FADD.FTZ R119, -R99, 1 ;  /* 0x3f80000063777421 */ /* 0x001fc80000010100 */
[----:B------:R-:W-:Y:S01]  /*9cd0*/  FFMA.FTZ R121, R121, R119, 1 ;  /* 0x3f80000079797423 */ /* 0x000fe20000010077 */
[----:B--2---:R-:W-:-:S03]  /*9ce0*/  FADD.FTZ R119, R123, 1 ;  /* 0x3f8000007b777421 */ /* 0x004fc60000010000 */
[----:B------:R-:W-:-:S03]  /*9cf0*/  FMUL.FTZ R99, R99, R121 ;  /* 0x0000007963637220 */ /* 0x000fc60000410000 */
[----:B------:R-:W0:Y:S02]  /*9d00*/  MUFU.RCP R119, R119 ;  /* 0x0000007700777308 */ /* 0x000e240000001000 */
[----:B0-----:R-:W-:-:S04]  /*9d10*/  FADD.FTZ R121, -R119, 1 ;  /* 0x3f80000077797421 */ /* 0x001fc80000010100 */
[----:B------:R-:W-:Y:S01]  /*9d20*/  FFMA.FTZ R121, R95, R121, 1 ;  /* 0x3f8000005f797423 */ /* 0x000fe20000010079 */
[--C-:B------:R-:W-:Y:S02]  /*9d30*/  HADD2.F32 R95, -RZ, R61.reuse.H1_H1 ;  /* 0x3000003dff5f7230 */ /* 0x100fe40000004100 */
[----:B------:R-:W-:Y:S02]  /*9d40*/  HADD2.F32 R61, -RZ, R61.H0_H0 ;  /* 0x2000003dff3d7230 */ /* 0x000fe40000004100 */
[----:B------:R-:W-:Y:S01]  /*9d50*/  FMUL.FTZ R119, R119, R121 ;  /* 0x0000007977777220 */ /* 0x000fe20000410000 */
[C---:B------:R-:W-:Y:S02]  /*9d60*/  FADD.FTZ R95, -R22.reuse, R95 ;  /* 0x0000005f165f7221 */ /* 0x040fe40000010100 */
[----:B------:R-:W-:Y:S02]  /*9d70*/  FADD.FTZ R22, -R22, R61 ;  /* 0x0000003d16167221 */ /* 0x000fe40000010100 */
[----:B------:R-:W-:-:S02]  /*9d80*/  FMUL.FTZ R95, R23, R95 ;  /* 0x0000005f175f7220 */ /* 0x000fc40000410000 */
[----:B------:R-:W-:Y:S02]  /*9d90*/  FMUL.FTZ R22, R23, R22 ;  /* 0x0000001617167220 */ /* 0x000fe40000410000 */
[----:B------:R-:W-:Y:S02]  /*9da0*/  FFMA.FTZ R96, R107, R95, R96 ;  /* 0x0000005f6b607223 */ /* 0x000fe40000010060 */
[----:B------:R-:W-:Y:S02]  /*9db0*/  FFMA.FTZ R121, R116, R22, R105 ;  /* 0x0000001674797223 */ /* 0x000fe40000010069 */
[----:B------:R-:W-:Y:S02]  /*9dc0*/  FMUL.FTZ R133, R96, -1.4426950216293334961 ;  /* 0xbfb8aa3b60857820 */ /* 0x000fe40000410000 */
[----:B------:R-:W-:-:S04]  /*9dd0*/  FMUL.FTZ R123, R121, -1.4426950216293334961 ;  /* 0xbfb8aa3b797b7820 */ /* 0x000fc80000410000 */
[----:B------:R-:W0:Y:S08]  /*9de0*/  MUFU.EX2 R133, R133 ;  /* 0x0000008500857308 */ /* 0x000e300000000800 */
[----:B------:R-:W2:Y:S01]  /*9df0*/  MUFU.EX2 R123, R123 ;  /* 0x0000007b007b7308 */ /* 0x000ea20000000800 */
[----:B0-----:R-:W-:-:S07]  /*9e00*/  FADD.FTZ R61, R133, 1 ;  /* 0x3f800000853d7421 */ /* 0x001fce0000010000 */
[----:B------:R-:W0:Y:S01]  /*9e10*/  MUFU.RCP R61, R61 ;  /* 0x0000003d003d7308 */ /* 0x000e220000001000 */
[----:B--2---:R-:W-:Y:S01]  /*9e20*/  FADD.FTZ R125, R123, 1 ;  /* 0x3f8000007b7d7421 */ /* 0x004fe20000010000 */
[----:B0-----:R-:W-:-:S04]  /*9e30*/  FADD.FTZ R105, -R61, 1 ;  /* 0x3f8000003d697421 */ /* 0x001fc80000010100 */
[----:B------:R-:W-:Y:S02]  /*9e40*/  FFMA.FTZ R105, R96, R105, 1 ;  /* 0x3f80000060697423 */ /* 0x000fe40000010069 */
[----:B------:R-:W0:Y:S02]  /*9e50*/  MUFU.RCP R96, R125 ;  /* 0x0000007d00607308 */ /* 0x000e240000001000 */
[----:B------:R-:W-:Y:S01]  /*9e60*/  FMUL.FTZ R105, R61, R105 ;  /* 0x000000693d697220 */ /* 0x000fe20000410000 */
[----:B0-----:R-:W-:-:S04]  /*9e70*/  FADD.FTZ R61, -R96, 1 ;  /* 0x3f800000603d7421 */ /* 0x001fc80000010100 */
[----:B------:R-:W-:Y:S01]  /*9e80*/  FFMA.FTZ R121, R121, R61, 1 ;  /* 0x3f80000079797423 */ /* 0x000fe2000001003d */
[--C-:B------:R-:W-:Y:S02]  /*9e90*/  HADD2.F32 R61, -RZ, R2.reuse.H0_H0 ;  /* 0x20000002ff3d7230 */ /* 0x100fe40000004100 */
[----:B------:R-:W-:Y:S02]  /*9ea0*/  HADD2.F32 R2, -RZ, R2.H1_H1 ;  /* 0x30000002ff027230 */ /* 0x000fe40000004100 */
[----:B------:R-:W-:Y:S01]  /*9eb0*/  FMUL.FTZ R121, R96, R121 ;  /* 0x0000007960797220 */ /* 0x000fe20000410000 */
[----:B------:R-:W-:Y:S01]  /*9ec0*/  FFMA.FTZ R96, R97, -R15, R127 ;  /* 0x8000000f61607223 */ /* 0x000fe2000001007f */
[----:B------:R-:W-:Y:S01]  /*9ed0*/  FMUL.FTZ R61, R61, R99 ;  /* 0x000000633d3d7220 */ /* 0x000fe20000410000 */
[--C-:B------:R-:W-:Y:S02]  /*9ee0*/  HADD2.F32 R99, -RZ, R3.reuse.H1_H1 ;  /* 0x30000003ff637230 */ /* 0x100fe40000004100 */
[----:B------:R-:W-:Y:S01]  /*9ef0*/  FMUL.FTZ R97, R2, R119 ;  /* 0x0000007702617220 */ /* 0x000fe20000410000 */
[----:B------:R-:W-:-:S02]  /*9f00*/  HADD2.F32 R3, -RZ, R3.H0_H0 ;  /* 0x20000003ff037230 */ /* 0x000fc40000004100 */
[--C-:B------:R-:W-:Y:S01]  /*9f10*/  FFMA.FTZ R2, R118, R113, -R14.reuse ;  /* 0x0000007176027223 */ /* 0x100fe2000001080e */
[--C-:B------:R-:W-:Y:S01]  /*9f20*/  FFMA.FTZ R120, R120, R61, -R14.reuse ;  /* 0x0000003d78787223 */ /* 0x100fe2000001080e */
[----:B------:R-:W-:Y:S01]  /*9f30*/  FMUL.FTZ R99, R99, R105 ;  /* 0x0000006963637220 */ /* 0x000fe20000410000 */
[----:B------:R-:W-:Y:S01]  /*9f40*/  FFMA.FTZ R97, R118, R97, -R14 ;  /* 0x0000006176617223 */ /* 0x000fe2000001080e */
[----:B------:R-:W-:Y:S01]  /*9f50*/  FMUL.FTZ R3, R3, R121 ;  /* 0x0000007903037220 */ /* 0x000fe20000410000 */
[-C--:B------:R-:W-:Y:S01]  /*9f60*/  FFMA.FTZ R118, R101, -R15.reuse, R2 ;  /* 0x8000000f65767223 */ /* 0x080fe20000010002 */
[----:B------:R-:W-:Y:S01]  /*9f70*/  IADD3 R2, P0, R93, UR6, RZ ;  /* 0x000000065d027c10 */ /* 0x000fe2000ff1e0ff */
[----:B------:R-:W-:Y:S01]  /*9f80*/  FFMA.FTZ R120, R117, -R15, R120 ;  /* 0x8000000f75787223 */ /* 0x000fe20000010078 */
[--C-:B------:R-:W-:Y:S01]  /*9f90*/  FFMA.FTZ R3, R116, R3, -R14.reuse ;  /* 0x0000000374037223 */ /* 0x100fe2000001080e */
[C-C-:B------:R-:W-:Y:S01]  /*9fa0*/  FFMA.FTZ R116, R107.reuse, R63, -R14.reuse ;  /* 0x0000003f6b747223 */ /* 0x140fe2000001080e */
[----:B------:R-:W-:Y:S01]  /*9fb0*/  FFMA.FTZ R14, R107, R99, -R14 ;  /* 0x000000636b0e7223 */ /* 0x000fe2000001080e */
[----:B------:R-:W-:Y:S01]  /*9fc0*/  FMUL.FTZ R63, R23, R36 ;  /* 0x00000024173f7220 */ /* 0x000fe20000410000 */
[-C--:B------:R-:W-:Y:S01]  /*9fd0*/  FFMA.FTZ R22, R22, -R15.reuse, R3 ;  /* 0x8000000f16167223 */ /* 0x080fe20000010003 */
[----:B------:R-:W-:Y:S01]  /*9fe0*/  IADD3.X R3, R91, UR7, RZ, P0, !PT ;  /* 0x000000075b037c10 */ /* 0x000fe200087fe4ff */
[----:B------:R-:W-:Y:S01]  /*9ff0*/  FMUL.FTZ R91, R23, R16 ;  /* 0x00000010175b7220 */ /* 0x000fe20000410000 */
[-C--:B------:R-:W-:Y:S01]  /*a000*/  FFMA.FTZ R116, R35, -R15.reuse, R116 ;  /* 0x8000000f23747223 */ /* 0x080fe20000010074 */
[-C--:B------:R-:W-:Y:S01]  /*a010*/  FFMA.FTZ R60, R60, -R15.reuse, R97 ;  /* 0x8000000f3c3c7223 */ /* 0x080fe20000010061 */
[----:B------:R-:W-:Y:S01]  /*a020*/  FFMA.FTZ R114, R95, -R15, R14 ;  /* 0x8000000f5f727223 */ /* 0x000fe2000001000e */
[----:B------:R-:W-:Y:S01]  /*a030*/  PRMT R16, R108, 0x7632, R16 ;  /* 0x000076326c107816 */ /* 0x000fe20000000010 */
[----:B------:R-:W-:Y:S01]  /*a040*/  FMUL.FTZ R15, R23, R126 ;  /* 0x0000007e170f7220 */ /* 0x000fe20000410000 */
[----:B------:R-:W-:Y:S01]  /*a050*/  F2FP.F16.F32.PACK_AB R106, R63, R106 ;  /* 0x0000006a3f6a723e */ /* 0x000fe200000000ff */
[C---:B------:R-:W-:Y:S01]  /*a060*/  FMUL.FTZ R71, R23.reuse, R96 ;  /* 0x0000006017477220 */ /* 0x040fe20000410000 */
[C---:B------:R-:W-:Y:S01]  /*a070*/  FMUL.FTZ R93, R23.reuse, R30 ;  /* 0x0000001e175d7220 */ /* 0x040fe20000410000 */
[C---:B------:R-:W-:Y:S01]  /*a080*/  FMUL.FTZ R14, R23.reuse, R22 ;  /* 0x00000016170e7220 */ /* 0x040fe20000410000 */
[----:B------:R-:W-:Y:S01]  /*a090*/  PRMT R22, R106, 0x7632, R22 ;  /* 0x000076326a167816 */ /* 0x000fe20000000016 */
[----:B------:R0:W-:Y:S01]  /*a0a0*/  STG.E.U16 desc[UR8][R2.64+0x2], R16 ;  /* 0x0000021002007986 */ /* 0x0001e2000c101508 */
[----:B------:R-:W-:Y:S01]  /*a0b0*/  PRMT R30, R98, 0x7632, R30 ;  /* 0x00007632621e7816 */ /* 0x000fe2000000001e */
[----:B------:R-:W-:Y:S01]  /*a0c0*/  FMUL.FTZ R35, R23, R162 ;  /* 0x000000a217237220 */ /* 0x000fe20000410000 */
[----:B------:R-:W-:Y:S01]  /*a0d0*/  F2FP.F16.F32.PACK_AB R15, R15, R128 ;  /* 0x000000800f0f723e */ /* 0x000fe200000000ff */
[----:B------:R2:W-:Y:S01]  /*a0e0*/  STG.E.U16 desc[UR8][R2.64+0x6], R22 ;  /* 0x0000061602007986 */ /* 0x0005e2000c101508 */
[----:B------:R-:W-:Y:S01]  /*a0f0*/  F2FP.F16.F32.PACK_AB R100, R71, R100 ;  /* 0x000000644764723e */ /* 0x000fe200000000ff */
[----:B------:R-:W-:Y:S01]  /*a100*/  FMUL.FTZ R57, R23, R118 ;  /* 0x0000007617397220 */ /* 0x000fe20000410000 */
[----:B------:R-:W-:Y:S01]  /*a110*/  F2FP.F16.F32.PACK_AB R124, R93, R124 ;  /* 0x0000007c5d7c723e */ /* 0x000fe200000000ff */
[----:B------:R3:W-:Y:S01]  /*a120*/  STG.E.U16 desc[UR8][R2.64+0x5006], R30 ;  /* 0x0050061e02007986 */ /* 0x0007e2000c101508 */
[----:B------:R-:W-:Y:S01]  /*a130*/  F2FP.F16.F32.PACK_AB R122, R91, R122 ;  /* 0x0000007a5b7a723e */ /* 0x000fe200000000ff */
[----:B------:R-:W-:Y:S01]  /*a140*/  FMUL.FTZ R59, R23, R116 ;  /* 0x00000074173b7220 */ /* 0x000fe20000410000 */
[----:B------:R-:W-:Y:S01]  /*a150*/  F2FP.F16.F32.PACK_AB R26, R35, R26 ;  /* 0x0000001a231a723e */ /* 0x000fe200000000ff */
[----:B------:R4:W-:Y:S01]  /*a160*/  STG.E.U16 desc[UR8][R2.64+0xf004], R15 ;  /* 0x00f0040f02007986 */ /* 0x0009e2000c101508 */
[----:B0-----:R-:W-:Y:S01]  /*a170*/  PRMT R16, R102, 0x7632, R16 ;  /* 0x0000763266107816 */ /* 0x001fe20000000010 */
[C---:B------:R-:W-:Y:S01]  /*a180*/  FMUL.FTZ R120, R23.reuse, R120 ;  /* 0x0000007817787220 */ /* 0x040fe20000410000 */
[C---:B------:R-:W-:Y:S01]  /*a190*/  FMUL.FTZ R61, R23.reuse, R60 ;  /* 0x0000003c173d7220 */ /* 0x040fe20000410000 */
[----:B--2---:R-:W-:Y:S01]  /*a1a0*/  PRMT R22, R100, 0x7632, R22 ;  /* 0x0000763264167816 */ /* 0x004fe20000000016 */
[----:B------:R-:W-:Y:S01]  /*a1b0*/  STG.E.U16 desc[UR8][R2.64+0x14004], R17 ;  /* 0x0140041102007986 */ /* 0x000fe2000c101508 */
[----:B------:R-:W-:Y:S01]  /*a1c0*/  FMUL.FTZ R23, R23, R114 ;  /* 0x0000007217177220 */ /* 0x000fe20000410000 */
[----:B------:R-:W-:-:S02]  /*a1d0*/  F2FP.F16.F32.PACK_AB R57, R57, R164 ;  /* 0x000000a43939723e */ /* 0x000fc400000000ff */
[----:B------:R0:W-:Y:S01]  /*a1e0*/  STG.E.U16 desc[UR8][R2.64+0xa002], R16 ;  /* 0x00a0021002007986 */ /* 0x0001e2000c101508 */
[----:B---3--:R-:W-:Y:S02]  /*a1f0*/  PRMT R30, R15, 0x7632, R30 ;  /* 0x000076320f1e7816 */ /* 0x008fe4000000001e */
[----:B----4-:R-:W-:Y:S01]  /*a200*/  PRMT R15, R21, 0x7632, R15 ;  /* 0x00007632150f7816 */ /* 0x010fe2000000000f */
[----:B------:R2:W-:Y:S01]  /*a210*/  STG.E.U16 desc[UR8][R2.64+0xa006], R22 ;  /* 0x00a0061602007986 */ /* 0x0005e2000c101508 */
[----:B------:R-:W-:Y:S02]  /*a220*/  F2FP.F16.F32.PACK_AB R59, R59, R62 ;  /* 0x0000003e3b3b723e */ /* 0x000fe400000000ff */
[----:B------:R-:W-:Y:S01]  /*a230*/  F2FP.F16.F32.PACK_AB R61, R61, R120 ;  /* 0x000000783d3d723e */ /* 0x000fe200000000ff */
[----:B------:R3:W-:Y:S01]  /*a240*/  STG.E.U16 desc[UR8][R2.64+0x19006], R15 ;  /* 0x0190060f02007986 */ /* 0x0007e2000c101508 */
[----:B------:R-:W-:Y:S02]  /*a250*/  F2FP.F16.F32.PACK_AB R14, R23, R14 ;  /* 0x0000000e170e723e */ /* 0x000fe400000000ff */
[----:B------:R-:W-:Y:S01]  /*a260*/  ISETP.GE.U32.AND P0, PT, R0, UR10, PT ;  /* 0x0000000a00007c0c */ /* 0x000fe2000bf06070 */
[----:B------:R4:W-:Y:S01]  /*a270*/  STG.E.U16 desc[UR8][R2.64+0x5002], R28 ;  /* 0x0050021c02007986 */ /* 0x0009e2000c101508 */
[----:B0-----:R-:W-:-:S02]  /*a280*/  PRMT R16, R124, 0x7632, R16 ;  /* 0x000076327c107816 */ /* 0x001fc40000000010 */
[----:B------:R-:W-:Y:S01]  /*a290*/  ISETP.GE.AND.EX P0, PT, R94, UR5, PT, P0 ;  /* 0x000000055e007c0c */ /* 0x000fe2000bf06300 */
[----:B------:R-:W-:Y:S01]  /*a2a0*/  STG.E.U16 desc[UR8][R2.64+0x19000], R19 ;  /* 0x0190001302007986 */ /* 0x000fe2000c101508 */
[----:B--2---:R-:W-:Y:S02]  /*a2b0*/  PRMT R22, R17, 0x7632, R22 ;  /* 0x0000763211167816 */ /* 0x004fe40000000016 */
[----:B------:R-:W-:Y:S01]  /*a2c0*/  PRMT R17, R27, 0x7632, R17 ;  /* 0x000076321b117816 */ /* 0x000fe20000000011 */
[----:B------:R0:W-:Y:S01]  /*a2d0*/  STG.E.U16 desc[UR8][R2.64+0x14002], R16 ;  /* 0x0140021002007986 */ /* 0x0001e2000c101508 */
[----:B---3--:R-:W-:Y:S02]  /*a2e0*/  PRMT R15, R29, 0x7632, R15 ;  /* 0x000076321d0f7816 */ /* 0x008fe4000000000f */
[----:B----4-:R-:W-:Y:S01]  /*a2f0*/  PRMT R28, R122, 0x7632, R28 ;  /* 0x000076327a1c7816 */ /* 0x010fe2000000001c */
[----:B------:R2:W-:Y:S04]  /*a300*/  STG.E.U16 desc[UR8][R2.64+0x1e006], R17 ;  /* 0x01e0061102007986 */ /* 0x0005e8000c101508 */
[----:B------:R3:W-:Y:S01]  /*a310*/  STG.E.U16 desc[UR8][R2.64+0x23002], R15 ;  /* 0x0230020f02007986 */ /* 0x0007e2000c101508 */
[----:B0-----:R-:W-:-:S03]  /*a320*/  PRMT R16, R25, 0x7632, R16 ;  /* 0x0000763219107816 */ /* 0x001fc60000000010 */
[----:B------:R0:W-:Y:S04]  /*a330*/  STG.E.U16 desc[UR8][R2.64+0xf002], R28 ;  /* 0x00f0021c02007986 */ /* 0x0001e8000c101508 */
[----:B------:R4:W-:Y:S01]  /*a340*/  STG.E.U16 desc[UR8][R2.64+0x1e002], R16 ;  /* 0x01e0021002007986 */ /* 0x0009e2000c101508 */
[----:B--2---:R-:W-:Y:S02]  /*a350*/  PRMT R17, R26, 0x7632, R17 ;  /* 0x000076321a117816 */ /* 0x004fe40000000011 */
[----:B---3--:R-:W-:Y:S01]  /*a360*/  PRMT R15, R18, 0x7632, R15 ;  /* 0x00007632120f7816 */ /* 0x008fe2000000000f */
[----:B------:R2:W-:Y:S01]  /*a370*/  STG.E.U16 desc[UR8][R2.64+0x2d000], R18 ;  /* 0x02d0001202007986 */ /* 0x0005e2000c101508 */
[----:B0-----:R-:W-:-:S03]  /*a380*/  PRMT R28, R19, 0x7632, R28 ;  /* 0x00007632131c7816 */ /* 0x001fc6000000001c */
[----:B------:R0:W-:Y:S01]  /*a390*/  STG.E.U16 desc[UR8][R2.64+0x28006], R17 ;  /* 0x0280061102007986 */ /* 0x0001e2000c101508 */
[----:B------:R-:W-:Y:S02]  /*a3a0*/  PRMT R19, R31, 0x7632, R19 ;  /* 0x000076321f137816 */ /* 0x000fe40000000013 */
[----:B----4-:R-:W-:Y:S01]  /*a3b0*/  PRMT R16, R33, 0x7632, R16 ;  /* 0x0000763221107816 */ /* 0x010fe20000000010 */
[----:B------:R3:W-:Y:S04]  /*a3c0*/  STG.E.U16 desc[UR8][R2.64+0x2d002], R15 ;  /* 0x02d0020f02007986 */ /* 0x0007e8000c101508 */
[----:B------:R4:W-:Y:S01]  /*a3d0*/  STG.E.U16 desc[UR8][R2.64+0x28002], R16 ;  /* 0x0280021002007986 */ /* 0x0009e2000c101508 */
[----:B--2---:R-:W-:Y:S02]  /*a3e0*/  PRMT R18, R40, 0x7632, R18 ;  /* 0x0000763228127816 */ /* 0x004fe40000000012 */
[----:B0-----:R-:W-:Y:S01]  /*a3f0*/  PRMT R17, R43, 0x7632, R17 ;  /* 0x000076322b117816 */ /* 0x001fe20000000011 */
[----:B------:R0:W-:Y:S01]  /*a400*/  STG.E.U16 desc[UR8][R2.64+0x23006], R19 ;  /* 0x0230061302007986 */ /* 0x0001e2000c101508 */
[----:B---3--:R-:W-:-:S03]  /*a410*/  PRMT R15, R44, 0x7632, R15 ;  /* 0x000076322c0f7816 */ /* 0x008fc6000000000f */
[----:B------:R2:W-:Y:S01]  /*a420*/  STG.E.U16 desc[UR8][R2.64+0x32006], R17 ;  /* 0x0320061102007986 */ /* 0x0005e2000c101508 */
[----:B----4-:R-:W-:-:S03]  /*a430*/  PRMT R16, R20, 0x7632, R16 ;  /* 0x0000763214107816 */ /* 0x010fc60000000010 */
[----:B------:R3:W-:Y:S04]  /*a440*/  STG.E.U16 desc[UR8][R2.64+0x37002], R15 ;  /* 0x0370020f02007986 */ /* 0x0007e8000c101508 */
[----:B------:R4:W-:Y:S01]  /*a450*/  STG.E.U16 desc[UR8][R2.64+0x2d006], R16 ;  /* 0x02d0061002007986 */ /* 0x0009e2000c101508 */
[----:B0-----:R-:W-:Y:S02]  /*a460*/  PRMT R19, R24, 0x7632, R19 ;  /* 0x0000763218137816 */ /* 0x001fe40000000013 */
[----:B--2---:R-:W-:Y:S01]  /*a470*/  PRMT R17, R42, 0x7632, R17 ;  /* 0x000076322a117816 */ /* 0x004fe20000000011 */
[----:B------:R0:W-:Y:S01]  /*a480*/  STG.E.U16 desc[UR8][R2.64+0x3c006], R18 ;  /* 0x03c0061202007986 */ /* 0x0001e2000c101508 */
[----:B---3--:R-:W-:-:S03]  /*a490*/  PRMT R15, R53, 0x7632, R15 ;  /* 0x00007632350f7816 */ /* 0x008fc6000000000f */
[----:B------:R2:W-:Y:S01]  /*a4a0*/  STG.E.U16 desc[UR8][R2.64+0x32002], R19 ;  /* 0x0320021302007986 */ /* 0x0005e2000c101508 */
[----:B----4-:R-:W-:-:S03]  /*a4b0*/  PRMT R16, R47, 0x7632, R16 ;  /* 0x000076322f107816 */ /* 0x010fc60000000010 */
[----:B------:R3:W-:Y:S04]  /*a4c0*/  STG.E.U16 desc[UR8][R2.64+0x3c002], R17 ;  /* 0x03c0021102007986 */ /* 0x0007e8000c101508 */
[----:B------:R4:W-:Y:S01]  /*a4d0*/  STG.E.U16 desc[UR8][R2.64+0x37006], R16 ;  /* 0x0370061002007986 */ /* 0x0009e2000c101508 */
[----:B0-----:R-:W-:-:S03]  /*a4e0*/  PRMT R18, R61, 0x7632, R18 ;  /* 0x000076323d127816 */ /* 0x001fc60000000012 */
[----:B------:R0:W-:Y:S01]  /*a4f0*/  STG.E.U16 desc[UR8][R2.64+0x41002], R15 ;  /* 0x0410020f02007986 */ /* 0x0001e2000c101508 */
[----:B--2---:R-:W-:Y:S02]  /*a500*/  PRMT R19, R14, 0x7632, R19 ;  /* 0x000076320e137816 */ /* 0x004fe40000000013 */
[----:B---3--:R-:W-:Y:S01]  /*a510*/  PRMT R17, R57, 0x7632, R17 ;  /* 0x0000763239117816 */ /* 0x008fe20000000011 */
[----:B------:R2:W-:Y:S01]  /*a520*/  STG.E.U16 desc[UR8][R2.64], R108 ;  /* 0x0000006c02007986 */ /* 0x0005e2000c101508 */
[----:B----4-:R-:W-:-:S03]  /*a530*/  PRMT R16, R55, 0x7632, R16 ;  /* 0x0000763237107816 */ /* 0x010fc60000000010 */
[----:B------:R2:W-:Y:S01]  /*a540*/  STG.E.U16 desc[UR8][R2.64+0x4], R106 ;  /* 0x0000046a02007986 */ /* 0x0005e2000c101508 */
[----:B0-----:R-:W-:-:S03]  /*a550*/  PRMT R15, R59, 0x7632, R15 ;  /* 0x000076323b0f7816 */ /* 0x001fc6000000000f */
        /* <DEDUP_REMOVED lines=35> */
.L_x_2292:
[----:B0-2---:R-:W0:Y:S01]  /*a790*/  S2R R2, SR_CTAID.Y ;  /* 0x0000000000027919 */ /* 0x005e220000002600 */
[----:B-1----:R-:W1:Y:S01]  /*a7a0*/  S2R R5, SR_CTAID.X ;  /* 0x0000000000057919 */ /* 0x002e620000002500 */
        /* <DEDUP_REMOVED lines=13> */
[----:B------:R-:W-:Y:S01]  /*a880*/  LOP3.LUT R18, RZ, UR5, RZ, 0x33, !PT ;  /* 0x00000005ff127c12 */ /* 0x000fe2000f8e33ff */
        /* <DEDUP_REMOVED lines=80> */
.L_x_2317:
        /* <DEDUP_REMOVED lines=34> */
.L_x_2306:
[----:B------:R-:W-:Y:S05]  /*afb0*/  BSYNC B1 ;  /* 0x0000000000017941 */ /* 0x000fea0003800000 */
.L_x_2305:
        /* <DEDUP_REMOVED lines=18> */
.L_x_2304:
[----:B------:R-:W-:Y:S05]  /*b0e0*/  BSYNC B0 ;  /* 0x0000000000007941 */ /* 0x000fea0003800000 */
.L_x_2303:
        /* <DEDUP_REMOVED lines=39> */
.L_x_2326:
[----:B------:R-:W-:Y:S01]  /*b360*/  ISETP.NE.AND P3, PT, R52, RZ, PT ;  /* 0x000000ff3400720c */ /* 0x000fe20003f65270 */
[----:B-1----:R-:W-:Y:S01]  /*b370*/  FADD.FTZ R42, R37, R38 ;  /* 0x00000026252a7221 */ /* 0x002fe20000010000 */
[----:B------:R-:W-:-:S11]  /*b380*/  ISETP.NE.AND P1, PT, R36, 0x1, PT ;  /* 0x000000012400780c */ /* 0x000fd60003f25270 */
[----:B------:R-:W-:Y:S01]  /*b390*/  @!P3 F2FP.F16.F32.PACK_AB R37, RZ, R43 ;  /* 0x0000002bff25b23e */ /* 0x000fe200000000ff */
[----:B------:R-:W-:Y:S01]  /*b3a0*/  @!P3 IMAD.WIDE R38, R15, 0x2, R8 ;  /* 0x000000020f26b825 */ /* 0x000fe200078e0208 */
[----:B------:R-:W-:Y:S02]  /*b3b0*/  @!P3 F2FP.F16.F32.PACK_AB R42, RZ, R42 ;  /* 0x0000002aff2ab23e */ /* 0x000fe400000000ff */
        /* <DEDUP_REMOVED lines=35> */
.L_x_2336:
[----:B0-----:R-:W-:Y:S01]  /*b5f0*/  FADD.FTZ R42, R37, R38 ;  /* 0x00000026252a7221 */ /* 0x001fe20000010000 */
[----:B------:R-:W-:Y:S01]  /*b600*/  @!P3 F2FP.F16.F32.PACK_AB R37, RZ, R43 ;  /* 0x0000002bff25b23e */ /* 0x000fe200000000ff */
[----:B------:R-:W-:Y:S01]  /*b610*/  IMAD.WIDE R38, R29, 0x2, R8 ;  /* 0x000000021d267825 */ /* 0x000fe200078e0208 */
[----:B------:R-:W-:Y:S02]  /*b620*/  ISETP.NE.AND P1, PT, R36, 0x2, PT ;  /* 0x000000022400780c */ /* 0x000fe40003f25270 */
[----:B------:R-:W-:Y:S01]  /*b630*/  PRMT R43, R37, 0x7610, R43 ;  /* 0x00007610252b7816 */ /* 0x000fe2000000002b */
[----:B------:R-:W-:Y:S01]  /*b640*/  IMAD.WIDE R40, R29, 0x2, R6 ;  /* 0x000000021d287825 */ /* 0x000fe200078e0206 */
[----:B------:R-:W-:Y:S02]  /*b650*/  @!P3 F2FP.F16.F32.PACK_AB R42, RZ, R42 ;  /* 0x0000002aff2ab23e */ /* 0x000fe400000000ff */
        /* <DEDUP_REMOVED lines=33> */
.L_x_2346:
[----:B0-----:R-:W-:Y:S01]  /*b870*/  FADD.FTZ R42, R37, R42 ;  /* 0x0000002a252a7221 */ /* 0x001fe20000010000 */
[----:B------:R-:W-:-:S04]  /*b880*/  @!P3 F2FP.F16.F32.PACK_AB R37, RZ, R47 ;  /* 0x0000002fff25b23e */ /* 0x000fc800000000ff */
[----:B------:R-:W-:Y:S02]  /*b890*/  PRMT R43, R37, 0x7610, R43 ;  /* 0x00007610252b7816 */ /* 0x000fe4000000002b */
[----:B------:R-:W-:Y:S02]  /*b8a0*/  @!P3 F2FP.F16.F32.PACK_AB R42, RZ, R42 ;  /* 0x0000002aff2ab23e */ /* 0x000fe400000000ff */
[----:B------:R-:W-:Y:S01]  /*b8b0*/  MOV R37, R32 ;  /* 0x0000002000257202 */ /* 0x000fe20000000f00 */
[----:B------:R0:W-:Y:S04]  /*b8c0*/  @!P3 STG.E.U16 desc[UR8][R38.64+0x28], R43 ;  /* 0x0000282b2600b986 */ /* 0x0001e8000c101508 */
[----:B------:R0:W-:Y:S02]  /*b8d0*/  @!P3 STG.E.U16 desc[UR8][R40.64+0x28], R42 ;  /* 0x0000282a2800b986 */ /* 0x0001e4000c101508 */
.L_x_2309:
[----:B------:R-:W-:Y:S05]  /*b8e0*/  BSYNC B0 ;  /* 0x0000000000007941 */ /* 0x000fea0003800000 */
.L_x_2308:
        /* <DEDUP_REMOVED lines=34> */
.L_x_2356:
        /* <DEDUP_REMOVED lines=11> */
[----:B------:R-:W-:Y:S02]  /*bbc0*/  F2FP.F16.F32.PACK_AB R38, R39, R44 ;  /* 0x0000002c2726723e */ /* 0x000fe400000000ff */
[----:B------:R-:W-:Y:S02]  /*bbd0*/  IADD3 R41, R37, R26, RZ ;  /* 0x0000001a25297210 */ /* 0x000fe40007ffe0ff */
[C---:B------:R-:W-:Y:S02]  /*bbe0*/  PRMT R44, R38.reuse, 0x7610, R44 ;  /* 0x00007610262c7816 */ /* 0x040fe4000000002c */
[----:B------:R-:W-:Y:S01]  /*bbf0*/  PRMT R45, R38, 0x7632, R45 ;  /* 0x00007632262d7816 */ /* 0x000fe2000000002d */
[----:B------:R-:W-:-:S04]  /*bc00*/  IMAD.WIDE R38, R41, 0x2, R4 ;  /* 0x0000000229267825 */ /* 0x000fc800078e0204 */
[----:B0--3--:R-:W-:Y:S01]  /*bc10*/  IMAD.WIDE R40, R41, 0x2, R2 ;  /* 0x0000000229287825 */ /* 0x009fe200078e0202 */
[----:B------:R0:W-:Y:S04]  /*bc20*/  STG.E.U16 desc[UR8][R38.64], R44 ;  /* 0x0000002c26007986 */ /* 0x0001e8000c101508 */
[----:B------:R0:W-:Y:S02]  /*bc30*/  STG.E.U16 desc[UR8][R40.64], R45 ;  /* 0x0000002d28007986 */ /* 0x0001e4000c101508 */
.L_x_2315:
[----:B------:R-:W-:Y:S05]  /*bc40*/  BSYNC B0 ;  /* 0x0000000000007941 */ /* 0x000fea0003800000 */
.L_x_2314:
        /* <DEDUP_REMOVED lines=74> */
[----:B------:R-:W-:Y:S01]  /*c0f0*/  @!P2 F2FP.F16.F32.PACK_AB R42, RZ, R42 ;  /* 0x0000002aff2aa23e */ /* 0x000fe200000000ff */
[----:B------:R-:W-:-:S04]  /*c100*/  IMAD.WIDE R38, R41, 0x2, R4 ;  /* 0x0000000229267825 */ /* 0x000fc800078e0204 */
[----:B0-----:R-:W-:Y:S01]  /*c110*/  FADD.FTZ R54, R47, R54 ;  /* 0x000000362f367221 */ /* 0x001fe20000010000 */
[----:B-1----:R-:W-:Y:S01]  /*c120*/  FADD.FTZ R49, R44, R37 ;  /* 0x000000252c317221 */ /* 0x002fe20000010000 */
[----:B------:R-:W-:Y:S01]  /*c130*/  @!P2 F2FP.F16.F32.PACK_AB R37, RZ, R40 ;  /* 0x00000028ff25a23e */ /* 0x000fe200000000ff */
[----:B------:R-:W-:-:S04]  /*c140*/  IMAD.WIDE R40, R41, 0x2, R2 ;  /* 0x0000000229287825 */ /* 0x000fc800078e0202 */
[----:B--2---:R-:W-:Y:S01]  /*c150*/  FADD.FTZ R53, R46, R43 ;  /* 0x0000002b2e357221 */ /* 0x004fe20000010000 */
[----:B------:R-:W-:Y:S02]  /*c160*/  MOV R46, 0xffff ;  /* 0x0000ffff002e7802 */ /* 0x000fe40000000f00 */
[----:B------:R-:W-:Y:S01]  /*c170*/  PRMT R47, R37, 0x7610, R47 ;  /* 0x00007610252f7816 */ /* 0x000fe2000000002f */
[----:B---3--:R-:W-:Y:S01]  /*c180*/  FADD.FTZ R45, R48, R45 ;  /* 0x0000002d302d7221 */ /* 0x008fe20000010000 */
[----:B------:R-:W-:Y:S02]  /*c190*/  PRMT R48, R42, 0x7610, R48 ;  /* 0x000076102a307816 */ /* 0x000fe40000000030 */
[----:B------:R-:W-:Y:S01]  /*c1a0*/  @!P2 F2FP.F16.F32.PACK_AB R43, RZ, R49 ;  /* 0x00000031ff2ba23e */ /* 0x000fe200000000ff */
[----:B------:R-:W-:Y:S01]  /*c1b0*/  @!P2 STG.E.U16 desc[UR8][R38.64], R47 ;  /* 0x0000002f2600a986 */ /* 0x000fe2000c101508 */
[----:B------:R-:W-:Y:S02]  /*c1c0*/  MOV R37, 0xffff ;  /* 0x0000ffff00257802 */ /* 0x000fe40000000f00 */
[----:B------:R-:W-:Y:S01]  /*c1d0*/  @!P2 F2FP.F16.F32.PACK_AB R44, RZ, R53 ;  /* 0x00000035ff2ca23e */ /* 0x000fe200000000ff */
[----:B------:R-:W0:Y:S04]  /*c1e0*/  SHFL.BFLY PT, R42, R45, 0x1, 0x101f ;  /* 0x0c301f002d2a7f89 */ /* 0x000e2800000e0000 */
[----:B------:R1:W-:Y:S04]  /*c1f0*/  @!P2 STG.E.U16 desc[UR8][R40.64], R48 ;  /* 0x000000302800a986 */ /* 0x0003e8000c101508 */
[----:B------:R1:W-:Y:S04]  /*c200*/  @!P2 STG.E.U16 desc[UR8][R38.64+0x28], R43 ;  /* 0x0000282b2600a986 */ /* 0x0003e8000c101508 */
[----:B------:R1:W2:Y:S04]  /*c210*/  SHFL.BFLY PT, R37, R54, 0x1, 0x101f ;  /* 0x0c301f0036257f89 */ /* 0x0002a800000e0000 */
[----:B------:R1:W-:Y:S01]  /*c220*/  @!P2 STG.E.U16 desc[UR8][R40.64+0x28], R44 ;  /* 0x0000282c2800a986 */ /* 0x0003e2000c101508 */
[----:B0-----:R-:W-:-:S07]  /*c230*/  FADD.FTZ R42, R45, R42 ;  /* 0x0000002a2d2a7221 */ /* 0x001fce0000010000 */
.L_x_2382:
[----:B-12---:R-:W-:Y:S01]  /*c240*/  FADD.FTZ R54, R54, R37 ;  /* 0x0000002536367221 */ /* 0x006fe20000010000 */
[----:B------:R-:W-:-:S04]  /*c250*/  @!P2 F2FP.F16.F32.PACK_AB R37, RZ, R42 ;  /* 0x0000002aff25a23e */ /* 0x000fc800000000ff */
[----:B------:R-:W-:Y:S01]  /*c260*/  @!P2 F2FP.F16.F32.PACK_AB R42, RZ, R54 ;  /* 0x00000036ff2aa23e */ /* 0x000fe200000000ff */
[----:B------:R0:W-:Y:S04]  /*c270*/  @!P2 STG.E.U16 desc[UR8][R38.64+0x50], R37 ;  /* 0x000050252600a986 */ /* 0x0001e8000c101508 */
[----:B------:R0:W-:Y:S02]  /*c280*/  @!P2 STG.E.U16 desc[UR8][R40.64+0x50], R42 ;  /* 0x0000502a2800a986 */ /* 0x0001e4000c101508 */
.L_x_2307:
        /* <DEDUP_REMOVED lines=14> */
.L_x_2310:
[----:B0-----:R-:W-:Y:S02]  /*c370*/  MOV R59, R37 ;  /* 0x00000025003b7202 */ /* 0x001fe40000000f00 */
[----:B------:R-:W-:Y:S02]  /*c380*/  MOV R58, 0x8 ;  /* 0x00000008003a7802 */ /* 0x000fe40000000f00 */
[----:B------:R-:W-:Y:S02]  /*c390*/  MOV R61, 0x101f ;  /* 0x0000101f003d7802 */ /* 0x000fe40000000f00 */
[----:B------:R-:W-:-:S07]  /*c3a0*/  MOV R56, 0xffff ;  /* 0x0000ffff00387802 */ /* 0x000fce0000000f00 */
[----:B-1234-:R-:W-:Y:S05]  /*c3b0*/  WARPSYNC.COLLECTIVE R56, `(.L_x_2318) ;  /* 0x0000000038087348 */ /* 0x01efea0003c00000 */
[----:B------:R0:W0:Y:S02]  /*c3c0*/  SHFL.BFLY P4, R57, R59, R58, R61 ;  /* 0x0c00003a3b397389 */ /* 0x000024000008003d */
[----:B01234-:R-:W-:Y:S01]  /*c3d0*/  ENDCOLLECTIVE ;  /* 0x000000000000791b */ /* 0x01ffe20003800000 */
.L_x_2318:
[----:B------:R-:W-:Y:S02]  /*c3e0*/  MOV R59, R38 ;  /* 0x00000026003b7202 */ /* 0x000fe40000000f00 */
[----:B------:R-:W-:-:S07]  /*c3f0*/  MOV R40, R57 ;  /* 0x0000003900287202 */ /* 0x000fce0000000f00 */
[----:B------:R-:W-:Y:S05]  /*c400*/  WARPSYNC.COLLECTIVE R56, `(.L_x_2319) ;  /* 0x0000000038087348 */ /* 0x000fea0003c00000 */
[----:B------:R0:W1:Y:S02]  /*c410*/  SHFL.BFLY P4, R57, R59, R58, R61 ;  /* 0x0c00003a3b397389 */ /* 0x000064000008003d */
[----:B01----:R-:W-:Y:S01]  /*c420*/  ENDCOLLECTIVE ;  /* 0x000000000000791b */ /* 0x003fe20003800000 */
.L_x_2319:
[----:B------:R-:W-:-:S05]  /*c430*/  FADD.FTZ R40, R40, R37 ;  /* 0x0000002528287221 */ /* 0x000fca0000010000 */
[----:B------:R-:W-:Y:S02]  /*c440*/  MOV R59, R40 ;  /* 0x00000028003b7202 */ /* 0x000fe40000000f00 */
[----:B------:R-:W-:Y:S02]  /*c450*/  MOV R58, 0x4 ;  /* 0x00000004003a7802 */ /* 0x000fe40000000f00 */
[----:B------:R-:W-:-:S07]  /*c460*/  MOV R39, R57 ;  /* 0x0000003900277202 */ /* 0x000fce0000000f00 */
[----:B------:R-:W-:Y:S05]  /*c470*/  WARPSYNC.COLLECTIVE R56, `(.L_x_2320) ;  /* 0x0000000038087348 */ /* 0x000fea0003c00000 */
[----:B------:R0:W1:Y:S02]  /*c480*/  SHFL.BFLY P4, R57, R59, R58, R61 ;  /* 0x0c00003a3b397389 */ /* 0x000064000008003d */
[----:B01----:R-:W-:Y:S01]  /*c490*/  ENDCOLLECTIVE ;  /* 0x000000000000791b */ /* 0x003fe20003800000 */
.L_x_2320:
[----:B------:R-:W-:-:S05]  /*c4a0*/  FADD.FTZ R39, R39, R38 ;  /* 0x0000002627277221 */ /* 0x000fca0000010000 */
[----:B------:R-:W-:Y:S02]  /*c4b0*/  MOV R59, R39 ;  /* 0x00000027003b7202 */ /* 0x000fe40000000f00 */
[----:B------:R-:W-:-:S07]  /*c4c0*/  MOV R41, R57 ;  /* 0x0000003900297202 */ /* 0x000fce0000000f00 */
[----:B------:R-:W-:Y:S05]  /*c4d0*/  WARPSYNC.COLLECTIVE R56, `(.L_x_2321) ;  /* 0x0000000038087348 */ /* 0x000fea0003c00000 */
[----:B------:R0:W1:Y:S02]  /*c4e0*/  SHFL.BFLY P4, R57, R59, R58, R61 ;  /* 0x0c00003a3b397389 */ /* 0x000064000008003d */
[----:B01----:R-:W-:Y:S01]  /*c4f0*/  ENDCOLLECTIVE ;  /* 0x000000000000791b */ /* 0x003fe20003800000 */
.L_x_2321:
[----:B------:R-:W-:-:S05]  /*c500*/  FADD.FTZ R41, R40, R41 ;  /* 0x0000002928297221 */ /* 0x000fca0000010000 */
[----:B------:R-:W-:Y:S02]  /*c510*/  MOV R59, R41 ;  /* 0x00000029003b7202 */ /* 0x000fe40000000f00 */
[----:B------:R-:W-:Y:S02]  /*c520*/  MOV R58, 0x2 ;  /* 0x00000002003a7802 */ /* 0x000fe40000000f00 */
[----:B------:R-:W-:-:S07]  /*c530*/  MOV R42, R57 ;  /* 0x00000039002a7202 */ /* 0x000fce0000000f00 */
[----:B------:R-:W-:Y:S05]  /*c540*/  WARPSYNC.COLLECTIVE R56, `(.L_x_2322) ;  /* 0x0000000038087348 */ /* 0x000fea0003c00000 */
[----:B------:R0:W1:Y:S02]  /*c550*/  SHFL.BFLY P4, R57, R59, R58, R61 ;  /* 0x0c00003a3b397389 */ /* 0x000064000008003d */
[----:B01----:R-:W-:Y:S01]  /*c560*/  ENDCOLLECTIVE ;  /* 0x000000000000791b */ /* 0x003fe20003800000 */
.L_x_2322:
[----:B------:R-:W-:-:S05]  /*c570*/  FADD.FTZ R42, R39, R42 ;  /* 0x0000002a272a7221 */ /* 0x000fca0000010000 */
[----:B------:R-:W-:Y:S02]  /*c580*/  MOV R59, R42 ;  /* 0x0000002a003b7202 */ /* 0x000fe40000000f00 */
[----:B------:R-:W-:-:S07]  /*c590*/  MOV R44, R57 ;  /* 0x00000039002c7202 */ /* 0x000fce0000000f00 */
[----:B------:R-:W-:Y:S05]  /*c5a0*/  WARPSYNC.COLLECTIVE R56, `(.L_x_2323) ;  /* 0x0000000038087348 */ /* 0x000fea0003c00000 */
[----:B------:R0:W1:Y:S02]  /*c5b0*/  SHFL.BFLY P4, R57, R59, R58, R61 ;  /* 0x0c00003a3b397389 */ /* 0x000064000008003d */
[----:B01----:R-:W-:Y:S01]  /*c5c0*/  ENDCOLLECTIVE ;  /* 0x000000000000791b */ /* 0x003fe20003800000 */
.L_x_2323:
[----:B------:R-:W-:-:S05]  /*c5d0*/  FADD.FTZ R44, R41, R44 ;  /* 0x0000002c292c7221 */ /* 0x000fca0000010000 */
[----:B------:R-:W-:Y:S02]  /*c5e0*/  MOV R59, R44 ;  /* 0x0000002c003b7202 */ /* 0x000fe40000000f00 */
[----:B------:R-:W-:Y:S02]  /*c5f0*/  MOV R58, 0x1 ;  /* 0x00000001003a7802 */ /* 0x000fe40000000f00 */
[----:B------:R-:W-:-:S07]  /*c600*/  MOV R37, R57 ;  /* 0x0000003900257202 */ /* 0x000fce0000000f00 */
[----:B------:R-:W-:Y:S05]  /*c610*/  WARPSYNC.COLLECTIVE R56, `(.L_x_2324) ;  /* 0x0000000038087348 */ /* 0x000fea0003c00000 */
[----:B------:R0:W1:Y:S02]  /*c620*/  SHFL.BFLY P4, R57, R59, R58, R61 ;  /* 0x0c00003a3b397389 */ /* 0x000064000008003d */
[----:B01----:R-:W-:Y:S01]  /*c630*/  ENDCOLLECTIVE ;  /* 0x000000000000791b */ /* 0x003fe20003800000 */
.L_x_2324:
[----:B------:R-:W-:-:S05]  /*c640*/  FADD.FTZ R37, R42, R37 ;  /* 0x000000252a257221 */ /* 0x000fca0000010000 */
[----:B------:R-:W-:Y:S02]  /*c650*/  MOV R59, R37 ;  /* 0x00000025003b7202 */ /* 0x000fe40000000f00 */
[----:B------:R-:W-:-:S07]  /*c660*/  MOV R43, R57 ;  /* 0x00000039002b7202 */ /* 0x000fce0000000f00 */
[----:B------:R-:W-:Y:S05]  /*c670*/  WARPSYNC.COLLECTIVE R56, `(.L_x_2325) ;  /* 0x0000000038087348 */ /* 0x000fea0003c00000 */
[----:B------:R0:W1:Y:S02]  /*c680*/  SHFL.BFLY P4, R57, R59, R58, R61 ;  /* 0x0c00003a3b397389 */ /* 0x000064000008003d */
[----:B01----:R-:W-:Y:S01]  /*c690*/  ENDCOLLECTIVE ;  /* 0x000000000000791b */ /* 0x003fe20003800000 */
.L_x_2325:
[----:B------:R-:W-:Y:S01]  /*c6a0*/  FADD.FTZ R43, R44, R43 ;  /* 0x0000002b2c2b7221 */ /* 0x000fe20000010000 */
[----:B------:R-:W-:Y:S01]  /*c6b0*/  MOV R38, R57 ;  /* 0x0000003900267202 */ /* 0x000fe20000000f00 */
[----:B------:R-:W-:Y:S06]  /*c6c0*/  BRA `(.L_x_2326) ;  /* 0xffffffec00247947 */ /* 0x000fec000383ffff */
.L_x_2311:
        /* <DEDUP_REMOVED lines=8> */
.L_x_2328:
[----:B------:R-:W-:Y:S05]  /*c750*/  BSYNC B1 ;  /* 0x0000000000017941 */ /* 0x000fea0003800000 */
.L_x_2327:
        /* <DEDUP_REMOVED lines=8> */
.L_x_2329:
[----:B------:R-:W-:Y:S01]  /*c7e0*/  FADD.FTZ R40, R40, R37 ;  /* 0x0000002528287221 */ /* 0x000fe20000010000 */
[----:B------:R-:W-:-:S04]  /*c7f0*/  HFMA2.MMA R58, -RZ, RZ, 0, 2.384185791015625e-07 ;  /* 0x00000004ff3a7435 */ /* 0x000fc800000001ff */
[----:B------:R-:W-:Y:S02]  /*c800*/  MOV R59, R40 ;  /* 0x00000028003b7202 */ /* 0x000fe40000000f00 */
[----:B------:R-:W-:-:S07]  /*c810*/  MOV R39, R57 ;  /* 0x0000003900277202 */ /* 0x000fce0000000f00 */
[----:B------:R-:W-:Y:S05]  /*c820*/  WARPSYNC.COLLECTIVE R56, `(.L_x_2330) ;  /* 0x0000000038087348 */ /* 0x000fea0003c00000 */
[----:B------:R0:W1:Y:S02]  /*c830*/  SHFL.BFLY P4, R57, R59, R58, R61 ;  /* 0x0c00003a3b397389 */ /* 0x000064000008003d */
[----:B01----:R-:W-:Y:S01]  /*c840*/  ENDCOLLECTIVE ;  /* 0x000000000000791b */ /* 0x003fe20003800000 */
.L_x_2330:
[----:B------:R-:W-:-:S05]  /*c850*/  FADD.FTZ R39, R39, R38 ;  /* 0x0000002627277221 */ /* 0x000fca0000010000 */
[----:B------:R-:W-:Y:S02]  /*c860*/  MOV R59, R39 ;  /* 0x00000027003b7202 */ /* 0x000fe40000000f00 */
[----:B------:R-:W-:-:S07]  /*c870*/  MOV R41, R57 ;  /* 0x0000003900297202 */ /* 0x000fce0000000f00 */
[----:B------:R-:W-:Y:S05]  /*c880*/  WARPSYNC.COLLECTIVE R56, `(.L_x_2331) ;  /* 0x0000000038087348 */ /* 0x000fea0003c00000 */
[----:B------:R0:W1:Y:S02]  /*c890*/  SHFL.BFLY P4, R57, R59, R58, R61 ;  /* 0x0c00003a3b397389 */ /* 0x000064000008003d */
[----:B01----:R-:W-:Y:S01]  /*c8a0*/  ENDCOLLECTIVE ;  /* 0x000000000000791b */ /* 0x003fe20003800000 */
.L_x_2331:
[----:B------:R-:W-:Y:S01]  /*c8b0*/  FADD.FTZ R41, R40, R41 ;  /* 0x0000002928297221 */ /* 0x000fe20000010000 */
[----:B------:R-:W-:-:S04]  /*c8c0*/  HFMA2.MMA R58, -RZ, RZ, 0, 1.1920928955078125e-07 ;  /* 0x00000002ff3a7435 */ /* 0x000fc800000001ff */
[----:B------:R-:W-:Y:S02]  /*c8d0*/  MOV R59, R41 ;  /* 0x00000029003b7202 */ /* 0x000fe40000000f00 */
[----:B------:R-:W-:-:S07]  /*c8e0*/  MOV R42, R57 ;  /* 0x00000039002a7202 */ /* 0x000fce0000000f00 */
[----:B------:R-:W-:Y:S05]  /*c8f0*/  WARPSYNC.COLLECTIVE R56, `(.L_x_2332) ;  /* 0x0000000038087348 */ /* 0x000fea0003c00000 */
[----:B------:R0:W1:Y:S02]  /*c900*/  SHFL.BFLY P4, R57, R59, R58, R61 ;  /* 0x0c00003a3b397389 */ /* 0x000064000008003d */
[----:B01----:R-:W-:Y:S01]  /*c910*/  ENDCOLLECTIVE ;  /* 0x000000000000791b */ /* 0x003fe20003800000 */
.L_x_2332:
[----:B------:R-:W-:-:S05]  /*c920*/  FADD.FTZ R42, R39, R42 ;  /* 0x0000002a272a7221 */ /* 0x000fca0000010000 */
[----:B------:R-:W-:Y:S02]  /*c930*/  MOV R59, R42 ;  /* 0x0000002a003b7202 */ /* 0x000fe40000000f00 */
[----:B------:R-:W-:-:S07]  /*c940*/  MOV R44, R57 ;  /* 0x00000039002c7202 */ /* 0x000fce0000000f00 */
[----:B------:R-:W-:Y:S05]  /*c950*/  WARPSYNC.COLLECTIVE R56, `(.L_x_2333) ;  /* 0x0000000038087348 */ /* 0x000fea0003c00000 */
[----:B------:R0:W1:Y:S02]  /*c960*/  SHFL.BFLY P4, R57, R59, R58, R61 ;  /* 0x0c00003a3b397389 */ /* 0x000064000008003d */
[----:B01----:R-:W-:Y:S01]  /*c970*/  ENDCOLLECTIVE ;  /* 0x000000000000791b */ /* 0x003fe20003800000 */
.L_x_2333:
[----:B------:R-:W-:Y:S01]  /*c980*/  FADD.FTZ R44, R41, R44 ;  /* 0x0000002c292c7221 */ /* 0x000fe20000010000 */
[----:B------:R-:W-:-:S04]  /*c990*/  HFMA2.MMA R58, -RZ, RZ, 0, 5.9604644775390625e-08 ;  /* 0x00000001ff3a7435 */ /* 0x000fc800000001ff */
[----:B------:R-:W-:Y:S02]  /*c9a0*/  MOV R59, R44 ;  /* 0x0000002c003b7202 */ /* 0x000fe40000000f00 */
[----:B------:R-:W-:-:S07]  /*c9b0*/  MOV R37, R57 ;  /* 0x0000003900257202 */ /* 0x000fce0000000f00 */
[----:B------:R-:W-:Y:S05]  /*c9c0*/  WARPSYNC.COLLECTIVE R56, `(.L_x_2334) ;  /* 0x0000000038087348 */ /* 0x000fea0003c00000 */
[----:B------:R0:W1:Y:S02]  /*c9d0*/  SHFL.BFLY P4, R57, R59, R58, R61 ;  /* 0x0c00003a3b397389 */ /* 0x000064000008003d */
[----:B01----:R-:W-:Y:S01]  /*c9e0*/  ENDCOLLECTIVE ;  /* 0x000000000000791b */ /* 0x003fe20003800000 */
.L_x_2334:
[----:B------:R-:W-:-:S05]  /*c9f0*/  FADD.FTZ R37, R42, R37 ;  /* 0x000000252a257221 */ /* 0x000fca0000010000 */
[----:B------:R-:W-:Y:S02]  /*ca00*/  MOV R59, R37 ;  /* 0x00000025003b7202 */ /* 0x000fe40000000f00 */
[----:B------:R-:W-:-:S07]  /*ca10*/  MOV R43, R57 ;  /* 0x00000039002b7202 */ /* 0x000fce0000000f00 */
[----:B------:R-:W-:Y:S05]  /*ca20*/  WARPSYNC.COLLECTIVE R56, `(.L_x_2335) ;  /* 0x0000000038087348 */ /* 0x000fea0003c00000 */
[----:B------:R0:W1:Y:S02]  /*ca30*/  SHFL.BFLY P4, R57, R59, R58, R61 ;  /* 0x0c00003a3b397389 */ /* 0x000064000008003d */
[----:B01----:R-:W-:Y:S01]  /*ca40*/  ENDCOLLECTIVE ;  /* 0x000000000000791b */ /* 0x003fe20003800000 */
.L_x_2335:
[----:B------:R-:W-:Y:S01]  /*ca50*/  FADD.FTZ R43, R44, R43 ;  /* 0x0000002b2c2b7221 */ /* 0x000fe20000010000 */
[----:B------:R-:W-:Y:S01]  /*ca60*/  MOV R38, R57 ;  /* 0x0000003900267202 */ /* 0x000fe20000000f00 */
[----:B------:R-:W-:Y:S06]  /*ca70*/  BRA `(.L_x_2336) ;  /* 0xffffffe800dc7947 */ /* 0x000fec000383ffff */
.L_x_2312:
        /* <DEDUP_REMOVED lines=8> */
.L_x_2338:
[----:B------:R-:W-:Y:S05]  /*cb00*/  BSYNC B1 ;  /* 0x0000000000017941 */ /* 0x000fea0003800000 */
.L_x_2337:
        /* <DEDUP_REMOVED lines=8> */
.L_x_2339:
[----:B------:R-:W-:Y:S01]  /*cb90*/  FADD.FTZ R44, R44, R37 ;  /* 0x000000252c2c7221 */ /* 0x000fe20000010000 */
[----:B------:R-:W-:-:S04]  /*cba0*/  HFMA2.MMA R58, -RZ, RZ, 0, 2.384185791015625e-07 ;  /* 0x00000004ff3a7435 */ /* 0x000fc800000001ff */
[----:B------:R-:W-:Y:S02]  /*cbb0*/  MOV R59, R44 ;  /* 0x0000002c003b7202 */ /* 0x000fe40000000f00 */
[----:B------:R-:W-:-:S07]  /*cbc0*/  MOV R43, R57 ;  /* 0x00000039002b7202 */ /* 0x000fce0000000f00 */
[----:B------:R-:W-:Y:S05]  /*cbd0*/  WARPSYNC.COLLECTIVE R56, `(.L_x_2340) ;  /* 0x0000000038087348 */ /* 0x000fea0003c00000 */
[----:B------:R0:W1:Y:S02]  /*cbe0*/  SHFL.BFLY P4, R57, R59, R58, R61 ;  /* 0x0c00003a3b397389 */ /* 0x000064000008003d */
[----:B01----:R-:W-:Y:S01]  /*cbf0*/  ENDCOLLECTIVE ;  /* 0x000000000000791b */ /* 0x003fe20003800000 */
.L_x_2340:
[----:B------:R-:W-:-:S05]  /*cc00*/  FADD.FTZ R43, R43, R42 ;  /* 0x0000002a2b2b7221 */ /* 0x000fca0000010000 */
[----:B------:R-:W-:Y:S02]  /*cc10*/  MOV R59, R43 ;  /* 0x0000002b003b7202 */ /* 0x000fe40000000f00 */
[----:B------:R-:W-:-:S07]  /*cc20*/  MOV R45, R57 ;  /* 0x00000039002d7202 */ /* 0x000fce0000000f00 */
[----:B------:R-:W-:Y:S05]  /*cc30*/  WARPSYNC.COLLECTIVE R56, `(.L_x_2341) ;  /* 0x0000000038087348 */ /* 0x000fea0003c00000 */
[----:B------:R0:W1:Y:S02]  /*cc40*/  SHFL.BFLY P4, R57, R59, R58, R61 ;  /* 0x0c00003a3b397389 */ /* 0x000064000008003d */
[----:B01----:R-:W-:Y:S01]  /*cc50*/  ENDCOLLECTIVE ;  /* 0x000000000000791b */ /* 0x003fe20003800000 */
.L_x_2341:
[----:B------:R-:W-:Y:S01]  /*cc60*/  FADD.FTZ R45, R44, R45 ;  /* 0x0000002d2c2d7221 */ /* 0x000fe20000010000 */
[----:B------:R-:W-:-:S04]  /*cc70*/  HFMA2.MMA R58, -RZ, RZ, 0, 1.1920928955078125e-07 ;  /* 0x00000002ff3a7435 */ /* 0x000fc800000001ff */
[----:B------:R-:W-:Y:S02]  /*cc80*/  MOV R59, R45 ;  /* 0x0000002d003b7202 */ /* 0x000fe40000000f00 */
[----:B------:R-:W-:-:S07]  /*cc90*/  MOV R46, R57 ;  /* 0x00000039002e7202 */ /* 0x000fce0000000f00 */
[----:B------:R-:W-:Y:S05]  /*cca0*/  WARPSYNC.COLLECTIVE R56, `(.L_x_2342) ;  /* 0x0000000038087348 */ /* 0x000fea0003c00000 */
[----:B------:R0:W1:Y:S02]  /*ccb0*/  SHFL.BFLY P4, R57, R59, R58, R61 ;  /* 0x0c00003a3b397389 */ /* 0x000064000008003d */
[----:B01----:R-:W-:Y:S01]  /*ccc0*/  ENDCOLLECTIVE ;  /* 0x000000000000791b */ /* 0x003fe20003800000 */
.L_x_2342:
[----:B------:R-:W-:-:S05]  /*ccd0*/  FADD.FTZ R46, R43, R46 ;  /* 0x0000002e2b2e7221 */ /* 0x000fca0000010000 */
[----:B------:R-:W-:Y:S02]  /*cce0*/  MOV R59, R46 ;  /* 0x0000002e003b7202 */ /* 0x000fe40000000f00 */
[----:B------:R-:W-:-:S07]  /*ccf0*/  MOV R48, R57 ;  /* 0x0000003900307202 */ /* 0x000fce0000000f00 */
[----:B------:R-:W-:Y:S05]  /*cd00*/  WARPSYNC.COLLECTIVE R56, `(.L_x_2343) ;  /* 0x0000000038087348 */ /* 0x000fea0003c00000 */
[----:B------:R0:W1:Y:S02]  /*cd10*/  SHFL.BFLY P4, R57, R59, R58, R61 ;  /* 0x0c00003a3b397389 */ /* 0x000064000008003d */
[----:B01----:R-:W-:Y:S01]  /*cd20*/  ENDCOLLECTIVE ;  /* 0x000000000000791b */ /* 0x003fe20003800000 */
.L_x_2343:
[----:B------:R-:W-:Y:S01]  /*cd30*/  FADD.FTZ R48, R45, R48 ;  /* 0x000000302d307221 */ /* 0x000fe20000010000 */
[----:B------:R-:W-:-:S04]  /*cd40*/  HFMA2.MMA R58, -RZ, RZ, 0, 5.9604644775390625e-08 ;  /* 0x00000001ff3a7435 */ /* 0x000fc800000001ff */
[----:B------:R-:W-:Y:S02]  /*cd50*/  MOV R59, R48 ;  /* 0x00000030003b7202 */ /* 0x000fe40000000f00 */
[----:B------:R-:W-:-:S07]  /*cd60*/  MOV R37, R57 ;  /* 0x0000003900257202 */ /* 0x000fce0000000f00 */
[----:B------:R-:W-:Y:S05]  /*cd70*/  WARPSYNC.COLLECTIVE R56, `(.L_x_2344) ;  /* 0x0000000038087348 */ /* 0x000fea0003c00000 */
[----:B------:R0:W1:Y:S02]  /*cd80*/  SHFL.BFLY P4, R57, R59, R58, R61 ;  /* 0x0c00003a3b397389 */ /* 0x000064000008003d */
[----:B01----:R-:W-:Y:S01]  /*cd90*/  ENDCOLLECTIVE ;  /* 0x000000000000791b */ /* 0x003fe20003800000 */
.L_x_2344:
[----:B------:R-:W-:-:S05]  /*cda0*/  FADD.FTZ R37, R46, R37 ;  /* 0x000000252e257221 */ /* 0x000fca0000010000 */
[----:B------:R-:W-:Y:S02]  /*cdb0*/  MOV R59, R37 ;  /* 0x00000025003b7202 */ /* 0x000fe40000000f00 */
[----:B------:R-:W-:-:S07]  /*cdc0*/  MOV R47, R57 ;  /* 0x00000039002f7202 */ /* 0x000fce0000000f00 */
[----:B------:R-:W-:Y:S05]  /*cdd0*/  WARPSYNC.COLLECTIVE R56, `(.L_x_2345) ;  /* 0x0000000038087348 */ /* 0x000fea0003c00000 */
[----:B------:R0:W1:Y:S02]  /*cde0*/  SHFL.BFLY P4, R57, R59, R58, R61 ;  /* 0x0c00003a3b397389 */ /* 0x000064000008003d */
[----:B01----:R-:W-:Y:S01]  /*cdf0*/  ENDCOLLECTIVE ;  /* 0x000000000000791b */ /* 0x003fe20003800000 */
.L_x_2345:
[----:B------:R-:W-:Y:S01]  /*ce00*/  FADD.FTZ R47, R48, R47 ;  /* 0x0000002f302f7221 */ /* 0x000fe20000010000 */
[----:B------:R-:W-:Y:S01]  /*ce10*/  MOV R42, R57 ;  /* 0x00000039002a7202 */ /* 0x000fe20000000f00 */
[----:B------:R-:W-:Y:S06]  /*ce20*/  BRA `(.L_x_2346) ;  /* 0xffffffe800907947 */ /* 0x000fec000383ffff */
.L_x_2313:
        /* <DEDUP_REMOVED lines=8> */
.L_x_2348:
[----:B------:R-:W-:Y:S05]  /*ceb0*/  BSYNC B0 ;  /* 0x0000000000007941 */ /* 0x000fea0003800000 */
.L_x_2347:
        /* <DEDUP_REMOVED lines=8> */
.L_x_2349:
[----:B------:R-:W-:Y:S01]  /*cf40*/  FADD.FTZ R41, R41, R38 ;  /* 0x0000002629297221 */ /* 0x000fe20000010000 */
[----:B------:R-:W-:-:S04]  /*cf50*/  HFMA2.MMA R58, -RZ, RZ, 0, 2.384185791015625e-07 ;  /* 0x00000004ff3a7435 */ /* 0x000fc800000001ff */
[----:B------:R-:W-:Y:S02]  /*cf60*/  MOV R59, R41 ;  /* 0x00000029003b7202 */ /* 0x000fe40000000f00 */
[----:B------:R-:W-:-:S07]  /*cf70*/  MOV R40, R57 ;  /* 0x0000003900287202 */ /* 0x000fce0000000f00 */
[----:B------:R-:W-:Y:S05]  /*cf80*/  WARPSYNC.COLLECTIVE R56, `(.L_x_2350) ;  /* 0x0000000038087348 */ /* 0x000fea0003c00000 */
[----:B------:R0:W1:Y:S02]  /*cf90*/  SHFL.BFLY P4, R57, R59, R58, R61 ;  /* 0x0c00003a3b397389 */ /* 0x000064000008003d */
[----:B01----:R-:W-:Y:S01]  /*cfa0*/  ENDCOLLECTIVE ;  /* 0x000000000000791b */ /* 0x003fe20003800000 */
.L_x_2350:
[----:B------:R-:W-:-:S05]  /*cfb0*/  FADD.FTZ R40, R40, R39 ;  /* 0x0000002728287221 */ /* 0x000fca0000010000 */
[----:B------:R-:W-:Y:S02]  /*cfc0*/  MOV R59, R40 ;  /* 0x00000028003b7202 */ /* 0x000fe40000000f00 */
[----:B------:R-:W-:-:S07]  /*cfd0*/  MOV R42, R57 ;  /* 0x00000039002a7202 */ /* 0x000fce0000000f00 */
[----:B------:R-:W-:Y:S05]  /*cfe0*/  WARPSYNC.COLLECTIVE R56, `(.L_x_2351) ;  /* 0x0000000038087348 */ /* 0x000fea0003c00000 */
[----:B------:R0:W1:Y:S02]  /*cff0*/  SHFL.BFLY P4, R57, R59, R58, R61 ;  /* 0x0c00003a3b397389 */ /* 0x000064000008003d */
[----:B01----:R-:W-:Y:S01]  /*d000*/  ENDCOLLECTIVE ;  /* 0x000000000000791b */ /* 0x003fe20003800000 */
.L_x_2351:
[----:B------:R-:W-:Y:S01]  /*d010*/  FADD.FTZ R42, R41, R42 ;  /* 0x0000002a292a7221 */ /* 0x000fe20000010000 */
[----:B------:R-:W-:-:S04]  /*d020*/  HFMA2.MMA R58, -RZ, RZ, 0, 1.1920928955078125e-07 ;  /* 0x00000002ff3a7435 */ /* 0x000fc800000001ff */
[----:B------:R-:W-:Y:S02]  /*d030*/  MOV R59, R42 ;  /* 0x0000002a003b7202 */ /* 0x000fe40000000f00 */
[----:B------:R-:W-:-:S07]  /*d040*/  MOV R43, R57 ;  /* 0x00000039002b7202 */ /* 0x000fce0000000f00 */
[----:B------:R-:W-:Y:S05]  /*d050*/  WARPSYNC.COLLECTIVE R56, `(.L_x_2352) ;  /* 0x0000000038087348 */ /* 0x000fea0003c00000 */
[----:B------:R0:W1:Y:S02]  /*d060*/  SHFL.BFLY P4, R57, R59, R58, R61 ;  /* 0x0c00003a3b397389 */ /* 0x000064000008003d */
[----:B01----:R-:W-:Y:S01]  /*d070*/  ENDCOLLECTIVE ;  /* 0x000000000000791b */ /* 0x003fe20003800000 */
.L_x_2352:
[----:B------:R-:W-:-:S05]  /*d080*/  FADD.FTZ R43, R40, R43 ;  /* 0x0000002b282b7221 */ /* 0x000fca0000010000 */
[----:B------:R-:W-:Y:S02]  /*d090*/  MOV R59, R43 ;  /* 0x0000002b003b7202 */ /* 0x000fe40000000f00 */
[----:B------:R-:W-:-:S07]  /*d0a0*/  MOV R45, R57 ;  /* 0x00000039002d7202 */ /* 0x000fce0000000f00 */
[----:B------:R-:W-:Y:S05]  /*d0b0*/  WARPSYNC.COLLECTIVE R56, `(.L_x_2353) ;  /* 0x0000000038087348 */ /* 0x000fea0003c00000 */
[----:B------:R0:W1:Y:S02]  /*d0c0*/  SHFL.BFLY P4, R57, R59, R58, R61 ;  /* 0x0c00003a3b397389 */ /* 0x000064000008003d */
[----:B01----:R-:W-:Y:S01]  /*d0d0*/  ENDCOLLECTIVE ;  /* 0x000000000000791b */ /* 0x003fe20003800000 */
.L_x_2353:
[----:B------:R-:W-:Y:S01]  /*d0e0*/  FADD.FTZ R45, R42, R45 ;  /* 0x0000002d2a2d7221 */ /* 0x000fe20000010000 */
[----:B------:R-:W-:-:S04]  /*d0f0*/  HFMA2.MMA R58, -RZ, RZ, 0, 5.9604644775390625e-08 ;  /* 0x00000001ff3a7435 */ /* 0x000fc800000001ff */
[----:B------:R-:W-:Y:S02]  /*d100*/  MOV R59, R45 ;  /* 0x0000002d003b7202 */ /* 0x000fe40000000f00 */
[----:B------:R-:W-:-:S07]  /*d110*/  MOV R38, R57 ;  /* 0x0000003900267202 */ /* 0x000fce0000000f00 */
[----:B------:R-:W-:Y:S05]  /*d120*/  WARPSYNC.COLLECTIVE R56, `(.L_x_2354) ;  /* 0x0000000038087348 */ /* 0x000fea0003c00000 */
[----:B------:R0:W1:Y:S02]  /*d130*/  SHFL.BFLY P4, R57, R59, R58, R61 ;  /* 0x0c00003a3b397389 */ /* 0x000064000008003d */
[----:B01----:R-:W-:Y:S01]  /*d140*/  ENDCOLLECTIVE ;  /* 0x000000000000791b */ /* 0x003fe20003800000 */
.L_x_2354:
[----:B------:R-:W-:-:S05]  /*d150*/  FADD.FTZ R38, R43, R38 ;  /* 0x000000262b267221 */ /* 0x000fca0000010000 */
[----:B------:R-:W-:Y:S02]  /*d160*/  MOV R59, R38 ;  /* 0x00000026003b7202 */ /* 0x000fe40000000f00 */
[----:B------:R-:W-:-:S07]  /*d170*/  MOV R44, R57 ;  /* 0x00000039002c7202 */ /* 0x000fce0000000f00 */
[----:B------:R-:W-:Y:S05]  /*d180*/  WARPSYNC.COLLECTIVE R56, `(.L_x_2355) ;  /* 0x0000000038087348 */ /* 0x000fea0003c00000 */
[----:B------:R0:W1:Y:S02]  /*d190*/  SHFL.BFLY P4, R57, R59, R58, R61 ;  /* 0x0c00003a3b397389 */ /* 0x000064000008003d */
[----:B01----:R-:W-:Y:S01]  /*d1a0*/  ENDCOLLECTIVE ;  /* 0x000000000000791b */ /* 0x003fe20003800000 */
.L_x_2355:
[----:B------:R-:W-:Y:S01]  /*d1b0*/  FADD.FTZ R44, R45, R44 ;  /* 0x0000002c2d2c7221 */ /* 0x000fe20000010000 */
[----:B------:R-:W-:Y:S01]  /*d1c0*/  MOV R39, R57 ;  /* 0x0000003900277202 */ /* 0x000fe20000000f00 */
[----:B------:R-:W-:Y:S06]  /*d1d0*/  BRA `(.L_x_2356) ;  /* 0xffffffe8004c7947 */ /* 0x000fec000383ffff */
.L_x_2316:
        /* <DEDUP_REMOVED lines=8> */
.L_x_2358:
[----:B------:R-:W-:Y:S05]  /*d260*/  BSYNC B0 ;  /* 0x0000000000007941 */ /* 0x000fea0003800000 */
.L_x_2357:
        /* <DEDUP_REMOVED lines=9> */
.L_x_2359:
        /* <DEDUP_REMOVED lines=14> */
.L_x_2360:
[----:B------:R-:W-:-:S05]  /*d3e0*/  FADD.FTZ R38, R38, R43 ;  /* 0x0000002b26267221 */ /* 0x000fca0000010000 */
[----:B------:R-:W-:Y:S02]  /*d3f0*/  MOV R59, R38 ;  /* 0x00000026003b7202 */ /* 0x000fe40000000f00 */
[----:B------:R-:W-:-:S07]  /*d400*/  MOV R40, R57 ;  /* 0x0000003900287202 */ /* 0x000fce0000000f00 */
[----:B------:R-:W-:Y:S05]  /*d410*/  WARPSYNC.COLLECTIVE R56, `(.L_x_2361) ;  /* 0x0000000038087348 */ /* 0x000fea0003c00000 */
[----:B------:R0:W1:Y:S02]  /*d420*/  SHFL.BFLY P4, R57, R59, R58, R61 ;  /* 0x0c00003a3b397389 */ /* 0x000064000008003d */
[----:B01----:R-:W-:Y:S01]  /*d430*/  ENDCOLLECTIVE ;  /* 0x000000000000791b */ /* 0x003fe20003800000 */
.L_x_2361:
        /* <DEDUP_REMOVED lines=9> */
.L_x_2362:
[----:B------:R-:W-:-:S05]  /*d4d0*/  FADD.FTZ R41, R38, R41 ;  /* 0x0000002926297221 */ /* 0x000fca0000010000 */
[----:B------:R-:W-:Y:S02]  /*d4e0*/  MOV R59, R41 ;  /* 0x00000029003b7202 */ /* 0x000fe40000000f00 */
[----:B------:R-:W-:-:S07]  /*d4f0*/  MOV R39, R57 ;  /* 0x0000003900277202 */ /* 0x000fce0000000f00 */
[----:B------:R-:W-:Y:S05]  /*d500*/  WARPSYNC.COLLECTIVE R56, `(.L_x_2363) ;  /* 0x0000000038087348 */ /* 0x000fea0003c00000 */
[----:B------:R0:W1:Y:S02]  /*d510*/  SHFL.BFLY P4, R57, R59, R58, R61 ;  /* 0x0c00003a3b397389 */ /* 0x000064000008003d */
[----:B01----:R-:W-:Y:S01]  /*d520*/  ENDCOLLECTIVE ;  /* 0x000000000000791b */ /* 0x003fe20003800000 */
.L_x_2363:
[----:B------:R-:W-:Y:S01]  /*d530*/  FADD.FTZ R39, R40, R39 ;  /* 0x0000002728277221 */ /* 0x000fe20000010000 */
[----:B------:R-:W-:-:S04]  /*d540*/  HFMA2.MMA R58, -RZ, RZ, 0, 5.9604644775390625e-08 ;  /* 0x00000001ff3a7435 */ /* 0x000fc800000001ff */
[----:B------:R-:W-:Y:S02]  /*d550*/  MOV R59, R39 ;  /* 0x00000027003b7202 */ /* 0x000fe40000000f00 */
[----:B------:R-:W-:-:S07]  /*d560*/  MOV R38, R57 ;  /* 0x0000003900267202 */ /* 0x000fce0000000f00 */
[----:B------:R-:W-:Y:S05]  /*d570*/  WARPSYNC.COLLECTIVE R56, `(.L_x_2364) ;  /* 0x0000000038087348 */ /* 0x000fea0003c00000 */
[----:B------:R0:W1:Y:S02]  /*d580*/  SHFL.BFLY P4, R57, R59, R58, R61 ;  /* 0x0c00003a3b397389 */ /* 0x000064000008003d */
[----:B01----:R-:W-:Y:S01]  /*d590*/  ENDCOLLECTIVE ;  /* 0x000000000000791b */ /* 0x003fe20003800000 */
.L_x_2364:
[----:B------:R-:W-:-:S05]  /*d5a0*/  FADD.FTZ R38, R41, R38 ;  /* 0x0000002629267221 */ /* 0x000fca0000010000 */
[----:B------:R-:W-:Y:S02]  /*d5b0*/  MOV R59, R38 ;  /* 0x00000026003b7202 */ /* 0x000fe40000000f00 */
[----:B------:R-:W-:-:S07]  /*d5c0*/  MOV R40, R57 ;  /* 0x0000003900287202 */ /* 0x000fce0000000f00 */
[----:B------:R-:W-:Y:S05]  /*d5d0*/  WARPSYNC.COLLECTIVE R56, `(.L_x_2365) ;  /* 0x0000000038087348 */ /* 0x000fea0003c00000 */
[----:B------:R0:W1:Y:S02]  /*d5e0*/  SHFL.BFLY P4, R57, R59, R58, R61 ;  /* 0x0c00003a3b397389 */ /* 0x000064000008003d */
[----:B01----:R-:W-:Y:S01]  /*d5f0*/  ENDCOLLECTIVE ;  /* 0x000000000000791b */ /* 0x003fe20003800000 */
.L_x_2365:
[----:B------:R-:W-:Y:S01]  /*d600*/  FADD.FTZ R40, R39, R40 ;  /* 0x0000002827287221 */ /* 0x000fe20000010000 */
[----:B------:R-:W-:Y:S01]  /*d610*/  HFMA2.MMA R58, -RZ, RZ, 0, 4.76837158203125e-07 ;  /* 0x00000008ff3a7435 */ /* 0x000fe200000001ff */
[----:B------:R-:W-:Y:S02]  /*d620*/  MOV R59, R44 ;  /* 0x0000002c003b7202 */ /* 0x000fe40000000f00 */
[----:B------:R-:W-:-:S08]  /*d630*/  MOV R41, R57 ;  /* 0x0000003900297202 */ /* 0x000fd00000000f00 */
[----:B------:R-:W-:Y:S05]  /*d640*/  WARPSYNC.COLLECTIVE R56, `(.L_x_2366) ;  /* 0x0000000038087348 */ /* 0x000fea0003c00000 */
[----:B------:R0:W1:Y:S02]  /*d650*/  SHFL.BFLY P4, R57, R59, R58, R61 ;  /* 0x0c00003a3b397389 */ /* 0x000064000008003d */
[----:B01----:R-:W-:Y:S01]  /*d660*/  ENDCOLLECTIVE ;  /* 0x000000000000791b */ /* 0x003fe20003800000 */
.L_x_2366:
[----:B------:R-:W-:Y:S02]  /*d670*/  MOV R59, R45 ;  /* 0x0000002d003b7202 */ /* 0x000fe40000000f00 */
[----:B------:R-:W-:-:S07]  /*d680*/  MOV R47, R57 ;  /* 0x00000039002f7202 */ /* 0x000fce0000000f00 */
[----:B------:R-:W-:Y:S05]  /*d690*/  WARPSYNC.COLLECTIVE R56, `(.L_x_2367) ;  /* 0x0000000038087348 */ /* 0x000fea0003c00000 */
[----:B------:R0:W1:Y:S02]  /*d6a0*/  SHFL.BFLY P4, R57, R59, R58, R61 ;  /* 0x0c00003a3b397389 */ /* 0x000064000008003d */
[----:B01----:R-:W-:Y:S01]  /*d6b0*/  ENDCOLLECTIVE ;  /* 0x000000000000791b */ /* 0x003fe20003800000 */
.L_x_2367:
        /* <DEDUP_REMOVED lines=12> */
.L_x_2368:
[----:B------:R-:W-:Y:S01]  /*d780*/  FADD.FTZ R46, R46, R45 ;  /* 0x0000002d2e2e7221 */ /* 0x000fe20000010000 */
[----:B------:R-:W-:-:S04]  /*d790*/  CS2R R48, SRZ ;  /* 0x0000000000307805 */ /* 0x000fc8000001ff00 */
[----:B------:R-:W-:Y:S02]  /*d7a0*/  MOV R59, R46 ;  /* 0x0000002e003b7202 */ /* 0x000fe40000000f00 */
[----:B------:R-:W-:-:S07]  /*d7b0*/  MOV R42, R57 ;  /* 0x00000039002a7202 */ /* 0x000fce0000000f00 */
[----:B------:R-:W-:Y:S05]  /*d7c0*/  WARPSYNC.COLLECTIVE R56, `(.L_x_2369) ;  /* 0x0000000038087348 */ /* 0x000fea0003c00000 */
[----:B------:R0:W1:Y:S02]  /*d7d0*/  SHFL.BFLY P4, R57, R59, R58, R61 ;  /* 0x0c00003a3b397389 */ /* 0x000064000008003d */
[----:B01----:R-:W-:Y:S01]  /*d7e0*/  ENDCOLLECTIVE ;  /* 0x000000000000791b */ /* 0x003fe20003800000 */
.L_x_2369:
        /* <DEDUP_REMOVED lines=9> */
.L_x_2370:
[----:B------:R-:W-:-:S05]  /*d880*/  FADD.FTZ R43, R46, R43 ;  /* 0x0000002b2e2b7221 */ /* 0x000fca0000010000 */
[----:B------:R-:W-:Y:S02]  /*d890*/  MOV R59, R43 ;  /* 0x0000002b003b7202 */ /* 0x000fe40000000f00 */
[----:B------:R-:W-:-:S07]  /*d8a0*/  MOV R37, R57 ;  /* 0x0000003900257202 */ /* 0x000fce0000000f00 */
[----:B------:R-:W-:Y:S05]  /*d8b0*/  WARPSYNC.COLLECTIVE R56, `(.L_x_2371) ;  /* 0x0000000038087348 */ /* 0x000fea0003c00000 */
[----:B------:R0:W1:Y:S02]  /*d8c0*/  SHFL.BFLY P4, R57, R59, R58, R61 ;  /* 0x0c00003a3b397389 */ /* 0x000064000008003d */
[----:B01----:R-:W-:Y:S01]  /*d8d0*/  ENDCOLLECTIVE ;  /* 0x000000000000791b */ /* 0x003fe20003800000 */
.L_x_2371:
[----:B------:R-:W-:Y:S01]  /*d8e0*/  FADD.FTZ R44, R42, R37 ;  /* 0x000000252a2c7221 */ /* 0x000fe20000010000 */
[----:B------:R-:W-:Y:S01]  /*d8f0*/  FADD.FTZ R42, R38, R41 ;  /* 0x00000029262a7221 */ /* 0x000fe20000010000 */
[----:B------:R-:W-:-:S04]  /*d900*/  IADD3 R41, R55, R26, RZ ;  /* 0x0000001a37297210 */ /* 0x000fc80007ffe0ff */
[----:B------:R-:W-:Y:S01]  /*d910*/  @!P2 F2FP.F16.F32.PACK_AB R42, RZ, R42 ;  /* 0x0000002aff2aa23e */ /* 0x000fe200000000ff */
[----:B------:R-:W-:Y:S01]  /*d920*/  IMAD.WIDE R38, R41, 0x2, R4 ;  /* 0x0000000229267825 */ /* 0x000fe200078e0204 */
[----:B------:R-:W-:Y:S01]  /*d930*/  HFMA2.MMA R58, -RZ, RZ, 0, 5.9604644775390625e-08 ;  /* 0x00000001ff3a7435 */ /* 0x000fe200000001ff */
[----:B------:R-:W-:Y:S02]  /*d940*/  MOV R59, R44 ;  /* 0x0000002c003b7202 */ /* 0x000fe40000000f00 */
[----:B------:R-:W-:-:S08]  /*d950*/  MOV R46, R57 ;  /* 0x00000039002e7202 */ /* 0x000fd00000000f00 */
[----:B------:R-:W-:Y:S05]  /*d960*/  WARPSYNC.COLLECTIVE R56, `(.L_x_2372) ;  /* 0x0000000038087348 */ /* 0x000fea0003c00000 */
[----:B------:R0:W1:Y:S02]  /*d970*/  SHFL.BFLY P4, R57, R59, R58, R61 ;  /* 0x0c00003a3b397389 */ /* 0x000064000008003d */
[----:B01----:R-:W-:Y:S01]  /*d980*/  ENDCOLLECTIVE ;  /* 0x000000000000791b */ /* 0x003fe20003800000 */
.L_x_2372:
[----:B------:R-:W-:-:S05]  /*d990*/  FADD.FTZ R46, R43, R46 ;  /* 0x0000002e2b2e7221 */ /* 0x000fca0000010000 */
[----:B------:R-:W-:Y:S02]  /*d9a0*/  MOV R59, R46 ;  /* 0x0000002e003b7202 */ /* 0x000fe40000000f00 */
[----:B------:R-:W-:-:S07]  /*d9b0*/  MOV R37, R57 ;  /* 0x0000003900257202 */ /* 0x000fce0000000f00 */
[----:B------:R-:W-:Y:S05]  /*d9c0*/  WARPSYNC.COLLECTIVE R56, `(.L_x_2373) ;  /* 0x0000000038087348 */ /* 0x000fea0003c00000 */
[----:B------:R0:W1:Y:S02]  /*d9d0*/  SHFL.BFLY P4, R57, R59, R58, R61 ;  /* 0x0c00003a3b397389 */ /* 0x000064000008003d */
[----:B01----:R-:W-:Y:S01]  /*d9e0*/  ENDCOLLECTIVE ;  /* 0x000000000000791b */ /* 0x003fe20003800000 */
.L_x_2373:
[----:B------:R-:W-:Y:S01]  /*d9f0*/  HFMA2.MMA R58, -RZ, RZ, 0, 4.76837158203125e-07 ;  /* 0x00000008ff3a7435 */ /* 0x000fe200000001ff */
[----:B------:R-:W-:Y:S02]  /*da00*/  MOV R59, R48 ;  /* 0x00000030003b7202 */ /* 0x000fe40000000f00 */
[----:B------:R-:W-:-:S08]  /*da10*/  MOV R43, R57 ;  /* 0x00000039002b7202 */ /* 0x000fd00000000f00 */
[----:B------:R-:W-:Y:S05]  /*da20*/  WARPSYNC.COLLECTIVE R56, `(.L_x_2374) ;  /* 0x0000000038087348 */ /* 0x000fea0003c00000 */
[----:B------:R0:W1:Y:S02]  /*da30*/  SHFL.BFLY P4, R57, R59, R58, R61 ;  /* 0x0c00003a3b397389 */ /* 0x000064000008003d */
[----:B01----:R-:W-:Y:S01]  /*da40*/  ENDCOLLECTIVE ;  /* 0x000000000000791b */ /* 0x003fe20003800000 */
.L_x_2374:
[----:B------:R-:W-:Y:S02]  /*da50*/  MOV R59, R49 ;  /* 0x00000031003b7202 */ /* 0x000fe40000000f00 */
[----:B------:R-:W-:-:S07]  /*da60*/  MOV R45, R57 ;  /* 0x00000039002d7202 */ /* 0x000fce0000000f00 */
[----:B------:R-:W-:Y:S05]  /*da70*/  WARPSYNC.COLLECTIVE R56, `(.L_x_2375) ;  /* 0x0000000038087348 */ /* 0x000fea0003c00000 */
[----:B------:R0:W1:Y:S02]  /*da80*/  SHFL.BFLY P4, R57, R59, R58, R61 ;  /* 0x0c00003a3b397389 */ /* 0x000064000008003d */
[----:B01----:R-:W-:Y:S01]  /*da90*/  ENDCOLLECTIVE ;  /* 0x000000000000791b */ /* 0x003fe20003800000 */
.L_x_2375:
[----:B------:R-:W-:Y:S01]  /*daa0*/  FADD.FTZ R45, R45, R48 ;  /* 0x000000302d2d7221 */ /* 0x000fe20000010000 */
[----:B------:R-:W-:-:S04]  /*dab0*/  HFMA2.MMA R58, -RZ, RZ, 0, 2.384185791015625e-07 ;  /* 0x00000004ff3a7435 */ /* 0x000fc800000001ff */
[----:B------:R-:W-:Y:S02]  /*dac0*/  MOV R59, R45 ;  /* 0x0000002d003b7202 */ /* 0x000fe40000000f00 */
[----:B------:R-:W-:-:S07]  /*dad0*/  MOV R54, R57 ;  /* 0x0000003900367202 */ /* 0x000fce0000000f00 */
[----:B------:R-:W-:Y:S05]  /*dae0*/  WARPSYNC.COLLECTIVE R56, `(.L_x_2376) ;  /* 0x0000000038087348 */ /* 0x000fea0003c00000 */
[----:B------:R0:W1:Y:S02]  /*daf0*/  SHFL.BFLY P4, R57, R59, R58, R61 ;  /* 0x0c00003a3b397389 */ /* 0x000064000008003d */
[----:B01----:R-:W-:Y:S01]  /*db00*/  ENDCOLLECTIVE ;  /* 0x000000000000791b */ /* 0x003fe20003800000 */
.L_x_2376:
[----:B------:R-:W-:Y:S01]  /*db10*/  FADD.FTZ R54, R54, R49 ;  /* 0x0000003136367221 */ /* 0x000fe20000010000 */
[----:B------:R-:W-:Y:S01]  /*db20*/  FADD.FTZ R49, R44, R37 ;  /* 0x000000252c317221 */ /* 0x000fe20000010000 */
[----:B------:R-:W-:Y:S01]  /*db30*/  @!P2 F2FP.F16.F32.PACK_AB R37, RZ, R40 ;  /* 0x00000028ff25a23e */ /* 0x000fe200000000ff */
[----:B------:R-:W-:Y:S01]  /*db40*/  FADD.FTZ R44, R46, R43 ;  /* 0x0000002b2e2c7221 */ /* 0x000fe20000010000 */
[----:B------:R-:W-:Y:S02]  /*db50*/  IMAD.WIDE R40, R41, 0x2, R2 ;  /* 0x0000000229287825 */ /* 0x000fe400078e0202 */
[----:B------:R-:W-:Y:S02]  /*db60*/  PRMT R46, R37, 0x7610, R46 ;  /* 0x00007610252e7816 */ /* 0x000fe4000000002e */
[----:B------:R-:W-:Y:S02]  /*db70*/  @!P2 F2FP.F16.F32.PACK_AB R43, RZ, R49 ;  /* 0x00000031ff2ba23e */ /* 0x000fe400000000ff */
[----:B------:R-:W-:Y:S01]  /*db80*/  @!P2 F2FP.F16.F32.PACK_AB R44, RZ, R44 ;  /* 0x0000002cff2ca23e */ /* 0x000fe200000000ff */
[----:B------:R0:W-:Y:S01]  /*db90*/  @!P2 STG.E.U16 desc[UR8][R38.64], R46 ;  /* 0x0000002e2600a986 */ /* 0x0001e2000c101508 */
[----:B------:R-:W-:-:S02]  /*dba0*/  MOV R59, R54 ;  /* 0x00000036003b7202 */ /* 0x000fc40000000f00 */
[----:B------:R-:W-:-:S07]  /*dbb0*/  MOV R48, R57 ;  /* 0x0000003900307202 */ /* 0x000fce0000000f00 */
[----:B0-----:R-:W-:Y:S05]  /*dbc0*/  WARPSYNC.COLLECTIVE R56, `(.L_x_2377) ;  /* 0x0000000038087348 */ /* 0x001fea0003c00000 */
[----:B------:R1:W2:Y:S02]  /*dbd0*/  SHFL.BFLY P4, R57, R59, R58, R61 ;  /* 0x0c00003a3b397389 */ /* 0x0002a4000008003d */
[----:B012---:R-:W-:Y:S01]  /*dbe0*/  ENDCOLLECTIVE ;  /* 0x000000000000791b */ /* 0x007fe20003800000 */
.L_x_2377:
[----:B------:R-:W-:Y:S01]  /*dbf0*/  FADD.FTZ R48, R45, R48 ;  /* 0x000000302d307221 */ /* 0x000fe20000010000 */
[----:B------:R-:W-:-:S04]  /*dc00*/  HFMA2.MMA R58, -RZ, RZ, 0, 1.1920928955078125e-07 ;  /* 0x00000002ff3a7435 */ /* 0x000fc800000001ff */
[----:B------:R-:W-:Y:S02]  /*dc10*/  MOV R59, R48 ;  /* 0x00000030003b7202 */ /* 0x000fe40000000f00 */
[----:B------:R-:W-:-:S07]  /*dc20*/  MOV R47, R57 ;  /* 0x00000039002f7202 */ /* 0x000fce0000000f00 */
[----:B------:R-:W-:Y:S05]  /*dc30*/  WARPSYNC.COLLECTIVE R56, `(.L_x_2378) ;  /* 0x0000000038087348 */ /* 0x000fea0003c00000 */
[----:B------:R0:W1:Y:S02]  /*dc40*/  SHFL.BFLY P4, R57, R59, R58, R61 ;  /* 0x0c00003a3b397389 */ /* 0x000064000008003d */
[----:B01----:R-:W-:Y:S01]  /*dc50*/  ENDCOLLECTIVE ;  /* 0x000000000000791b */ /* 0x003fe20003800000 */
.L_x_2378:
[----:B------:R-:W-:-:S05]  /*dc60*/  FADD.FTZ R47, R54, R47 ;  /* 0x0000002f362f7221 */ /* 0x000fca0000010000 */
[----:B------:R-:W-:Y:S02]  /*dc70*/  MOV R59, R47 ;  /* 0x0000002f003b7202 */ /* 0x000fe40000000f00 */
[----:B------:R-:W-:-:S07]  /*dc80*/  MOV R45, R57 ;  /* 0x00000039002d7202 */ /* 0x000fce0000000f00 */
[----:B------:R-:W-:Y:S05]  /*dc90*/  WARPSYNC.COLLECTIVE R56, `(.L_x_2379) ;  /* 0x0000000038087348 */ /* 0x000fea0003c00000 */
[----:B------:R0:W1:Y:S02]  /*dca0*/  SHFL.BFLY P4, R57, R59, R58, R61 ;  /* 0x0c00003a3b397389 */ /* 0x000064000008003d */
[----:B01----:R-:W-:Y:S01]  /*dcb0*/  ENDCOLLECTIVE ;  /* 0x000000000000791b */ /* 0x003fe20003800000 */
.L_x_2379:
        /* <DEDUP_REMOVED lines=11> */
.L_x_2380:
[----:B------:R-:W-:-:S05]  /*dd70*/  FADD.FTZ R54, R47, R54 ;  /* 0x000000362f367221 */ /* 0x000fca0000010000 */
[----:B------:R-:W-:Y:S02]  /*dd80*/  MOV R59, R54 ;  /* 0x00000036003b7202 */ /* 0x000fe40000000f00 */
[----:B------:R-:W-:-:S07]  /*dd90*/  MOV R42, R57 ;  /* 0x00000039002a7202 */ /* 0x000fce0000000f00 */
[----:B------:R-:W-:Y:S05]  /*dda0*/  WARPSYNC.COLLECTIVE R56, `(.L_x_2381) ;  /* 0x0000000038087348 */ /* 0x000fea0003c00000 */
[----:B------:R0:W1:Y:S02]  /*ddb0*/  SHFL.BFLY P4, R57, R59, R58, R61 ;  /* 0x0c00003a3b397389 */ /* 0x000064000008003d */
[----:B01----:R-:W-:Y:S01]  /*ddc0*/  ENDCOLLECTIVE ;  /* 0x000000000000791b */ /* 0x003fe20003800000 */
.L_x_2381:
[----:B------:R-:W-:Y:S01]  /*ddd0*/  FADD.FTZ R42, R45, R42 ;  /* 0x0000002a2d2a7221 */ /* 0x000fe20000010000 */
[----:B------:R-:W-:Y:S01]  /*dde0*/  MOV R37, R57 ;  /* 0x0000003900257202 */ /* 0x000fe20000000f00 */
[----:B------:R-:W-:Y:S06]  /*ddf0*/  BRA `(.L_x_2382) ;  /* 0xffffffe400107947 */ /* 0x000fec000383ffff */
.L_x_2383:
        /* <DEDUP_REMOVED lines=16> */
.L_x_2469:


//--------------------- .text._ZN13group_norm_v214gn_cuda_kernelI6__halfLi320ELi1ELi32ELi80ELi64ELb0ELi64ELi80ELi80ELi4ELb0ELi116ELb0ELb0ENS_16CompileConditionILi900EEEEEvPT_PKS4_S7_S7_flPfS8_Pj --------------------------
	.section	.text._ZN13group_norm_v214gn_cuda_kernelI6__halfLi320ELi1ELi32ELi80ELi64ELb0ELi64ELi80ELi80ELi4ELb0ELi116ELb0ELb0ENS_16CompileConditionILi900EEEEEvPT_PKS4_S7_S7_flPfS8_Pj,"ax",@progbits
	.align	128
        .global         _ZN13group_norm_v214gn_cuda_kernelI6__halfLi320ELi1ELi32ELi80ELi64ELb0ELi64ELi80ELi80ELi4ELb0ELi116ELb0ELb0ENS_16CompileConditionILi900EEEEEvPT_PKS4_S7_S7_flPfS8_Pj
        .type           _ZN13group_norm_v214gn_cuda_kernelI6__halfLi320ELi1ELi32ELi80ELi64ELb0ELi64ELi80ELi80ELi4ELb0ELi116ELb0ELb0ENS_16CompileConditionILi900EEEEEvPT_PKS4_S7_S7_flPfS8_Pj,@function
        .size           _ZN13group_norm_v214gn_cuda_kernelI6__halfLi320ELi1ELi32ELi80ELi64ELb0ELi64ELi80ELi80ELi4ELb0ELi116ELb0ELb0ENS_16CompileConditionILi900EEEEEvPT_PKS4_S7_S7_flPfS8_Pj,(.L_x_2470 - _ZN13group_norm_v214gn_cuda_kernelI6__halfLi320ELi1ELi32ELi80ELi64ELb0ELi64ELi80ELi80ELi4ELb0ELi116ELb0ELb0ENS_16CompileConditionILi900EEEEEvPT_PKS4_S7_S7_flPfS8_Pj)
        .other          _ZN13group_norm_v214gn_cuda_kernelI6__halfLi320ELi1ELi32ELi80ELi64ELb0ELi64ELi80ELi80ELi4ELb0ELi116ELb0ELb0ENS_16CompileConditionILi900EEEEEvPT_PKS4_S7_S7_flPfS8_Pj,@"STO_CUDA_ENTRY STV_DEFAULT"
_ZN13group_norm_v214gn_cuda_kernelI6__halfLi320ELi1ELi32ELi80ELi64ELb0ELi64ELi80ELi80ELi4ELb0ELi116ELb0ELb0ENS_16CompileConditionILi900EEEEEvPT_PKS4_S7_S7_flPfS8_Pj:
.text._ZN13group_norm_v214gn_cuda_kernelI6__halfLi320ELi1ELi32ELi80ELi64ELb0ELi64ELi80ELi80ELi4ELb0ELi116ELb0ELb0ENS_16CompileConditionILi900EEEEEvPT_PKS4_S7_S7_flPfS8_Pj:
        /* <DEDUP_REMOVED lines=37> */
[--C-:B--2---:R-:W-:Y:S02]  /*0250*/  HADD2.F32 R3, -RZ, R12.reuse.H0_H0 ;  /* 0x2000000cff037230 */ /* 0x104fe40000004100 */
[----:B0-----:R-:W-:Y:S02]  /*0260*/  HADD2.F32 R11, -RZ, R12.H1_H1 ;  /* 0x3000000cff0b7230 */ /* 0x001fe40000004100 */
[--C-:B------:R-:W-:Y:S02]  /*0270*/  HADD2.F32 R19, -RZ, R13.reuse.H0_H0 ;  /* 0x2000000dff137230 */ /* 0x100fe40000004100 */
[----:B------:R-:W-:Y:S01]  /*0280*/  FADD.FTZ R10, RZ, R3 ;  /* 0x00000003ff0a7221 */ /* 0x000fe20000010000 */
[----:B------:R-:W-:Y:S01]  /*0290*/  FFMA.FTZ R12, R3, R3, RZ ;  /* 0x00000003030c7223 */ /* 0x000fe200000100ff */
[----:B------:R-:W-:Y:S02]  /*02a0*/  HADD2.F32 R7, -RZ, R13.H1_H1 ;  /* 0x3000000dff077230 */ /* 0x000fe40000004100 */
[----:B------:R-:W-:Y:S01]  /*02b0*/  FADD.FTZ R10, R10, R11 ;  /* 0x0000000b0a0a7221 */ /* 0x000fe20000010000 */
[----:B------:R-:W-:Y:S01]  /*02c0*/  FFMA.FTZ R12, R11, R11, R12 ;  /* 0x0000000b0b0c7223 */ /* 0x000fe2000001000c */
[----:B---3--:R-:W-:-:S02]  /*02d0*/  HADD2.F32 R5, -RZ, R16.H0_H0 ;  /* 0x20000010ff057230 */ /* 0x008fc40000004100 */
[----:B------:R-:W-:Y:S01]  /*02e0*/  FADD.FTZ R10, R10, R19 ;  /* 0x000000130a0a7221 */ /* 0x000fe20000010000 */
[----:B------:R-:W-:Y:S01]  /*02f0*/  FFMA.FTZ R12, R19, R19, R12 ;  /* 0x00000013130c7223 */ /* 0x000fe2000001000c */
[----:B------:R-:W-:Y:S02]  /*0300*/  HADD2.F32 R9, -RZ, R16.H1_H1 ;  /* 0x30000010ff097230 */ /* 0x000fe40000004100 */
[----:B------:R-:W-:Y:S01]  /*0310*/  FADD.FTZ R10, R10, R7 ;  /* 0x000000070a0a7221 */ /* 0x000fe20000010000 */
[----:B------:R-:W-:Y:S01]  /*0320*/  FFMA.FTZ R12, R7, R7, R12 ;  /* 0x00000007070c7223 */ /* 0x000fe2000001000c */
[--C-:B------:R-:W-:Y:S02]  /*0330*/  HADD2.F32 R15, -RZ, R17.reuse.H0_H0 ;  /* 0x20000011ff0f7230 */ /* 0x100fe40000004100 */
[----:B------:R-:W-:Y:S01]  /*0340*/  FADD.FTZ R10, R10, R5 ;  /* 0x000000050a0a7221 */ /* 0x000fe20000010000 */
[----:B------:R-:W-:Y:S01]  /*0350*/  FFMA.FTZ R12, R5, R5, R12 ;  /* 0x00000005050c7223 */ /* 0x000fe2000001000c */
[----:B------:R-:W-:-:S02]  /*0360*/  HADD2.F32 R17, -RZ, R17.H1_H1 ;  /* 0x30000011ff117230 */ /* 0x000fc40000004100 */
[----:B------:R-:W-:Y:S01]  /*0370*/  FADD.FTZ R10, R10, R9 ;  /* 0x000000090a0a7221 */ /* 0x000fe20000010000 */
[----:B------:R-:W-:Y:S01]  /*0380*/  FFMA.FTZ R12, R9, R9, R12 ;  /* 0x00000009090c7223 */ /* 0x000fe2000001000c */
[--C-:B----4-:R-:W-:Y:S02]  /*0390*/  HADD2.F32 R13, -RZ, R24.reuse.H0_H0 ;  /* 0x20000018ff0d7230 */ /* 0x110fe40000004100 */
[----:B------:R-:W-:Y:S01]  /*03a0*/  FADD.FTZ R10, R10, R15 ;  /* 0x0000000f0a0a7221 */ /* 0x000fe20000010000 */
[----:B------:R-:W-:Y:S01]  /*03b0*/  FFMA.FTZ R12, R15, R15, R12 ;  /* 0x0000000f0f0c7223 */ /* 0x000fe2000001000c */
[----:B------:R-:W-:Y:S02]  /*03c0*/  HADD2.F32 R31, -RZ, R24.H1_H1 ;  /* 0x30000018ff1f7230 */ /* 0x000fe40000004100 */
[----:B------:R-:W-:Y:S01]  /*03d0*/  FADD.FTZ R10, R10, R17 ;  /* 0x000000110a0a7221 */ /* 0x000fe20000010000 */
[----:B------:R-:W-:Y:S01]  /*03e0*/  FFMA.FTZ R12, R17, R17, R12 ;  /* 0x00000011110c7223 */ /* 0x000fe2000001000c */
[----:B------:R-:W-:-:S02]  /*03f0*/  HADD2.F32 R29, -RZ, R25.H0_H0 ;  /* 0x20000019ff1d7230 */ /* 0x000fc40000004100 */
[----:B------:R-:W-:Y:S01]  /*0400*/  FADD.FTZ R10, R10, R13 ;  /* 0x0000000d0a0a7221 */ /* 0x000fe20000010000 */
[----:B------:R-:W-:Y:S01]  /*0410*/  FFMA.FTZ R12, R13, R13, R12 ;  /* 0x0000000d0d0c7223 */ /* 0x000fe2000001000c */
[----:B------:R-:W-:Y:S02]  /*0420*/  HADD2.F32 R35, -RZ, R25.H1_H1 ;  /* 0x30000019ff237230 */ /* 0x000fe40000004100 */
[----:B------:R-:W-:Y:S01]  /*0430*/  FADD.FTZ R10, R10, R31 ;  /* 0x0000001f0a0a7221 */ /* 0x000fe20000010000 */
[----:B------:R-:W-:Y:S01]  /*0440*/  FFMA.FTZ R12, R31, R31, R12 ;  /* 0x0000001f1f0c7223 */ /* 0x000fe2000001000c */
[----:B------:R-:W-:Y:S02]  /*0450*/  HADD2.F32 R33, -RZ, R26.H0_H0 ;  /* 0x2000001aff217230 */ /* 0x000fe40000004100 */
[----:B------:R-:W-:Y:S01]  /*0460*/  FADD.FTZ R10, R10, R29 ;  /* 0x0000001d0a0a7221 */ /* 0x000fe20000010000 */
[----:B------:R-:W-:Y:S01]  /*0470*/  FFMA.FTZ R12, R29, R29, R12 ;  /* 0x0000001d1d0c7223 */ /* 0x000fe2000001000c */
[----:B------:R-:W-:-:S02]  /*0480*/  HADD2.F32 R37, -RZ, R27.H0_H0 ;  /* 0x2000001bff257230 */ /* 0x000fc40000004100 */
[----:B------:R-:W-:Y:S01]  /*0490*/  FADD.FTZ R16, R10, R35 ;  /* 0x000000230a107221 */ /* 0x000fe20000010000 */
[----:B------:R-:W-:Y:S01]  /*04a0*/  FFMA.FTZ R12, R35, R35, R12 ;  /* 0x00000023230c7223 */ /* 0x000fe2000001000c */
[----:B------:R-:W-:Y:S02]  /*04b0*/  HADD2.F32 R10, -RZ, R26.H1_H1 ;  /* 0x3000001aff0a7230 */ /* 0x000fe40000004100 */
[----:B------:R-:W-:Y:S01]  /*04c0*/  FADD.FTZ R25, R16, R33 ;  /* 0x0000002110197221 */ /* 0x000fe20000010000 */
[----:B------:R-:W-:-:S03]  /*04d0*/  FFMA.FTZ R12, R33, R33, R12 ;  /* 0x00000021210c7223 */ /* 0x000fc6000001000c */
[----:B------:R-:W-:Y:S01]  /*04e0*/  FADD.FTZ R16, R25, R10 ;  /* 0x0000000a19107221 */ /* 0x000fe20000010000 */
[----:B------:R-:W-:Y:S01]  /*04f0*/  FFMA.FTZ R18, R10, R10, R12 ;  /* 0x0000000a0a127223 */ /* 0x000fe2000001000c */
[----:B------:R-:W-:Y:S02]  /*0500*/  HADD2.F32 R12, -RZ, R27.H1_H1 ;  /* 0x3000001bff0c7230 */ /* 0x000fe40000004100 */
        /* <DEDUP_REMOVED lines=57> */
.L_x_2396:
        /* <DEDUP_REMOVED lines=10> */
.L_x_2384:
        /* <DEDUP_REMOVED lines=17> */
.L_x_2387:
[----:B------:R-:W-:Y:S05]  /*0a50*/  BSYNC B0 ;  /* 0x0000000000007941 */ /* 0x000fea0003800000 */
.L_x_2386:
[----:B------:R-:W2:Y:S01]  /*0a60*/  S2UR UR5, SR_CgaCtaId ;  /* 0x00000000000579c3 */ /* 0x000ea20000008800 */
[----:B------:R-:W-:Y:S01]  /*0a70*/  IADD3 R6, RZ, -R6, RZ ;  /* 0x80000006ff067210 */ /* 0x000fe20007ffe0ff */
[----:B------:R-:W-:Y:S01]  /*0a80*/  UMOV UR4, 0x400 ;  /* 0x0000040000047882 */ /* 0x000fe20000000000 */
[----:B01----:R-:W-:Y:S01]  /*0a90*/  IMAD.WIDE.U32 R24, R4, -0x33333333, RZ ;  /* 0xcccccccd04187825 */ /* 0x003fe200078e00ff */
[----:B------:R-:W-:Y:S01]  /*0aa0*/  UIADD3 UR4, UR4, 0x50, URZ ;  /* 0x0000005004047890 */ /* 0x000fe2000fffe03f */
[----:B------:R-:W-:-:S04]  /*0ab0*/  MOV R24, R6 ;  /* 0x0000000600187202 */ /* 0x000fc80000000f00 */
[----:B------:R-:W-:Y:S01]  /*0ac0*/  LEA.HI R24, R25, R24, RZ, 0x1a ;  /* 0x0000001819187211 */ /* 0x000fe200078fd0ff */
        /* <DEDUP_REMOVED lines=22> */
[----:B-----5:R-:W-:Y:S01]  /*0c30*/  HADD2.F32 R10, -RZ, R20.H0_H0 ;  /* 0x20000014ff0a7230 */ /* 0x020fe20000004100 */
[----:B------:R-:W-:Y:S01]  /*0c40*/  ULDC.64 UR4, c[0x0][0x210] ;  /* 0x0000840000047ab9 */ /* 0x000fe20000000a00 */
[----:B------:R-:W-:-:S02]  /*0c50*/  HADD2.F32 R5, -RZ, R22.H0_H0 ;  /* 0x20000016ff057230 */ /* 0x000fc40000004100 */
[----:B0-----:R-:W-:Y:S01]  /*0c60*/  FMUL.FTZ R4, R4, R3 ;  /* 0x0000000304047220 */ /* 0x001fe20000410000 */
        /* <DEDUP_REMOVED lines=15> */
[----:B------:R-:W-:-:S02]  /*0d60*/  HADD2.F32 R3, -RZ, R20.H1_H1 ;  /* 0x30000014ff037230 */ /* 0x000fc40000004100 */
[--C-:B------:R-:W-:Y:S01]  /*0d70*/  FFMA.FTZ R11, R4, R10, R5.reuse ;  /* 0x0000000a040b7223 */ /* 0x100fe20000010005 */
[----:B------:R-:W-:Y:S02]  /*0d80*/  HADD2.F32 R22, -RZ, R22.H1_H1 ;  /* 0x30000016ff167230 */ /* 0x000fe40000004100 */
[C-C-:B------:R-:W-:Y:S01]  /*0d90*/  FFMA.FTZ R9, R10.reuse, R9, R5.reuse ;  /* 0x000000090a097223 */ /* 0x140fe20000010005 */
[C-C-:B------:R-:W-:Y:S01]  /*0da0*/  FFMA.FTZ R4, R10.reuse, R26, R5.reuse ;  /* 0x0000001a0a047223 */ /* 0x140fe20000010005 */
[----:B------:R-:W-:Y:S01]  /*0db0*/  FFMA.FTZ R5, R10, R14, R5 ;  /* 0x0000000e0a057223 */ /* 0x000fe20000010005 */
[----:B------:R-:W-:Y:S02]  /*0dc0*/  HADD2.F32 R12, -RZ, R23.H0_H0 ;  /* 0x20000017ff0c7230 */ /* 0x000fe40000004100 */
[--C-:B------:R-:W-:Y:S01]  /*0dd0*/  FFMA.FTZ R16, R16, R3, R22.reuse ;  /* 0x0000000310107223 */ /* 0x100fe20000010016 */
[C-C-:B------:R-:W-:Y:S01]  /*0de0*/  FFMA.FTZ R18, R3.reuse, R18, R22.reuse ;  /* 0x0000001203127223 */ /* 0x140fe20000010016 */
[C-C-:B------:R-:W-:Y:S01]  /*0df0*/  FFMA.FTZ R13, R3.reuse, R13, R22.reuse ;  /* 0x0000000d030d7223 */ /* 0x140fe20000010016 */
[----:B------:R-:W-:Y:S01]  /*0e00*/  FFMA.FTZ R10, R3, R15, R22 ;  /* 0x0000000f030a7223 */ /* 0x000fe20000010016 */
[--C-:B------:R-:W-:Y:S01]  /*0e10*/  HADD2.F32 R3, -RZ, R21.reuse.H0_H0 ;  /* 0x20000015ff037230 */ /* 0x100fe20000004100 */
[----:B------:R-:W-:Y:S01]  /*0e20*/  IADD3 R2, P0, R2, UR4, RZ ;  /* 0x0000000402027c10 */ /* 0x000fe2000ff1e0ff */
[----:B------:R-:W-:Y:S01]  /*0e30*/  HADD2.F32 R21, -RZ, R21.H1_H1 ;  /* 0x30000015ff157230 */ /* 0x000fe20000004100 */
[----:B------:R-:W-:Y:S01]  /*0e40*/  F2FP.F16.F32.PACK_AB R11, R16, R11 ;  /* 0x0000000b100b723e */ /* 0x000fe200000000ff */
[----:B------:R-:W-:-:S02]  /*0e50*/  HADD2.F32 R14, -RZ, R23.H1_H1 ;  /* 0x30000017ff0e7230 */ /* 0x000fc40000004100 */
[--C-:B------:R-:W-:Y:S01]  /*0e60*/  FFMA.FTZ R8, R8, R3, R12.reuse ;  /* 0x0000000308087223 */ /* 0x100fe2000001000c */
[----:B------:R-:W-:Y:S01]  /*0e70*/  F2FP.F16.F32.PACK_AB R9, R18, R9 ;  /* 0x000000091209723e */ /* 0x000fe200000000ff */
[C-C-:B------:R-:W-:Y:S01]  /*0e80*/  FFMA.FTZ R30, R3.reuse, R30, R12.reuse ;  /* 0x0000001e031e7223 */ /* 0x140fe2000001000c */
[----:B------:R-:W-:Y:S01]  /*0e90*/  FFMA.FTZ R34, R3, R34, R12 ;  /* 0x0000002203227223 */ /* 0x000fe2000001000c */
[--C-:B------:R-:W-:Y:S01]  /*0ea0*/  FFMA.FTZ R15, R6, R21, R14.reuse ;  /* 0x00000015060f7223 */ /* 0x100fe2000001000e */
[C-C-:B------:R-:W-:Y:S01]  /*0eb0*/  FFMA.FTZ R17, R21.reuse, R28, R14.reuse ;  /* 0x0000001c15117223 */ /* 0x140fe2000001000e */
[----:B------:R-:W-:Y:S01]  /*0ec0*/  FFMA.FTZ R19, R21, R36, R14 ;  /* 0x0000002415137223 */ /* 0x000fe2000001000e */
[----:B------:R-:W-:Y:S01]  /*0ed0*/  FFMA.FTZ R37, R3, R37, R12 ;  /* 0x0000002503257223 */ /* 0x000fe2000001000c */
[----:B------:R-:W-:Y:S01]  /*0ee0*/  FFMA.FTZ R14, R21, R7, R14 ;  /* 0x00000007150e7223 */ /* 0x000fe2000001000e */
[----:B------:R-:W-:Y:S02]  /*0ef0*/  F2FP.F16.F32.PACK_AB R8, R15, R8 ;  /* 0x000000080f08723e */ /* 0x000fe400000000ff */
[----:B------:R-:W-:-:S02]  /*0f00*/  IADD3.X R3, R0, UR5, RZ, P0, !PT ;  /* 0x0000000500037c10 */ /* 0x000fc400087fe4ff */
[----:B------:R-:W-:Y:S02]  /*0f10*/  PRMT R0, R11, 0x7632, R0 ;  /* 0x000076320b007816 */ /* 0x000fe40000000000 */
[----:B------:R-:W-:Y:S01]  /*0f20*/  PRMT R6, R8, 0x7632, R6 ;  /* 0x0000763208067816 */ /* 0x000fe20000000006 */
[----:B------:R0:W-:Y:S01]  /*0f30*/  STG.E.U16 desc[UR6][R2.64], R11 ;  /* 0x0000000b02007986 */ /* 0x0001e2000c101506 */
        /* <DEDUP_REMOVED lines=9> */
[----:B0-----:R-:W-:-:S03]  /*0fd0*/  PRMT R11, R4, 0x7632, R11 ;  /* 0x00007632040b7816 */ /* 0x001fc6000000000b */
[----:B------:R0:W-:Y:S01]  /*0fe0*/  STG.E.U16 desc[UR6][R2.64+0x14002], R7 ;  /* 0x0140020702007986 */ /* 0x0001e2000c101506 */
[----:B-1----:R-:W-:Y:S02]  /*0ff0*/  PRMT R0, R30, 0x7632, R0 ;  /* 0x000076321e007816 */ /* 0x002fe40000000000 */
[----:B--2---:R-:W-:Y:S01]  /*1000*/  PRMT R8, R37, 0x7632, R8 ;  /* 0x0000763225087816 */ /* 0x004fe20000000008 */
[----:B------:R-:W-:Y:S01]  /*1010*/  STG.E.U16 desc[UR6][R2.64+0x14000], R9 ;  /* 0x0140000902007986 */ /* 0x000fe2000c101506 */
[----:B---3--:R-:W-:-:S03]  /*1020*/  PRMT R6, R34, 0x7632, R6 ;  /* 0x0000763222067816 */ /* 0x008fc60000000006 */
[----:B------:R-:W-:Y:S01]  /*1030*/  STG.E.U16 desc[UR6][R2.64+0x14004], R30 ;  /* 0x0140041e02007986 */ /* 0x000fe2000c101506 */
[----:B0-----:R-:W-:-:S03]  /*1040*/  PRMT R7, R5, 0x7632, R7 ;  /* 0x0000763205077816 */ /* 0x001fc60000000007 */
        /* <DEDUP_REMOVED lines=10> */
.L_x_2385:
[----:B------:R-:W-:Y:S01]  /*10f0*/  HFMA2.MMA R18, -RZ, RZ, 0, 4.76837158203125e-07 ;  /* 0x00000008ff127435 */ /* 0x000fe200000001ff */
[----:B-1----:R-:W-:Y:S02]  /*1100*/  MOV R26, R24 ;  /* 0x00000018001a7202 */ /* 0x002fe40000000f00 */
[----:B------:R-:W-:Y:S02]  /*1110*/  MOV R27, 0x1f ;  /* 0x0000001f001b7802 */ /* 0x000fe40000000f00 */
[----:B0-----:R-:W-:-:S07]  /*1120*/  MOV R16, 0xffffffff ;  /* 0xffffffff00107802 */ /* 0x001fce0000000f00 */
[----:B-----5:R-:W-:Y:S05]  /*1130*/  WARPSYNC.COLLECTIVE R16, `(.L_x_2388) ;  /* 0x0000000010087348 */ /* 0x020fea0003c00000 */
[----:B------:R0:W1:Y:S02]  /*1140*/  SHFL.BFLY P0, R28, R26, R18, R27 ;  /* 0x0c0000121a1c7389 */ /* 0x000064000000001b */
[----:B01---5:R-:W-:Y:S01]  /*1150*/  ENDCOLLECTIVE ;  /* 0x000000000000791b */ /* 0x023fe20003800000 */
.L_x_2388:
[----:B------:R-:W-:Y:S02]  /*1160*/  MOV R26, R25 ;  /* 0x00000019001a7202 */ /* 0x000fe40000000f00 */
[----:B------:R-:W-:-:S07]  /*1170*/  MOV R30, R28 ;  /* 0x0000001c001e7202 */ /* 0x000fce0000000f00 */
[----:B------:R-:W-:Y:S05]  /*1180*/  WARPSYNC.COLLECTIVE R16, `(.L_x_2389) ;  /* 0x0000000010087348 */ /* 0x000fea0003c00000 */
[----:B------:R0:W1:Y:S02]  /*1190*/  SHFL.BFLY P0, R28, R26, R18, R27 ;  /* 0x0c0000121a1c7389 */ /* 0x000064000000001b */
[----:B01----:R-:W-:Y:S01]  /*11a0*/  ENDCOLLECTIVE ;  /* 0x000000000000791b */ /* 0x003fe20003800000 */
.L_x_2389:
[----:B------:R-:W-:Y:S01]  /*11b0*/  FADD.FTZ R30, R30, R24 ;  /* 0x000000181e1e7221 */ /* 0x000fe20000010000 */
[----:B------:R-:W-:-:S04]  /*11c0*/  HFMA2.MMA R18, -RZ, RZ, 0, 2.384185791015625e-07 ;  /* 0x00000004ff127435 */ /* 0x000fc800000001ff */
[----:B------:R-:W-:Y:S02]  /*11d0*/  MOV R26, R30 ;  /* 0x0000001e001a7202 */ /* 0x000fe40000000f00 */
[----:B------:R-:W-:-:S07]  /*11e0*/  MOV R32, R28 ;  /* 0x0000001c00207202 */ /* 0x000fce0000000f00 */
[----:B------:R-:W-:Y:S05]  /*11f0*/  WARPSYNC.COLLECTIVE R16, `(.L_x_2390) ;  /* 0x0000000010087348 */ /* 0x000fea0003c00000 */
[----:B------:R0:W1:Y:S02]  /*1200*/  SHFL.BFLY P0, R28, R26, R18, R27 ;  /* 0x0c0000121a1c7389 */ /* 0x000064000000001b */
[----:B01----:R-:W-:Y:S01]  /*1210*/  ENDCOLLECTIVE ;  /* 0x000000000000791b */ /* 0x003fe20003800000 */
.L_x_2390:
[----:B------:R-:W-:-:S05]  /*1220*/  FADD.FTZ R32, R32, R25 ;  /* 0x0000001920207221 */ /* 0x000fca0000010000 */
[----:B------:R-:W-:Y:S02]  /*1230*/  MOV R26, R32 ;  /* 0x00000020001a7202 */ /* 0x000fe40000000f00 */
[----:B------:R-:W-:-:S07]  /*1240*/  MOV R34, R28 ;  /* 0x0000001c00227202 */ /* 0x000fce0000000f00 */
[----:B------:R-:W-:Y:S05]  /*1250*/  WARPSYNC.COLLECTIVE R16, `(.L_x_2391) ;  /* 0x0000000010087348 */ /* 0x000fea0003c00000 */
[----:B------:R0:W1:Y:S02]  /*1260*/  SHFL.BFLY P0, R28, R26, R18, R27 ;  /* 0x0c0000121a1c7389 */ /* 0x000064000000001b */
[----:B01----:R-:W-:Y:S01]  /*1270*/  ENDCOLLECTIVE ;  /* 0x000000000000791b */ /* 0x003fe20003800000 */
.L_x_2391:
[----:B------:R-:W-:Y:S01]  /*1280*/  FADD.FTZ R34, R30, R34 ;  /* 0x000000221e227221 */ /* 0x000fe20000010000 */
[----:B------:R-:W-:-:S04]  /*1290*/  HFMA2.MMA R18, -RZ, RZ, 0, 1.1920928955078125e-07 ;  /* 0x00000002ff127435 */ /* 0x000fc800000001ff */
[----:B------:R-:W-:Y:S02]  /*12a0*/  MOV R26, R34 ;  /* 0x00000022001a7202 */ /* 0x000fe40000000f00 */
[----:B------:R-:W-:-:S07]  /*12b0*/  MOV R36, R28 ;  /* 0x0000001c00247202 */ /* 0x000fce0000000f00 */
[----:B------:R-:W-:Y:S05]  /*12c0*/  WARPSYNC.COLLECTIVE R16, `(.L_x_2392) ;  /* 0x0000000010087348 */ /* 0x000fea0003c00000 */
[----:B------:R0:W1:Y:S02]  /*12d0*/  SHFL.BFLY P0, R28, R26, R18, R27 ;  /* 0x0c0000121a1c7389 */ /* 0x000064000000001b */
[----:B01----:R-:W-:Y:S01]  /*12e0*/  ENDCOLLECTIVE ;  /* 0x000000000000791b */ /* 0x003fe20003800000 */
.L_x_2392:
[----:B------:R-:W-:-:S05]  /*12f0*/  FADD.FTZ R36, R32, R36 ;  /* 0x0000002420247221 */ /* 0x000fca0000010000 */
[----:B------:R-:W-:Y:S02]  /*1300*/  MOV R26, R36 ;  /* 0x00000024001a7202 */ /* 0x000fe40000000f00 */
[----:B------:R-:W-:-:S07]  /*1310*/  MOV R25, R28 ;  /* 0x0000001c00197202 */ /* 0x000fce0000000f00 */
[----:B------:R-:W-:Y:S05]  /*1320*/  WARPSYNC.COLLECTIVE R16, `(.L_x_2393) ;  /* 0x0000000010087348 */ /* 0x000fea0003c00000 */
[----:B------:R0:W1:Y:S02]  /*1330*/  SHFL.BFLY P0, R28, R26, R18, R27 ;  /* 0x0c0000121a1c7389 */ /* 0x000064000000001b */
[----:B01----:R-:W-:Y:S01]  /*1340*/  ENDCOLLECTIVE ;  /* 0x000000000000791b */ /* 0x003fe20003800000 */
.L_x_2393:
[----:B------:R-:W-:Y:S01]  /*1350*/  FADD.FTZ R25, R34, R25 ;  /* 0x0000001922197221 */ /* 0x000fe20000010000 */
[----:B------:R-:W-:-:S04]  /*1360*/  HFMA2.MMA R18, -RZ, RZ, 0, 5.9604644775390625e-08 ;  /* 0x00000001ff127435 */ /* 0x000fc800000001ff */
[----:B------:R-:W-:Y:S02]  /*1370*/  MOV R26, R25 ;  /* 0x00000019001a7202 */ /* 0x000fe40000000f00 */
[----:B------:R-:W-:-:S07]  /*1380*/  MOV R24, R28 ;  /* 0x0000001c00187202 */ /* 0x000fce0000000f00 */
[----:B------:R-:W-:Y:S05]  /*1390*/  WARPSYNC.COLLECTIVE R16, `(.L_x_2394) ;  /* 0x0000000010087348 */ /* 0x000fea0003c00000 */
[----:B------:R0:W1:Y:S02]  /*13a0*/  SHFL.BFLY P0, R28, R26, R18, R27 ;  /* 0x0c0000121a1c7389 */ /* 0x000064000000001b */
[----:B01----:R-:W-:Y:S01]  /*13b0*/  ENDCOLLECTIVE ;  /* 0x000000000000791b */ /* 0x003fe20003800000 */
.L_x_2394:
[----:B------:R-:W-:-:S05]  /*13c0*/  FADD.FTZ R36, R36, R24 ;  /* 0x0000001824247221 */ /* 0x000fca0000010000 */
[----:B------:R-:W-:Y:S02]  /*13d0*/  MOV R26, R36 ;  /* 0x00000024001a7202 */ /* 0x000fe40000000f00 */
[----:B------:R-:W-:-:S07]  /*13e0*/  MOV R30, R28 ;  /* 0x0000001c001e7202 */ /* 0x000fce0000000f00 */
[----:B------:R-:W-:Y:S05]  /*13f0*/  WARPSYNC.COLLECTIVE R16, `(.L_x_2395) ;  /* 0x0000000010087348 */ /* 0x000fea0003c00000 */
[----:B------:R0:W1:Y:S02]  /*1400*/  SHFL.BFLY P0, R28, R26, R18, R27 ;  /* 0x0c0000121a1c7389 */ /* 0x000064000000001b */
[----:B01----:R-:W-:Y:S01]  /*1410*/  ENDCOLLECTIVE ;  /* 0x000000000000791b */ /* 0x003fe20003800000 */
.L_x_2395:
[----:B------:R-:W-:Y:S01]  /*1420*/  FADD.FTZ R24, R25, R30 ;  /* 0x0000001e19187221 */ /* 0x000fe20000010000 */
[----:B------:R-:W-:Y:S06]  /*1430*/  BRA `(.L_x_2396) ;  /* 0xfffffff400187947 */ /* 0x000fec000383ffff */
.L_x_2397:
        /* <DEDUP_REMOVED lines=12> */
.L_x_2470:


//--------------------- .text._ZN13group_norm_v214gn_cuda_kernelI6__halfLi320ELi1ELi32ELi80ELi64ELb0ELi64ELi80ELi80ELi4ELb0ELi148ELb0ELb0ENS_16CompileConditionILi900EEEEEvPT_PKS4_S7_S7_flPfS8_Pj --------------------------
	.section	.text._ZN13group_norm_v214gn_cuda_kernelI6__halfLi320ELi1ELi32ELi80ELi64ELb0ELi64ELi80ELi80ELi4ELb0ELi148ELb0ELb0ENS_16CompileConditionILi900EEEEEvPT_PKS4_S7_S7_flPfS8_Pj,"ax",@progbits
	.align	128
        .global         _ZN13group_norm_v214gn_cuda_kernelI6__halfLi320ELi1ELi32ELi80ELi64ELb0ELi64ELi80ELi80ELi4ELb0ELi148ELb0ELb0ENS_16CompileConditionILi900EEEEEvPT_PKS4_S7_S7_flPfS8_Pj
        .type           _ZN13group_norm_v214gn_cuda_kernelI6__halfLi320ELi1ELi32ELi80ELi64ELb0ELi64ELi80ELi80ELi4ELb0ELi148ELb0ELb0ENS_16CompileConditionILi900EEEEEvPT_PKS4_S7_S7_flPfS8_Pj,@function
        .size           _ZN13group_norm_v214gn_cuda_kernelI6__halfLi320ELi1ELi32ELi80ELi64ELb0ELi64ELi80ELi80ELi4ELb0ELi148ELb0ELb0ENS_16CompileConditionILi900EEEEEvPT_PKS4_S7_S7_flPfS8_Pj,(.L_x_2471 - _ZN13group_norm_v214gn_cuda_kernelI6__halfLi320ELi1ELi32ELi80ELi64ELb0ELi64ELi80ELi80ELi4ELb0ELi148ELb0ELb0ENS_16CompileConditionILi900EEEEEvPT_PKS4_S7_S7_flPfS8_Pj)
        .other          _ZN13group_norm_v214gn_cuda_kernelI6__halfLi320ELi1ELi32ELi80ELi64ELb0ELi64ELi80ELi80ELi4ELb0ELi148ELb0ELb0ENS_16CompileConditionILi900EEEEEvPT_PKS4_S7_S7_flPfS8_Pj,@"STO_CUDA_ENTRY STV_DEFAULT"
_ZN13group_norm_v214gn_cuda_kernelI6__halfLi320ELi1ELi32ELi80ELi64ELb0ELi64ELi80ELi80ELi4ELb0ELi148ELb0ELb0ENS_16CompileConditionILi900EEEEEvPT_PKS4_S7_S7_flPfS8_Pj:
.text._ZN13group_norm_v214gn_cuda_kernelI6__halfLi320ELi1ELi32ELi80ELi64ELb0ELi64ELi80ELi80ELi4ELb0ELi148ELb0ELb0ENS_16CompileConditionILi900EEEEEvPT_PKS4_S7_S7_flPfS8_Pj:
        /* <DEDUP_REMOVED lines=138> */
.L_x_2410:
        /* <DEDUP_REMOVED lines=10> */
.L_x_2398:
        /* <DEDUP_REMOVED lines=17> */
.L_x_2401:
[----:B------:R-:W-:Y:S05]  /*0a50*/  BSYNC B0 ;  /* 0x0000000000007941 */ /* 0x000fea0003800000 */
.L_x_2400:
        /* <DEDUP_REMOVED lines=105> */
.L_x_2399:
[----:B------:R-:W-:Y:S01]  /*10f0*/  HFMA2.MMA R18, -RZ, RZ, 0, 4.76837158203125e-07 ;  /* 0x00000008ff127435 */ /* 0x000fe200000001ff */
[----:B-1----:R-:W-:Y:S02]  /*1100*/  MOV R26, R24 ;  /* 0x00000018001a7202 */ /* 0x002fe40000000f00 */
[----:B------:R-:W-:Y:S02]  /*1110*/  MOV R27, 0x1f ;  /* 0x0000001f001b7802 */ /* 0x000fe40000000f00 */
[----:B0-----:R-:W-:-:S07]  /*1120*/  MOV R16, 0xffffffff ;  /* 0xffffffff00107802 */ /* 0x001fce0000000f00 */
[----:B-----5:R-:W-:Y:S05]  /*1130*/  WARPSYNC.COLLECTIVE R16, `(.L_x_2402) ;  /* 0x0000000010087348 */ /* 0x020fea0003c00000 */
[----:B------:R0:W1:Y:S02]  /*1140*/  SHFL.BFLY P0, R28, R26, R18, R27 ;  /* 0x0c0000121a1c7389 */ /* 0x000064000000001b */
[----:B01---5:R-:W-:Y:S01]  /*1150*/  ENDCOLLECTIVE ;  /* 0x000000000000791b */ /* 0x023fe20003800000 */
.L_x_2402:
[----:B------:R-:W-:Y:S02]  /*1160*/  MOV R26, R25 ;  /* 0x00000019001a7202 */ /* 0x000fe40000000f00 */
[----:B------:R-:W-:-:S07]  /*1170*/  MOV R30, R28 ;  /* 0x0000001c001e7202 */ /* 0x000fce0000000f00 */
[----:B------:R-:W-:Y:S05]  /*1180*/  WARPSYNC.COLLECTIVE R16, `(.L_x_2403) ;  /* 0x0000000010087348 */ /* 0x000fea0003c00000 */
[----:B------:R0:W1:Y:S02]  /*1190*/  SHFL.BFLY P0, R28, R26, R18, R27 ;  /* 0x0c0000121a1c7389 */ /* 0x000064000000001b */
[----:B01----:R-:W-:Y:S01]  /*11a0*/  ENDCOLLECTIVE ;  /* 0x000000000000791b */ /* 0x003fe20003800000 */
.L_x_2403:
[----:B------:R-:W-:Y:S01]  /*11b0*/  FADD.FTZ R30, R30, R24 ;  /* 0x000000181e1e7221 */ /* 0x000fe20000010000 */
[----:B------:R-:W-:-:S04]  /*11c0*/  HFMA2.MMA R18, -RZ, RZ, 0, 2.384185791015625e-07 ;  /* 0x00000004ff127435 */ /* 0x000fc800000001ff */
[----:B------:R-:W-:Y:S02]  /*11d0*/  MOV R26, R30 ;  /* 0x0000001e001a7202 */ /* 0x000fe40000000f00 */
[----:B------:R-:W-:-:S07]  /*11e0*/  MOV R32, R28 ;  /* 0x0000001c00207202 */ /* 0x000fce0000000f00 */
[----:B------:R-:W-:Y:S05]  /*11f0*/  WARPSYNC.COLLECTIVE R16, `(.L_x_2404) ;  /* 0x0000000010087348 */ /* 0x000fea0003c00000 */
[----:B------:R0:W1:Y:S02]  /*1200*/  SHFL.BFLY P0, R28, R26, R18, R27 ;  /* 0x0c0000121a1c7389 */ /* 0x000064000000001b */
[----:B01----:R-:W-:Y:S01]  /*1210*/  ENDCOLLECTIVE ;  /* 0x000000000000791b */ /* 0x003fe20003800000 */
.L_x_2404:
[----:B------:R-:W-:-:S05]  /*1220*/  FADD.FTZ R32, R32, R25 ;  /* 0x0000001920207221 */ /* 0x000fca0000010000 */
[----:B------:R-:W-:Y:S02]  /*1230*/  MOV R26, R32 ;  /* 0x00000020001a7202 */ /* 0x000fe40000000f00 */
[----:B------:R-:W-:-:S07]  /*1240*/  MOV R34, R28 ;  /* 0x0000001c00227202 */ /* 0x000fce0000000f00 */
[----:B------:R-:W-:Y:S05]  /*1250*/  WARPSYNC.COLLECTIVE R16, `(.L_x_2405) ;  /* 0x0000000010087348 */ /* 0x000fea0003c00000 */
[----:B------:R0:W1:Y:S02]  /*1260*/  SHFL.BFLY P0, R28, R26, R18, R27 ;  /* 0x0c0000121a1c7389 */ /* 0x000064000000001b */
[----:B01----:R-:W-:Y:S01]  /*1270*/  ENDCOLLECTIVE ;  /* 0x000000000000791b */ /* 0x003fe20003800000 */
.L_x_2405:
[----:B------:R-:W-:Y:S01]  /*1280*/  FADD.FTZ R34, R30, R34 ;  /* 0x000000221e227221 */ /* 0x000fe20000010000 */
[----:B------:R-:W-:-:S04]  /*1290*/  HFMA2.MMA R18, -RZ, RZ, 0, 1.1920928955078125e-07 ;  /* 0x00000002ff127435 */ /* 0x000fc800000001ff */
[----:B------:R-:W-:Y:S02]  /*12a0*/  MOV R26, R34 ;  /* 0x00000022001a7202 */ /* 0x000fe40000000f00 */
[----:B------:R-:W-:-:S07]  /*12b0*/  MOV R36, R28 ;  /* 0x0000001c00247202 */ /* 0x000fce0000000f00 */
[----:B------:R-:W-:Y:S05]  /*12c0*/  WARPSYNC.COLLECTIVE R16, `(.L_x_2406) ;  /* 0x0000000010087348 */ /* 0x000fea0003c00000 */
[----:B------:R0:W1:Y:S02]  /*12d0*/  SHFL.BFLY P0, R28, R26, R18, R27 ;  /* 0x0c0000121a1c7389 */ /* 0x000064000000001b */
[----:B01----:R-:W-:Y:S01]  /*12e0*/  ENDCOLLECTIVE ;  /* 0x000000000000791b */ /* 0x003fe20003800000 */
.L_x_2406:
[----:B------:R-:W-:-:S05]  /*12f0*/  FADD.FTZ R36, R32, R36 ;  /* 0x0000002420247221 */ /* 0x000fca0000010000 */
[----:B------:R-:W-:Y:S02]  /*1300*/  MOV R26, R36 ;  /* 0x00000024001a7202 */ /* 0x000fe40000000f00 */
[----:B------:R-:W-:-:S07]  /*1310*/  MOV R25, R28 ;  /* 0x0000001c00197202 */ /* 0x000fce0000000f00 */
[----:B------:R-:W-:Y:S05]  /*1320*/  WARPSYNC.COLLECTIVE R16, `(.L_x_2407) ;  /* 0x0000000010087348 */ /* 0x000fea0003c00000 */
[----:B------:R0:W1:Y:S02]  /*1330*/  SHFL.BFLY P0, R28, R26, R18, R27 ;  /* 0x0c0000121a1c7389 */ /* 0x000064000000001b */
[----:B01----:R-:W-:Y:S01]  /*1340*/  ENDCOLLECTIVE ;  /* 0x000000000000791b */ /* 0x003fe20003800000 */
.L_x_2407:
[----:B------:R-:W-:Y:S01]  /*1350*/  FADD.FTZ R25, R34, R25 ;  /* 0x0000001922197221 */ /* 0x000fe20000010000 */
[----:B------:R-:W-:-:S04]  /*1360*/  HFMA2.MMA R18, -RZ, RZ, 0, 5.9604644775390625e-08 ;  /* 0x00000001ff127435 */ /* 0x000fc800000001ff */
[----:B------:R-:W-:Y:S02]  /*1370*/  MOV R26, R25 ;  /* 0x00000019001a7202 */ /* 0x000fe40000000f00 */
[----:B------:R-:W-:-:S07]  /*1380*/  MOV R24, R28 ;  /* 0x0000001c00187202 */ /* 0x000fce0000000f00 */
[----:B------:R-:W-:Y:S05]  /*1390*/  WARPSYNC.COLLECTIVE R16, `(.L_x_2408) ;  /* 0x0000000010087348 */ /* 0x000fea0003c00000 */
[----:B------:R0:W1:Y:S02]  /*13a0*/  SHFL.BFLY P0, R28, R26, R18, R27 ;  /* 0x0c0000121a1c7389 */ /* 0x000064000000001b */
[----:B01----:R-:W-:Y:S01]  /*13b0*/  ENDCOLLECTIVE ;  /* 0x000000000000791b */ /* 0x003fe20003800000 */
.L_x_2408:
[----:B------:R-:W-:-:S05]  /*13c0*/  FADD.FTZ R36, R36, R24 ;  /* 0x0000001824247221 */ /* 0x000fca0000010000 */
[----:B------:R-:W-:Y:S02]  /*13d0*/  MOV R26, R36 ;  /* 0x00000024001a7202 */ /* 0x000fe40000000f00 */
[----:B------:R-:W-:-:S07]  /*13e0*/  MOV R30, R28 ;  /* 0x0000001c001e7202 */ /* 0x000fce0000000f00 */
[----:B------:R-:W-:Y:S05]  /*13f0*/  WARPSYNC.COLLECTIVE R16, `(.L_x_2409) ;  /* 0x0000000010087348 */ /* 0x000fea0003c00000 */
[----:B------:R0:W1:Y:S02]  /*1400*/  SHFL.BFLY P0, R28, R26, R18, R27 ;  /* 0x0c0000121a1c7389 */ /* 0x000064000000001b */
[----:B01----:R-:W-:Y:S01]  /*1410*/  ENDCOLLECTIVE ;  /* 0x000000000000791b */ /* 0x003fe20003800000 */
.L_x_2409:
[----:B------:R-:W-:Y:S01]  /*1420*/  FADD.FTZ R24, R25, R30 ;  /* 0x0000001e19187221 */ /* 0x000fe20000010000 */
[----:B------:R-:W-:Y:S06]  /*1430*/  BRA `(.L_x_2410) ;  /* 0xfffffff400187947 */ /* 0x000fec000383ffff */
.L_x_2411:
        /* <DEDUP_REMOVED lines=12> */
.L_x_2471:


//--------------------- .text._ZN13group_norm_v214gn_cuda_kernelI6__halfLi320ELi1ELi16ELi160ELi64ELb1ELi64ELi160ELi160ELi4ELb0ELi116ELb0ELb0ENS_16CompileConditionILi900EEEEEvPT_PKS4_S7_S7_flPfS8_Pj --------------------------
	.section	.text._ZN13group_norm_v214gn_cuda_kernelI6__halfLi320ELi1ELi16ELi160ELi64ELb1ELi64ELi160ELi160ELi4ELb0ELi116ELb0ELb0ENS_16CompileConditionILi900EEEEEvPT_PKS4_S7_S7_flPfS8_Pj,"ax",@progbits
	.align	128
        .global         _ZN13group_norm_v214gn_cuda_kernelI6__halfLi320ELi1ELi16ELi160ELi64ELb1ELi64ELi160ELi160ELi4ELb0ELi116ELb0ELb0ENS_16CompileConditionILi900EEEEEvPT_PKS4_S7_S7_flPfS8_Pj
        .type           _ZN13group_norm_v214gn_cuda_kernelI6__halfLi320ELi1ELi16ELi160ELi64ELb1ELi64ELi160ELi160ELi4ELb0ELi116ELb0ELb0ENS_16CompileConditionILi900EEEEEvPT_PKS4_S7_S7_flPfS8_Pj,@function
        .size           _ZN13group_norm_v214gn_cuda_kernelI6__halfLi320ELi1ELi16ELi160ELi64ELb1ELi64ELi160ELi160ELi4ELb0ELi116ELb0ELb0ENS_16CompileConditionILi900EEEEEvPT_PKS4_S7_S7_flPfS8_Pj,(.L_x_2472 - _ZN13group_norm_v214gn_cuda_kernelI6__halfLi320ELi1ELi16ELi160ELi64ELb1ELi64ELi160ELi160ELi4ELb0ELi116ELb0ELb0ENS_16CompileConditionILi900EEEEEvPT_PKS4_S7_S7_flPfS8_Pj)
        .other          _ZN13group_norm_v214gn_cuda_kernelI6__halfLi320ELi1ELi16ELi160ELi64ELb1ELi64ELi160ELi160ELi4ELb0ELi116ELb0ELb0ENS_16CompileConditionILi900EEEEEvPT_PKS4_S7_S7_flPfS8_Pj,@"STO_CUDA_ENTRY STV_DEFAULT"
_ZN13group_norm_v214gn_cuda_kernelI6__halfLi320ELi1ELi16ELi160ELi64ELb1ELi64ELi160ELi160ELi4ELb0ELi116ELb0ELb0ENS_16CompileConditionILi900EEEEEvPT_PKS4_S7_S7_flPfS8_Pj:
.text._ZN13group_norm_v214gn_cuda_kernelI6__halfLi320ELi1ELi16ELi160ELi64ELb1ELi64ELi160ELi160ELi4ELb0ELi116ELb0ELb0ENS_16CompileConditionILi900EEEEEvPT_PKS4_S7_S7_flPfS8_Pj:
        /* <DEDUP_REMOVED lines=12> */
[----:B------:R-:W-:-:S05]  /*00c0*/  IMAD R3, R10, 0x28, R3 ;  /* 0x000000280a037824 */ /* 0x000fca00078e0203 */
[----:B------:R-:W-:Y:S01]  /*00d0*/  SHF.L.U32 R14, R3, 0x2, RZ ;  /* 0x00000002030e7819 */ /* 0x000fe200000006ff */
[----:B------:R-:W-:-:S03]  /*00e0*/  IMAD R3, R0, 0xa00, RZ ;  /* 0x00000a0000037824 */ /* 0x000fc600078e02ff */
        /* <DEDUP_REMOVED lines=19> */
[----:B------:R-:W-:-:S04]  /*0220*/  IADD3.X R19, R3, UR9, RZ, P1, !PT ;  /* 0x0000000903137c10 */ /* 0x000fc80008ffe4ff */
[----:B------:R-:W5:Y:S04]  /*0230*/  LDG.E.64.CONSTANT R54, desc[UR6][R54.64] ;  /* 0x0000000636367981 */ /* 0x000f68000c1e9b00 */
[----:B------:R0:W5:Y:S01]  /*0240*/  LDG.E.64.CONSTANT R16, desc[UR6][R18.64] ;  /* 0x0000000612107981 */ /* 0x000162000c1e9b00 */
[----:B------:R-:W-:-:S13]  /*0250*/  LOP3.LUT P0, RZ, R11, 0x1f, RZ, 0xc0, !PT ;  /* 0x0000001f0bff7812 */ /* 0x000fda000780c0ff */
[----:B------:R-:W1:Y:S01]  /*0260*/  @!P0 S2R R63, SR_CgaCtaId ;  /* 0x00000000003f8919 */ /* 0x000e620000008800 */
[--C-:B--2---:R-:W-:Y:S02]  /*0270*/  HADD2.F32 R3, -RZ, R22.reuse.H0_H0 ;  /* 0x20000016ff037230 */ /* 0x104fe40000004100 */
[----:B------:R-:W-:-:S03]  /*0280*/  HADD2.F32 R29, -RZ, R22.H1_H1 ;  /* 0x30000016ff1d7230 */ /* 0x000fc60000004100 */
[----:B------:R-:W-:Y:S01]  /*0290*/  FADD.FTZ R20, RZ, R3 ;  /* 0x00000003ff147221 */ /* 0x000fe20000010000 */
[----:B------:R-:W-:Y:S01]  /*02a0*/  FFMA.FTZ R22, R3, R3, RZ ;  /* 0x0000000303167223 */ /* 0x000fe200000100ff */
[--C-:B------:R-:W-:Y:S02]  /*02b0*/  HADD2.F32 R27, -RZ, R23.reuse.H0_H0 ;  /* 0x20000017ff1b7230 */ /* 0x100fe40000004100 */
[----:B------:R-:W-:Y:S01]  /*02c0*/  FADD.FTZ R20, R20, R29 ;  /* 0x0000001d14147221 */ /* 0x000fe20000010000 */
[----:B------:R-:W-:Y:S01]  /*02d0*/  FFMA.FTZ R22, R29, R29, R22 ;  /* 0x0000001d1d167223 */ /* 0x000fe20000010016 */
        /* <DEDUP_REMOVED lines=27> */
[--C-:B0-----:R-:W-:Y:S02]  /*0490*/  HADD2.F32 R19, -RZ, R32.reuse.H0_H0 ;  /* 0x20000020ff137230 */ /* 0x101fe40000004100 */
[----:B------:R-:W-:Y:S01]  /*04a0*/  FADD.FTZ R20, R20, R35 ;  /* 0x0000002314147221 */ /* 0x000fe20000010000 */
[----:B------:R-:W-:Y:S01]  /*04b0*/  FFMA.FTZ R22, R35, R35, R22 ;  /* 0x0000002323167223 */ /* 0x000fe20000010016 */
[----:B------:R-:W-:-:S02]  /*04c0*/  HADD2.F32 R45, -RZ, R32.H1_H1 ;  /* 0x30000020ff2d7230 */ /* 0x000fc40000004100 */
[----:B------:R-:W-:Y:S01]  /*04d0*/  FADD.FTZ R20, R20, R19 ;  /* 0x0000001314147221 */ /* 0x000fe20000010000 */
[----:B------:R-:W-:Y:S01]  /*04e0*/  FFMA.FTZ R22, R19, R19, R22 ;  /* 0x0000001313167223 */ /* 0x000fe20000010016 */
[--C-:B------:R-:W-:Y:S02]  /*04f0*/  HADD2.F32 R39, -RZ, R33.reuse.H0_H0 ;  /* 0x20000021ff277230 */ /* 0x100fe40000004100 */
        /* <DEDUP_REMOVED lines=73> */
[----:B------:R-:W-:Y:S02]  /*0990*/  @!P0 MOV R18, 0x400 ;  /* 0x0000040000128802 */ /* 0x000fe40000000f00 */
[----:B------:R-:W-:Y:S02]  /*09a0*/  @!P0 SHF.R.U32.HI R12, RZ, 0x2, R11 ;  /* 0x00000002ff0c8819 */ /* 0x000fe4000001160b */
[----:B-1----:R-:W-:Y:S02]  /*09b0*/  @!P0 LEA R63, R63, R18, 0x18 ;  /* 0x000000123f3f8211 */ /* 0x002fe400078ec0ff */
[----:B------:R-:W-:-:S04]  /*09c0*/  @!P0 LOP3.LUT R12, R12, 0x3ffffff8, RZ, 0xc0, !PT ;  /* 0x3ffffff80c0c8812 */ /* 0x000fc800078ec0ff */
[----:B------:R-:W-:Y:S01]  /*09d0*/  @!P0 IADD3 R12, R12, R63, RZ ;  /* 0x0000003f0c0c8210 */ /* 0x000fe20007ffe0ff */
[----:B0-----:R-:W-:Y:S01]  /*09e0*/  FADD.FTZ R42, R20, R43 ;  /* 0x0000002b142a7221 */ /* 0x001fe20000010000 */
[----:B--2---:R-:W-:-:S05]  /*09f0*/  FADD.FTZ R43, R22, R57 ;  /* 0x00000039162b7221 */ /* 0x004fca0000010000 */
        /* <DEDUP_REMOVED lines=28> */
.L_x_2424:
        /* <DEDUP_REMOVED lines=10> */
.L_x_2412:
        /* <DEDUP_REMOVED lines=12> */
[----:B0-----:R-:W0:Y:S01]  /*0d20*/  LDC.64 R42, c[0x0][0x240] ;  /* 0x00009000ff2a7b82 */ /* 0x001e220000000a00 */
[----:B-1----:R-:W-:Y:S02]  /*0d30*/  ULEA UR4, UR5, UR4, 0x18 ;  /* 0x0000000405047291 */ /* 0x002fe4000f8ec03f */
[----:B0-----:R-:W-:-:S07]  /*0d40*/  IMAD.WIDE.U32 R42, R11, 0x8, R42 ;  /* 0x000000080b2a7825 */ /* 0x001fce00078e002a */
[----:B------:R-:W0:Y:S04]  /*0d50*/  LDS.64 R56, [UR4+0x50] ;  /* 0x00005004ff387984 */ /* 0x000e280008000a00 */
[----:B0-----:R1:W-:Y:S02]  /*0d60*/  STG.E.64 desc[UR6][R42.64], R56 ;  /* 0x000000382a007986 */ /* 0x0013e4000c101b06 */
.L_x_2415:
[----:B------:R-:W-:Y:S05]  /*0d70*/  BSYNC B0 ;  /* 0x0000000000007941 */ /* 0x000fea0003800000 */
.L_x_2414:
[----:B------:R-:W2:Y:S01]  /*0d80*/  S2UR UR5, SR_CgaCtaId ;  /* 0x00000000000579c3 */ /* 0x000ea20000008800 */
[----:B------:R-:W-:Y:S01]  /*0d90*/  IADD3 R2, RZ, -R10, RZ ;  /* 0x8000000aff027210 */ /* 0x000fe20007ffe0ff */
[----:B------:R-:W-:Y:S01]  /*0da0*/  UMOV UR4, 0x400 ;  /* 0x0000040000047882 */ /* 0x000fe20000000000 */
[----:B------:R-:W-:Y:S01]  /*0db0*/  IMAD.WIDE.U32 R10, R14, -0x33333333, RZ ;  /* 0xcccccccd0e0a7825 */ /* 0x000fe200078e00ff */
[----:B------:R-:W-:Y:S01]  /*0dc0*/  UIADD3 UR4, UR4, 0x50, URZ ;  /* 0x0000005004047890 */ /* 0x000fe2000fffe03f */
[----:B------:R-:W-:Y:S02]  /*0dd0*/  MOV R10, R2 ;  /* 0x00000002000a7202 */ /* 0x000fe40000000f00 */
[--C-:B-----5:R-:W-:Y:S02]  /*0de0*/  HADD2.F32 R60, -RZ, R54.reuse.H0_H0 ;  /* 0x20000036ff3c7230 */ /* 0x120fe40000004100 */
[----:B------:R-:W-:Y:S01]  /*0df0*/  LEA.HI R10, R11, R10, RZ, 0x19 ;  /* 0x0000000a0b0a7211 */ /* 0x000fe200078fc8ff */
[----:B------:R-:W-:-:S02]  /*0e00*/  HADD2.F32 R54, -RZ, R54.H1_H1 ;  /* 0x30000036ff367230 */ /* 0x000fc40000004100 */
[--C-:B------:R-:W-:Y:S02]  /*0e10*/  HADD2.F32 R67, -RZ, R16.reuse.H1_H1 ;  /* 0x30000010ff437230 */ /* 0x100fe40000004100 */
[--C-:B------:R-:W-:Y:S02]  /*0e20*/  HADD2.F32 R68, -RZ, R17.reuse.H0_H0 ;  /* 0x20000011ff447230 */ /* 0x100fe40000004100 */
[----:B------:R-:W-:Y:S02]  /*0e30*/  HADD2.F32 R65, -RZ, R17.H1_H1 ;  /* 0x30000011ff417230 */ /* 0x000fe40000004100 */
[----:B------:R-:W-:Y:S02]  /*0e40*/  HADD2.F32 R69, -RZ, R16.H0_H0 ;  /* 0x20000010ff457230 */ /* 0x000fe40000004100 */
[--C-:B------:R-:W-:Y:S02]  /*0e50*/  HADD2.F32 R66, -RZ, R55.reuse.H1_H1 ;  /* 0x30000037ff427230 */ /* 0x100fe40000004100 */
[----:B------:R-:W-:Y:S01]  /*0e60*/  HADD2.F32 R71, -RZ, R4.H0_H0 ;  /* 0x20000004ff477230 */ /* 0x000fe20000004100 */
[----:B--2---:R-:W-:Y:S01]  /*0e70*/  ULEA UR4, UR5, UR4, 0x18 ;  /* 0x0000000405047291 */ /* 0x004fe2000f8ec03f */
[----:B------:R-:W-:-:S02]  /*0e80*/  HADD2.F32 R61, -RZ, R55.H0_H0 ;  /* 0x20000037ff3d7230 */ /* 0x000fc40000004100 */
[----:B------:R-:W-:Y:S02]  /*0e90*/  HADD2.F32 R73, -RZ, R4.H1_H1 ;  /* 0x30000004ff497230 */ /* 0x000fe40000004100 */
[--C-:B------:R-:W-:Y:S01]  /*0ea0*/  HADD2.F32 R55, -RZ, R7.reuse.H0_H0 ;  /* 0x20000007ff377230 */ /* 0x100fe20000004100 */
[----:B------:R-:W-:Y:S01]  /*0eb0*/  LEA R10, R10, UR4, 0x3 ;  /* 0x000000040a0a7c11 */ /* 0x000fe2000f8e18ff */
[----:B------:R-:W-:Y:S01]  /*0ec0*/  ULDC UR4, c[0x0][0x230] ;  /* 0x00008c0000047ab9 */ /* 0x000fe20000000800 */
[----:B------:R-:W-:-:S04]  /*0ed0*/  HADD2.F32 R59, -RZ, R7.H1_H1 ;  /* 0x30000007ff3b7230 */ /* 0x000fc80000004100 */
[----:B------:R-:W2:Y:S02]  /*0ee0*/  LDS.64 R10, [R10] ;  /* 0x000000000a0a7984 */ /* 0x000ea40000000a00 */
[----:B--2---:R-:W-:Y:S01]  /*0ef0*/  FADD.FTZ R11, R11, UR4 ;  /* 0x000000040b0b7e21 */ /* 0x004fe20008010000 */
[--C-:B------:R-:W-:Y:S01]  /*0f00*/  FADD.FTZ R29, R29, -R10.reuse ;  /* 0x8000000a1d1d7221 */ /* 0x100fe20000010000 */
[--C-:B------:R-:W-:Y:S01]  /*0f10*/  FADD.FTZ R23, R23, -R10.reuse ;  /* 0x8000000a17177221 */ /* 0x100fe20000010000 */
[--C-:B------:R-:W-:Y:S01]  /*0f20*/  FADD.FTZ R47, R47, -R10.reuse ;  /* 0x8000000a2f2f7221 */ /* 0x100fe20000010000 */
[----:B------:R2:W3:Y:S01]  /*0f30*/  MUFU.RSQ R64, R11 ;  /* 0x0000000b00407308 */ /* 0x0004e20000001400 */
        /* <DEDUP_REMOVED lines=8> */
[--C-:B--2---:R-:W-:Y:S01]  /*0fc0*/  FADD.FTZ R11, R35, -R10.reuse ;  /* 0x8000000a230b7221 */ /* 0x104fe20000010000 */
[--C-:B------:R-:W-:Y:S01]  /*0fd0*/  FADD.FTZ R31, R31, -R10.reuse ;  /* 0x8000000a1f1f7221 */ /* 0x100fe20000010000 */
[--C-:B------:R-:W-:Y:S01]  /*0fe0*/  FADD.FTZ R71, R71, -R10.reuse ;  /* 0x8000000a47477221 */ /* 0x100fe20000010000 */
[--C-:B------:R-:W-:Y:S01]  /*0ff0*/  FADD.FTZ R25, R25, -R10.reuse ;  /* 0x8000000a19197221 */ /* 0x100fe20000010000 */
[--C-:B------:R-:W-:Y:S01]  /*1000*/  FADD.FTZ R37, R37, -R10.reuse ;  /* 0x8000000a25257221 */ /* 0x100fe20000010000 */
[--C-:B------:R-:W-:Y:S01]  /*1010*/  FADD.FTZ R41, R41, -R10.reuse ;  /* 0x8000000a29297221 */ /* 0x100fe20000010000 */
[----:B------:R-:W-:Y:S01]  /*1020*/  FADD.FTZ R55, R55, -R10 ;  /* 0x8000000a37377221 */ /* 0x000fe20000010000 */
[----:B------:R-:W-:Y:S01]  /*1030*/  ULDC.64 UR4, c[0x0][0x210] ;  /* 0x0000840000047ab9 */ /* 0x000fe20000000a00 */
[C---:B---3--:R-:W-:Y:S01]  /*1040*/  FMUL.FTZ R2, R64.reuse, R29 ;  /* 0x0000001d40027220 */ /* 0x048fe20000410000 */
[----:B------:R-:W-:Y:S01]  /*1050*/  FMUL.FTZ R22, R64, R49 ;  /* 0x0000003140167220 */ /* 0x000fe20000410000 */
[----:B------:R-:W-:-:S02]  /*1060*/  HADD2.F32 R49, -RZ, R8.H1_H1 ;  /* 0x30000008ff317230 */ /* 0x000fc40000004100 */
[----:B------:R-:W-:Y:S01]  /*1070*/  FMUL.FTZ R17, R64, R17 ;  /* 0x0000001140117220 */ /* 0x000fe20000410000 */
[----:B------:R-:W-:Y:S01]  /*1080*/  FFMA.FTZ R29, R2, R54, R67 ;  /* 0x00000036021d7223 */ /* 0x000fe20000010043 */
[C---:B------:R-:W-:Y:S01]  /*1090*/  FMUL.FTZ R2, R64.reuse, R23 ;  /* 0x0000001740027220 */ /* 0x040fe20000410000 */
[C---:B------:R-:W-:Y:S01]  /*10a0*/  FMUL.FTZ R23, R64.reuse, R47 ;  /* 0x0000002f40177220 */ /* 0x040fe20000410000 */
[----:B------:R-:W-:Y:S02]  /*10b0*/  HADD2.F32 R47, -RZ, R8.H0_H0 ;  /* 0x20000008ff2f7230 */ /* 0x000fe40000004100 */
[----:B------:R-:W-:Y:S01]  /*10c0*/  FMUL.FTZ R11, R64, R11 ;  /* 0x0000000b400b7220 */ /* 0x000fe20000410000 */
[----:B0-----:R-:W-:Y:S01]  /*10d0*/  FFMA.FTZ R18, R60, R17, R69 ;  /* 0x000000113c127223 */ /* 0x001fe20000010045 */
[C---:B------:R-:W-:Y:S01]  /*10e0*/  FMUL.FTZ R17, R64.reuse, R45 ;  /* 0x0000002d40117220 */ /* 0x040fe20000410000 */
[----:B------:R-:W-:Y:S01]  /*10f0*/  FMUL.FTZ R21, R64, R21 ;  /* 0x0000001540157220 */ /* 0x000fe20000410000 */
[--C-:B------:R-:W-:Y:S01]  /*1100*/  FADD.FTZ R47, R47, -R10.reuse ;  /* 0x8000000a2f2f7221 */ /* 0x100fe20000010000 */
[----:B------:R-:W-:Y:S01]  /*1110*/  FFMA.FTZ R19, R66, R11, R65 ;  /* 0x0000000b42137223 */ /* 0x000fe20000010041 */
[--C-:B------:R-:W-:Y:S01]  /*1120*/  FADD.FTZ R11, R39, -R10.reuse ;  /* 0x8000000a270b7221 */ /* 0x100fe20000010000 */
[----:B------:R-:W-:Y:S01]  /*1130*/  FFMA.FTZ R17, R54, R17, R67 ;  /* 0x0000001136117223 */ /* 0x000fe20000010043 */
[----:B-1----:R-:W-:Y:S01]  /*1140*/  FMUL.FTZ R42, R64, R47 ;  /* 0x0000002f402a7220 */ /* 0x002fe20000410000 */
[----:B------:R-:W-:Y:S01]  /*1150*/  FADD.FTZ R47, R49, -R10 ;  /* 0x8000000a312f7221 */ /* 0x000fe20000010000 */
[----:B------:R-:W-:-:S02]  /*1160*/  HADD2.F32 R49, -RZ, R9.H0_H0 ;  /* 0x20000009ff317230 */ /* 0x000fc40000004100 */
[----:B------:R-:W-:Y:S01]  /*1170*/  FFMA.FTZ R26, R60, R21, R69 ;  /* 0x000000153c1a7223 */ /* 0x000fe20000010045 */
[C---:B------:R-:W-:Y:S01]  /*1180*/  FMUL.FTZ R16, R64.reuse, R11 ;  /* 0x0000000b40107220 */ /* 0x040fe20000410000 */
[C---:B------:R-:W-:Y:S01]  /*1190*/  FMUL.FTZ R21, R64.reuse, R53 ;  /* 0x0000003540157220 */ /* 0x040fe20000410000 */
[----:B------:R-:W-:Y:S01]  /*11a0*/  FMUL.FTZ R11, R17, -1.4426950216293334961 ;  /* 0xbfb8aa3b110b7820 */ /* 0x000fe20000410000 */
[--C-:B------:R-:W-:Y:S01]  /*11b0*/  FADD.FTZ R49, R49, -R10.reuse ;  /* 0x8000000a31317221 */ /* 0x100fe20000010000 */
[C---:B------:R-:W-:Y:S01]  /*11c0*/  FMUL.FTZ R20, R64.reuse, R51 ;  /* 0x0000003340147220 */ /* 0x040fe20000410000 */
[--C-:B------:R-:W-:Y:S02]  /*11d0*/  HADD2.F32 R53, -RZ, R6.reuse.H1_H1 ;  /* 0x30000006ff357230 */ /* 0x100fe40000004100 */
[----:B------:R-:W-:Y:S01]  /*11e0*/  FADD.FTZ R45, R33, -R10 ;  /* 0x8000000a212d7221 */ /* 0x000fe20000010000 */
[----:B------:R-:W-:Y:S01]  /*11f0*/  FMUL.FTZ R46, R64, R49 ;  /* 0x00000031402e7220 */ /* 0x000fe20000410000 */
[----:B------:R-:W-:-:S02]  /*1200*/  HADD2.F32 R49, -RZ, R6.H0_H0 ;  /* 0x20000006ff317230 */ /* 0x000fc40000004100 */
[----:B------:R-:W-:Y:S01]  /*1210*/  FFMA.FTZ R22, R60, R22, R69 ;  /* 0x000000163c167223 */ /* 0x000fe20000010045 */
[----:B------:R-:W-:Y:S02]  /*1220*/  HADD2.F32 R9, -RZ, R9.H1_H1 ;  /* 0x30000009ff097230 */ /* 0x000fe40000004100 */
[----:B------:R-:W-:Y:S01]  /*1230*/  FMUL.FTZ R27, R64, R27 ;  /* 0x0000001b401b7220 */ /* 0x000fe20000410000 */
[----:B------:R0:W-:Y:S01]  /*1240*/  MUFU.EX2 R33, R11 ;  /* 0x0000000b00217308 */ /* 0x0001e20000000800 */
[----:B------:R-:W-:Y:S01]  /*1250*/  FMUL.FTZ R30, R3, R64 ;  /* 0x00000040031e7220 */ /* 0x000fe20000410000 */
[----:B------:R-:W-:Y:S01]  /*1260*/  FFMA.FTZ R20, R61, R20, R68 ;  /* 0x000000143d147223 */ /* 0x000fe20000010044 */
[----:B------:R-:W-:Y:S01]  /*1270*/  FFMA.FTZ R21, R54, R21, R67 ;  /* 0x0000001536157223 */ /* 0x000fe20000010043 */
[C---:B------:R-:W-:Y:S01]  /*1280*/  FMUL.FTZ R14, R64.reuse, R45 ;  /* 0x0000002d400e7220 */ /* 0x040fe20000410000 */
[--C-:B------:R-:W-:Y:S01]  /*1290*/  FADD.FTZ R49, R49, -R10.reuse ;  /* 0x8000000a31317221 */ /* 0x100fe20000010000 */
[----:B------:R-:W-:Y:S01]  /*12a0*/  FADD.FTZ R53, R53, -R10 ;  /* 0x8000000a35357221 */ /* 0x000fe20000010000 */
[C---:B------:R-:W-:Y:S01]  /*12b0*/  FMUL.FTZ R4, R64.reuse, R71 ;  /* 0x0000004740047220 */ /* 0x040fe20000410000 */
[C---:B------:R-:W-:Y:S01]  /*12c0*/  FMUL.FTZ R25, R64.reuse, R25 ;  /* 0x0000001940197220 */ /* 0x040fe20000410000 */
[----:B0-----:R-:W-:Y:S01]  /*12d0*/  FMUL.FTZ R11, R64, R31 ;  /* 0x0000001f400b7220 */ /* 0x001fe20000410000 */
[----:B------:R-:W-:Y:S01]  /*12e0*/  FMUL.FTZ R38, R22, -1.4426950216293334961 ;  /* 0xbfb8aa3b16267820 */ /* 0x000fe20000410000 */
[----:B------:R-:W-:-:S02]  /*12f0*/  HADD2.F32 R45, -RZ, R13.H0_H0 ;  /* 0x2000000dff2d7230 */ /* 0x000fc40000004100 */
[--C-:B------:R-:W-:Y:S01]  /*1300*/  FADD.FTZ R9, R9, -R10.reuse ;  /* 0x8000000a09097221 */ /* 0x100fe20000010000 */
[----:B------:R-:W-:Y:S01]  /*1310*/  FADD.FTZ R71, R73, -R10 ;  /* 0x8000000a49477221 */ /* 0x000fe20000010000 */
[--C-:B------:R-:W-:Y:S01]  /*1320*/  FFMA.FTZ R28, R27, R61, R68.reuse ;  /* 0x0000003d1b1c7223 */ /* 0x100fe20000010044 */
[----:B------:R-:W-:Y:S01]  /*1330*/  FFMA.FTZ R16, R61, R16, R68 ;  /* 0x000000103d107223 */ /* 0x000fe20000010044 */
[----:B------:R-:W-:Y:S01]  /*1340*/  FFMA.FTZ R30, R30, R60, R69 ;  /* 0x0000003c1e1e7223 */ /* 0x000fe20000010045 */
[----:B------:R-:W-:Y:S01]  /*1350*/  FFMA.FTZ R27, R2, R66, R65 ;  /* 0x00000042021b7223 */ /* 0x000fe20000010041 */
[----:B------:R-:W-:Y:S01]  /*1360*/  FMUL.FTZ R34, R20, -1.4426950216293334961 ;  /* 0xbfb8aa3b14227820 */ /* 0x000fe20000410000 */
[--C-:B------:R-:W-:Y:S01]  /*1370*/  FFMA.FTZ R11, R54, R11, R67.reuse ;  /* 0x0000000b360b7223 */ /* 0x100fe20000010043 */
[C---:B------:R-:W-:Y:S01]  /*1380*/  FMUL.FTZ R8, R64.reuse, R47 ;  /* 0x0000002f40087220 */ /* 0x040fe20000410000 */
[----:B------:R-:W-:Y:S01]  /*1390*/  FMUL.FTZ R2, R21, -1.4426950216293334961 ;  /* 0xbfb8aa3b15027820 */ /* 0x000fe20000410000 */
[----:B------:R-:W-:Y:S01]  /*13a0*/  FMUL.FTZ R40, R19, -1.4426950216293334961 ;  /* 0xbfb8aa3b13287820 */ /* 0x000fe20000410000 */
[C---:B------:R-:W-:Y:S01]  /*13b0*/  FMUL.FTZ R12, R64.reuse, R37 ;  /* 0x00000025400c7220 */ /* 0x040fe20000410000 */
[C---:B------:R-:W-:Y:S01]  /*13c0*/  FMUL.FTZ R49, R64.reuse, R49 ;  /* 0x0000003140317220 */ /* 0x040fe20000410000 */
[----:B------:R-:W-:Y:S01]  /*13d0*/  FMUL.FTZ R6, R64, R53 ;  /* 0x0000003540067220 */ /* 0x000fe20000410000 */
[----:B------:R-:W-:Y:S01]  /*13e0*/  FFMA.FTZ R25, R54, R25, R67 ;  /* 0x0000001936197223 */ /* 0x000fe20000010043 */
[C---:B------:R-:W-:Y:S01]  /*13f0*/  FMUL.FTZ R24, R64.reuse, R41 ;  /* 0x0000002940187220 */ /* 0x040fe20000410000 */
[C---:B------:R-:W-:Y:S01]  /*1400*/  FMUL.FTZ R9, R64.reuse, R9 ;  /* 0x0000000940097220 */ /* 0x040fe20000410000 */
[----:B------:R-:W-:Y:S01]  /*1410*/  FMUL.FTZ R71, R64, R71 ;  /* 0x0000004740477220 */ /* 0x000fe20000410000 */
[----:B------:R-:W-:Y:S01]  /*1420*/  FMUL.FTZ R36, R16, -1.4426950216293334961 ;  /* 0xbfb8aa3b10247820 */ /* 0x000fe20000410000 */
[----:B------:R-:W-:Y:S01]  /*1430*/  FADD.FTZ R31, R45, -R10 ;  /* 0x8000000a2d1f7221 */ /* 0x000fe20000010000 */
[----:B------:R-:W-:Y:S01]  /*1440*/  FFMA.FTZ R42, R60, R42, R69 ;  /* 0x0000002a3c2a7223 */ /* 0x000fe20000010045 */
[----:B------:R-:W-:Y:S01]  /*1450*/  FMUL.FTZ R63, R30, -1.4426950216293334961 ;  /* 0xbfb8aa3b1e3f7820 */ /* 0x000fe20000410000 */
[----:B------:R-:W-:Y:S01]  /*1460*/  FMUL.FTZ R62, R29, -1.4426950216293334961 ;  /* 0xbfb8aa3b1d3e7820 */ /* 0x000fe20000410000 */
[----:B------:R-:W-:Y:S01]  /*1470*/  FMUL.FTZ R58, R28, -1.4426950216293334961 ;  /* 0xbfb8aa3b1c3a7820 */ /* 0x000fe20000410000 */
[----:B------:R-:W-:Y:S01]  /*1480*/  FMUL.FTZ R56, R27, -1.4426950216293334961 ;  /* 0xbfb8aa3b1b387820 */ /* 0x000fe20000410000 */
[----:B------:R-:W-:Y:S01]  /*1490*/  FMUL.FTZ R43, R26, -1.4426950216293334961 ;  /* 0xbfb8aa3b1a2b7820 */ /* 0x000fe20000410000 */
[----:B------:R-:W-:Y:S01]  /*14a0*/  MUFU.EX2 R38, R38 ;  /* 0x0000002600267308 */ /* 0x000fe20000000800 */
[----:B------:R-:W-:Y:S01]  /*14b0*/  FMUL.FTZ R45, R11, -1.4426950216293334961 ;  /* 0xbfb8aa3b0b2d7820 */ /* 0x000fe20000410000 */
[----:B------:R-:W-:Y:S01]  /*14c0*/  FFMA.FTZ R8, R54, R8, R67 ;  /* 0x0000000836087223 */ /* 0x000fe20000010043 */
[----:B------:R-:W-:Y:S01]  /*14d0*/  FFMA.FTZ R12, R60, R12, R69 ;  /* 0x0000000c3c0c7223 */ /* 0x000fe20000010045 */
[----:B------:R-:W-:-:S02]  /*14e0*/  HADD2.F32 R13, -RZ, R13.H1_H1 ;  /* 0x3000000dff0d7230 */ /* 0x000fc40000004100 */
[--C-:B------:R-:W-:Y:S01]  /*14f0*/  FFMA.FTZ R46, R61, R46, R68.reuse ;  /* 0x0000002e3d2e7223 */ /* 0x100fe20000010044 */
[----:B------:R-:W-:Y:S01]  /*1500*/  FFMA.FTZ R49, R60, R49, R69 ;  /* 0x000000313c317223 */ /* 0x000fe20000010045 */
[----:B------:R-:W-:Y:S01]  /*1510*/  FFMA.FTZ R6, R54, R6, R67 ;  /* 0x0000000636067223 */ /* 0x000fe20000010043 */
[----:B------:R0:W-:Y:S01]  /*1520*/  MUFU.EX2 R35, R2 ;  /* 0x0000000200237308 */ /* 0x0001e20000000800 */
[----:B------:R-:W-:Y:S01]  /*1530*/  FFMA.FTZ R4, R60, R4, R69 ;  /* 0x000000043c047223 */ /* 0x000fe20000010045 */
[----:B------:R-:W-:Y:S01]  /*1540*/  FMUL.FTZ R3, R25, -1.4426950216293334961 ;  /* 0xbfb8aa3b19037820 */ /* 0x000fe20000410000 */
[----:B------:R-:W-:Y:S01]  /*1550*/  FFMA.FTZ R24, R61, R24, R68 ;  /* 0x000000183d187223 */ /* 0x000fe20000010044 */
[C-C-:B------:R-:W-:Y:S01]  /*1560*/  FFMA.FTZ R23, R66.reuse, R23, R65.reuse ;  /* 0x0000001742177223 */ /* 0x140fe20000010041 */
[----:B------:R-:W-:Y:S01]  /*1570*/  FFMA.FTZ R9, R66, R9, R65 ;  /* 0x0000000942097223 */ /* 0x000fe20000010041 */
[--C-:B------:R-:W-:Y:S02]  /*1580*/  HADD2.F32 R69, -RZ, R5.reuse.H0_H0 ;  /* 0x20000005ff457230 */ /* 0x100fe40000004100 */
[----:B------:R-:W-:Y:S01]  /*1590*/  FFMA.FTZ R54, R54, R71, R67 ;  /* 0x0000004736367223 */ /* 0x000fe20000010043 */
[----:B------:R-:W-:Y:S01]  /*15a0*/  MUFU.EX2 R34, R34 ;  /* 0x0000002200227308 */ /* 0x000fe20000000800 */
[----:B0-----:R-:W-:Y:S01]  /*15b0*/  FMUL.FTZ R2, R18, -1.4426950216293334961 ;  /* 0xbfb8aa3b12027820 */ /* 0x001fe20000410000 */
[----:B------:R-:W-:Y:S01]  /*15c0*/  FMUL.FTZ R47, R42, -1.4426950216293334961 ;  /* 0xbfb8aa3b2a2f7820 */ /* 0x000fe20000410000 */
[----:B------:R-:W-:-:S02]  /*15d0*/  HADD2.F32 R71, -RZ, R5.H1_H1 ;  /* 0x30000005ff477230 */ /* 0x000fc40000004100 */
[----:B------:R-:W-:Y:S01]  /*15e0*/  FMUL.FTZ R51, R8, -1.4426950216293334961 ;  /* 0xbfb8aa3b08337820 */ /* 0x000fe20000410000 */
[----:B------:R-:W-:Y:S01]  /*15f0*/  FMUL.FTZ R50, R46, -1.4426950216293334961 ;  /* 0xbfb8aa3b2e327820 */ /* 0x000fe20000410000 */
[----:B------:R-:W-:Y:S01]  /*1600*/  FMUL.FTZ R7, R64, R55 ;  /* 0x0000003740077220 */ /* 0x000fe20000410000 */
[----:B------:R-:W-:Y:S01]  /*1610*/  FMUL.FTZ R41, R24, -1.4426950216293334961 ;  /* 0xbfb8aa3b18297820 */ /* 0x000fe20000410000 */
[----:B------:R-:W-:Y:S01]  /*1620*/  MUFU.EX2 R40, R40 ;  /* 0x0000002800287308 */ /* 0x000fe20000000800 */
[----:B------:R-:W-:Y:S01]  /*1630*/  FMUL.FTZ R32, R23, -1.4426950216293334961 ;  /* 0xbfb8aa3b17207820 */ /* 0x000fe20000410000 */
[--C-:B------:R-:W-:Y:S01]  /*1640*/  FADD.FTZ R13, R13, -R10.reuse ;  /* 0x8000000a0d0d7221 */ /* 0x100fe20000010000 */
[----:B------:R-:W-:Y:S01]  /*1650*/  FMUL.FTZ R52, R9, -1.4426950216293334961 ;  /* 0xbfb8aa3b09347820 */ /* 0x000fe20000410000 */
[--C-:B------:R-:W-:Y:S01]  /*1660*/  FADD.FTZ R55, R59, -R10.reuse ;  /* 0x8000000a3b377221 */ /* 0x100fe20000010000 */
[----:B------:R-:W-:Y:S01]  /*1670*/  FMUL.FTZ R53, R49, -1.4426950216293334961 ;  /* 0xbfb8aa3b31357820 */ /* 0x000fe20000410000 */
[--C-:B------:R-:W-:Y:S01]  /*1680*/  FADD.FTZ R69, R69, -R10.reuse ;  /* 0x8000000a45457221 */ /* 0x100fe20000010000 */
[--C-:B------:R-:W-:Y:S01]  /*1690*/  FFMA.FTZ R14, R66, R14, R65.reuse ;  /* 0x0000000e420e7223 */ /* 0x100fe20000010041 */
[----:B------:R-:W-:Y:S01]  /*16a0*/  MUFU.EX2 R36, R36 ;  /* 0x0000002400247308 */ /* 0x000fe20000000800 */
[----:B------:R-:W-:Y:S01]  /*16b0*/  FMUL.FTZ R57, R6, -1.4426950216293334961 ;  /* 0xbfb8aa3b06397820 */ /* 0x000fe20000410000 */
[----:B------:R-:W-:Y:S01]  /*16c0*/  FADD.FTZ R71, R71, -R10 ;  /* 0x8000000a47477221 */ /* 0x000fe20000010000 */
[C---:B------:R-:W-:Y:S01]  /*16d0*/  FMUL.FTZ R31, R64.reuse, R31 ;  /* 0x0000001f401f7220 */ /* 0x040fe20000410000 */
[C---:B------:R-:W-:Y:S01]  /*16e0*/  FMUL.FTZ R13, R64.reuse, R13 ;  /* 0x0000000d400d7220 */ /* 0x040fe20000410000 */
[----:B------:R-:W-:Y:S01]  /*16f0*/  FMUL.FTZ R55, R64, R55 ;  /* 0x0000003740377220 */ /* 0x000fe20000410000 */
[----:B------:R-:W-:Y:S01]  /*1700*/  FMUL.FTZ R67, R4, -1.4426950216293334961 ;  /* 0xbfb8aa3b04437820 */ /* 0x000fe20000410000 */
[----:B------:R-:W-:Y:S01]  /*1710*/  FMUL.FTZ R70, R64, R69 ;  /* 0x0000004540467220 */ /* 0x000fe20000410000 */
[----:B------:R-:W0:Y:S01]  /*1720*/  MUFU.EX2 R63, R63 ;  /* 0x0000003f003f7308 */ /* 0x000e220000000800 */
[----:B------:R-:W-:Y:S01]  /*1730*/  FMUL.FTZ R37, R14, -1.4426950216293334961 ;  /* 0xbfb8aa3b0e257820 */ /* 0x000fe20000410000 */
[----:B------:R-:W-:Y:S01]  /*1740*/  FMUL.FTZ R69, R54, -1.4426950216293334961 ;  /* 0xbfb8aa3b36457820 */ /* 0x000fe20000410000 */
[----:B------:R-:W-:Y:S01]  /*1750*/  FMUL.FTZ R71, R64, R71 ;  /* 0x0000004740477220 */ /* 0x000fe20000410000 */
[C-C-:B------:R-:W-:Y:S01]  /*1760*/  FFMA.FTZ R31, R61.reuse, R31, R68.reuse ;  /* 0x0000001f3d1f7223 */ /* 0x140fe20000010044 */
[C-C-:B------:R-:W-:Y:S01]  /*1770*/  FFMA.FTZ R13, R66.reuse, R13, R65.reuse ;  /* 0x0000000d420d7223 */ /* 0x140fe20000010041 */
[C-C-:B------:R-:W-:Y:S01]  /*1780*/  FFMA.FTZ R55, R66.reuse, R55, R65.reuse ;  /* 0x0000003742377223 */ /* 0x140fe20000010041 */
[C-C-:B------:R-:W-:Y:S01]  /*1790*/  FFMA.FTZ R7, R61.reuse, R7, R68.reuse ;  /* 0x000000073d077223 */ /* 0x140fe20000010044 */
[----:B------:R-:W1:Y:S01]  /*17a0*/  MUFU.EX2 R62, R62 ;  /* 0x0000003e003e7308 */ /* 0x000e620000000800 */
[----:B------:R-:W-:Y:S01]  /*17b0*/  FFMA.FTZ R10, R61, R70, R68 ;  /* 0x000000463d0a7223 */ /* 0x000fe20000010044 */
        /* <DEDUP_REMOVED lines=8> */
[----:B0-----:R-:W-:-:S06]  /*1840*/  FADD.FTZ R63, R63, 1 ;  /* 0x3f8000003f3f7421 */ /* 0x001fcc0000010000 */
[----:B------:R-:W0:Y:S01]  /*1850*/  MUFU.EX2 R56, R56 ;  /* 0x0000003800387308 */ /* 0x000e220000000800 */
[----:B-1----:R-:W-:-:S07]  /*1860*/  FADD.FTZ R62, R62, 1 ;  /* 0x3f8000003e3e7421 */ /* 0x002fce0000010000 */
[----:B------:R-:W1:Y:S08]  /*1870*/  MUFU.EX2 R43, R43 ;  /* 0x0000002b002b7308 */ /* 0x000e700000000800 */
[----:B------:R-:W-:Y:S01]  /*1880*/  MUFU.EX2 R45, R45 ;  /* 0x0000002d002d7308 */ /* 0x000fe20000000800 */
[----:B0-----:R-:W-:-:S07]  /*1890*/  FADD.FTZ R56, R56, 1 ;  /* 0x3f80000038387421 */ /* 0x001fce0000010000 */
[----:B------:R0:W2:Y:S01]  /*18a0*/  MUFU.EX2 R39, R2 ;  /* 0x0000000200277308 */ /* 0x0000a20000000800 */
[----:B-1----:R-:W-:-:S07]  /*18b0*/  FADD.FTZ R43, R43, 1 ;  /* 0x3f8000002b2b7421 */ /* 0x002fce0000010000 */
[----:B------:R-:W1:Y:S01]  /*18c0*/  MUFU.EX2 R3, R3 ;  /* 0x0000000300037308 */ /* 0x000e620000000800 */
[----:B0-----:R-:W-:-:S07]  /*18d0*/  FMUL.FTZ R2, R12, -1.4426950216293334961 ;  /* 0xbfb8aa3b0c027820 */ /* 0x001fce0000410000 */
[----:B------:R-:W-:Y:S01]  /*18e0*/  MUFU.EX2 R47, R47 ;  /* 0x0000002f002f7308 */ /* 0x000fe20000000800 */
[----:B--2---:R-:W-:-:S07]  /*18f0*/  FADD.FTZ R39, R39, 1 ;  /* 0x3f80000027277421 */ /* 0x004fce0000010000 */
[----:B------:R-:W-:Y:S01]  /*1900*/  MUFU.EX2 R51, R51 ;  /* 0x0000003300337308 */ /* 0x000fe20000000800 */
[----:B-1----:R-:W-:-:S07]  /*1910*/  FADD.FTZ R3, R3, 1 ;  /* 0x3f80000003037421 */ /* 0x002fce0000010000 */
[----:B------:R-:W-:Y:S08]  /*1920*/  MUFU.EX2 R50, R50 ;  /* 0x0000003200327308 */ /* 0x000ff00000000800 */
[----:B------:R-:W0:Y:S08]  /*1930*/  MUFU.EX2 R41, R41 ;  /* 0x0000002900297308 */ /* 0x000e300000000800 */
[----:B------:R-:W1:Y:S08]  /*1940*/  MUFU.EX2 R32, R32 ;  /* 0x0000002000207308 */ /* 0x000e700000000800 */
[----:B------:R-:W-:Y:S01]  /*1950*/  MUFU.EX2 R52, R52 ;  /* 0x0000003400347308 */ /* 0x000fe20000000800 */
[----:B0-----:R-:W-:-:S07]  /*1960*/  FADD.FTZ R41, R41, 1 ;  /* 0x3f80000029297421 */ /* 0x001fce0000010000 */
[----:B------:R-:W-:Y:S01]  /*1970*/  MUFU.EX2 R53, R53 ;  /* 0x0000003500357308 */ /* 0x000fe20000000800 */
[----:B-1----:R-:W-:-:S07]  /*1980*/  FADD.FTZ R32, R32, 1 ;  /* 0x3f80000020207421 */ /* 0x002fce0000010000 */
[----:B------:R-:W0:Y:S08]  /*1990*/  MUFU.EX2 R2, R2 ;  /* 0x0000000200027308 */ /* 0x000e300000000800 */
[----:B------:R-:W1:Y:S08]  /*19a0*/  MUFU.EX2 R57, R57 ;  /* 0x0000003900397308 */ /* 0x000e700000000800 */
[----:B------:R2:W3:Y:S01]  /*19b0*/  MUFU.EX2 R5, R67 ;  /* 0x0000004300057308 */ /* 0x0004e20000000800 */
[----:B0-----:R-:W-:-:S07]  /*19c0*/  FADD.FTZ R2, R2, 1 ;  /* 0x3f80000002027421 */ /* 0x001fce0000010000 */
[----:B------:R0:W-:Y:S01]  /*19d0*/  MUFU.EX2 R61, R69 ;  /* 0x00000045003d7308 */ /* 0x0001e20000000800 */
[----:B--2---:R-:W-:-:S07]  /*19e0*/  FADD.FTZ R67, R58, 1 ;  /* 0x3f8000003a437421 */ /* 0x004fce0000010000 */
[----:B------:R-:W2:Y:S01]  /*19f0*/  MUFU.EX2 R37, R37 ;  /* 0x0000002500257308 */ /* 0x000ea20000000800 */
[----:B0-----:R-:W-:Y:S01]  /*1a00*/  FADD.FTZ R69, R38, 1 ;  /* 0x3f80000026457421 */ /* 0x001fe20000010000 */
[----:B------:R-:W-:Y:S01]  /*1a10*/  FADD.FTZ R38, R35, 1 ;  /* 0x3f80000023267421 */ /* 0x000fe20000010000 */
[----:B------:R-:W-:Y:S01]  /*1a20*/  FADD.FTZ R35, R34, 1 ;  /* 0x3f80000022237421 */ /* 0x000fe20000010000 */
[----:B------:R-:W-:Y:S01]  /*1a30*/  FADD.FTZ R34, R40, 1 ;  /* 0x3f80000028227421 */ /* 0x000fe20000010000 */
[----:B------:R-:W-:Y:S01]  /*1a40*/  FADD.FTZ R40, R33, 1 ;  /* 0x3f80000021287421 */ /* 0x000fe20000010000 */
[----:B------:R-:W-:Y:S01]  /*1a50*/  FADD.FTZ R33, R36, 1 ;  /* 0x3f80000024217421 */ /* 0x000fe20000010000 */
[----:B------:R-:W-:Y:S01]  /*1a60*/  FADD.FTZ R36, R45, 1 ;  /* 0x3f8000002d247421 */ /* 0x000fe20000010000 */
[----:B------:R-:W0:Y:S01]  /*1a70*/  MUFU.EX2 R44, R44 ;  /* 0x0000002c002c7308 */ /* 0x000e220000000800 */
[----:B------:R-:W-:Y:S01]  /*1a80*/  FADD.FTZ R45, R47, 1 ;  /* 0x3f8000002f2d7421 */ /* 0x000fe20000010000 */
[----:B------:R-:W-:Y:S01]  /*1a90*/  FADD.FTZ R47, R51, 1 ;  /* 0x3f800000332f7421 */ /* 0x000fe20000010000 */
[----:B------:R-:W-:Y:S01]  /*1aa0*/  FADD.FTZ R51, R50, 1 ;  /* 0x3f80000032337421 */ /* 0x000fe20000010000 */
[----:B------:R-:W-:Y:S01]  /*1ab0*/  FADD.FTZ R50, R52, 1 ;  /* 0x3f80000034327421 */ /* 0x000fe20000010000 */
[----:B------:R-:W-:Y:S01]  /*1ac0*/  FADD.FTZ R52, R53, 1 ;  /* 0x3f80000035347421 */ /* 0x000fe20000010000 */
[----:B-1----:R-:W-:Y:S01]  /*1ad0*/  FADD.FTZ R53, R57, 1 ;  /* 0x3f80000039357421 */ /* 0x002fe20000010000 */
[----:B---3--:R-:W-:Y:S01]  /*1ae0*/  FADD.FTZ R5, R5, 1 ;  /* 0x3f80000005057421 */ /* 0x008fe20000010000 */
[----:B------:R-:W1:Y:S01]  /*1af0*/  MUFU.EX2 R48, R48 ;  /* 0x0000003000307308 */ /* 0x000e620000000800 */
[----:B--2---:R-:W-:-:S07]  /*1b00*/  FADD.FTZ R37, R37, 1 ;  /* 0x3f80000025257421 */ /* 0x004fce0000010000 */
        /* <DEDUP_REMOVED lines=8> */
[----:B------:R-:W0:Y:S01]  /*1b90*/  MUFU.RCP R63, R63 ;  /* 0x0000003f003f7308 */ /* 0x000e220000001000 */
[----:B-1----:R-:W-:-:S07]  /*1ba0*/  FADD.FTZ R59, R59, 1 ;  /* 0x3f8000003b3b7421 */ /* 0x002fce0000010000 */
[----:B------:R-:W1:Y:S01]  /*1bb0*/  MUFU.RCP R62, R62 ;  /* 0x0000003e003e7308 */ /* 0x000e620000001000 */
[----:B--2---:R-:W-:-:S07]  /*1bc0*/  FADD.FTZ R64, R64, 1 ;  /* 0x3f80000040407421 */ /* 0x004fce0000010000 */
[----:B------:R-:W2:Y:S01]  /*1bd0*/  MUFU.RCP R67, R67 ;  /* 0x0000004300437308 */ /* 0x000ea20000001000 */
[----:B0-----:R-:W-:-:S07]  /*1be0*/  FMUL.FTZ R63, R30, R63 ;  /* 0x0000003f1e3f7220 */ /* 0x001fce0000410000 */
[----:B------:R-:W0:Y:S01]  /*1bf0*/  MUFU.RCP R56, R56 ;  /* 0x0000003800387308 */ /* 0x000e220000001000 */
[----:B-1----:R-:W-:-:S05]  /*1c00*/  FMUL.FTZ R62, R29, R62 ;  /* 0x0000003e1d3e7220 */ /* 0x002fca0000410000 */
[----:B------:R-:W-:Y:S02]  /*1c10*/  F2FP.F16.F32.PACK_AB R62, R62, R63 ;  /* 0x0000003f3e3e723e */ /* 0x000fe400000000ff */
[----:B------:R-:W1:Y:S01]  /*1c20*/  MUFU.RCP R43, R43 ;  /* 0x0000002b002b7308 */ /* 0x000e620000001000 */
[----:B--2---:R-:W-:-:S07]  /*1c30*/  FMUL.FTZ R67, R28, R67 ;  /* 0x000000431c437220 */ /* 0x004fce0000410000 */
[----:B------:R-:W2:Y:S01]  /*1c40*/  MUFU.RCP R58, R3 ;  /* 0x00000003003a7308 */ /* 0x000ea20000001000 */
[----:B0-----:R-:W-:-:S05]  /*1c50*/  FMUL.FTZ R56, R27, R56 ;  /* 0x000000381b387220 */ /* 0x001fca0000410000 */
[----:B------:R-:W-:Y:S02]  /*1c60*/  F2FP.F16.F32.PACK_AB R56, R56, R67 ;  /* 0x000000433838723e */ /* 0x000fe400000000ff */
[----:B------:R-:W0:Y:S01]  /*1c70*/  MUFU.RCP R36, R36 ;  /* 0x0000002400247308 */ /* 0x000e220000001000 */
[----:B-1----:R-:W-:-:S07]  /*1c80*/  FMUL.FTZ R43, R26, R43 ;  /* 0x0000002b1a2b7220 */ /* 0x002fce0000410000 */
[----:B------:R-:W1:Y:S01]  /*1c90*/  MUFU.RCP R41, R41 ;  /* 0x0000002900297308 */ /* 0x000e620000001000 */
[----:B--2---:R-:W-:-:S05]  /*1ca0*/  FMUL.FTZ R58, R25, R58 ;  /* 0x0000003a193a7220 */ /* 0x004fca0000410000 */
[----:B------:R-:W-:Y:S02]  /*1cb0*/  F2FP.F16.F32.PACK_AB R43, R58, R43 ;  /* 0x0000002b3a2b723e */ /* 0x000fe400000000ff */
[----:B------:R-:W2:Y:S01]  /*1cc0*/  MUFU.RCP R32, R32 ;  /* 0x0000002000207308 */ /* 0x000ea20000001000 */
[----:B0-----:R-:W-:-:S07]  /*1cd0*/  FMUL.FTZ R36, R11, R36 ;  /* 0x000000240b247220 */ /* 0x001fce0000410000 */
        /* <DEDUP_REMOVED lines=8> */
[----:B-1----:R-:W-:-:S05]  /*1d60*/  FMUL.FTZ R34, R19, R34 ;  /* 0x0000002213227220 */ /* 0x002fca0000410000 */
[----:B------:R-:W-:Y:S02]  /*1d70*/  F2FP.F16.F32.PACK_AB R34, R34, R35 ;  /* 0x000000232222723e */ /* 0x000fe400000000ff */
[----:B------:R1:W3:Y:S01]  /*1d80*/  MUFU.RCP R71, R2 ;  /* 0x0000000200477308 */ /* 0x0002e20000001000 */
[----:B--2---:R-:W-:-:S07]  /*1d90*/  FMUL.FTZ R39, R18, R39 ;  /* 0x0000002712277220 */ /* 0x004fce0000410000 */
[----:B------:R-:W2:Y:S01]  /*1da0*/  MUFU.RCP R53, R53 ;  /* 0x0000003500357308 */ /* 0x000ea20000001000 */
[----:B-1----:R-:W-:Y:S01]  /*1db0*/  LEA R2, P0, R0, UR4, 0x1 ;  /* 0x0000000400027c11 */ /* 0x002fe2000f8008ff */
[----:B0-----:R-:W-:-:S03]  /*1dc0*/  FMUL.FTZ R40, R17, R40 ;  /* 0x0000002811287220 */ /* 0x001fc60000410000 */
[----:B------:R-:W-:Y:S01]  /*1dd0*/  LEA.HI.X R3, R0, UR5, R15, 0x1, P0 ;  /* 0x0000000500037c11 */ /* 0x000fe200080f0c0f */
[----:B------:R-:W-:Y:S01]  /*1de0*/  FADD.FTZ R15, R61, 1 ;  /* 0x3f8000003d0f7421 */ /* 0x000fe20000010000 */
[----:B------:R-:W-:Y:S01]  /*1df0*/  PRMT R0, R62, 0x7632, R0 ;  /* 0x000076323e007816 */ /* 0x000fe20000000000 */
[----:B------:R-:W0:Y:S01]  /*1e00*/  MUFU.RCP R5, R5 ;  /* 0x0000000500057308 */ /* 0x000e220000001000 */
[----:B------:R-:W-:Y:S01]  /*1e10*/  F2FP.F16.F32.PACK_AB R39, R40, R39 ;  /* 0x000000272827723e */ /* 0x000fe200000000ff */
[----:B---3--:R-:W-:Y:S01]  /*1e20*/  FMUL.FTZ R71, R12, R71 ;  /* 0x000000470c477220 */ /* 0x008fe20000410000 */
[----:B------:R-:W-:Y:S04]  /*1e30*/  STG.E.U16 desc[UR6][R2.64], R62 ;  /* 0x0000003e02007986 */ /* 0x000fe8000c101506 */
[----:B------:R1:W-:Y:S01]  /*1e40*/  STG.E.U16 desc[UR6][R2.64+0x2], R0 ;  /* 0x0000020002007986 */ /* 0x0003e2000c101506 */
[----:B------:R-:W3:Y:S01]  /*1e50*/  MUFU.RCP R69, R69 ;  /* 0x0000004500457308 */ /* 0x000ee20000001000 */
[----:B--2---:R-:W-:Y:S01]  /*1e60*/  FMUL.FTZ R53, R6, R53 ;  /* 0x0000003506357220 */ /* 0x004fe20000410000 */
[----:B------:R-:W-:Y:S01]  /*1e70*/  PRMT R6, R43, 0x7632, R6 ;  /* 0x000076322b067816 */ /* 0x000fe20000000006 */
[----:B------:R-:W-:Y:S01]  /*1e80*/  STG.E.U16 desc[UR6][R2.64+0x4], R56 ;  /* 0x0000043802007986 */ /* 0x000fe2000c101506 */
[----:B------:R-:W-:-:S03]  /*1e90*/  F2FP.F16.F32.PACK_AB R36, R36, R71 ;  /* 0x000000472424723e */ /* 0x000fc600000000ff */
[----:B------:R2:W-:Y:S01]  /*1ea0*/  STG.E.U16 desc[UR6][R2.64+0xa002], R6 ;  /* 0x00a0020602007986 */ /* 0x0005e2000c101506 */
[----:B------:R-:W4:Y:S01]  /*1eb0*/  MUFU.RCP R38, R38 ;  /* 0x0000002600267308 */ /* 0x000f220000001000 */
[----:B0-----:R-:W-:Y:S01]  /*1ec0*/  FMUL.FTZ R5, R4, R5 ;  /* 0x0000000504057220 */ /* 0x001fe20000410000 */
[----:B------:R-:W-:Y:S01]  /*1ed0*/  PRMT R4, R56, 0x7632, R4 ;  /* 0x0000763238047816 */ /* 0x000fe20000000004 */
[----:B------:R-:W-:Y:S01]  /*1ee0*/  STG.E.U16 desc[UR6][R2.64+0xa000], R43 ;  /* 0x00a0002b02007986 */ /* 0x000fe2000c101506 */
[----:B-1----:R-:W-:-:S03]  /*1ef0*/  PRMT R0, R32, 0x7632, R0 ;  /* 0x0000763220007816 */ /* 0x002fc60000000000 */
[----:B------:R0:W-:Y:S01]  /*1f00*/  STG.E.U16 desc[UR6][R2.64+0x6], R4 ;  /* 0x0000060402007986 */ /* 0x0001e2000c101506 */
[----:B------:R-:W1:Y:S01]  /*1f10*/  MUFU.RCP R33, R33 ;  /* 0x0000002100217308 */ /* 0x000e620000001000 */
[----:B---3--:R-:W-:Y:S01]  /*1f20*/  FMUL.FTZ R69, R22, R69 ;  /* 0x0000004516457220 */ /* 0x008fe20000410000 */
[----:B--2---:R-:W-:Y:S01]  /*1f30*/  PRMT R6, R39, 0x7632, R6 ;  /* 0x0000763227067816 */ /* 0x004fe20000000006 */
[----:B------:R2:W-:Y:S05]  /*1f40*/  STG.E.U16 desc[UR6][R2.64+0xa006], R0 ;  /* 0x00a0060002007986 */ /* 0x0005ea000c101506 */
[----:B------:R-:W3:Y:S01]  /*1f50*/  MUFU.RCP R37, R37 ;  /* 0x0000002500257308 */ /* 0x000ee20000001000 */
[----:B----4-:R-:W-:Y:S01]  /*1f60*/  FMUL.FTZ R38, R21, R38 ;  /* 0x0000002615267220 */ /* 0x010fe20000410000 */
[----:B------:R-:W-:Y:S01]  /*1f70*/  STG.E.U16 desc[UR6][R2.64+0x1e002], R6 ;  /* 0x01e0020602007986 */ /* 0x000fe2000c101506 */
[----:B0-----:R-:W-:-:S03]  /*1f80*/  PRMT R4, R34, 0x7632, R4 ;  /* 0x0000763222047816 */ /* 0x001fc60000000004 */
[----:B------:R-:W-:Y:S01]  /*1f90*/  F2FP.F16.F32.PACK_AB R38, R38, R69 ;  /* 0x000000452626723e */ /* 0x000fe200000000ff */
[----:B------:R-:W-:Y:S01]  /*1fa0*/  STG.E.U16 desc[UR6][R2.64+0xa004], R32 ;  /* 0x00a0042002007986 */ /* 0x000fe2000c101506 */
[----:B------:R-:W0:Y:S01]  /*1fb0*/  MUFU.RCP R45, R45 ;  /* 0x0000002d002d7308 */ /* 0x000e220000001000 */
[----:B-1----:R-:W-:Y:S02]  /*1fc0*/  FMUL.FTZ R33, R16, R33 ;  /* 0x0000002110217220 */ /* 0x002fe40000410000 */
[----:B------:R1:W-:Y:S04]  /*1fd0*/  STG.E.U16 desc[UR6][R2.64+0x14006], R4 ;  /* 0x0140060402007986 */ /* 0x0003e8000c101506 */
[----:B------:R-:W-:Y:S01]  /*1fe0*/  STG.E.U16 desc[UR6][R2.64+0x14000], R38 ;  /* 0x0140002602007986 */ /* 0x000fe2000c101506 */
[----:B------:R-:W4:Y:S01]  /*1ff0*/  MUFU.RCP R47, R47 ;  /* 0x0000002f002f7308 */ /* 0x000f220000001000 */
[----:B---3--:R-:W-:-:S02]  /*2000*/  FMUL.FTZ R14, R14, R37 ;  /* 0x000000250e0e7220 */ /* 0x008fc40000410000 */
[----:B------:R-:W-:Y:S03]  /*2010*/  STG.E.U16 desc[UR6][R2.64+0x14004], R34 ;  /* 0x0140042202007986 */ /* 0x000fe6000c101506 */
[----:B------:R-:W-:Y:S01]  /*2020*/  F2FP.F16.F32.PACK_AB R14, R14, R33 ;  /* 0x000000210e0e723e */ /* 0x000fe200000000ff */
[----:B------:R-:W-:Y:S01]  /*2030*/  STG.E.U16 desc[UR6][R2.64+0x1e000], R39 ;  /* 0x01e0002702007986 */ /* 0x000fe2000c101506 */
[----:B------:R-:W3:Y:S01]  /*2040*/  MUFU.RCP R68, R59 ;  /* 0x0000003b00447308 */ /* 0x000ee20000001000 */
[----:B0-----:R-:W-:Y:S01]  /*2050*/  FMUL.FTZ R45, R42, R45 ;  /* 0x0000002d2a2d7220 */ /* 0x001fe20000410000 */
[----:B--2---:R-:W-:Y:S01]  /*2060*/  PRMT R0, R14, 0x7632, R0 ;  /* 0x000076320e007816 */ /* 0x004fe20000000000 */
[----:B------:R-:W-:Y:S01]  /*2070*/  STG.E.U16 desc[UR6][R2.64+0x1e004], R14 ;  /* 0x01e0040e02007986 */ /* 0x000fe2000c101506 */
[----:B-1----:R-:W-:-:S03]  /*2080*/  PRMT R4, R36, 0x7632, R4 ;  /* 0x0000763224047816 */ /* 0x002fc60000000004 */
[----:B------:R0:W-:Y:S01]  /*2090*/  STG.E.U16 desc[UR6][R2.64+0x1e006], R0 ;  /* 0x01e0060002007986 */ /* 0x0001e2000c101506 */
[----:B------:R-:W1:Y:S01]  /*20a0*/  MUFU.RCP R44, R44 ;  /* 0x0000002c002c7308 */ /* 0x000e620000001000 */
[----:B----4-:R-:W-:Y:S02]  /*20b0*/  FMUL.FTZ R8, R8, R47 ;  /* 0x0000002f08087220 */ /* 0x010fe40000410000 */
[----:B------:R2:W-:Y:S03]  /*20c0*/  STG.E.U16 desc[UR6][R2.64+0x28002], R4 ;  /* 0x0280020402007986 */ /* 0x0005e6000c101506 */
[----:B------:R-:W-:Y:S01]  /*20d0*/  F2FP.F16.F32.PACK_AB R8, R8, R45 ;  /* 0x0000002d0808723e */ /* 0x000fe200000000ff */
[----:B------:R-:W-:Y:S01]  /*20e0*/  STG.E.U16 desc[UR6][R2.64+0x28000], R36 ;  /* 0x0280002402007986 */ /* 0x000fe2000c101506 */
[----:B------:R-:W4:Y:S01]  /*20f0*/  MUFU.RCP R48, R48 ;  /* 0x0000003000307308 */ /* 0x000f220000001000 */
[----:B---3--:R-:W-:Y:S01]  /*2100*/  FMUL.FTZ R68, R7, R68 ;  /* 0x0000004407447220 */ /* 0x008fe20000410000 */
[----:B------:R-:W-:Y:S01]  /*2110*/  PRMT R6, R8, 0x7632, R6 ;  /* 0x0000763208067816 */ /* 0x000fe20000000006 */
[----:B------:R-:W-:Y:S04]  /*2120*/  STG.E.U16 desc[UR6][R2.64+0x32000], R8 ;  /* 0x0320000802007986 */ /* 0x000fe8000c101506 */
[----:B------:R-:W-:Y:S01]  /*2130*/  STG.E.U16 desc[UR6][R2.64+0x32002], R6 ;  /* 0x0320020602007986 */ /* 0x000fe2000c101506 */
[----:B------:R-:W3:Y:S01]  /*2140*/  MUFU.RCP R51, R51 ;  /* 0x0000003300337308 */ /* 0x000ee20000001000 */
[----:B-1----:R-:W-:-:S07]  /*2150*/  FMUL.FTZ R44, R31, R44 ;  /* 0x0000002c1f2c7220 */ /* 0x002fce0000410000 */
[----:B------:R-:W1:Y:S01]  /*2160*/  MUFU.RCP R50, R50 ;  /* 0x0000003200327308 */ /* 0x000e620000001000 */
[----:B----4-:R-:W-:-:S05]  /*2170*/  FMUL.FTZ R13, R13, R48 ;  /* 0x000000300d0d7220 */ /* 0x010fca0000410000 */
[----:B------:R-:W-:Y:S02]  /*2180*/  F2FP.F16.F32.PACK_AB R13, R13, R44 ;  /* 0x0000002c0d0d723e */ /* 0x000fe400000000ff */
[----:B------:R-:W4:Y:S01]  /*2190*/  MUFU.RCP R52, R52 ;  /* 0x0000003400347308 */ /* 0x000f220000001000 */
[----:B---3--:R-:W-:Y:S02]  /*21a0*/  FMUL.FTZ R51, R46, R51 ;  /* 0x000000332e337220 */ /* 0x008fe40000410000 */
[----:B------:R-:W-:Y:S05]  /*21b0*/  STG.E.U16 desc[UR6][R2.64+0x28004], R13 ;  /* 0x0280040d02007986 */ /* 0x000fea000c101506 */
[----:B------:R-:W3:Y:S01]  /*21c0*/  MUFU.RCP R60, R60 ;  /* 0x0000003c003c7308 */ /* 0x000ee20000001000 */
[----:B-1----:R-:W-:Y:S01]  /*21d0*/  FMUL.FTZ R50, R9, R50 ;  /* 0x0000003209327220 */ /* 0x002fe20000410000 */
[----:B------:R-:W-:-:S04]  /*21e0*/  PRMT R9, R38, 0x7632, R9 ;  /* 0x0000763226097816 */ /* 0x000fc80000000009 */
[----:B------:R-:W-:Y:S01]  /*21f0*/  F2FP.F16.F32.PACK_AB R50, R50, R51 ;  /* 0x000000333232723e */ /* 0x000fe200000000ff */
[----:B------:R1:W-:Y:S01]  /*2200*/  STG.E.U16 desc[UR6][R2.64+0x14002], R9 ;  /* 0x0140020902007986 */ /* 0x0003e2000c101506 */
[----:B------:R-:W1:Y:S01]  /*2210*/  MUFU.RCP R15, R15 ;  /* 0x0000000f000f7308 */ /* 0x000e620000001000 */
[----:B----4-:R-:W-:Y:S01]  /*2220*/  FMUL.FTZ R52, R49, R52 ;  /* 0x0000003431347220 */ /* 0x010fe20000410000 */
[----:B0-----:R-:W-:Y:S01]  /*2230*/  PRMT R0, R50, 0x7632, R0 ;  /* 0x0000763232007816 */ /* 0x001fe20000000000 */
[----:B------:R-:W-:Y:S03]  /*2240*/  STG.E.U16 desc[UR6][R2.64+0x32004], R50 ;  /* 0x0320043202007986 */ /* 0x000fe6000c101506 */
[----:B------:R-:W-:Y:S01]  /*2250*/  F2FP.F16.F32.PACK_AB R52, R53, R52 ;  /* 0x000000343534723e */ /* 0x000fe200000000ff */
[----:B------:R-:W-:Y:S01]  /*2260*/  STG.E.U16 desc[UR6][R2.64+0x32006], R0 ;  /* 0x0320060002007986 */ /* 0x000fe2000c101506 */
[----:B------:R-:W0:Y:S01]  /*2270*/  MUFU.RCP R65, R65 ;  /* 0x0000004100417308 */ /* 0x000e220000001000 */
[----:B---3--:R-:W-:Y:S01]  /*2280*/  FMUL.FTZ R55, R55, R60 ;  /* 0x0000003c37377220 */ /* 0x008fe20000410000 */
[----:B--2---:R-:W-:Y:S01]  /*2290*/  PRMT R4, R52, 0x7632, R4 ;  /* 0x0000763234047816 */ /* 0x004fe20000000004 */
[----:B------:R-:W-:Y:S01]  /*22a0*/  STG.E.U16 desc[UR6][R2.64+0x3c000], R52 ;  /* 0x03c0003402007986 */ /* 0x000fe2000c101506 */
[----:B-1----:R-:W-:-:S02]  /*22b0*/  PRMT R9, R13, 0x7632, R9 ;  /* 0x000076320d097816 */ /* 0x002fc40000000009 */
[----:B------:R-:W-:Y:S01]  /*22c0*/  F2FP.F16.F32.PACK_AB R55, R55, R68 ;  /* 0x000000443737723e */ /* 0x000fe200000000ff */
[----:B------:R-:W-:Y:S01]  /*22d0*/  STG.E.U16 desc[UR6][R2.64+0x3c002], R4 ;  /* 0x03c0020402007986 */ /* 0x000fe2000c101506 */
[----:B------:R-:W1:Y:S01]  /*22e0*/  MUFU.RCP R11, R64 ;  /* 0x00000040000b7308 */ /* 0x000e620000001000 */
[----:B------:R-:W-:Y:S01]  /*22f0*/  FMUL.FTZ R54, R54, R15 ;  /* 0x0000000f36367220 */ /* 0x000fe20000410000 */
[----:B------:R-:W-:Y:S01]  /*2300*/  PRMT R6, R55, 0x7632, R6 ;  /* 0x0000763237067816 */ /* 0x000fe20000000006 */
[----:B------:R-:W-:Y:S03]  /*2310*/  STG.E.U16 desc[UR6][R2.64+0x28006], R9 ;  /* 0x0280060902007986 */ /* 0x000fe6000c101506 */
[----:B------:R-:W-:Y:S01]  /*2320*/  F2FP.F16.F32.PACK_AB R5, R54, R5 ;  /* 0x000000053605723e */ /* 0x000fe200000000ff */
[----:B------:R-:W-:Y:S01]  /*2330*/  STG.E.U16 desc[UR6][R2.64+0x3c004], R55 ;  /* 0x03c0043702007986 */ /* 0x000fe2000c101506 */
[----:B0-----:R-:W-:-:S03]  /*2340*/  FMUL.FTZ R10, R10, R65 ;  /* 0x000000410a0a7220 */ /* 0x001fc60000410000 */
[----:B------:R-:W-:Y:S04]  /*2350*/  STG.E.U16 desc[UR6][R2.64+0x3c006], R6 ;  /* 0x03c0060602007986 */ /* 0x000fe8000c101506 */
[----:B------:R-:W-:Y:S01]  /*2360*/  STG.E.U16 desc[UR6][R2.64+0x46000], R5 ;  /* 0x0460000502007986 */ /* 0x000fe2000c101506 */
[----:B-1----:R-:W-:-:S05]  /*2370*/  FMUL.FTZ R7, R66, R11 ;  /* 0x0000000b42077220 */ /* 0x002fca0000410000 */
[----:B------:R-:W-:Y:S02]  /*2380*/  F2FP.F16.F32.PACK_AB R10, R7, R10 ;  /* 0x0000000a070a723e */ /* 0x000fe400000000ff */
[----:B------:R-:W-:Y:S02]  /*2390*/  PRMT R7, R5, 0x7632, R7 ;  /* 0x0000763205077816 */ /* 0x000fe40000000007 */
[----:B------:R-:W-:Y:S01]  /*23a0*/  PRMT R8, R10, 0x7632, R8 ;  /* 0x000076320a087816 */ /* 0x000fe20000000008 */
[----:B------:R-:W-:Y:S04]  /*23b0*/  STG.E.U16 desc[UR6][R2.64+0x46004], R10 ;  /* 0x0460040a02007986 */ /* 0x000fe8000c101506 */
[----:B------:R-:W-:Y:S04]  /*23c0*/  STG.E.U16 desc[UR6][R2.64+0x46002], R7 ;  /* 0x0460020702007986 */ /* 0x000fe8000c101506 */
[----:B------:R-:W-:Y:S01]  /*23d0*/  STG.E.U16 desc[UR6][R2.64+0x46006], R8 ;  /* 0x0460060802007986 */ /* 0x000fe2000c101506 */
[----:B------:R-:W-:Y:S05]  /*23e0*/  EXIT ;  /* 0x000000000000794d */ /* 0x000fea0003800000 */
.L_x_2413:
[----:B------:R-:W-:Y:S01]  /*23f0*/  HFMA2.MMA R28, -RZ, RZ, 0, 4.76837158203125e-07 ;  /* 0x00000008ff1c7435 */ /* 0x000fe200000001ff */
[----:B-1----:R-:W-:Y:S02]  /*2400*/  MOV R63, R42 ;  /* 0x0000002a003f7202 */ /* 0x002fe40000000f00 */
[----:B------:R-:W-:Y:S02]  /*2410*/  MOV R65, 0x1f ;  /* 0x0000001f00417802 */ /* 0x000fe40000000f00 */
[----:B------:R-:W-:-:S07]  /*2420*/  MOV R24, 0xffffffff ;  /* 0xffffffff00187802 */ /* 0x000fce0000000f00 */
[----:B0----5:R-:W-:Y:S05]  /*2430*/  WARPSYNC.COLLECTIVE R24, `(.L_x_2416) ;  /* 0x0000000018087348 */ /* 0x021fea0003c00000 */
[----:B------:R1:W2:Y:S02]  /*2440*/  SHFL.BFLY P0, R26, R63, R28, R65 ;  /* 0x0c00001c3f1a7389 */ /* 0x0002a40000000041 */
[----:B012--5:R-:W-:Y:S01]  /*2450*/  ENDCOLLECTIVE ;  /* 0x000000000000791b */ /* 0x027fe20003800000 */
.L_x_2416:
[----:B------:R-:W-:Y:S02]  /*2460*/  MOV R63, R43 ;  /* 0x0000002b003f7202 */ /* 0x000fe40000000f00 */
[----:B------:R-:W-:-:S07]  /*2470*/  MOV R57, R26 ;  /* 0x0000001a00397202 */ /* 0x000fce0000000f00 */
[----:B------:R-:W-:Y:S05]  /*2480*/  WARPSYNC.COLLECTIVE R24, `(.L_x_2417) ;  /* 0x0000000018087348 */ /* 0x000fea0003c00000 */
[----:B------:R0:W1:Y:S02]  /*2490*/  SHFL.BFLY P0, R26, R63, R28, R65 ;  /* 0x0c00001c3f1a7389 */ /* 0x0000640000000041 */
[----:B01----:R-:W-:Y:S01]  /*24a0*/  ENDCOLLECTIVE ;  /* 0x000000000000791b */ /* 0x003fe20003800000 */
.L_x_2417:
[----:B------:R-:W-:Y:S01]  /*24b0*/  FADD.FTZ R57, R57, R42 ;  /* 0x0000002a39397221 */ /* 0x000fe20000010000 */
[----:B------:R-:W-:-:S04]  /*24c0*/  HFMA2.MMA R28, -RZ, RZ, 0, 2.384185791015625e-07 ;  /* 0x00000004ff1c7435 */ /* 0x000fc800000001ff */
[----:B------:R-:W-:Y:S02]  /*24d0*/  MOV R63, R57 ;  /* 0x00000039003f7202 */ /* 0x000fe40000000f00 */
[----:B------:R-:W-:-:S07]  /*24e0*/  MOV R12, R26 ;  /* 0x0000001a000c7202 */ /* 0x000fce0000000f00 */
[----:B------:R-:W-:Y:S05]  /*24f0*/  WARPSYNC.COLLECTIVE R24, `(.L_x_2418) ;  /* 0x0000000018087348 */ /* 0x000fea0003c00000 */
[----:B------:R0:W1:Y:S02]  /*2500*/  SHFL.BFLY P0, R26, R63, R28, R65 ;  /* 0x0c00001c3f1a7389 */ /* 0x0000640000000041 */
[----:B01----:R-:W-:Y:S01]  /*2510*/  ENDCOLLECTIVE ;  /* 0x000000000000791b */ /* 0x003fe20003800000 */
.L_x_2418:
[----:B------:R-:W-:-:S05]  /*2520*/  FADD.FTZ R12, R12, R43 ;  /* 0x0000002b0c0c7221 */ /* 0x000fca0000010000 */
[----:B------:R-:W-:Y:S02]  /*2530*/  MOV R63, R12 ;  /* 0x0000000c003f7202 */ /* 0x000fe40000000f00 */
[----:B------:R-:W-:-:S07]  /*2540*/  MOV R18, R26 ;  /* 0x0000001a00127202 */ /* 0x000fce0000000f00 */
[----:B------:R-:W-:Y:S05]  /*2550*/  WARPSYNC.COLLECTIVE R24, `(.L_x_2419) ;  /* 0x0000000018087348 */ /* 0x000fea0003c00000 */
[----:B------:R0:W1:Y:S02]  /*2560*/  SHFL.BFLY P0, R26, R63, R28, R65 ;  /* 0x0c00001c3f1a7389 */ /* 0x0000640000000041 */
[----:B01----:R-:W-:Y:S01]  /*2570*/  ENDCOLLECTIVE ;  /* 0x000000000000791b */ /* 0x003fe20003800000 */
.L_x_2419:
[----:B------:R-:W-:Y:S01]  /*2580*/  FADD.FTZ R18, R57, R18 ;  /* 0x0000001239127221 */ /* 0x000fe20000010000 */
[----:B------:R-:W-:-:S04]  /*2590*/  HFMA2.MMA R28, -RZ, RZ, 0, 1.1920928955078125e-07 ;  /* 0x00000002ff1c7435 */ /* 0x000fc800000001ff */
[----:B------:R-:W-:Y:S02]  /*25a0*/  MOV R63, R18 ;  /* 0x00000012003f7202 */ /* 0x000fe40000000f00 */
[----:B------:R-:W-:-:S07]  /*25b0*/  MOV R59, R26 ;  /* 0x0000001a003b7202 */ /* 0x000fce0000000f00 */
[----:B------:R-:W-:Y:S05]  /*25c0*/  WARPSYNC.COLLECTIVE R24, `(.L_x_2420) ;  /* 0x0000000018087348 */ /* 0x000fea0003c00000 */
[----:B------:R0:W1:Y:S02]  /*25d0*/  SHFL.BFLY P0, R26, R63, R28, R65 ;  /* 0x0c00001c3f1a7389 */ /* 0x0000640000000041 */
[----:B01----:R-:W-:Y:S01]  /*25e0*/  ENDCOLLECTIVE ;  /* 0x000000000000791b */ /* 0x003fe20003800000 */
.L_x_2420:
[----:B------:R-:W-:-:S05]  /*25f0*/  FADD.FTZ R59, R12, R59 ;  /* 0x0000003b0c3b7221 */ /* 0x000fca0000010000 */
[----:B------:R-:W-:Y:S02]  /*2600*/  MOV R63, R59 ;  /* 0x0000003b003f7202 */ /* 0x000fe40000000f00 */
[----:B------:R-:W-:-:S07]  /*2610*/  MOV R61, R26 ;  /* 0x0000001a003d7202 */ /* 0x000fce0000000f00 */
[----:B------:R-:W-:Y:S05]  /*2620*/  WARPSYNC.COLLECTIVE R24, `(.L_x_2421) ;  /* 0x0000000018087348 */ /* 0x000fea0003c00000 */
[----:B------:R0:W1:Y:S02]  /*2630*/  SHFL.BFLY P0, R26, R63, R28, R65 ;  /* 0x0c00001c3f1a7389 */ /* 0x0000640000000041 */
[----:B01----:R-:W-:Y:S01]  /*2640*/  ENDCOLLECTIVE ;  /* 0x000000000000791b */ /* 0x003fe20003800000 */
.L_x_2421:
[----:B------:R-:W-:Y:S01]  /*2650*/  FADD.FTZ R61, R18, R61 ;  /* 0x0000003d123d7221 */ /* 0x000fe20000010000 */
[----:B------:R-:W-:-:S04]  /*2660*/  HFMA2.MMA R28, -RZ, RZ, 0, 5.9604644775390625e-08 ;  /* 0x00000001ff1c7435 */ /* 0x000fc800000001ff */
[----:B------:R-:W-:Y:S02]  /*2670*/  MOV R63, R61 ;  /* 0x0000003d003f7202 */ /* 0x000fe40000000f00 */
[----:B------:R-:W-:-:S07]  /*2680*/  MOV R20, R26 ;  /* 0x0000001a00147202 */ /* 0x000fce0000000f00 */
[----:B------:R-:W-:Y:S05]  /*2690*/  WARPSYNC.COLLECTIVE R24, `(.L_x_2422) ;  /* 0x0000000018087348 */ /* 0x000fea0003c00000 */
[----:B------:R0:W1:Y:S02]  /*26a0*/  SHFL.BFLY P0, R26, R63, R28, R65 ;  /* 0x0c00001c3f1a7389 */ /* 0x0000640000000041 */
[----:B01----:R-:W-:Y:S01]  /*26b0*/  ENDCOLLECTIVE ;  /* 0x000000000000791b */ /* 0x003fe20003800000 */
.L_x_2422:
[----:B------:R-:W-:-:S05]  /*26c0*/  FADD.FTZ R20, R59, R20 ;  /* 0x000000143b147221 */ /* 0x000fca0000010000 */
[----:B------:R-:W-:Y:S02]  /*26d0*/  MOV R63, R20 ;  /* 0x00000014003f7202 */ /* 0x000fe40000000f00 */
[----:B------:R-:W-:-:S07]  /*26e0*/  MOV R22, R26 ;  /* 0x0000001a00167202 */ /* 0x000fce0000000f00 */
[----:B------:R-:W-:Y:S05]  /*26f0*/  WARPSYNC.COLLECTIVE R24, `(.L_x_2423) ;  /* 0x0000000018087348 */ /* 0x000fea0003c00000 */
[----:B------:R0:W1:Y:S02]  /*2700*/  SHFL.BFLY P0, R26, R63, R28, R65 ;  /* 0x0c00001c3f1a7389 */ /* 0x0000640000000041 */
[----:B01----:R-:W-:Y:S01]  /*2710*/  ENDCOLLECTIVE ;  /* 0x000000000000791b */ /* 0x003fe20003800000 */
.L_x_2423:
[----:B------:R-:W-:Y:S01]  /*2720*/  FADD.FTZ R22, R61, R22 ;  /* 0x000000163d167221 */ /* 0x000fe20000010000 */
[----:B------:R-:W-:Y:S01]  /*2730*/  MOV R43, R26 ;  /* 0x0000001a002b7202 */ /* 0x000fe20000000f00 */
[----:B------:R-:W-:Y:S06]  /*2740*/  BRA `(.L_x_2424) ;  /* 0xffffffe4001c7947 */ /* 0x000fec000383ffff */
.L_x_2425:
        /* <DEDUP_REMOVED lines=11> */
.L_x_2472:


//--------------------- .text._ZN13group_norm_v214gn_cuda_kernelI6__halfLi320ELi1ELi16ELi160ELi64ELb1ELi64ELi160ELi160ELi4ELb0ELi148ELb0ELb0ENS_16CompileConditionILi900EEEEEvPT_PKS4_S7_S7_flPfS8_Pj --------------------------
	.section	.text._ZN13group_norm_v214gn_cuda_kernelI6__halfLi320ELi1ELi16ELi160ELi64ELb1ELi64ELi160ELi160ELi4ELb0ELi148ELb0ELb0ENS_16CompileConditionILi900EEEEEvPT_PKS4_S7_S7_flPfS8_Pj,"ax",@progbits
	.align	128
        .global         _ZN13group_norm_v214gn_cuda_kernelI6__halfLi320ELi1ELi16ELi160ELi64ELb1ELi64ELi160ELi160ELi4ELb0ELi148ELb0ELb0ENS_16CompileConditionILi900EEEEEvPT_PKS4_S7_S7_flPfS8_Pj
        .type           _ZN13group_norm_v214gn_cuda_kernelI6__halfLi320ELi1ELi16ELi160ELi64ELb1ELi64ELi160ELi160ELi4ELb0ELi148ELb0ELb0ENS_16CompileConditionILi900EEEEEvPT_PKS4_S7_S7_flPfS8_Pj,@function
        .size           _ZN13group_norm_v214gn_cuda_kernelI6__halfLi320ELi1ELi16ELi160ELi64ELb1ELi64ELi160ELi160ELi4ELb0ELi148ELb0ELb0ENS_16CompileConditionILi900EEEEEvPT_PKS4_S7_S7_flPfS8_Pj,(.L_x_2473 - _ZN13group_norm_v214gn_cuda_kernelI6__halfLi320ELi1ELi16ELi160ELi64ELb1ELi64ELi160ELi160ELi4ELb0ELi148ELb0ELb0ENS_16CompileConditionILi900EEEEEvPT_PKS4_S7_S7_flPfS8_Pj)
        .other          _ZN13group_norm_v214gn_cuda_kernelI6__halfLi320ELi1ELi16ELi160ELi64ELb1ELi64ELi160ELi160ELi4ELb0ELi148ELb0ELb0ENS_16CompileConditionILi900EEEEEvPT_PKS4_S7_S7_flPfS8_Pj,@"STO_CUDA_ENTRY STV_DEFAULT"
_ZN13group_norm_v214gn_cuda_kernelI6__halfLi320ELi1ELi16ELi160ELi64ELb1ELi64ELi160ELi160ELi4ELb0ELi148ELb0ELb0ENS_16CompileConditionILi900EEEEEvPT_PKS4_S7_S7_flPfS8_Pj:
.text._ZN13group_norm_v214gn_cuda_kernelI6__halfLi320ELi1ELi16ELi160ELi64ELb1ELi64ELi160ELi160ELi4ELb0ELi148ELb0ELb0ENS_16CompileConditionILi900EEEEEvPT_PKS4_S7_S7_flPfS8_Pj:
        /* <DEDUP_REMOVED lines=188> */
.L_x_2438:
        /* <DEDUP_REMOVED lines=10> */
.L_x_2426:
        /* <DEDUP_REMOVED lines=17> */
.L_x_2429:
[----:B------:R-:W-:Y:S05]  /*0d70*/  BSYNC B0 ;  /* 0x0000000000007941 */ /* 0x000fea0003800000 */
.L_x_2428:
        /* <DEDUP_REMOVED lines=359> */
.L_x_2427:
[----:B------:R-:W-:Y:S01]  /*23f0*/  HFMA2.MMA R28, -RZ, RZ, 0, 4.76837158203125e-07 ;  /* 0x00000008ff1c7435 */ /* 0x000fe200000001ff */
[----:B-1----:R-:W-:Y:S02]  /*2400*/  MOV R63, R42 ;  /* 0x0000002a003f7202 */ /* 0x002fe40000000f00 */
[----:B------:R-:W-:Y:S02]  /*2410*/  MOV R65, 0x1f ;  /* 0x0000001f00417802 */ /* 0x000fe40000000f00 */
[----:B------:R-:W-:-:S07]  /*2420*/  MOV R24, 0xffffffff ;  /* 0xffffffff00187802 */ /* 0x000fce0000000f00 */
[----:B0----5:R-:W-:Y:S05]  /*2430*/  WARPSYNC.COLLECTIVE R24, `(.L_x_2430) ;  /* 0x0000000018087348 */ /* 0x021fea0003c00000 */
[----:B------:R1:W2:Y:S02]  /*2440*/  SHFL.BFLY P0, R26, R63, R28, R65 ;  /* 0x0c00001c3f1a7389 */ /* 0x0002a40000000041 */
[----:B012--5:R-:W-:Y:S01]  /*2450*/  ENDCOLLECTIVE ;  /* 0x000000000000791b */ /* 0x027fe20003800000 */
.L_x_2430:
[----:B------:R-:W-:Y:S02]  /*2460*/  MOV R63, R43 ;  /* 0x0000002b003f7202 */ /* 0x000fe40000000f00 */
[----:B------:R-:W-:-:S07]  /*2470*/  MOV R57, R26 ;  /* 0x0000001a00397202 */ /* 0x000fce0000000f00 */
[----:B------:R-:W-:Y:S05]  /*2480*/  WARPSYNC.COLLECTIVE R24, `(.L_x_2431) ;  /* 0x0000000018087348 */ /* 0x000fea0003c00000 */
[----:B------:R0:W1:Y:S02]  /*2490*/  SHFL.BFLY P0, R26, R63, R28, R65 ;  /* 0x0c00001c3f1a7389 */ /* 0x0000640000000041 */
[----:B01----:R-:W-:Y:S01]  /*24a0*/  ENDCOLLECTIVE ;  /* 0x000000000000791b */ /* 0x003fe20003800000 */
.L_x_2431:
[----:B------:R-:W-:Y:S01]  /*24b0*/  FADD.FTZ R57, R57, R42 ;  /* 0x0000002a39397221 */ /* 0x000fe20000010000 */
[----:B------:R-:W-:-:S04]  /*24c0*/  HFMA2.MMA R28, -RZ, RZ, 0, 2.384185791015625e-07 ;  /* 0x00000004ff1c7435 */ /* 0x000fc800000001ff */
[----:B------:R-:W-:Y:S02]  /*24d0*/  MOV R63, R57 ;  /* 0x00000039003f7202 */ /* 0x000fe40000000f00 */
[----:B------:R-:W-:-:S07]  /*24e0*/  MOV R12, R26 ;  /* 0x0000001a000c7202 */ /* 0x000fce0000000f00 */
[----:B------:R-:W-:Y:S05]  /*24f0*/  WARPSYNC.COLLECTIVE R24, `(.L_x_2432) ;  /* 0x0000000018087348 */ /* 0x000fea0003c00000 */
[----:B------:R0:W1:Y:S02]  /*2500*/  SHFL.BFLY P0, R26, R63, R28, R65 ;  /* 0x0c00001c3f1a7389 */ /* 0x0000640000000041 */
[----:B01----:R-:W-:Y:S01]  /*2510*/  ENDCOLLECTIVE ;  /* 0x000000000000791b */ /* 0x003fe20003800000 */
.L_x_2432:
[----:B------:R-:W-:-:S05]  /*2520*/  FADD.FTZ R12, R12, R43 ;  /* 0x0000002b0c0c7221 */ /* 0x000fca0000010000 */
[----:B------:R-:W-:Y:S02]  /*2530*/  MOV R63, R12 ;  /* 0x0000000c003f7202 */ /* 0x000fe40000000f00 */
[----:B------:R-:W-:-:S07]  /*2540*/  MOV R18, R26 ;  /* 0x0000001a00127202 */ /* 0x000fce0000000f00 */
[----:B------:R-:W-:Y:S05]  /*2550*/  WARPSYNC.COLLECTIVE R24, `(.L_x_2433) ;  /* 0x0000000018087348 */ /* 0x000fea0003c00000 */
[----:B------:R0:W1:Y:S02]  /*2560*/  SHFL.BFLY P0, R26, R63, R28, R65 ;  /* 0x0c00001c3f1a7389 */ /* 0x0000640000000041 */
[----:B01----:R-:W-:Y:S01]  /*2570*/  ENDCOLLECTIVE ;  /* 0x000000000000791b */ /* 0x003fe20003800000 */
.L_x_2433:
[----:B------:R-:W-:Y:S01]  /*2580*/  FADD.FTZ R18, R57, R18 ;  /* 0x0000001239127221 */ /* 0x000fe20000010000 */
[----:B------:R-:W-:-:S04]  /*2590*/  HFMA2.MMA R28, -RZ, RZ, 0, 1.1920928955078125e-07 ;  /* 0x00000002ff1c7435 */ /* 0x000fc800000001ff */
[----:B------:R-:W-:Y:S02]  /*25a0*/  MOV R63, R18 ;  /* 0x00000012003f7202 */ /* 0x000fe40000000f00 */
[----:B------:R-:W-:-:S07]  /*25b0*/  MOV R59, R26 ;  /* 0x0000001a003b7202 */ /* 0x000fce0000000f00 */
[----:B------:R-:W-:Y:S05]  /*25c0*/  WARPSYNC.COLLECTIVE R24, `(.L_x_2434) ;  /* 0x0000000018087348 */ /* 0x000fea0003c00000 */
[----:B------:R0:W1:Y:S02]  /*25d0*/  SHFL.BFLY P0, R26, R63, R28, R65 ;  /* 0x0c00001c3f1a7389 */ /* 0x0000640000000041 */
[----:B01----:R-:W-:Y:S01]  /*25e0*/  ENDCOLLECTIVE ;  /* 0x000000000000791b */ /* 0x003fe20003800000 */
.L_x_2434:
[----:B------:R-:W-:-:S05]  /*25f0*/  FADD.FTZ R59, R12, R59 ;  /* 0x0000003b0c3b7221 */ /* 0x000fca0000010000 */
[----:B------:R-:W-:Y:S02]  /*2600*/  MOV R63, R59 ;  /* 0x0000003b003f7202 */ /* 0x000fe40000000f00 */
[----:B------:R-:W-:-:S07]  /*2610*/  MOV R61, R26 ;  /* 0x0000001a003d7202 */ /* 0x000fce0000000f00 */
[----:B------:R-:W-:Y:S05]  /*2620*/  WARPSYNC.COLLECTIVE R24, `(.L_x_2435) ;  /* 0x0000000018087348 */ /* 0x000fea0003c00000 */
[----:B------:R0:W1:Y:S02]  /*2630*/  SHFL.BFLY P0, R26, R63, R28, R65 ;  /* 0x0c00001c3f1a7389 */ /* 0x0000640000000041 */
[----:B01----:R-:W-:Y:S01]  /*2640*/  ENDCOLLECTIVE ;  /* 0x000000000000791b */ /* 0x003fe20003800000 */
.L_x_2435:
[----:B------:R-:W-:Y:S01]  /*2650*/  FADD.FTZ R61, R18, R61 ;  /* 0x0000003d123d7221 */ /* 0x000fe20000010000 */
[----:B------:R-:W-:-:S04]  /*2660*/  HFMA2.MMA R28, -RZ, RZ, 0, 5.9604644775390625e-08 ;  /* 0x00000001ff1c7435 */ /* 0x000fc800000001ff */
[----:B------:R-:W-:Y:S02]  /*2670*/  MOV R63, R61 ;  /* 0x0000003d003f7202 */ /* 0x000fe40000000f00 */
[----:B------:R-:W-:-:S07]  /*2680*/  MOV R20, R26 ;  /* 0x0000001a00147202 */ /* 0x000fce0000000f00 */
[----:B------:R-:W-:Y:S05]  /*2690*/  WARPSYNC.COLLECTIVE R24, `(.L_x_2436) ;  /* 0x0000000018087348 */ /* 0x000fea0003c00000 */
[----:B------:R0:W1:Y:S02]  /*26a0*/  SHFL.BFLY P0, R26, R63, R28, R65 ;  /* 0x0c00001c3f1a7389 */ /* 0x0000640000000041 */
[----:B01----:R-:W-:Y:S01]  /*26b0*/  ENDCOLLECTIVE ;  /* 0x000000000000791b */ /* 0x003fe20003800000 */
.L_x_2436:
[----:B------:R-:W-:-:S05]  /*26c0*/  FADD.FTZ R20, R59, R20 ;  /* 0x000000143b147221 */ /* 0x000fca0000010000 */
[----:B------:R-:W-:Y:S02]  /*26d0*/  MOV R63, R20 ;  /* 0x00000014003f7202 */ /* 0x000fe40000000f00 */
[----:B------:R-:W-:-:S07]  /*26e0*/  MOV R22, R26 ;  /* 0x0000001a00167202 */ /* 0x000fce0000000f00 */
[----:B------:R-:W-:Y:S05]  /*26f0*/  WARPSYNC.COLLECTIVE R24, `(.L_x_2437) ;  /* 0x0000000018087348 */ /* 0x000fea0003c00000 */
[----:B------:R0:W1:Y:S02]  /*2700*/  SHFL.BFLY P0, R26, R63, R28, R65 ;  /* 0x0c00001c3f1a7389 */ /* 0x0000640000000041 */
[----:B01----:R-:W-:Y:S01]  /*2710*/  ENDCOLLECTIVE ;  /* 0x000000000000791b */ /* 0x003fe20003800000 */
.L_x_2437:
[----:B------:R-:W-:Y:S01]  /*2720*/  FADD.FTZ R22, R61, R22 ;  /* 0x000000163d167221 */ /* 0x000fe20000010000 */
[----:B------:R-:W-:Y:S01]  /*2730*/  MOV R43, R26 ;  /* 0x0000001a002b7202 */ /* 0x000fe20000000f00 */
[----:B------:R-:W-:Y:S06]  /*2740*/  BRA `(.L_x_2438) ;  /* 0xffffffe4001c7947 */ /* 0x000fec000383ffff */
.L_x_2439:
        /* <DEDUP_REMOVED lines=11> */
.L_x_2473:


//--------------------- .nv.shared._ZN13group_norm_v218gn_bwd_cuda_kernelI13__nv_bfloat16Li320ELi1ELi32ELi80ELi64ELb0ELb1ELi64ELi80ELi80ELi4ELb1ELi96ELb0ELb0ELNS_15WgradSyncMethodE3ENS_16CompileConditionILi900EEEEEvPT_S6_S6_PKS5_S8_S8_S8_PKfflPfPj --------------------------
	.section	.nv.shared._ZN13group_norm_v218gn_bwd_cuda_kernelI13__nv_bfloat16Li320ELi1ELi32ELi80ELi64ELb0ELb1ELi64ELi80ELi80ELi4ELb1ELi96ELb0ELb0ELNS_15WgradSyncMethodE3ENS_16CompileConditionILi900EEEEEvPT_S6_S6_PKS5_S8_S8_S8_PKfflPfPj,"aw",@nobits
	.sectionflags	@""
	.align	16
.nv.shared._ZN13group_norm_v218gn_bwd_cuda_kernelI13__nv_bfloat16Li320ELi1ELi32ELi80ELi64ELb0ELb1ELi64ELi80ELi80ELi4ELb1ELi96ELb0ELb0ELNS_15WgradSyncMethodE3ENS_16CompileConditionILi900EEEEEvPT_S6_S6_PKS5_S8_S8_S8_PKfflPfPj:
	.zero		11352


//--------------------- .nv.shared.reserved.0     --------------------------
	.section	.nv.shared.reserved.0,"aw",@nobits
	.weak		__nv_reservedSMEM_offset_0_alias
	.size		__nv_reservedSMEM_offset_0_alias, 0, 0
	.other		__nv_reservedSMEM_offset_0_alias,@"STO_CUDA_RESERVED_SHARED STV_DEFAULT"
__nv_reservedSMEM_offset_0_alias:
	.zero		0


//--------------------- .nv.shared._ZN13group_norm_v218gn_bwd_cuda_kernelI13__nv_bfloat16Li320ELi1ELi32ELi80ELi64ELb0ELb1ELi64ELi80ELi80ELi4ELb1ELi128ELb0ELb0ELNS_15WgradSyncMethodE3ENS_16CompileConditionILi900EEEEEvPT_S6_S6_PKS5_S8_S8_S8_PKfflPfPj --------------------------
	.section	.nv.shared._ZN13group_norm_v218gn_bwd_cuda_kernelI13__nv_bfloat16Li320ELi1ELi32ELi80ELi64ELb0ELb1ELi64ELi80ELi80ELi4ELb1ELi128ELb0ELb0ELNS_15WgradSyncMethodE3ENS_16CompileConditionILi900EEEEEvPT_S6_S6_PKS5_S8_S8_S8_PKfflPfPj,"aw",@nobits
	.sectionflags	@""
	.align	16
.nv.shared._ZN13group_norm_v218gn_bwd_cuda_kernelI13__nv_bfloat16Li320ELi1ELi32ELi80ELi64ELb0ELb1ELi64ELi80ELi80ELi4ELb1ELi128ELb0ELb0ELNS_15WgradSyncMethodE3ENS_16CompileConditionILi900EEEEEvPT_S6_S6_PKS5_S8_S8_S8_PKfflPfPj:
	.zero		11352


//--------------------- .nv.shared._ZN13group_norm_v218gn_bwd_cuda_kernelI13__nv_bfloat16Li320ELi3ELi16ELi160ELi64ELb1ELb1ELi2ELi320ELi320ELi2ELb1ELi10ELb0ELb0ELNS_15WgradSyncMethodE2ENS_16CompileConditionILi900EEEEEvPT_S6_S6_PKS5_S8_S8_S8_PKfflPfPj --------------------------
	.section	.nv.shared._ZN13group_norm_v218gn_bwd_cuda_kernelI13__nv_bfloat16Li320ELi3ELi16ELi160ELi64ELb1ELb1ELi2ELi320ELi320ELi2ELb1ELi10ELb0ELb0ELNS_15WgradSyncMethodE2ENS_16CompileConditionILi900EEEEEvPT_S6_S6_PKS5_S8_S8_S8_PKfflPfPj,"aw",@nobits
	.sectionflags	@""
	.align	8
.nv.shared._ZN13group_norm_v218gn_bwd_cuda_kernelI13__nv_bfloat16Li320ELi3ELi16ELi160ELi64ELb1ELb1ELi2ELi320ELi320ELi2ELb1ELi10ELb0ELb0ELNS_15WgradSyncMethodE2ENS_16CompileConditionILi900EEEEEvPT_S6_S6_PKS5_S8_S8_S8_PKfflPfPj:
	.zero		10000


//--------------------- .nv.shared._ZN13group_norm_v218gn_bwd_cuda_kernelI13__nv_bfloat16Li320ELi1ELi16ELi160ELi64ELb1ELb1ELi4ELi320ELi320ELi4ELb1ELi9ELb0ELb0ELNS_15WgradSyncMethodE2ENS_16CompileConditionILi900EEEEEvPT_S6_S6_PKS5_S8_S8_S8_PKfflPfPj --------------------------
	.section	.nv.shared._ZN13group_norm_v218gn_bwd_cuda_kernelI13__nv_bfloat16Li320ELi1ELi16ELi160ELi64ELb1ELb1ELi4ELi320ELi320ELi4ELb1ELi9ELb0ELb0ELNS_15WgradSyncMethodE2ENS_16CompileConditionILi900EEEEEvPT_S6_S6_PKS5_S8_S8_S8_PKfflPfPj,"aw",@nobits
	.sectionflags	@""
	.align	8
.nv.shared._ZN13group_norm_v218gn_bwd_cuda_kernelI13__nv_bfloat16Li320ELi1ELi16ELi160ELi64ELb1ELb1ELi4ELi320ELi320ELi4ELb1ELi9ELb0ELb0ELNS_15WgradSyncMethodE2ENS_16CompileConditionILi900EEEEEvPT_S6_S6_PKS5_S8_S8_S8_PKfflPfPj:
	.zero		14480


//--------------------- .nv.shared._ZN13group_norm_v218gn_bwd_cuda_kernelI13__nv_bfloat16Li320ELi3ELi16ELi160ELi64ELb1ELb1ELi4ELi320ELi320ELi4ELb1ELi16ELb0ELb0ELNS_15WgradSyncMethodE3ENS_16CompileConditionILi900EEEEEvPT_S6_S6_PKS5_S8_S8_S8_PKfflPfPj --------------------------
	.section	.nv.shared._ZN13group_norm_v218gn_bwd_cuda_kernelI13__nv_bfloat16Li320ELi3ELi16ELi160ELi64ELb1ELb1ELi4ELi320ELi320ELi4ELb1ELi16ELb0ELb0ELNS_15WgradSyncMethodE3ENS_16CompileConditionILi900EEEEEvPT_S6_S6_PKS5_S8_S8_S8_PKfflPfPj,"aw",@nobits
	.sectionflags	@""
	.align	8
.nv.shared._ZN13group_norm_v218gn_bwd_cuda_kernelI13__nv_bfloat16Li320ELi3ELi16ELi160ELi64ELb1ELb1ELi4ELi320ELi320ELi4ELb1ELi16ELb0ELb0ELNS_15WgradSyncMethodE3ENS_16CompileConditionILi900EEEEEvPT_S6_S6_PKS5_S8_S8_S8_PKfflPfPj:
	.zero		14480


//--------------------- .nv.shared._ZN13group_norm_v218gn_bwd_cuda_kernelI13__nv_bfloat16Li320ELi1ELi16ELi160ELi64ELb1ELb1ELi8ELi320ELi320ELi4ELb1ELi16ELb0ELb0ELNS_15WgradSyncMethodE3ENS_16CompileConditionILi900EEEEEvPT_S6_S6_PKS5_S8_S8_S8_PKfflPfPj --------------------------
	.section	.nv.shared._ZN13group_norm_v218gn_bwd_cuda_kernelI13__nv_bfloat16Li320ELi1ELi16ELi160ELi64ELb1ELb1ELi8ELi320ELi320ELi4ELb1ELi16ELb0ELb0ELNS_15WgradSyncMethodE3ENS_16CompileConditionILi900EEEEEvPT_S6_S6_PKS5_S8_S8_S8_PKfflPfPj,"aw",@nobits
	.sectionflags	@""
	.align	8
.nv.shared._ZN13group_norm_v218gn_bwd_cuda_kernelI13__nv_bfloat16Li320ELi1ELi16ELi160ELi64ELb1ELb1ELi8ELi320ELi320ELi4ELb1ELi16ELb0ELb0ELNS_15WgradSyncMethodE3ENS_16CompileConditionILi900EEEEEvPT_S6_S6_PKS5_S8_S8_S8_PKfflPfPj:
	.zero		14480


//--------------------- .nv.shared._ZN13group_norm_v218gn_bwd_cuda_kernelI13__nv_bfloat16Li320ELi3ELi16ELi160ELi64ELb1ELb1ELi8ELi320ELi320ELi4ELb1ELi40ELb0ELb0ELNS_15WgradSyncMethodE3ENS_16CompileConditionILi900EEEEEvPT_S6_S6_PKS5_S8_S8_S8_PKfflPfPj --------------------------
	.section	.nv.shared._ZN13group_norm_v218gn_bwd_cuda_kernelI13__nv_bfloat16Li320ELi3ELi16ELi160ELi64ELb1ELb1ELi8ELi320ELi320ELi4ELb1ELi40ELb0ELb0ELNS_15WgradSyncMethodE3ENS_16CompileConditionILi900EEEEEvPT_S6_S6_PKS5_S8_S8_S8_PKfflPfPj,"aw",@nobits
	.sectionflags	@""
	.align	8
.nv.shared._ZN13group_norm_v218gn_bwd_cuda_kernelI13__nv_bfloat16Li320ELi3ELi16ELi160ELi64ELb1ELb1ELi8ELi320ELi320ELi4ELb1ELi40ELb0ELb0ELNS_15WgradSyncMethodE3ENS_16CompileConditionILi900EEEEEvPT_S6_S6_PKS5_S8_S8_S8_PKfflPfPj:
	.zero		14480


//--------------------- .nv.shared._ZN13group_norm_v218gn_bwd_cuda_kernelI13__nv_bfloat16Li320ELi1ELi16ELi160ELi64ELb1ELb1ELi16ELi320ELi320ELi4ELb1ELi32ELb0ELb0ELNS_15WgradSyncMethodE3ENS_16CompileConditionILi900EEEEEvPT_S6_S6_PKS5_S8_S8_S8_PKfflPfPj --------------------------
	.section	.nv.shared._ZN13group_norm_v218gn_bwd_cuda_kernelI13__nv_bfloat16Li320ELi1ELi16ELi160ELi64ELb1ELb1ELi16ELi320ELi320ELi4ELb1ELi32ELb0ELb0ELNS_15WgradSyncMethodE3ENS_16CompileConditionILi900EEEEEvPT_S6_S6_PKS5_S8_S8_S8_PKfflPfPj,"aw",@nobits
	.sectionflags	@""
	.align	8
.nv.shared._ZN13group_norm_v218gn_bwd_cuda_kernelI13__nv_bfloat16Li320ELi1ELi16ELi160ELi64ELb1ELb1ELi16ELi320ELi320ELi4ELb1ELi32ELb0ELb0ELNS_15WgradSyncMethodE3ENS_16CompileConditionILi900EEEEEvPT_S6_S6_PKS5_S8_S8_S8_PKfflPfPj:
	.zero		14480


//--------------------- .nv.shared._ZN13group_norm_v218gn_bwd_cuda_kernelI13__nv_bfloat16Li320ELi3ELi16ELi160ELi64ELb1ELb1ELi16ELi320ELi320ELi4ELb1ELi80ELb0ELb0ELNS_15WgradSyncMethodE3ENS_16CompileConditionILi900EEEEEvPT_S6_S6_PKS5_S8_S8_S8_PKfflPfPj --------------------------
	.section	.nv.shared._ZN13group_norm_v218gn_bwd_cuda_kernelI13__nv_bfloat16Li320ELi3ELi16ELi160ELi64ELb1ELb1ELi16ELi320ELi320ELi4ELb1ELi80ELb0ELb0ELNS_15WgradSyncMethodE3ENS_16CompileConditionILi900EEEEEvPT_S6_S6_PKS5_S8_S8_S8_PKfflPfPj,"aw",@nobits
	.sectionflags	@""
	.align	8
.nv.shared._ZN13group_norm_v218gn_bwd_cuda_kernelI13__nv_bfloat16Li320ELi3ELi16ELi160ELi64ELb1ELb1ELi16ELi320ELi320ELi4ELb1ELi80ELb0ELb0ELNS_15WgradSyncMethodE3ENS_16CompileConditionILi900EEEEEvPT_S6_S6_PKS5_S8_S8_S8_PKfflPfPj:
	.zero		14480


//--------------------- .nv.shared._ZN13group_norm_v218gn_bwd_cuda_kernelI13__nv_bfloat16Li320ELi1ELi16ELi160ELi64ELb1ELb1ELi32ELi320ELi320ELi4ELb1ELi72ELb0ELb0ELNS_15WgradSyncMethodE1ENS_16CompileConditionILi900EEEEEvPT_S6_S6_PKS5_S8_S8_S8_PKfflPfPj --------------------------
	.section	.nv.shared._ZN13group_norm_v218gn_bwd_cuda_kernelI13__nv_bfloat16Li320ELi1ELi16ELi160ELi64ELb1ELb1ELi32ELi320ELi320ELi4ELb1ELi72ELb0ELb0ELNS_15WgradSyncMethodE1ENS_16CompileConditionILi900EEEEEvPT_S6_S6_PKS5_S8_S8_S8_PKfflPfPj,"aw",@nobits
	.sectionflags	@""
	.align	8
.nv.shared._ZN13group_norm_v218gn_bwd_cuda_kernelI13__nv_bfloat16Li320ELi1ELi16ELi160ELi64ELb1ELb1ELi32ELi320ELi320ELi4ELb1ELi72ELb0ELb0ELNS_15WgradSyncMethodE1ENS_16CompileConditionILi900EEEEEvPT_S6_S6_PKS5_S8_S8_S8_PKfflPfPj:
	.zero		14480


//--------------------- .nv.shared._ZN13group_norm_v218gn_bwd_cuda_kernelI13__nv_bfloat16Li320ELi1ELi16ELi160ELi64ELb1ELb1ELi32ELi320ELi320ELi4ELb1ELi72ELb0ELb1ELNS_15WgradSyncMethodE1ENS_16CompileConditionILi900EEEEEvPT_S6_S6_PKS5_S8_S8_S8_PKfflPfPj --------------------------
	.section	.nv.shared._ZN13group_norm_v218gn_bwd_cuda_kernelI13__nv_bfloat16Li320ELi1ELi16ELi160ELi64ELb1ELb1ELi32ELi320ELi320ELi4ELb1ELi72ELb0ELb1ELNS_15WgradSyncMethodE1ENS_16CompileConditionILi900EEEEEvPT_S6_S6_PKS5_S8_S8_S8_PKfflPfPj,"aw",@nobits
	.sectionflags	@""
	.align	16
.nv.shared._ZN13group_norm_v218gn_bwd_cuda_kernelI13__nv_bfloat16Li320ELi1ELi16ELi160ELi64ELb1ELb1ELi32ELi320ELi320ELi4ELb1ELi72ELb0ELb1ELNS_15WgradSyncMethodE1ENS_16CompileConditionILi900EEEEEvPT_S6_S6_PKS5_S8_S8_S8_PKfflPfPj:
	.zero		14512


//--------------------- .nv.shared._ZN13group_norm_v218gn_bwd_cuda_kernelI13__nv_bfloat16Li320ELi3ELi16ELi160ELi64ELb1ELb1ELi32ELi320ELi320ELi4ELb1ELi168ELb0ELb0ELNS_15WgradSyncMethodE3ENS_16CompileConditionILi900EEEEEvPT_S6_S6_PKS5_S8_S8_S8_PKfflPfPj --------------------------
	.section	.nv.shared._ZN13group_norm_v218gn_bwd_cuda_kernelI13__nv_bfloat16Li320ELi3ELi16ELi160ELi64ELb1ELb1ELi32ELi320ELi320ELi4ELb1ELi168ELb0ELb0ELNS_15WgradSyncMethodE3ENS_16CompileConditionILi900EEEEEvPT_S6_S6_PKS5_S8_S8_S8_PKfflPfPj,"aw",@nobits
	.sectionflags	@""
	.align	8
.nv.shared._ZN13group_norm_v218gn_bwd_cuda_kernelI13__nv_bfloat16Li320ELi3ELi16ELi160ELi64ELb1ELb1ELi32ELi320ELi320ELi4ELb1ELi168ELb0ELb0ELNS_15WgradSyncMethodE3ENS_16CompileConditionILi900EEEEEvPT_S6_S6_PKS5_S8_S8_S8_PKfflPfPj:
	.zero		14480


//--------------------- .nv.shared._ZN13group_norm_v218gn_bwd_cuda_kernelI13__nv_bfloat16Li320ELi1ELi16ELi160ELi64ELb1ELb1ELi64ELi320ELi320ELi4ELb1ELi144ELb0ELb0ELNS_15WgradSyncMethodE3ENS_16CompileConditionILi900EEEEEvPT_S6_S6_PKS5_S8_S8_S8_PKfflPfPj --------------------------
	.section	.nv.shared._ZN13group_norm_v218gn_bwd_cuda_kernelI13__nv_bfloat16Li320ELi1ELi16ELi160ELi64ELb1ELb1ELi64ELi320ELi320ELi4ELb1ELi144ELb0ELb0ELNS_15WgradSyncMethodE3ENS_16CompileConditionILi900EEEEEvPT_S6_S6_PKS5_S8_S8_S8_PKfflPfPj,"aw",@nobits
	.sectionflags	@""
	.align	16
.nv.shared._ZN13group_norm_v218gn_bwd_cuda_kernelI13__nv_bfloat16Li320ELi1ELi16ELi160ELi64ELb1ELb1ELi64ELi320ELi320ELi4ELb1ELi144ELb0ELb0ELNS_15WgradSyncMethodE3ENS_16CompileConditionILi900EEEEEvPT_S6_S6_PKS5_S8_S8_S8_PKfflPfPj:
	.zero		14512


//--------------------- .nv.shared._ZN13group_norm_v214gn_cuda_kernelI13__nv_bfloat16Li320ELi1ELi32ELi80ELi64ELb0ELi64ELi80ELi80ELi4ELb0ELi116ELb0ELb0ENS_16CompileConditionILi900EEEEEvPT_PKS4_S7_S7_flPfS8_Pj --------------------------
	.section	.nv.shared._ZN13group_norm_v214gn_cuda_kernelI13__nv_bfloat16Li320ELi1ELi32ELi80ELi64ELb0ELi64ELi80ELi80ELi4ELb0ELi116ELb0ELb0ENS_16CompileConditionILi900EEEEEvPT_PKS4_S7_S7_flPfS8_Pj,"aw",@nobits
	.sectionflags	@""
	.align	16
.nv.shared._ZN13group_norm_v214gn_cuda_kernelI13__nv_bfloat16Li320ELi1ELi32ELi80ELi64ELb0ELi64ELi80ELi80ELi4ELb0ELi116ELb0ELb0ENS_16CompileConditionILi900EEEEEvPT_PKS4_S7_S7_flPfS8_Pj:
	.zero		1112


//--------------------- .nv.shared._ZN13group_norm_v214gn_cuda_kernelI13__nv_bfloat16Li320ELi1ELi32ELi80ELi64ELb0ELi64ELi80ELi80ELi4ELb0ELi148ELb0ELb0ENS_16CompileConditionILi900EEEEEvPT_PKS4_S7_S7_flPfS8_Pj --------------------------
	.section	.nv.shared._ZN13group_norm_v214gn_cuda_kernelI13__nv_bfloat16Li320ELi1ELi32ELi80ELi64ELb0ELi64ELi80ELi80ELi4ELb0ELi148ELb0ELb0ENS_16CompileConditionILi900EEEEEvPT_PKS4_S7_S7_flPfS8_Pj,"aw",@nobits
	.sectionflags	@""
	.align	16
.nv.shared._ZN13group_norm_v214gn_cuda_kernelI13__nv_bfloat16Li320ELi1ELi32ELi80ELi64ELb0ELi64ELi80ELi80ELi4ELb0ELi148ELb0ELb0ENS_16CompileConditionILi900EEEEEvPT_PKS4_S7_S7_flPfS8_Pj:
	.zero		1112


//--------------------- .nv.shared._ZN13group_norm_v214gn_cuda_kernelI13__nv_bfloat16Li320ELi1ELi16ELi160ELi64ELb1ELi64ELi160ELi160ELi4ELb0ELi116ELb0ELb0ENS_16CompileConditionILi900EEEEEvPT_PKS4_S7_S7_flPfS8_Pj --------------------------
	.section	.nv.shared._ZN13group_norm_v214gn_cuda_kernelI13__nv_bfloat16Li320ELi1ELi16ELi160ELi64ELb1ELi64ELi160ELi160ELi4ELb0ELi116ELb0ELb0ENS_16CompileConditionILi900EEEEEvPT_PKS4_S7_S7_flPfS8_Pj,"aw",@nobits
	.sectionflags	@""
	.align	16
.nv.shared._ZN13group_norm_v214gn_cuda_kernelI13__nv_bfloat16Li320ELi1ELi16ELi160ELi64ELb1ELi64ELi160ELi160ELi4ELb0ELi116ELb0ELb0ENS_16CompileConditionILi900EEEEEvPT_PKS4_S7_S7_flPfS8_Pj:
	.zero		1112


//--------------------- .nv.shared._ZN13group_norm_v214gn_cuda_kernelI13__nv_bfloat16Li320ELi1ELi16ELi160ELi64ELb1ELi64ELi160ELi160ELi4ELb0ELi148ELb0ELb0ENS_16CompileConditionILi900EEEEEvPT_PKS4_S7_S7_flPfS8_Pj --------------------------
	.section	.nv.shared._ZN13group_norm_v214gn_cuda_kernelI13__nv_bfloat16Li320ELi1ELi16ELi160ELi64ELb1ELi64ELi160ELi160ELi4ELb0ELi148ELb0ELb0ENS_16CompileConditionILi900EEEEEvPT_PKS4_S7_S7_flPfS8_Pj,"aw",@nobits
	.sectionflags	@""
	.align	16
.nv.shared._ZN13group_norm_v214gn_cuda_kernelI13__nv_bfloat16Li320ELi1ELi16ELi160ELi64ELb1ELi64ELi160ELi160ELi4ELb0ELi148ELb0ELb0ENS_16CompileConditionILi900EEEEEvPT_PKS4_S7_S7_flPfS8_Pj:
	.zero		1112


//--------------------- .nv.shared._ZN13group_norm_v218gn_bwd_cuda_kernelI6__halfLi320ELi1ELi32ELi80ELi64ELb0ELb1ELi64ELi80ELi80ELi4ELb1ELi96ELb0ELb0ELNS_15WgradSyncMethodE3ENS_16CompileConditionILi900EEEEEvPT_S6_S6_PKS5_S8_S8_S8_PKfflPfPj --------------------------
	.section	.nv.shared._ZN13group_norm_v218gn_bwd_cuda_kernelI6__halfLi320ELi1ELi32ELi80ELi64ELb0ELb1ELi64ELi80ELi80ELi4ELb1ELi96ELb0ELb0ELNS_15WgradSyncMethodE3ENS_16CompileConditionILi900EEEEEvPT_S6_S6_PKS5_S8_S8_S8_PKfflPfPj,"aw",@nobits
	.sectionflags	@""
	.align	16
.nv.shared._ZN13group_norm_v218gn_bwd_cuda_kernelI6__halfLi320ELi1ELi32ELi80ELi64ELb0ELb1ELi64ELi80ELi80ELi4ELb1ELi96ELb0ELb0ELNS_15WgradSyncMethodE3ENS_16CompileConditionILi900EEEEEvPT_S6_S6_PKS5_S8_S8_S8_PKfflPfPj:
	.zero		11352


//--------------------- .nv.shared._ZN13group_norm_v218gn_bwd_cuda_kernelI6__halfLi320ELi1ELi32ELi80ELi64ELb0ELb1ELi64ELi80ELi80ELi4ELb1ELi128ELb0ELb0ELNS_15WgradSyncMethodE3ENS_16CompileConditionILi900EEEEEvPT_S6_S6_PKS5_S8_S8_S8_PKfflPfPj --------------------------
	.section	.nv.shared._ZN13group_norm_v218gn_bwd_cuda_kernelI6__halfLi320ELi1ELi32ELi80ELi64ELb0ELb1ELi64ELi80ELi80ELi4ELb1ELi128ELb0ELb0ELNS_15WgradSyncMethodE3ENS_16CompileConditionILi900EEEEEvPT_S6_S6_PKS5_S8_S8_S8_PKfflPfPj,"aw",@nobits
	.sectionflags	@""
	.align	16
.nv.shared._ZN13group_norm_v218gn_bwd_cuda_kernelI6__halfLi320ELi1ELi32ELi80ELi64ELb0ELb1ELi64ELi80ELi80ELi4ELb1ELi128ELb0ELb0ELNS_15WgradSyncMethodE3ENS_16CompileConditionILi900EEEEEvPT_S6_S6_PKS5_S8_S8_S8_PKfflPfPj:
	.zero		11352


//--------------------- .nv.shared._ZN13group_norm_v218gn_bwd_cuda_kernelI6__halfLi320ELi3ELi16ELi160ELi64ELb1ELb1ELi2ELi320ELi320ELi2ELb1ELi10ELb0ELb0ELNS_15WgradSyncMethodE2ENS_16CompileConditionILi900EEEEEvPT_S6_S6_PKS5_S8_S8_S8_PKfflPfPj --------------------------
	.section	.nv.shared._ZN13group_norm_v218gn_bwd_cuda_kernelI6__halfLi320ELi3ELi16ELi160ELi64ELb1ELb1ELi2ELi320ELi320ELi2ELb1ELi10ELb0ELb0ELNS_15WgradSyncMethodE2ENS_16CompileConditionILi900EEEEEvPT_S6_S6_PKS5_S8_S8_S8_PKfflPfPj,"aw",@nobits
	.sectionflags	@""
	.align	8
.nv.shared._ZN13group_norm_v218gn_bwd_cuda_kernelI6__halfLi320ELi3ELi16ELi160ELi64ELb1ELb1ELi2ELi320ELi320ELi2ELb1ELi10ELb0ELb0ELNS_15WgradSyncMethodE2ENS_16CompileConditionILi900EEEEEvPT_S6_S6_PKS5_S8_S8_S8_PKfflPfPj:
	.zero		10000


//--------------------- .nv.shared._ZN13group_norm_v218gn_bwd_cuda_kernelI6__halfLi320ELi1ELi16ELi160ELi64ELb1ELb1ELi4ELi320ELi320ELi4ELb1ELi9ELb0ELb0ELNS_15WgradSyncMethodE2ENS_16CompileConditionILi900EEEEEvPT_S6_S6_PKS5_S8_S8_S8_PKfflPfPj --------------------------
	.section	.nv.shared._ZN13group_norm_v218gn_bwd_cuda_kernelI6__halfLi320ELi1ELi16ELi160ELi64ELb1ELb1ELi4ELi320ELi320ELi4ELb1ELi9ELb0ELb0ELNS_15WgradSyncMethodE2ENS_16CompileConditionILi900EEEEEvPT_S6_S6_PKS5_S8_S8_S8_PKfflPfPj,"aw",@nobits
	.sectionflags	@""
	.align	8
.nv.shared._ZN13group_norm_v218gn_bwd_cuda_kernelI6__halfLi320ELi1ELi16ELi160ELi64ELb1ELb1ELi4ELi320ELi320ELi4ELb1ELi9ELb0ELb0ELNS_15WgradSyncMethodE2ENS_16CompileConditionILi900EEEEEvPT_S6_S6_PKS5_S8_S8_S8_PKfflPfPj:
	.zero		14480


//--------------------- .nv.shared._ZN13group_norm_v218gn_bwd_cuda_kernelI6__halfLi320ELi3ELi16ELi160ELi64ELb1ELb1ELi4ELi320ELi320ELi4ELb1ELi16ELb0ELb0ELNS_15WgradSyncMethodE3ENS_16CompileConditionILi900EEEEEvPT_S6_S6_PKS5_S8_S8_S8_PKfflPfPj --------------------------
	.section	.nv.shared._ZN13group_norm_v218gn_bwd_cuda_kernelI6__halfLi320ELi3ELi16ELi160ELi64ELb1ELb1ELi4ELi320ELi320ELi4ELb1ELi16ELb0ELb0ELNS_15WgradSyncMethodE3ENS_16CompileConditionILi900EEEEEvPT_S6_S6_PKS5_S8_S8_S8_PKfflPfPj,"aw",@nobits
	.sectionflags	@""
	.align	8
.nv.shared._ZN13group_norm_v218gn_bwd_cuda_kernelI6__halfLi320ELi3ELi16ELi160ELi64ELb1ELb1ELi4ELi320ELi320ELi4ELb1ELi16ELb0ELb0ELNS_15WgradSyncMethodE3ENS_16CompileConditionILi900EEEEEvPT_S6_S6_PKS5_S8_S8_S8_PKfflPfPj:
	.zero		14480


//--------------------- .nv.shared._ZN13group_norm_v218gn_bwd_cuda_kernelI6__halfLi320ELi1ELi16ELi160ELi64ELb1ELb1ELi8ELi320ELi320ELi4ELb1ELi16ELb0ELb0ELNS_15WgradSyncMethodE3ENS_16CompileConditionILi900EEEEEvPT_S6_S6_PKS5_S8_S8_S8_PKfflPfPj --------------------------
	.section	.nv.shared._ZN13group_norm_v218gn_bwd_cuda_kernelI6__halfLi320ELi1ELi16ELi160ELi64ELb1ELb1ELi8ELi320ELi320ELi4ELb1ELi16ELb0ELb0ELNS_15WgradSyncMethodE3ENS_16CompileConditionILi900EEEEEvPT_S6_S6_PKS5_S8_S8_S8_PKfflPfPj,"aw",@nobits
	.sectionflags	@""
	.align	8
.nv.shared._ZN13group_norm_v218gn_bwd_cuda_kernelI6__halfLi320ELi1ELi16ELi160ELi64ELb1ELb1ELi8ELi320ELi320ELi4ELb1ELi16ELb0ELb0ELNS_15WgradSyncMethodE3ENS_16CompileConditionILi900EEEEEvPT_S6_S6_PKS5_S8_S8_S8_PKfflPfPj:
	.zero		14480


//--------------------- .nv.shared._ZN13group_norm_v218gn_bwd_cuda_kernelI6__halfLi320ELi3ELi16ELi160ELi64ELb1ELb1ELi8ELi320ELi320ELi4ELb1ELi40ELb0ELb0ELNS_15WgradSyncMethodE3ENS_16CompileConditionILi900EEEEEvPT_S6_S6_PKS5_S8_S8_S8_PKfflPfPj --------------------------
	.section	.nv.shared._ZN13group_norm_v218gn_bwd_cuda_kernelI6__halfLi320ELi3ELi16ELi160ELi64ELb1ELb1ELi8ELi320ELi320ELi4ELb1ELi40ELb0ELb0ELNS_15WgradSyncMethodE3ENS_16CompileConditionILi900EEEEEvPT_S6_S6_PKS5_S8_S8_S8_PKfflPfPj,"aw",@nobits
	.sectionflags	@""
	.align	8
.nv.shared._ZN13group_norm_v218gn_bwd_cuda_kernelI6__halfLi320ELi3ELi16ELi160ELi64ELb1ELb1ELi8ELi320ELi320ELi4ELb1ELi40ELb0ELb0ELNS_15WgradSyncMethodE3ENS_16CompileConditionILi900EEEEEvPT_S6_S6_PKS5_S8_S8_S8_PKfflPfPj:
	.zero		14480


//--------------------- .nv.shared._ZN13group_norm_v218gn_bwd_cuda_kernelI6__halfLi320ELi1ELi16ELi160ELi64ELb1ELb1ELi16ELi320ELi320ELi4ELb1ELi32ELb0ELb0ELNS_15WgradSyncMethodE3ENS_16CompileConditionILi900EEEEEvPT_S6_S6_PKS5_S8_S8_S8_PKfflPfPj --------------------------
	.section	.nv.shared._ZN13group_norm_v218gn_bwd_cuda_kernelI6__halfLi320ELi1ELi16ELi160ELi64ELb1ELb1ELi16ELi320ELi320ELi4ELb1ELi32ELb0ELb0ELNS_15WgradSyncMethodE3ENS_16CompileConditionILi900EEEEEvPT_S6_S6_PKS5_S8_S8_S8_PKfflPfPj,"aw",@nobits
	.sectionflags	@""
	.align	8
.nv.shared._ZN13group_norm_v218gn_bwd_cuda_kernelI6__halfLi320ELi1ELi16ELi160ELi64ELb1ELb1ELi16ELi320ELi320ELi4ELb1ELi32ELb0ELb0ELNS_15WgradSyncMethodE3ENS_16CompileConditionILi900EEEEEvPT_S6_S6_PKS5_S8_S8_S8_PKfflPfPj:
	.zero		14480


//--------------------- .nv.shared._ZN13group_norm_v218gn_bwd_cuda_kernelI6__halfLi320ELi3ELi16ELi160ELi64ELb1ELb1ELi16ELi320ELi320ELi4ELb1ELi80ELb0ELb0ELNS_15WgradSyncMethodE3ENS_16CompileConditionILi900EEEEEvPT_S6_S6_PKS5_S8_S8_S8_PKfflPfPj --------------------------
	.section	.nv.shared._ZN13group_norm_v218gn_bwd_cuda_kernelI6__halfLi320ELi3ELi16ELi160ELi64ELb1ELb1ELi16ELi320ELi320ELi4ELb1ELi80ELb0ELb0ELNS_15WgradSyncMethodE3ENS_16CompileConditionILi900EEEEEvPT_S6_S6_PKS5_S8_S8_S8_PKfflPfPj,"aw",@nobits
	.sectionflags	@""
	.align	8
.nv.shared._ZN13group_norm_v218gn_bwd_cuda_kernelI6__halfLi320ELi3ELi16ELi160ELi64ELb1ELb1ELi16ELi320ELi320ELi4ELb1ELi80ELb0ELb0ELNS_15WgradSyncMethodE3ENS_16CompileConditionILi900EEEEEvPT_S6_S6_PKS5_S8_S8_S8_PKfflPfPj:
	.zero		14480


//--------------------- .nv.shared._ZN13group_norm_v218gn_bwd_cuda_kernelI6__halfLi320ELi1ELi16ELi160ELi64ELb1ELb1ELi32ELi320ELi320ELi4ELb1ELi72ELb0ELb0ELNS_15WgradSyncMethodE1ENS_16CompileConditionILi900EEEEEvPT_S6_S6_PKS5_S8_S8_S8_PKfflPfPj --------------------------
	.section	.nv.shared._ZN13group_norm_v218gn_bwd_cuda_kernelI6__halfLi320ELi1ELi16ELi160ELi64ELb1ELb1ELi32ELi320ELi320ELi4ELb1ELi72ELb0ELb0ELNS_15WgradSyncMethodE1ENS_16CompileConditionILi900EEEEEvPT_S6_S6_PKS5_S8_S8_S8_PKfflPfPj,"aw",@nobits
	.sectionflags	@""
	.align	8
.nv.shared._ZN13group_norm_v218gn_bwd_cuda_kernelI6__halfLi320ELi1ELi16ELi160ELi64ELb1ELb1ELi32ELi320ELi320ELi4ELb1ELi72ELb0ELb0ELNS_15WgradSyncMethodE1ENS_16CompileConditionILi900EEEEEvPT_S6_S6_PKS5_S8_S8_S8_PKfflPfPj:
	.zero		14480


//--------------------- .nv.shared._ZN13group_norm_v218gn_bwd_cuda_kernelI6__halfLi320ELi1ELi16ELi160ELi64ELb1ELb1ELi32ELi320ELi320ELi4ELb1ELi72ELb0ELb1ELNS_15WgradSyncMethodE1ENS_16CompileConditionILi900EEEEEvPT_S6_S6_PKS5_S8_S8_S8_PKfflPfPj --------------------------
	.section	.nv.shared._ZN13group_norm_v218gn_bwd_cuda_kernelI6__halfLi320ELi1ELi16ELi160ELi64ELb1ELb1ELi32ELi320ELi320ELi4ELb1ELi72ELb0ELb1ELNS_15WgradSyncMethodE1ENS_16CompileConditionILi900EEEEEvPT_S6_S6_PKS5_S8_S8_S8_PKfflPfPj,"aw",@nobits
	.sectionflags	@""
	.align	16
.nv.shared._ZN13group_norm_v218gn_bwd_cuda_kernelI6__halfLi320ELi1ELi16ELi160ELi64ELb1ELb1ELi32ELi320ELi320ELi4ELb1ELi72ELb0ELb1ELNS_15WgradSyncMethodE1ENS_16CompileConditionILi900EEEEEvPT_S6_S6_PKS5_S8_S8_S8_PKfflPfPj:
	.zero		14512


//--------------------- .nv.shared._ZN13group_norm_v218gn_bwd_cuda_kernelI6__halfLi320ELi3ELi16ELi160ELi64ELb1ELb1ELi32ELi320ELi320ELi4ELb1ELi168ELb0ELb0ELNS_15WgradSyncMethodE3ENS_16CompileConditionILi900EEEEEvPT_S6_S6_PKS5_S8_S8_S8_PKfflPfPj --------------------------
	.section	.nv.shared._ZN13group_norm_v218gn_bwd_cuda_kernelI6__halfLi320ELi3ELi16ELi160ELi64ELb1ELb1ELi32ELi320ELi320ELi4ELb1ELi168ELb0ELb0ELNS_15WgradSyncMethodE3ENS_16CompileConditionILi900EEEEEvPT_S6_S6_PKS5_S8_S8_S8_PKfflPfPj,"aw",@nobits
	.sectionflags	@""
	.align	8
.nv.shared._ZN13group_norm_v218gn_bwd_cuda_kernelI6__halfLi320ELi3ELi16ELi160ELi64ELb1ELb1ELi32ELi320ELi320ELi4ELb1ELi168ELb0ELb0ELNS_15WgradSyncMethodE3ENS_16CompileConditionILi900EEEEEvPT_S6_S6_PKS5_S8_S8_S8_PKfflPfPj:
	.zero		14480


//--------------------- .nv.shared._ZN13group_norm_v218gn_bwd_cuda_kernelI6__halfLi320ELi1ELi16ELi160ELi64ELb1ELb1ELi64ELi320ELi320ELi4ELb1ELi144ELb0ELb0ELNS_15WgradSyncMethodE3ENS_16CompileConditionILi900EEEEEvPT_S6_S6_PKS5_S8_S8_S8_PKfflPfPj --------------------------
	.section	.nv.shared._ZN13group_norm_v218gn_bwd_cuda_kernelI6__halfLi320ELi1ELi16ELi160ELi64ELb1ELb1ELi64ELi320ELi320ELi4ELb1ELi144ELb0ELb0ELNS_15WgradSyncMethodE3ENS_16CompileConditionILi900EEEEEvPT_S6_S6_PKS5_S8_S8_S8_PKfflPfPj,"aw",@nobits
	.sectionflags	@""
	.align	16
.nv.shared._ZN13group_norm_v218gn_bwd_cuda_kernelI6__halfLi320ELi1ELi16ELi160ELi64ELb1ELb1ELi64ELi320ELi320ELi4ELb1ELi144ELb0ELb0ELNS_15WgradSyncMethodE3ENS_16CompileConditionILi900EEEEEvPT_S6_S6_PKS5_S8_S8_S8_PKfflPfPj:
	.zero		14512


//--------------------- .nv.shared._ZN13group_norm_v214gn_cuda_kernelI6__halfLi320ELi1ELi32ELi80ELi64ELb0ELi64ELi80ELi80ELi4ELb0ELi116ELb0ELb0ENS_16CompileConditionILi900EEEEEvPT_PKS4_S7_S7_flPfS8_Pj --------------------------
	.section	.nv.shared._ZN13group_norm_v214gn_cuda_kernelI6__halfLi320ELi1ELi32ELi80ELi64ELb0ELi64ELi80ELi80ELi4ELb0ELi116ELb0ELb0ENS_16CompileConditionILi900EEEEEvPT_PKS4_S7_S7_flPfS8_Pj,"aw",@nobits
	.sectionflags	@""
	.align	16
.nv.shared._ZN13group_norm_v214gn_cuda_kernelI6__halfLi320ELi1ELi32ELi80ELi64ELb0ELi64ELi80ELi80ELi4ELb0ELi116ELb0ELb0ENS_16CompileConditionILi900EEEEEvPT_PKS4_S7_S7_flPfS8_Pj:
	.zero		1112


//--------------------- .nv.shared._ZN13group_norm_v214gn_cuda_kernelI6__halfLi320ELi1ELi32ELi80ELi64ELb0ELi64ELi80ELi80ELi4ELb0ELi148ELb0ELb0ENS_16CompileConditionILi900EEEEEvPT_PKS4_S7_S7_flPfS8_Pj --------------------------
	.section	.nv.shared._ZN13group_norm_v214gn_cuda_kernelI6__halfLi320ELi1ELi32ELi80ELi64ELb0ELi64ELi80ELi80ELi4ELb0ELi148ELb0ELb0ENS_16CompileConditionILi900EEEEEvPT_PKS4_S7_S7_flPfS8_Pj,"aw",@nobits
	.sectionflags	@""
	.align	16
.nv.shared._ZN13group_norm_v214gn_cuda_kernelI6__halfLi320ELi1ELi32ELi80ELi64ELb0ELi64ELi80ELi80ELi4ELb0ELi148ELb0ELb0ENS_16CompileConditionILi900EEEEEvPT_PKS4_S7_S7_flPfS8_Pj:
	.zero		1112


//--------------------- .nv.shared._ZN13group_norm_v214gn_cuda_kernelI6__halfLi320ELi1ELi16ELi160ELi64ELb1ELi64ELi160ELi160ELi4ELb0ELi116ELb0ELb0ENS_16CompileConditionILi900EEEEEvPT_PKS4_S7_S7_flPfS8_Pj --------------------------
	.section	.nv.shared._ZN13group_norm_v214gn_cuda_kernelI6__halfLi320ELi1ELi16ELi160ELi64ELb1ELi64ELi160ELi160ELi4ELb0ELi116ELb0ELb0ENS_16CompileConditionILi900EEEEEvPT_PKS4_S7_S7_flPfS8_Pj,"aw",@nobits
	.sectionflags	@""
	.align	16
.nv.shared._ZN13group_norm_v214gn_cuda_kernelI6__halfLi320ELi1ELi16ELi160ELi64ELb1ELi64ELi160ELi160ELi4ELb0ELi116ELb0ELb0ENS_16CompileConditionILi900EEEEEvPT_PKS4_S7_S7_flPfS8_Pj:
	.zero		1112


//--------------------- .nv.shared._ZN13group_norm_v214gn_cuda_kernelI6__halfLi320ELi1ELi16ELi160ELi64ELb1ELi64ELi160ELi160ELi4ELb0ELi148ELb0ELb0ENS_16CompileConditionILi900EEEEEvPT_PKS4_S7_S7_flPfS8_Pj --------------------------
	.section	.nv.shared._ZN13group_norm_v214gn_cuda_kernelI6__halfLi320ELi1ELi16ELi160ELi64ELb1ELi64ELi160ELi160ELi4ELb0ELi148ELb0ELb0ENS_16CompileConditionILi900EEEEEvPT_PKS4_S7_S7_flPfS8_Pj,"aw",@nobits
	.sectionflags	@""
	.align	16
.nv.shared._ZN13group_norm_v214gn_cuda_kernelI6__halfLi320ELi1ELi16ELi160ELi64ELb1ELi64ELi160ELi160ELi4ELb0ELi148ELb0ELb0ENS_16CompileConditionILi900EEEEEvPT_PKS4_S7_S7_flPfS8_Pj:
	.zero		1112


//--------------------- .nv.constant0._ZN13group_norm_v218gn_bwd_cuda_kernelI13__nv_bfloat16Li320ELi1ELi32ELi80ELi64ELb0ELb1ELi64ELi80ELi80ELi4ELb1ELi96ELb0ELb0ELNS_15WgradSyncMethodE3ENS_16CompileConditionILi900EEEEEvPT_S6_S6_PKS5_S8_S8_S8_PKfflPfPj --------------------------
	.section	.nv.constant0._ZN13group_norm_v218gn_bwd_cuda_kernelI13__nv_bfloat16Li320ELi1ELi32ELi80ELi64ELb0ELb1ELi64ELi80ELi80ELi4ELb1ELi96ELb0ELb0ELNS_15WgradSyncMethodE3ENS_16CompileConditionILi900EEEEEvPT_S6_S6_PKS5_S8_S8_S8_PKfflPfPj,"a",@progbits
	.sectionflags	@""
	.align	4
.nv.constant0._ZN13group_norm_v218gn_bwd_cuda_kernelI13__nv_bfloat16Li320ELi1ELi32ELi80ELi64ELb0ELb1ELi64ELi80ELi80ELi4ELb1ELi96ELb0ELb0ELNS_15WgradSyncMethodE3ENS_16CompileConditionILi900EEEEEvPT_S6_S6_PKS5_S8_S8_S8_PKfflPfPj:
	.zero		624


//--------------------- .nv.constant0._ZN13group_norm_v218gn_bwd_cuda_kernelI13__nv_bfloat16Li320ELi1ELi32ELi80ELi64ELb0ELb1ELi64ELi80ELi80ELi4ELb1ELi128ELb0ELb0ELNS_15WgradSyncMethodE3ENS_16CompileConditionILi900EEEEEvPT_S6_S6_PKS5_S8_S8_S8_PKfflPfPj --------------------------
	.section	.nv.constant0._ZN13group_norm_v218gn_bwd_cuda_kernelI13__nv_bfloat16Li320ELi1ELi32ELi80ELi64ELb0ELb1ELi64ELi80ELi80ELi4ELb1ELi128ELb0ELb0ELNS_15WgradSyncMethodE3ENS_16CompileConditionILi900EEEEEvPT_S6_S6_PKS5_S8_S8_S8_PKfflPfPj,"a",@progbits
	.sectionflags	@""
	.align	4
.nv.constant0._ZN13group_norm_v218gn_bwd_cuda_kernelI13__nv_bfloat16Li320ELi1ELi32ELi80ELi64ELb0ELb1ELi64ELi80ELi80ELi4ELb1ELi128ELb0ELb0ELNS_15WgradSyncMethodE3ENS_16CompileConditionILi900EEEEEvPT_S6_S6_PKS5_S8_S8_S8_PKfflPfPj:
	.zero		624


//--------------------- .nv.constant0._ZN13group_norm_v218gn_bwd_cuda_kernelI13__nv_bfloat16Li320ELi3ELi16ELi160ELi64ELb1ELb1ELi2ELi320ELi320ELi2ELb1ELi10ELb0ELb0ELNS_15WgradSyncMethodE2ENS_16CompileConditionILi900EEEEEvPT_S6_S6_PKS5_S8_S8_S8_PKfflPfPj --------------------------
	.section	.nv.constant0._ZN13group_norm_v218gn_bwd_cuda_kernelI13__nv_bfloat16Li320ELi3ELi16ELi160ELi64ELb1ELb1ELi2ELi320ELi320ELi2ELb1ELi10ELb0ELb0ELNS_15WgradSyncMethodE2ENS_16CompileConditionILi900EEEEEvPT_S6_S6_PKS5_S8_S8_S8_PKfflPfPj,"a",@progbits
	.sectionflags	@""
	.align	4
.nv.constant0._ZN13group_norm_v218gn_bwd_cuda_kernelI13__nv_bfloat16Li320ELi3ELi16ELi160ELi64ELb1ELb1ELi2ELi320ELi320ELi2ELb1ELi10ELb0ELb0ELNS_15WgradSyncMethodE2ENS_16CompileConditionILi900EEEEEvPT_S6_S6_PKS5_S8_S8_S8_PKfflPfPj:
	.zero		624


//--------------------- .nv.constant0._ZN13group_norm_v218gn_bwd_cuda_kernelI13__nv_bfloat16Li320ELi1ELi16ELi160ELi64ELb1ELb1ELi4ELi320ELi320ELi4ELb1ELi9ELb0ELb0ELNS_15WgradSyncMethodE2ENS_16CompileConditionILi900EEEEEvPT_S6_S6_PKS5_S8_S8_S8_PKfflPfPj --------------------------
	.section	.nv.constant0._ZN13group_norm_v218gn_bwd_cuda_kernelI13__nv_bfloat16Li320ELi1ELi16ELi160ELi64ELb1ELb1ELi4ELi320ELi320ELi4ELb1ELi9ELb0ELb0ELNS_15WgradSyncMethodE2ENS_16CompileConditionILi900EEEEEvPT_S6_S6_PKS5_S8_S8_S8_PKfflPfPj,"a",@progbits
	.sectionflags	@""
	.align	4
.nv.constant0._ZN13group_norm_v218gn_bwd_cuda_kernelI13__nv_bfloat16Li320ELi1ELi16ELi160ELi64ELb1ELb1ELi4ELi320ELi320ELi4ELb1ELi9ELb0ELb0ELNS_15WgradSyncMethodE2ENS_16CompileConditionILi900EEEEEvPT_S6_S6_PKS5_S8_S8_S8_PKfflPfPj:
	.zero		624


//--------------------- .nv.constant0._ZN13group_norm_v218gn_bwd_cuda_kernelI13__nv_bfloat16Li320ELi3ELi16ELi160ELi64ELb1ELb1ELi4ELi320ELi320ELi4ELb1ELi16ELb0ELb0ELNS_15WgradSyncMethodE3ENS_16CompileConditionILi900EEEEEvPT_S6_S6_PKS5_S8_S8_S8_PKfflPfPj --------------------------
	.section	.nv.constant0._ZN13group_norm_v218gn_bwd_cuda_kernelI13__nv_bfloat16Li320ELi3ELi16ELi160ELi64ELb1ELb1ELi4ELi320ELi320ELi4ELb1ELi16ELb0ELb0ELNS_15WgradSyncMethodE3ENS_16CompileConditionILi900EEEEEvPT_S6_S6_PKS5_S8_S8_S8_PKfflPfPj,"a",@progbits
	.sectionflags	@""
	.align	4
.nv.constant0._ZN13group_norm_v218gn_bwd_cuda_kernelI13__nv_bfloat16Li320ELi3ELi16ELi160ELi64ELb1ELb1ELi4ELi320ELi320ELi4ELb1ELi16ELb0ELb0ELNS_15WgradSyncMethodE3ENS_16CompileConditionILi900EEEEEvPT_S6_S6_PKS5_S8_S8_S8_PKfflPfPj:
	.zero		624


//--------------------- .nv.constant0._ZN13group_norm_v218gn_bwd_cuda_kernelI13__nv_bfloat16Li320ELi1ELi16ELi160ELi64ELb1ELb1ELi8ELi320ELi320ELi4ELb1ELi16ELb0ELb0ELNS_15WgradSyncMethodE3ENS_16CompileConditionILi900EEEEEvPT_S6_S6_PKS5_S8_S8_S8_PKfflPfPj --------------------------
	.section	.nv.constant0._ZN13group_norm_v218gn_bwd_cuda_kernelI13__nv_bfloat16Li320ELi1ELi16ELi160ELi64ELb1ELb1ELi8ELi320ELi320ELi4ELb1ELi16ELb0ELb0ELNS_15WgradSyncMethodE3ENS_16CompileConditionILi900EEEEEvPT_S6_S6_PKS5_S8_S8_S8_PKfflPfPj,"a",@progbits
	.sectionflags	@""
	.align	4
.nv.constant0._ZN13group_norm_v218gn_bwd_cuda_kernelI13__nv_bfloat16Li320ELi1ELi16ELi160ELi64ELb1ELb1ELi8ELi320ELi320ELi4ELb1ELi16ELb0ELb0ELNS_15WgradSyncMethodE3ENS_16CompileConditionILi900EEEEEvPT_S6_S6_PKS5_S8_S8_S8_PKfflPfPj:
	.zero		624


//--------------------- .nv.constant0._ZN13group_norm_v218gn_bwd_cuda_kernelI13__nv_bfloat16Li320ELi3ELi16ELi160ELi64ELb1ELb1ELi8ELi320ELi320ELi4ELb1ELi40ELb0ELb0ELNS_15WgradSyncMethodE3ENS_16CompileConditionILi900EEEEEvPT_S6_S6_PKS5_S8_S8_S8_PKfflPfPj --------------------------
	.section	.nv.constant0._ZN13group_norm_v218gn_bwd_cuda_kernelI13__nv_bfloat16Li320ELi3ELi16ELi160ELi64ELb1ELb1ELi8ELi320ELi320ELi4ELb1ELi40ELb0ELb0ELNS_15WgradSyncMethodE3ENS_16CompileConditionILi900EEEEEvPT_S6_S6_PKS5_S8_S8_S8_PKfflPfPj,"a",@progbits
	.sectionflags	@""
	.align	4
.nv.constant0._ZN13group_norm_v218gn_bwd_cuda_kernelI13__nv_bfloat16Li320ELi3ELi16ELi160ELi64ELb1ELb1ELi8ELi320ELi320ELi4ELb1ELi40ELb0ELb0ELNS_15WgradSyncMethodE3ENS_16CompileConditionILi900EEEEEvPT_S6_S6_PKS5_S8_S8_S8_PKfflPfPj:
	.zero		624


//--------------------- .nv.constant0._ZN13group_norm_v218gn_bwd_cuda_kernelI13__nv_bfloat16Li320ELi1ELi16ELi160ELi64ELb1ELb1ELi16ELi320ELi320ELi4ELb1ELi32ELb0ELb0ELNS_15WgradSyncMethodE3ENS_16CompileConditionILi900EEEEEvPT_S6_S6_PKS5_S8_S8_S8_PKfflPfPj --------------------------
	.section	.nv.constant0._ZN13group_norm_v218gn_bwd_cuda_kernelI13__nv_bfloat16Li320ELi1ELi16ELi160ELi64ELb1ELb1ELi16ELi320ELi320ELi4ELb1ELi32ELb0ELb0ELNS_15WgradSyncMethodE3ENS_16CompileConditionILi900EEEEEvPT_S6_S6_PKS5_S8_S8_S8_PKfflPfPj,"a",@progbits
	.sectionflags	@""
	.align	4
.nv.constant0._ZN13group_norm_v218gn_bwd_cuda_kernelI13__nv_bfloat16Li320ELi1ELi16ELi160ELi64ELb1ELb1ELi16ELi320ELi320ELi4ELb1ELi32ELb0ELb0ELNS_15WgradSyncMethodE3ENS_16CompileConditionILi900EEEEEvPT_S6_S6_PKS5_S8_S8_S8_PKfflPfPj:
	.zero		624


//--------------------- .nv.constant0._ZN13group_norm_v218gn_bwd_cuda_kernelI13__nv_bfloat16Li320ELi3ELi16ELi160ELi64ELb1ELb1ELi16ELi320ELi320ELi4ELb1ELi80ELb0ELb0ELNS_15WgradSyncMethodE3ENS_16CompileConditionILi900EEEEEvPT_S6_S6_PKS5_S8_S8_S8_PKfflPfPj --------------------------
	.section	.nv.constant0._ZN13group_norm_v218gn_bwd_cuda_kernelI13__nv_bfloat16Li320ELi3ELi16ELi160ELi64ELb1ELb1ELi16ELi320ELi320ELi4ELb1ELi80ELb0ELb0ELNS_15WgradSyncMethodE3ENS_16CompileConditionILi900EEEEEvPT_S6_S6_PKS5_S8_S8_S8_PKfflPfPj,"a",@progbits
	.sectionflags	@""
	.align	4
.nv.constant0._ZN13group_norm_v218gn_bwd_cuda_kernelI13__nv_bfloat16Li320ELi3ELi16ELi160ELi64ELb1ELb1ELi16ELi320ELi320ELi4ELb1ELi80ELb0ELb0ELNS_15WgradSyncMethodE3ENS_16CompileConditionILi900EEEEEvPT_S6_S6_PKS5_S8_S8_S8_PKfflPfPj:
	.zero		624


//--------------------- .nv.constant0._ZN13group_norm_v218gn_bwd_cuda_kernelI13__nv_bfloat16Li320ELi1ELi16ELi160ELi64ELb1ELb1ELi32ELi320ELi320ELi4ELb1ELi72ELb0ELb0ELNS_15WgradSyncMethodE1ENS_16CompileConditionILi900EEEEEvPT_S6_S6_PKS5_S8_S8_S8_PKfflPfPj --------------------------
	.section	.nv.constant0._ZN13group_norm_v218gn_bwd_cuda_kernelI13__nv_bfloat16Li320ELi1ELi16ELi160ELi64ELb1ELb1ELi32ELi320ELi320ELi4ELb1ELi72ELb0ELb0ELNS_15WgradSyncMethodE1ENS_16CompileConditionILi900EEEEEvPT_S6_S6_PKS5_S8_S8_S8_PKfflPfPj,"a",@progbits
	.sectionflags	@""
	.align	4
.nv.constant0._ZN13group_norm_v218gn_bwd_cuda_kernelI13__nv_bfloat16Li320ELi1ELi16ELi160ELi64ELb1ELb1ELi32ELi320ELi320ELi4ELb1ELi72ELb0ELb0ELNS_15WgradSyncMethodE1ENS_16CompileConditionILi900EEEEEvPT_S6_S6_PKS5_S8_S8_S8_PKfflPfPj:
	.zero		624


//--------------------- .nv.constant0._ZN13group_norm_v218gn_bwd_cuda_kernelI13__nv_bfloat16Li320ELi1ELi16ELi160ELi64ELb1ELb1ELi32ELi320ELi320ELi4ELb1ELi72ELb0ELb1ELNS_15WgradSyncMethodE1ENS_16CompileConditionILi900EEEEEvPT_S6_S6_PKS5_S8_S8_S8_PKfflPfPj --------------------------
	.section	.nv.constant0._ZN13group_norm_v218gn_bwd_cuda_kernelI13__nv_bfloat16Li320ELi1ELi16ELi160ELi64ELb1ELb1ELi32ELi320ELi320ELi4ELb1ELi72ELb0ELb1ELNS_15WgradSyncMethodE1ENS_16CompileConditionILi900EEEEEvPT_S6_S6_PKS5_S8_S8_S8_PKfflPfPj,"a",@progbits
	.sectionflags	@""
	.align	4
.nv.constant0._ZN13group_norm_v218gn_bwd_cuda_kernelI13__nv_bfloat16Li320ELi1ELi16ELi160ELi64ELb1ELb1ELi32ELi320ELi320ELi4ELb1ELi72ELb0ELb1ELNS_15WgradSyncMethodE1ENS_16CompileConditionILi900EEEEEvPT_S6_S6_PKS5_S8_S8_S8_PKfflPfPj:
	.zero		624


//--------------------- .nv.constant0._ZN13group_norm_v218gn_bwd_cuda_kernelI13__nv_bfloat16Li320ELi3ELi16ELi160ELi64ELb1ELb1ELi32ELi320ELi320ELi4ELb1ELi168ELb0ELb0ELNS_15WgradSyncMethodE3ENS_16CompileConditionILi900EEEEEvPT_S6_S6_PKS5_S8_S8_S8_PKfflPfPj --------------------------
	.section	.nv.constant0._ZN13group_norm_v218gn_bwd_cuda_kernelI13__nv_bfloat16Li320ELi3ELi16ELi160ELi64ELb1ELb1ELi32ELi320ELi320ELi4ELb1ELi168ELb0ELb0ELNS_15WgradSyncMethodE3ENS_16CompileConditionILi900EEEEEvPT_S6_S6_PKS5_S8_S8_S8_PKfflPfPj,"a",@progbits
	.sectionflags	@""
	.align	4
.nv.constant0._ZN13group_norm_v218gn_bwd_cuda_kernelI13__nv_bfloat16Li320ELi3ELi16ELi160ELi64ELb1ELb1ELi32ELi320ELi320ELi4ELb1ELi168ELb0ELb0ELNS_15WgradSyncMethodE3ENS_16CompileConditionILi900EEEEEvPT_S6_S6_PKS5_S8_S8_S8_PKfflPfPj:
	.zero		624


//--------------------- .nv.constant0._ZN13group_norm_v218gn_bwd_cuda_kernelI13__nv_bfloat16Li320ELi1ELi16ELi160ELi64ELb1ELb1ELi64ELi320ELi320ELi4ELb1ELi144ELb0ELb0ELNS_15WgradSyncMethodE3ENS_16CompileConditionILi900EEEEEvPT_S6_S6_PKS5_S8_S8_S8_PKfflPfPj --------------------------
	.section	.nv.constant0._ZN13group_norm_v218gn_bwd_cuda_kernelI13__nv_bfloat16Li320ELi1ELi16ELi160ELi64ELb1ELb1ELi64ELi320ELi320ELi4ELb1ELi144ELb0ELb0ELNS_15WgradSyncMethodE3ENS_16CompileConditionILi900EEEEEvPT_S6_S6_PKS5_S8_S8_S8_PKfflPfPj,"a",@progbits
	.sectionflags	@""
	.align	4
.nv.constant0._ZN13group_norm_v218gn_bwd_cuda_kernelI13__nv_bfloat16Li320ELi1ELi16ELi160ELi64ELb1ELb1ELi64ELi320ELi320ELi4ELb1ELi144ELb0ELb0ELNS_15WgradSyncMethodE3ENS_16CompileConditionILi900EEEEEvPT_S6_S6_PKS5_S8_S8_S8_PKfflPfPj:
	.zero		624


//--------------------- .nv.constant0._ZN13group_norm_v214gn_cuda_kernelI13__nv_bfloat16Li320ELi1ELi32ELi80ELi64ELb0ELi64ELi80ELi80ELi4ELb0ELi116ELb0ELb0ENS_16CompileConditionILi900EEEEEvPT_PKS4_S7_S7_flPfS8_Pj --------------------------
	.section	.nv.constant0._ZN13group_norm_v214gn_cuda_kernelI13__nv_bfloat16Li320ELi1ELi32ELi80ELi64ELb0ELi64ELi80ELi80ELi4ELb0ELi116ELb0ELb0ENS_16CompileConditionILi900EEEEEvPT_PKS4_S7_S7_flPfS8_Pj,"a",@progbits
	.sectionflags	@""
	.align	4
.nv.constant0._ZN13group_norm_v214gn_cuda_kernelI13__nv_bfloat16Li320ELi1ELi32ELi80ELi64ELb0ELi64ELi80ELi80ELi4ELb0ELi116ELb0ELb0ENS_16CompileConditionILi900EEEEEvPT_PKS4_S7_S7_flPfS8_Pj:
	.zero		600


//--------------------- .nv.constant0._ZN13group_norm_v214gn_cuda_kernelI13__nv_bfloat16Li320ELi1ELi32ELi80ELi64ELb0ELi64ELi80ELi80ELi4ELb0ELi148ELb0ELb0ENS_16CompileConditionILi900EEEEEvPT_PKS4_S7_S7_flPfS8_Pj --------------------------
	.section	.nv.constant0._ZN13group_norm_v214gn_cuda_kernelI13__nv_bfloat16Li320ELi1ELi32ELi80ELi64ELb0ELi64ELi80ELi80ELi4ELb0ELi148ELb0ELb0ENS_16CompileConditionILi900EEEEEvPT_PKS4_S7_S7_flPfS8_Pj,"a",@progbits
	.sectionflags	@""
	.align	4
.nv.constant0._ZN13group_norm_v214gn_cuda_kernelI13__nv_bfloat16Li320ELi1ELi32ELi80ELi64ELb0ELi64ELi80ELi80ELi4ELb0ELi148ELb0ELb0ENS_16CompileConditionILi900EEEEEvPT_PKS4_S7_S7_flPfS8_Pj:
	.zero		600


//--------------------- .nv.constant0._ZN13group_norm_v214gn_cuda_kernelI13__nv_bfloat16Li320ELi1ELi16ELi160ELi64ELb1ELi64ELi160ELi160ELi4ELb0ELi116ELb0ELb0ENS_16CompileConditionILi900EEEEEvPT_PKS4_S7_S7_flPfS8_Pj --------------------------
	.section	.nv.constant0._ZN13group_norm_v214gn_cuda_kernelI13__nv_bfloat16Li320ELi1ELi16ELi160ELi64ELb1ELi64ELi160ELi160ELi4ELb0ELi116ELb0ELb0ENS_16CompileConditionILi900EEEEEvPT_PKS4_S7_S7_flPfS8_Pj,"a",@progbits
	.sectionflags	@""
	.align	4
.nv.constant0._ZN13group_norm_v214gn_cuda_kernelI13__nv_bfloat16Li320ELi1ELi16ELi160ELi64ELb1ELi64ELi160ELi160ELi4ELb0ELi116ELb0ELb0ENS_16CompileConditionILi900EEEEEvPT_PKS4_S7_S7_flPfS8_Pj:
	.zero		600


//--------------------- .nv.constant0._ZN13group_norm_v214gn_cuda_kernelI13__nv_bfloat16Li320ELi1ELi16ELi160ELi64ELb1ELi64ELi160ELi160ELi4ELb0ELi148ELb0ELb0ENS_16CompileConditionILi900EEEEEvPT_PKS4_S7_S7_flPfS8_Pj --------------------------
	.section	.nv.constant0._ZN13group_norm_v214gn_cuda_kernelI13__nv_bfloat16Li320ELi1ELi16ELi160ELi64ELb1ELi64ELi160ELi160ELi4ELb0ELi148ELb0ELb0ENS_16CompileConditionILi900EEEEEvPT_PKS4_S7_S7_flPfS8_Pj,"a",@progbits
	.sectionflags	@""
	.align	4
.nv.constant0._ZN13group_norm_v214gn_cuda_kernelI13__nv_bfloat16Li320ELi1ELi16ELi160ELi64ELb1ELi64ELi160ELi160ELi4ELb0ELi148ELb0ELb0ENS_16CompileConditionILi900EEEEEvPT_PKS4_S7_S7_flPfS8_Pj:
	.zero		600


//--------------------- .nv.constant0._ZN13group_norm_v218gn_bwd_cuda_kernelI6__halfLi320ELi1ELi32ELi80ELi64ELb0ELb1ELi64ELi80ELi80ELi4ELb1ELi96ELb0ELb0ELNS_15WgradSyncMethodE3ENS_16CompileConditionILi900EEEEEvPT_S6_S6_PKS5_S8_S8_S8_PKfflPfPj --------------------------
	.section	.nv.constant0._ZN13group_norm_v218gn_bwd_cuda_kernelI6__halfLi320ELi1ELi32ELi80ELi64ELb0ELb1ELi64ELi80ELi80ELi4ELb1ELi96ELb0ELb0ELNS_15WgradSyncMethodE3ENS_16CompileConditionILi900EEEEEvPT_S6_S6_PKS5_S8_S8_S8_PKfflPfPj,"a",@progbits
	.sectionflags	@""
	.align	4
.nv.constant0._ZN13group_norm_v218gn_bwd_cuda_kernelI6__halfLi320ELi1ELi32ELi80ELi64ELb0ELb1ELi64ELi80ELi80ELi4ELb1ELi96ELb0ELb0ELNS_15WgradSyncMethodE3ENS_16CompileConditionILi900EEEEEvPT_S6_S6_PKS5_S8_S8_S8_PKfflPfPj:
	.zero		624


//--------------------- .nv.constant0._ZN13group_norm_v218gn_bwd_cuda_kernelI6__halfLi320ELi1ELi32ELi80ELi64ELb0ELb1ELi64ELi80ELi80ELi4ELb1ELi128ELb0ELb0ELNS_15WgradSyncMethodE3ENS_16CompileConditionILi900EEEEEvPT_S6_S6_PKS5_S8_S8_S8_PKfflPfPj --------------------------
	.section	.nv.constant0._ZN13group_norm_v218gn_bwd_cuda_kernelI6__halfLi320ELi1ELi32ELi80ELi64ELb0ELb1ELi64ELi80ELi80ELi4ELb1ELi128ELb0ELb0ELNS_15WgradSyncMethodE3ENS_16CompileConditionILi900EEEEEvPT_S6_S6_PKS5_S8_S8_S8_PKfflPfPj,"a",@progbits
	.sectionflags	@""
	.align	4
.nv.constant0._ZN13group_norm_v218gn_bwd_cuda_kernelI6__halfLi320ELi1ELi32ELi80ELi64ELb0ELb1ELi64ELi80ELi80ELi4ELb1ELi128ELb0ELb0ELNS_15WgradSyncMethodE3ENS_16CompileConditionILi900EEEEEvPT_S6_S6_PKS5_S8_S8_S8_PKfflPfPj:
	.zero		624


//--------------------- .nv.constant0._ZN13group_norm_v218gn_bwd_cuda_kernelI6__halfLi320ELi3ELi16ELi160ELi64ELb1ELb1ELi2ELi320ELi320ELi2ELb1ELi10ELb0ELb0ELNS_15WgradSyncMethodE2ENS_16CompileConditionILi900EEEEEvPT_S6_S6_PKS5_S8_S8_S8_PKfflPfPj --------------------------
	.section	.nv.constant0._ZN13group_norm_v218gn_bwd_cuda_kernelI6__halfLi320ELi3ELi16ELi160ELi64ELb1ELb1ELi2ELi320ELi320ELi2ELb1ELi10ELb0ELb0ELNS_15WgradSyncMethodE2ENS_16CompileConditionILi900EEEEEvPT_S6_S6_PKS5_S8_S8_S8_PKfflPfPj,"a",@progbits
	.sectionflags	@""
	.align	4
.nv.constant0._ZN13group_norm_v218gn_bwd_cuda_kernelI6__halfLi320ELi3ELi16ELi160ELi64ELb1ELb1ELi2ELi320ELi320ELi2ELb1ELi10ELb0ELb0ELNS_15WgradSyncMethodE2ENS_16CompileConditionILi900EEEEEvPT_S6_S6_PKS5_S8_S8_S8_PKfflPfPj:
	.zero		624


//--------------------- .nv.constant0._ZN13group_norm_v218gn_bwd_cuda_kernelI6__halfLi320ELi1ELi16ELi160ELi64ELb1ELb1ELi4ELi320ELi320ELi4ELb1ELi9ELb0ELb0ELNS_15WgradSyncMethodE2ENS_16CompileConditionILi900EEEEEvPT_S6_S6_PKS5_S8_S8_S8_PKfflPfPj --------------------------
	.section	.nv.constant0._ZN13group_norm_v218gn_bwd_cuda_kernelI6__halfLi320ELi1ELi16ELi160ELi64ELb1ELb1ELi4ELi320ELi320ELi4ELb1ELi9ELb0ELb0ELNS_15WgradSyncMethodE2ENS_16CompileConditionILi900EEEEEvPT_S6_S6_PKS5_S8_S8_S8_PKfflPfPj,"a",@progbits
	.sectionflags	@""
	.align	4
.nv.constant0._ZN13group_norm_v218gn_bwd_cuda_kernelI6__halfLi320ELi1ELi16ELi160ELi64ELb1ELb1ELi4ELi320ELi320ELi4ELb1ELi9ELb0ELb0ELNS_15WgradSyncMethodE2ENS_16CompileConditionILi900EEEEEvPT_S6_S6_PKS5_S8_S8_S8_PKfflPfPj:
	.zero		624


//--------------------- .nv.constant0._ZN13group_norm_v218gn_bwd_cuda_kernelI6__halfLi320ELi3ELi16ELi160ELi64ELb1ELb1ELi4ELi320ELi320ELi4ELb1ELi16ELb0ELb0ELNS_15WgradSyncMethodE3ENS_16CompileConditionILi900EEEEEvPT_S6_S6_PKS5_S8_S8_S8_PKfflPfPj --------------------------
	.section	.nv.constant0._ZN13group_norm_v218gn_bwd_cuda_kernelI6__halfLi320ELi3ELi16ELi160ELi64ELb1ELb1ELi4ELi320ELi320ELi4ELb1ELi16ELb0ELb0ELNS_15WgradSyncMethodE3ENS_16CompileConditionILi900EEEEEvPT_S6_S6_PKS5_S8_S8_S8_PKfflPfPj,"a",@progbits
	.sectionflags	@""
	.align	4
.nv.constant0._ZN13group_norm_v218gn_bwd_cuda_kernelI6__halfLi320ELi3ELi16ELi160ELi64ELb1ELb1ELi4ELi320ELi320ELi4ELb1ELi16ELb0ELb0ELNS_15WgradSyncMethodE3ENS_16CompileConditionILi900EEEEEvPT_S6_S6_PKS5_S8_S8_S8_PKfflPfPj:
	.zero		624


//--------------------- .nv.constant0._ZN13group_norm_v218gn_bwd_cuda_kernelI6__halfLi320ELi1ELi16ELi160ELi64ELb1ELb1ELi8ELi320ELi320ELi4ELb1ELi16ELb0ELb0ELNS_15WgradSyncMethodE3ENS_16CompileConditionILi900EEEEEvPT_S6_S6_PKS5_S8_S8_S8_PKfflPfPj --------------------------
	.section	.nv.constant0._ZN13group_norm_v218gn_bwd_cuda_kernelI6__halfLi320ELi1ELi16ELi160ELi64ELb1ELb1ELi8ELi320ELi320ELi4ELb1ELi16ELb0ELb0ELNS_15WgradSyncMethodE3ENS_16CompileConditionILi900EEEEEvPT_S6_S6_PKS5_S8_S8_S8_PKfflPfPj,"a",@progbits
	.sectionflags	@""
	.align	4
.nv.constant0._ZN13group_norm_v218gn_bwd_cuda_kernelI6__halfLi320ELi1ELi16ELi160ELi64ELb1ELb1ELi8ELi320ELi320ELi4ELb1ELi16ELb0ELb0ELNS_15WgradSyncMethodE3ENS_16CompileConditionILi900EEEEEvPT_S6_S6_PKS5_S8_S8_S8_PKfflPfPj:
	.zero		624


//--------------------- .nv.constant0._ZN13group_norm_v218gn_bwd_cuda_kernelI6__halfLi320ELi3ELi16ELi160ELi64ELb1ELb1ELi8ELi320ELi320ELi4ELb1ELi40ELb0ELb0ELNS_15WgradSyncMethodE3ENS_16CompileConditionILi900EEEEEvPT_S6_S6_PKS5_S8_S8_S8_PKfflPfPj --------------------------
	.section	.nv.constant0._ZN13group_norm_v218gn_bwd_cuda_kernelI6__halfLi320ELi3ELi16ELi160ELi64ELb1ELb1ELi8ELi320ELi320ELi4ELb1ELi40ELb0ELb0ELNS_15WgradSyncMethodE3ENS_16CompileConditionILi900EEEEEvPT_S6_S6_PKS5_S8_S8_S8_PKfflPfPj,"a",@progbits
	.sectionflags	@""
	.align	4
.nv.constant0._ZN13group_norm_v218gn_bwd_cuda_kernelI6__halfLi320ELi3ELi16ELi160ELi64ELb1ELb1ELi8ELi320ELi320ELi4ELb1ELi40ELb0ELb0ELNS_15WgradSyncMethodE3ENS_16CompileConditionILi900EEEEEvPT_S6_S6_PKS5_S8_S8_S8_PKfflPfPj:
	.zero		624


//--------------------- .nv.constant0._ZN13group_norm_v218gn_bwd_cuda_kernelI6__halfLi320ELi1ELi16ELi160ELi64ELb1ELb1ELi16ELi320ELi320ELi4ELb1ELi32ELb0ELb0ELNS_15WgradSyncMethodE3ENS_16CompileConditionILi900EEEEEvPT_S6_S6_PKS5_S8_S8_S8_PKfflPfPj --------------------------
	.section	.nv.constant0._ZN13group_norm_v218gn_bwd_cuda_kernelI6__halfLi320ELi1ELi16ELi160ELi64ELb1ELb1ELi16ELi320ELi320ELi4ELb1ELi32ELb0ELb0ELNS_15WgradSyncMethodE3ENS_16CompileConditionILi900EEEEEvPT_S6_S6_PKS5_S8_S8_S8_PKfflPfPj,"a",@progbits
	.sectionflags	@""
	.align	4
.nv.constant0._ZN13group_norm_v218gn_bwd_cuda_kernelI6__halfLi320ELi1ELi16ELi160ELi64ELb1ELb1ELi16ELi320ELi320ELi4ELb1ELi32ELb0ELb0ELNS_15WgradSyncMethodE3ENS_16CompileConditionILi900EEEEEvPT_S6_S6_PKS5_S8_S8_S8_PKfflPfPj:
	.zero		624


//--------------------- .nv.constant0._ZN13group_norm_v218gn_bwd_cuda_kernelI6__halfLi320ELi3ELi16ELi160ELi64ELb1ELb1ELi16ELi320ELi320ELi4ELb1ELi80ELb0ELb0ELNS_15WgradSyncMethodE3ENS_16CompileConditionILi900EEEEEvPT_S6_S6_PKS5_S8_S8_S8_PKfflPfPj --------------------------
	.section	.nv.constant0._ZN13group_norm_v218gn_bwd_cuda_kernelI6__halfLi320ELi3ELi16ELi160ELi64ELb1ELb1ELi16ELi320ELi320ELi4ELb1ELi80ELb0ELb0ELNS_15WgradSyncMethodE3ENS_16CompileConditionILi900EEEEEvPT_S6_S6_PKS5_S8_S8_S8_PKfflPfPj,"a",@progbits
	.sectionflags	@""
	.align	4
.nv.constant0._ZN13group_norm_v218gn_bwd_cuda_kernelI6__halfLi320ELi3ELi16ELi160ELi64ELb1ELb1ELi16ELi320ELi320ELi4ELb1ELi80ELb0ELb0ELNS_15WgradSyncMethodE3ENS_16CompileConditionILi900EEEEEvPT_S6_S6_PKS5_S8_S8_S8_PKfflPfPj:
	.zero		624


//--------------------- .nv.constant0._ZN13group_norm_v218gn_bwd_cuda_kernelI6__halfLi320ELi1ELi16ELi160ELi64ELb1ELb1ELi32ELi320ELi320ELi4ELb1ELi72ELb0ELb0ELNS_15WgradSyncMethodE1ENS_16CompileConditionILi900EEEEEvPT_S6_S6_PKS5_S8_S8_S8_PKfflPfPj --------------------------
	.section	.nv.constant0._ZN13group_norm_v218gn_bwd_cuda_kernelI6__halfLi320ELi1ELi16ELi160ELi64ELb1ELb1ELi32ELi320ELi320ELi4ELb1ELi72ELb0ELb0ELNS_15WgradSyncMethodE1ENS_16CompileConditionILi900EEEEEvPT_S6_S6_PKS5_S8_S8_S8_PKfflPfPj,"a",@progbits
	.sectionflags	@""
	.align	4
.nv.constant0._ZN13group_norm_v218gn_bwd_cuda_kernelI6__halfLi320ELi1ELi16ELi160ELi64ELb1ELb1ELi32ELi320ELi320ELi4ELb1ELi72ELb0ELb0ELNS_15WgradSyncMethodE1ENS_16CompileConditionILi900EEEEEvPT_S6_S6_PKS5_S8_S8_S8_PKfflPfPj:
	.zero		624


//--------------------- .nv.constant0._ZN13group_norm_v218gn_bwd_cuda_kernelI6__halfLi320ELi1ELi16ELi160ELi64ELb1ELb1ELi32ELi320ELi320ELi4ELb1ELi72ELb0ELb1ELNS_15WgradSyncMethodE1ENS_16CompileConditionILi900EEEEEvPT_S6_S6_PKS5_S8_S8_S8_PKfflPfPj --------------------------
	.section	.nv.constant0._ZN13group_norm_v218gn_bwd_cuda_kernelI6__halfLi320ELi1ELi16ELi160ELi64ELb1ELb1ELi32ELi320ELi320ELi4ELb1ELi72ELb0ELb1ELNS_15WgradSyncMethodE1ENS_16CompileConditionILi900EEEEEvPT_S6_S6_PKS5_S8_S8_S8_PKfflPfPj,"a",@progbits
	.sectionflags	@""
	.align	4
.nv.constant0._ZN13group_norm_v218gn_bwd_cuda_kernelI6__halfLi320ELi1ELi16ELi160ELi64ELb1ELb1ELi32ELi320ELi320ELi4ELb1ELi72ELb0ELb1ELNS_15WgradSyncMethodE1ENS_16CompileConditionILi900EEEEEvPT_S6_S6_PKS5_S8_S8_S8_PKfflPfPj:
	.zero		624


//--------------------- .nv.constant0._ZN13group_norm_v218gn_bwd_cuda_kernelI6__halfLi320ELi3ELi16ELi160ELi64ELb1ELb1ELi32ELi320ELi320ELi4ELb1ELi168ELb0ELb0ELNS_15WgradSyncMethodE3ENS_16CompileConditionILi900EEEEEvPT_S6_S6_PKS5_S8_S8_S8_PKfflPfPj --------------------------
	.section	.nv.constant0._ZN13group_norm_v218gn_bwd_cuda_kernelI6__halfLi320ELi3ELi16ELi160ELi64ELb1ELb1ELi32ELi320ELi320ELi4ELb1ELi168ELb0ELb0ELNS_15WgradSyncMethodE3ENS_16CompileConditionILi900EEEEEvPT_S6_S6_PKS5_S8_S8_S8_PKfflPfPj,"a",@progbits
	.sectionflags	@""
	.align	4
.nv.constant0._ZN13group_norm_v218gn_bwd_cuda_kernelI6__halfLi320ELi3ELi16ELi160ELi64ELb1ELb1ELi32ELi320ELi320ELi4ELb1ELi168ELb0ELb0ELNS_15WgradSyncMethodE3ENS_16CompileConditionILi900EEEEEvPT_S6_S6_PKS5_S8_S8_S8_PKfflPfPj:
	.zero		624


//--------------------- .nv.constant0._ZN13group_norm_v218gn_bwd_cuda_kernelI6__halfLi320ELi1ELi16ELi160ELi64ELb1ELb1ELi64ELi320ELi320ELi4ELb1ELi144ELb0ELb0ELNS_15WgradSyncMethodE3ENS_16CompileConditionILi900EEEEEvPT_S6_S6_PKS5_S8_S8_S8_PKfflPfPj --------------------------
	.section	.nv.constant0._ZN13group_norm_v218gn_bwd_cuda_kernelI6__halfLi320ELi1ELi16ELi160ELi64ELb1ELb1ELi64ELi320ELi320ELi4ELb1ELi144ELb0ELb0ELNS_15WgradSyncMethodE3ENS_16CompileConditionILi900EEEEEvPT_S6_S6_PKS5_S8_S8_S8_PKfflPfPj,"a",@progbits
	.sectionflags	@""
	.align	4
.nv.constant0._ZN13group_norm_v218gn_bwd_cuda_kernelI6__halfLi320ELi1ELi16ELi160ELi64ELb1ELb1ELi64ELi320ELi320ELi4ELb1ELi144ELb0ELb0ELNS_15WgradSyncMethodE3ENS_16CompileConditionILi900EEEEEvPT_S6_S6_PKS5_S8_S8_S8_PKfflPfPj:
	.zero		624


//--------------------- .nv.constant0._ZN13group_norm_v214gn_cuda_kernelI6__halfLi320ELi1ELi32ELi80ELi64ELb0ELi64ELi80ELi80ELi4ELb0ELi116ELb0ELb0ENS_16CompileConditionILi900EEEEEvPT_PKS4_S7_S7_flPfS8_Pj --------------------------
	.section	.nv.constant0._ZN13group_norm_v214gn_cuda_kernelI6__halfLi320ELi1ELi32ELi80ELi64ELb0ELi64ELi80ELi80ELi4ELb0ELi116ELb0ELb0ENS_16CompileConditionILi900EEEEEvPT_PKS4_S7_S7_flPfS8_Pj,"a",@progbits
	.sectionflags	@""
	.align	4
.nv.constant0._ZN13group_norm_v214gn_cuda_kernelI6__halfLi320ELi1ELi32ELi80ELi64ELb0ELi64ELi80ELi80ELi4ELb0ELi116ELb0ELb0ENS_16CompileConditionILi900EEEEEvPT_PKS4_S7_S7_flPfS8_Pj:
	.zero		600


//--------------------- .nv.constant0._ZN13group_norm_v214gn_cuda_kernelI6__halfLi320ELi1ELi32ELi80ELi64ELb0ELi64ELi80ELi80ELi4ELb0ELi148ELb0ELb0ENS_16CompileConditionILi900EEEEEvPT_PKS4_S7_S7_flPfS8_Pj --------------------------
	.section	.nv.constant0._ZN13group_norm_v214gn_cuda_kernelI6__halfLi320ELi1ELi32ELi80ELi64ELb0ELi64ELi80ELi80ELi4ELb0ELi148ELb0ELb0ENS_16CompileConditionILi900EEEEEvPT_PKS4_S7_S7_flPfS8_Pj,"a",@progbits
	.sectionflags	@""
	.align	4
.nv.constant0._ZN13group_norm_v214gn_cuda_kernelI6__halfLi320ELi1ELi32ELi80ELi64ELb0ELi64ELi80ELi80ELi4ELb0ELi148ELb0ELb0ENS_16CompileConditionILi900EEEEEvPT_PKS4_S7_S7_flPfS8_Pj:
	.zero		600


//--------------------- .nv.constant0._ZN13group_norm_v214gn_cuda_kernelI6__halfLi320ELi1ELi16ELi160ELi64ELb1ELi64ELi160ELi160ELi4ELb0ELi116ELb0ELb0ENS_16CompileConditionILi900EEEEEvPT_PKS4_S7_S7_flPfS8_Pj --------------------------
	.section	.nv.constant0._ZN13group_norm_v214gn_cuda_kernelI6__halfLi320ELi1ELi16ELi160ELi64ELb1ELi64ELi160ELi160ELi4ELb0ELi116ELb0ELb0ENS_16CompileConditionILi900EEEEEvPT_PKS4_S7_S7_flPfS8_Pj,"a",@progbits
	.sectionflags	@""
	.align	4
.nv.constant0._ZN13group_norm_v214gn_cuda_kernelI6__halfLi320ELi1ELi16ELi160ELi64ELb1ELi64ELi160ELi160ELi4ELb0ELi116ELb0ELb0ENS_16CompileConditionILi900EEEEEvPT_PKS4_S7_S7_flPfS8_Pj:
	.zero		600


//--------------------- .nv.constant0._ZN13group_norm_v214gn_cuda_kernelI6__halfLi320ELi1ELi16ELi160ELi64ELb1ELi64ELi160ELi160ELi4ELb0ELi148ELb0ELb0ENS_16CompileConditionILi900EEEEEvPT_PKS4_S7_S7_flPfS8_Pj --------------------------
	.section	.nv.constant0._ZN13group_norm_v214gn_cuda_kernelI6__halfLi320ELi1ELi16ELi160ELi64ELb1ELi64ELi160ELi160ELi4ELb0ELi148ELb0ELb0ENS_16CompileConditionILi900EEEEEvPT_PKS4_S7_S7_flPfS8_Pj,"a",@progbits
	.sectionflags	@""
	.align	4
.nv.constant0._ZN13group_norm_v214gn_cuda_kernelI6__halfLi320ELi1ELi16ELi160ELi64ELb1ELi64ELi160ELi160ELi4ELb0ELi148ELb0ELb0ENS_16CompileConditionILi900EEEEEvPT_PKS4_S7_S7_flPfS8_Pj:
	.zero		600


//--------------------- SYMBOLS --------------------------

	.type		.nv.reservedSmem.offset0,@object
	.size		.nv.reservedSmem.offset0,0x4
